	.target	sm_90a

	.elftype	@"ET_EXEC"


//--------------------- .note.nv.tkinfo           --------------------------
	.section	.note.nv.tkinfo,"",@"SHT_NOTE"
	.sectionflags	@"SHF_NOTE_NV_TKINFO"
	.tkinfo
        /*0018*/ 	.word	0x00000002
        /*0030*/ 	.string	""
        /*0030*/ 	.string	"ptxas"
        /*0030*/ 	.string	"Cuda compilation tools, release 13.0, V13.0.88"
        /*0030*/ 	.string	"Build cuda_13.0.r13.0/compiler.36424714_0"
        /*0030*/ 	.string	"-arch sm_90a -m 64 "



//--------------------- .note.nv.cuinfo           --------------------------
	.section	.note.nv.cuinfo,"",@"SHT_NOTE"
	.sectionflags	@"SHF_NOTE_NV_CUINFO"
        /*0018*/ 	.short	0x0002
        /*001a*/ 	.short	0x005a
        /*001c*/ 	.short	0x0082
	.zero		2


//--------------------- .nv.info                  --------------------------
	.section	.nv.info,"",@"SHT_CUDA_INFO"
	.align	4


	//----- nvinfo : EIATTR_REGCOUNT
	.align		4
        /*0000*/ 	.byte	0x04, 0x2f
        /*0002*/ 	.short	(.L_20 - .L_19)
	.align		4
.L_19:
        /*0004*/ 	.word	index@(_ZN7cutlass13device_kernelIN5flash11enable_sm90INS1_16FlashAttnFwdSm90INS1_25CollectiveMainloopFwdSm90ILi2EN4cute5tupleIJNS5_1CILi1EEES8_S8_EEENS6_IJNS7_ILi128EEENS7_ILi96EEENS7_ILi192EEEEEELi128ENS_6half_tEfNS_4arch4Sm90ELb1ELb0ELb1ELb1ELb1ELb1ELb0ELb1ELb1ELb1ELb1ELb0EEENS1_21CollectiveEpilogueFwdINS6_IJSA_SA_SB_EEES9_SE_SG_Li256ELb1ELb1ELb1ELb0EEENS1_36VarlenDynamicPersistentTileSchedulerILi128ELi96ELi256ELi128ELb1ELb1ELb1ELb1ELb1ELb1EEEEEEEEEvNT_6ParamsE)
        /*0008*/ 	.word	0x000000a8


	//----- nvinfo : EIATTR_FRAME_SIZE
	.align		4
.L_20:
        /*000c*/ 	.byte	0x04, 0x11
        /*000e*/ 	.short	(.L_22 - .L_21)
	.align		4
.L_21:
        /*0010*/ 	.word	index@(_ZN7cutlass13device_kernelIN5flash11enable_sm90INS1_16FlashAttnFwdSm90INS1_25CollectiveMainloopFwdSm90ILi2EN4cute5tupleIJNS5_1CILi1EEES8_S8_EEENS6_IJNS7_ILi128EEENS7_ILi96EEENS7_ILi192EEEEEELi128ENS_6half_tEfNS_4arch4Sm90ELb1ELb0ELb1ELb1ELb1ELb1ELb0ELb1ELb1ELb1ELb1ELb0EEENS1_21CollectiveEpilogueFwdINS6_IJSA_SA_SB_EEES9_SE_SG_Li256ELb1ELb1ELb1ELb0EEENS1_36VarlenDynamicPersistentTileSchedulerILi128ELi96ELi256ELi128ELb1ELb1ELb1ELb1ELb1ELb1EEEEEEEEEvNT_6ParamsE)
        /*0014*/ 	.word	0x00000070


	//----- nvinfo : EIATTR_REGCOUNT
	.align		4
.L_22:
        /*0018*/ 	.byte	0x04, 0x2f
        /*001a*/ 	.short	(.L_24 - .L_23)
	.align		4
.L_23:
        /*001c*/ 	.word	index@(_ZN7cutlass13device_kernelIN5flash11enable_sm90INS1_16FlashAttnFwdSm90INS1_25CollectiveMainloopFwdSm90ILi2EN4cute5tupleIJNS5_1CILi1EEES8_S8_EEENS6_IJNS7_ILi128EEENS7_ILi96EEENS7_ILi192EEEEEELi128ENS_6half_tEfNS_4arch4Sm90ELb1ELb0ELb1ELb1ELb1ELb0ELb0ELb1ELb1ELb1ELb1ELb0EEENS1_21CollectiveEpilogueFwdINS6_IJSA_SA_SB_EEES9_SE_SG_Li256ELb1ELb1ELb1ELb0EEENS1_36VarlenDynamicPersistentTileSchedulerILi128ELi96ELi256ELi128ELb1ELb1ELb1ELb1ELb1ELb1EEEEEEEEEvNT_6ParamsE)
        /*0020*/ 	.word	0x000000a8


	//----- nvinfo : EIATTR_FRAME_SIZE
	.align		4
.L_24:
        /*0024*/ 	.byte	0x04, 0x11
        /*0026*/ 	.short	(.L_26 - .L_25)
	.align		4
.L_25:
        /*0028*/ 	.word	index@(_ZN7cutlass13device_kernelIN5flash11enable_sm90INS1_16FlashAttnFwdSm90INS1_25CollectiveMainloopFwdSm90ILi2EN4cute5tupleIJNS5_1CILi1EEES8_S8_EEENS6_IJNS7_ILi128EEENS7_ILi96EEENS7_ILi192EEEEEELi128ENS_6half_tEfNS_4arch4Sm90ELb1ELb0ELb1ELb1ELb1ELb0ELb0ELb1ELb1ELb1ELb1ELb0EEENS1_21CollectiveEpilogueFwdINS6_IJSA_SA_SB_EEES9_SE_SG_Li256ELb1ELb1ELb1ELb0EEENS1_36VarlenDynamicPersistentTileSchedulerILi128ELi96ELi256ELi128ELb1ELb1ELb1ELb1ELb1ELb1EEEEEEEEEvNT_6ParamsE)
        /*002c*/ 	.word	0x00000020


	//----- nvinfo : EIATTR_REGCOUNT
	.align		4
.L_26:
        /*0030*/ 	.byte	0x04, 0x2f
        /*0032*/ 	.short	(.L_28 - .L_27)
	.align		4
.L_27:
        /*0034*/ 	.word	index@(_ZN7cutlass13device_kernelIN5flash11enable_sm90INS1_16FlashAttnFwdSm90INS1_25CollectiveMainloopFwdSm90ILi2EN4cute5tupleIJNS5_1CILi1EEES8_S8_EEENS6_IJNS7_ILi128EEENS7_ILi96EEENS7_ILi192EEEEEELi128ENS_6half_tEfNS_4arch4Sm90ELb1ELb0ELb1ELb0ELb1ELb0ELb0ELb1ELb1ELb1ELb1ELb0EEENS1_21CollectiveEpilogueFwdINS6_IJSA_SA_SB_EEES9_SE_SG_Li256ELb0ELb1ELb1ELb0EEENS1_19SingleTileSchedulerILb0ELb1ELb1ELi128EEEEEEEEEvNT_6ParamsE)
        /*0038*/ 	.word	0x000000a8


	//----- nvinfo : EIATTR_FRAME_SIZE
	.align		4
.L_28:
        /*003c*/ 	.byte	0x04, 0x11
        /*003e*/ 	.short	(.L_30 - .L_29)
	.align		4
.L_29:
        /*0040*/ 	.word	index@(_ZN7cutlass13device_kernelIN5flash11enable_sm90INS1_16FlashAttnFwdSm90INS1_25CollectiveMainloopFwdSm90ILi2EN4cute5tupleIJNS5_1CILi1EEES8_S8_EEENS6_IJNS7_ILi128EEENS7_ILi96EEENS7_ILi192EEEEEELi128ENS_6half_tEfNS_4arch4Sm90ELb1ELb0ELb1ELb0ELb1ELb0ELb0ELb1ELb1ELb1ELb1ELb0EEENS1_21CollectiveEpilogueFwdINS6_IJSA_SA_SB_EEES9_SE_SG_Li256ELb0ELb1ELb1ELb0EEENS1_19SingleTileSchedulerILb0ELb1ELb1ELi128EEEEEEEEEvNT_6ParamsE)
        /*0044*/ 	.word	0x00000000


	//----- nvinfo : EIATTR_REGCOUNT
	.align		4
.L_30:
        /*0048*/ 	.byte	0x04, 0x2f
        /*004a*/ 	.short	(.L_32 - .L_31)
	.align		4
.L_31:
        /*004c*/ 	.word	index@(_ZN7cutlass13device_kernelIN5flash11enable_sm90INS1_16FlashAttnFwdSm90INS1_25CollectiveMainloopFwdSm90ILi2EN4cute5tupleIJNS5_1CILi1EEES8_S8_EEENS6_IJNS7_ILi128EEENS7_ILi96EEENS7_ILi192EEEEEELi128ENS_6half_tEfNS_4arch4Sm90ELb0ELb1ELb1ELb1ELb1ELb1ELb0ELb1ELb1ELb1ELb1ELb0EEENS1_21CollectiveEpilogueFwdINS6_IJSA_SA_SB_EEES9_SE_SG_Li256ELb1ELb1ELb1ELb0EEENS1_36VarlenDynamicPersistentTileSchedulerILi128ELi96ELi256ELi128ELb1ELb1ELb1ELb1ELb0ELb1EEEEEEEEEvNT_6ParamsE)
        /*0050*/ 	.word	0x000000a8


	//----- nvinfo : EIATTR_FRAME_SIZE
	.align		4
.L_32:
        /*0054*/ 	.byte	0x04, 0x11
        /*0056*/ 	.short	(.L_34 - .L_33)
	.align		4
.L_33:
        /*0058*/ 	.word	index@(_ZN7cutlass13device_kernelIN5flash11enable_sm90INS1_16FlashAttnFwdSm90INS1_25CollectiveMainloopFwdSm90ILi2EN4cute5tupleIJNS5_1CILi1EEES8_S8_EEENS6_IJNS7_ILi128EEENS7_ILi96EEENS7_ILi192EEEEEELi128ENS_6half_tEfNS_4arch4Sm90ELb0ELb1ELb1ELb1ELb1ELb1ELb0ELb1ELb1ELb1ELb1ELb0EEENS1_21CollectiveEpilogueFwdINS6_IJSA_SA_SB_EEES9_SE_SG_Li256ELb1ELb1ELb1ELb0EEENS1_36VarlenDynamicPersistentTileSchedulerILi128ELi96ELi256ELi128ELb1ELb1ELb1ELb1ELb0ELb1EEEEEEEEEvNT_6ParamsE)
        /*005c*/ 	.word	0x00000060


	//----- nvinfo : EIATTR_REGCOUNT
	.align		4
.L_34:
        /*0060*/ 	.byte	0x04, 0x2f
        /*0062*/ 	.short	(.L_36 - .L_35)
	.align		4
.L_35:
        /*0064*/ 	.word	index@(_ZN7cutlass13device_kernelIN5flash11enable_sm90INS1_16FlashAttnFwdSm90INS1_25CollectiveMainloopFwdSm90ILi2EN4cute5tupleIJNS5_1CILi1EEES8_S8_EEENS6_IJNS7_ILi128EEENS7_ILi96EEENS7_ILi192EEEEEELi128ENS_6half_tEfNS_4arch4Sm90ELb0ELb1ELb1ELb1ELb1ELb0ELb0ELb1ELb1ELb1ELb1ELb0EEENS1_21CollectiveEpilogueFwdINS6_IJSA_SA_SB_EEES9_SE_SG_Li256ELb1ELb1ELb1ELb0EEENS1_36VarlenDynamicPersistentTileSchedulerILi128ELi96ELi256ELi128ELb1ELb1ELb1ELb1ELb0ELb1EEEEEEEEEvNT_6ParamsE)
        /*0068*/ 	.word	0x000000a8


	//----- nvinfo : EIATTR_FRAME_SIZE
	.align		4
.L_36:
        /*006c*/ 	.byte	0x04, 0x11
        /*006e*/ 	.short	(.L_38 - .L_37)
	.align		4
.L_37:
        /*0070*/ 	.word	index@(_ZN7cutlass13device_kernelIN5flash11enable_sm90INS1_16FlashAttnFwdSm90INS1_25CollectiveMainloopFwdSm90ILi2EN4cute5tupleIJNS5_1CILi1EEES8_S8_EEENS6_IJNS7_ILi128EEENS7_ILi96EEENS7_ILi192EEEEEELi128ENS_6half_tEfNS_4arch4Sm90ELb0ELb1ELb1ELb1ELb1ELb0ELb0ELb1ELb1ELb1ELb1ELb0EEENS1_21CollectiveEpilogueFwdINS6_IJSA_SA_SB_EEES9_SE_SG_Li256ELb1ELb1ELb1ELb0EEENS1_36VarlenDynamicPersistentTileSchedulerILi128ELi96ELi256ELi128ELb1ELb1ELb1ELb1ELb0ELb1EEEEEEEEEvNT_6ParamsE)
        /*0074*/ 	.word	0x00000018


	//----- nvinfo : EIATTR_REGCOUNT
	.align		4
.L_38:
        /*0078*/ 	.byte	0x04, 0x2f
        /*007a*/ 	.short	(.L_40 - .L_39)
	.align		4
.L_39:
        /*007c*/ 	.word	index@(_ZN7cutlass13device_kernelIN5flash11enable_sm90INS1_16FlashAttnFwdSm90INS1_25CollectiveMainloopFwdSm90ILi2EN4cute5tupleIJNS5_1CILi1EEES8_S8_EEENS6_IJNS7_ILi128EEENS7_ILi96EEENS7_ILi192EEEEEELi128ENS_6half_tEfNS_4arch4Sm90ELb0ELb1ELb1ELb0ELb1ELb0ELb0ELb1ELb1ELb1ELb1ELb0EEENS1_21CollectiveEpilogueFwdINS6_IJSA_SA_SB_EEES9_SE_SG_Li256ELb0ELb1ELb1ELb0EEENS1_19SingleTileSchedulerILb0ELb1ELb1ELi128EEEEEEEEEvNT_6ParamsE)
        /*0080*/ 	.word	0x000000a8


	//----- nvinfo : EIATTR_FRAME_SIZE
	.align		4
.L_40:
        /*0084*/ 	.byte	0x04, 0x11
        /*0086*/ 	.short	(.L_42 - .L_41)
	.align		4
.L_41:
        /*0088*/ 	.word	index@(_ZN7cutlass13device_kernelIN5flash11enable_sm90INS1_16FlashAttnFwdSm90INS1_25CollectiveMainloopFwdSm90ILi2EN4cute5tupleIJNS5_1CILi1EEES8_S8_EEENS6_IJNS7_ILi128EEENS7_ILi96EEENS7_ILi192EEEEEELi128ENS_6half_tEfNS_4arch4Sm90ELb0ELb1ELb1ELb0ELb1ELb0ELb0ELb1ELb1ELb1ELb1ELb0EEENS1_21CollectiveEpilogueFwdINS6_IJSA_SA_SB_EEES9_SE_SG_Li256ELb0ELb1ELb1ELb0EEENS1_19SingleTileSchedulerILb0ELb1ELb1ELi128EEEEEEEEEvNT_6ParamsE)
        /*008c*/ 	.word	0x00000008


	//----- nvinfo : EIATTR_REGCOUNT
	.align		4
.L_42:
        /*0090*/ 	.byte	0x04, 0x2f
        /*0092*/ 	.short	(.L_44 - .L_43)
	.align		4
.L_43:
        /*0094*/ 	.word	index@(_ZN7cutlass13device_kernelIN5flash11enable_sm90INS1_16FlashAttnFwdSm90INS1_25CollectiveMainloopFwdSm90ILi2EN4cute5tupleIJNS5_1CILi1EEES8_S8_EEENS6_IJNS7_ILi128EEENS7_ILi96EEENS7_ILi192EEEEEELi128ENS_6half_tEfNS_4arch4Sm90ELb0ELb0ELb1ELb1ELb1ELb1ELb0ELb1ELb1ELb1ELb1ELb0EEENS1_21CollectiveEpilogueFwdINS6_IJSA_SA_SB_EEES9_SE_SG_Li256ELb1ELb1ELb1ELb0EEENS1_36VarlenDynamicPersistentTileSchedulerILi128ELi96ELi256ELi128ELb1ELb1ELb1ELb0ELb1ELb1EEEEEEEEEvNT_6ParamsE)
        /*0098*/ 	.word	0x000000a8


	//----- nvinfo : EIATTR_FRAME_SIZE
	.align		4
.L_44:
        /*009c*/ 	.byte	0x04, 0x11
        /*009e*/ 	.short	(.L_46 - .L_45)
	.align		4
.L_45:
        /*00a0*/ 	.word	index@(_ZN7cutlass13device_kernelIN5flash11enable_sm90INS1_16FlashAttnFwdSm90INS1_25CollectiveMainloopFwdSm90ILi2EN4cute5tupleIJNS5_1CILi1EEES8_S8_EEENS6_IJNS7_ILi128EEENS7_ILi96EEENS7_ILi192EEEEEELi128ENS_6half_tEfNS_4arch4Sm90ELb0ELb0ELb1ELb1ELb1ELb1ELb0ELb1ELb1ELb1ELb1ELb0EEENS1_21CollectiveEpilogueFwdINS6_IJSA_SA_SB_EEES9_SE_SG_Li256ELb1ELb1ELb1ELb0EEENS1_36VarlenDynamicPersistentTileSchedulerILi128ELi96ELi256ELi128ELb1ELb1ELb1ELb0ELb1ELb1EEEEEEEEEvNT_6ParamsE)
        /*00a4*/ 	.word	0x00000090


	//----- nvinfo : EIATTR_REGCOUNT
	.align		4
.L_46:
        /*00a8*/ 	.byte	0x04, 0x2f
        /*00aa*/ 	.short	(.L_48 - .L_47)
	.align		4
.L_47:
        /*00ac*/ 	.word	index@(_ZN7cutlass13device_kernelIN5flash11enable_sm90INS1_16FlashAttnFwdSm90INS1_25CollectiveMainloopFwdSm90ILi2EN4cute5tupleIJNS5_1CILi1EEES8_S8_EEENS6_IJNS7_ILi128EEENS7_ILi96EEENS7_ILi192EEEEEELi128ENS_6half_tEfNS_4arch4Sm90ELb0ELb0ELb1ELb1ELb1ELb0ELb0ELb1ELb1ELb1ELb1ELb0EEENS1_21CollectiveEpilogueFwdINS6_IJSA_SA_SB_EEES9_SE_SG_Li256ELb1ELb1ELb1ELb0EEENS1_36VarlenDynamicPersistentTileSchedulerILi128ELi96ELi256ELi128ELb1ELb1ELb1ELb0ELb1ELb1EEEEEEEEEvNT_6ParamsE)
        /*00b0*/ 	.word	0x000000a8


	//----- nvinfo : EIATTR_FRAME_SIZE
	.align		4
.L_48:
        /*00b4*/ 	.byte	0x04, 0x11
        /*00b6*/ 	.short	(.L_50 - .L_49)
	.align		4
.L_49:
        /*00b8*/ 	.word	index@(_ZN7cutlass13device_kernelIN5flash11enable_sm90INS1_16FlashAttnFwdSm90INS1_25CollectiveMainloopFwdSm90ILi2EN4cute5tupleIJNS5_1CILi1EEES8_S8_EEENS6_IJNS7_ILi128EEENS7_ILi96EEENS7_ILi192EEEEEELi128ENS_6half_tEfNS_4arch4Sm90ELb0ELb0ELb1ELb1ELb1ELb0ELb0ELb1ELb1ELb1ELb1ELb0EEENS1_21CollectiveEpilogueFwdINS6_IJSA_SA_SB_EEES9_SE_SG_Li256ELb1ELb1ELb1ELb0EEENS1_36VarlenDynamicPersistentTileSchedulerILi128ELi96ELi256ELi128ELb1ELb1ELb1ELb0ELb1ELb1EEEEEEEEEvNT_6ParamsE)
        /*00bc*/ 	.word	0x00000020


	//----- nvinfo : EIATTR_REGCOUNT
	.align		4
.L_50:
        /*00c0*/ 	.byte	0x04, 0x2f
        /*00c2*/ 	.short	(.L_52 - .L_51)
	.align		4
.L_51:
        /*00c4*/ 	.word	index@(_ZN7cutlass13device_kernelIN5flash11enable_sm90INS1_16FlashAttnFwdSm90INS1_25CollectiveMainloopFwdSm90ILi2EN4cute5tupleIJNS5_1CILi1EEES8_S8_EEENS6_IJNS7_ILi128EEENS7_ILi96EEENS7_ILi192EEEEEELi128ENS_6half_tEfNS_4arch4Sm90ELb0ELb0ELb1ELb0ELb1ELb0ELb0ELb1ELb1ELb1ELb1ELb0EEENS1_21CollectiveEpilogueFwdINS6_IJSA_SA_SB_EEES9_SE_SG_Li256ELb0ELb1ELb1ELb0EEENS1_19SingleTileSchedulerILb0ELb1ELb1ELi128EEEEEEEEEvNT_6ParamsE)
        /*00c8*/ 	.word	0x000000a8


	//----- nvinfo : EIATTR_FRAME_SIZE
	.align		4
.L_52:
        /*00cc*/ 	.byte	0x04, 0x11
        /*00ce*/ 	.short	(.L_54 - .L_53)
	.align		4
.L_53:
        /*00d0*/ 	.word	index@(_ZN7cutlass13device_kernelIN5flash11enable_sm90INS1_16FlashAttnFwdSm90INS1_25CollectiveMainloopFwdSm90ILi2EN4cute5tupleIJNS5_1CILi1EEES8_S8_EEENS6_IJNS7_ILi128EEENS7_ILi96EEENS7_ILi192EEEEEELi128ENS_6half_tEfNS_4arch4Sm90ELb0ELb0ELb1ELb0ELb1ELb0ELb0ELb1ELb1ELb1ELb1ELb0EEENS1_21CollectiveEpilogueFwdINS6_IJSA_SA_SB_EEES9_SE_SG_Li256ELb0ELb1ELb1ELb0EEENS1_19SingleTileSchedulerILb0ELb1ELb1ELi128EEEEEEEEEvNT_6ParamsE)
        /*00d4*/ 	.word	0x00000000


	//----- nvinfo : EIATTR_MIN_STACK_SIZE
	.align		4
.L_54:
        /*00d8*/ 	.byte	0x04, 0x12
        /*00da*/ 	.short	(.L_56 - .L_55)
	.align		4
.L_55:
        /*00dc*/ 	.word	index@(_ZN7cutlass13device_kernelIN5flash11enable_sm90INS1_16FlashAttnFwdSm90INS1_25CollectiveMainloopFwdSm90ILi2EN4cute5tupleIJNS5_1CILi1EEES8_S8_EEENS6_IJNS7_ILi128EEENS7_ILi96EEENS7_ILi192EEEEEELi128ENS_6half_tEfNS_4arch4Sm90ELb0ELb0ELb1ELb0ELb1ELb0ELb0ELb1ELb1ELb1ELb1ELb0EEENS1_21CollectiveEpilogueFwdINS6_IJSA_SA_SB_EEES9_SE_SG_Li256ELb0ELb1ELb1ELb0EEENS1_19SingleTileSchedulerILb0ELb1ELb1ELi128EEEEEEEEEvNT_6ParamsE)
        /*00e0*/ 	.word	0x00000000


	//----- nvinfo : EIATTR_MIN_STACK_SIZE
	.align		4
.L_56:
        /*00e4*/ 	.byte	0x04, 0x12
        /*00e6*/ 	.short	(.L_58 - .L_57)
	.align		4
.L_57:
        /*00e8*/ 	.word	index@(_ZN7cutlass13device_kernelIN5flash11enable_sm90INS1_16FlashAttnFwdSm90INS1_25CollectiveMainloopFwdSm90ILi2EN4cute5tupleIJNS5_1CILi1EEES8_S8_EEENS6_IJNS7_ILi128EEENS7_ILi96EEENS7_ILi192EEEEEELi128ENS_6half_tEfNS_4arch4Sm90ELb0ELb0ELb1ELb1ELb1ELb0ELb0ELb1ELb1ELb1ELb1ELb0EEENS1_21CollectiveEpilogueFwdINS6_IJSA_SA_SB_EEES9_SE_SG_Li256ELb1ELb1ELb1ELb0EEENS1_36VarlenDynamicPersistentTileSchedulerILi128ELi96ELi256ELi128ELb1ELb1ELb1ELb0ELb1ELb1EEEEEEEEEvNT_6ParamsE)
        /*00ec*/ 	.word	0x00000020


	//----- nvinfo : EIATTR_MIN_STACK_SIZE
	.align		4
.L_58:
        /*00f0*/ 	.byte	0x04, 0x12
        /*00f2*/ 	.short	(.L_60 - .L_59)
	.align		4
.L_59:
        /*00f4*/ 	.word	index@(_ZN7cutlass13device_kernelIN5flash11enable_sm90INS1_16FlashAttnFwdSm90INS1_25CollectiveMainloopFwdSm90ILi2EN4cute5tupleIJNS5_1CILi1EEES8_S8_EEENS6_IJNS7_ILi128EEENS7_ILi96EEENS7_ILi192EEEEEELi128ENS_6half_tEfNS_4arch4Sm90ELb0ELb0ELb1ELb1ELb1ELb1ELb0ELb1ELb1ELb1ELb1ELb0EEENS1_21CollectiveEpilogueFwdINS6_IJSA_SA_SB_EEES9_SE_SG_Li256ELb1ELb1ELb1ELb0EEENS1_36VarlenDynamicPersistentTileSchedulerILi128ELi96ELi256ELi128ELb1ELb1ELb1ELb0ELb1ELb1EEEEEEEEEvNT_6ParamsE)
        /*00f8*/ 	.word	0x00000090


	//----- nvinfo : EIATTR_MIN_STACK_SIZE
	.align		4
.L_60:
        /*00fc*/ 	.byte	0x04, 0x12
        /*00fe*/ 	.short	(.L_62 - .L_61)
	.align		4
.L_61:
        /*0100*/ 	.word	index@(_ZN7cutlass13device_kernelIN5flash11enable_sm90INS1_16FlashAttnFwdSm90INS1_25CollectiveMainloopFwdSm90ILi2EN4cute5tupleIJNS5_1CILi1EEES8_S8_EEENS6_IJNS7_ILi128EEENS7_ILi96EEENS7_ILi192EEEEEELi128ENS_6half_tEfNS_4arch4Sm90ELb0ELb1ELb1ELb0ELb1ELb0ELb0ELb1ELb1ELb1ELb1ELb0EEENS1_21CollectiveEpilogueFwdINS6_IJSA_SA_SB_EEES9_SE_SG_Li256ELb0ELb1ELb1ELb0EEENS1_19SingleTileSchedulerILb0ELb1ELb1ELi128EEEEEEEEEvNT_6ParamsE)
        /*0104*/ 	.word	0x00000008


	//----- nvinfo : EIATTR_MIN_STACK_SIZE
	.align		4
.L_62:
        /*0108*/ 	.byte	0x04, 0x12
        /*010a*/ 	.short	(.L_64 - .L_63)
	.align		4
.L_63:
        /*010c*/ 	.word	index@(_ZN7cutlass13device_kernelIN5flash11enable_sm90INS1_16FlashAttnFwdSm90INS1_25CollectiveMainloopFwdSm90ILi2EN4cute5tupleIJNS5_1CILi1EEES8_S8_EEENS6_IJNS7_ILi128EEENS7_ILi96EEENS7_ILi192EEEEEELi128ENS_6half_tEfNS_4arch4Sm90ELb0ELb1ELb1ELb1ELb1ELb0ELb0ELb1ELb1ELb1ELb1ELb0EEENS1_21CollectiveEpilogueFwdINS6_IJSA_SA_SB_EEES9_SE_SG_Li256ELb1ELb1ELb1ELb0EEENS1_36VarlenDynamicPersistentTileSchedulerILi128ELi96ELi256ELi128ELb1ELb1ELb1ELb1ELb0ELb1EEEEEEEEEvNT_6ParamsE)
        /*0110*/ 	.word	0x00000018


	//----- nvinfo : EIATTR_MIN_STACK_SIZE
	.align		4
.L_64:
        /*0114*/ 	.byte	0x04, 0x12
        /*0116*/ 	.short	(.L_66 - .L_65)
	.align		4
.L_65:
        /*0118*/ 	.word	index@(_ZN7cutlass13device_kernelIN5flash11enable_sm90INS1_16FlashAttnFwdSm90INS1_25CollectiveMainloopFwdSm90ILi2EN4cute5tupleIJNS5_1CILi1EEES8_S8_EEENS6_IJNS7_ILi128EEENS7_ILi96EEENS7_ILi192EEEEEELi128ENS_6half_tEfNS_4arch4Sm90ELb0ELb1ELb1ELb1ELb1ELb1ELb0ELb1ELb1ELb1ELb1ELb0EEENS1_21CollectiveEpilogueFwdINS6_IJSA_SA_SB_EEES9_SE_SG_Li256ELb1ELb1ELb1ELb0EEENS1_36VarlenDynamicPersistentTileSchedulerILi128ELi96ELi256ELi128ELb1ELb1ELb1ELb1ELb0ELb1EEEEEEEEEvNT_6ParamsE)
        /*011c*/ 	.word	0x00000060


	//----- nvinfo : EIATTR_MIN_STACK_SIZE
	.align		4
.L_66:
        /*0120*/ 	.byte	0x04, 0x12
        /*0122*/ 	.short	(.L_68 - .L_67)
	.align		4
.L_67:
        /*0124*/ 	.word	index@(_ZN7cutlass13device_kernelIN5flash11enable_sm90INS1_16FlashAttnFwdSm90INS1_25CollectiveMainloopFwdSm90ILi2EN4cute5tupleIJNS5_1CILi1EEES8_S8_EEENS6_IJNS7_ILi128EEENS7_ILi96EEENS7_ILi192EEEEEELi128ENS_6half_tEfNS_4arch4Sm90ELb1ELb0ELb1ELb0ELb1ELb0ELb0ELb1ELb1ELb1ELb1ELb0EEENS1_21CollectiveEpilogueFwdINS6_IJSA_SA_SB_EEES9_SE_SG_Li256ELb0ELb1ELb1ELb0EEENS1_19SingleTileSchedulerILb0ELb1ELb1ELi128EEEEEEEEEvNT_6ParamsE)
        /*0128*/ 	.word	0x00000000


	//----- nvinfo : EIATTR_MIN_STACK_SIZE
	.align		4
.L_68:
        /*012c*/ 	.byte	0x04, 0x12
        /*012e*/ 	.short	(.L_70 - .L_69)
	.align		4
.L_69:
        /*0130*/ 	.word	index@(_ZN7cutlass13device_kernelIN5flash11enable_sm90INS1_16FlashAttnFwdSm90INS1_25CollectiveMainloopFwdSm90ILi2EN4cute5tupleIJNS5_1CILi1EEES8_S8_EEENS6_IJNS7_ILi128EEENS7_ILi96EEENS7_ILi192EEEEEELi128ENS_6half_tEfNS_4arch4Sm90ELb1ELb0ELb1ELb1ELb1ELb0ELb0ELb1ELb1ELb1ELb1ELb0EEENS1_21CollectiveEpilogueFwdINS6_IJSA_SA_SB_EEES9_SE_SG_Li256ELb1ELb1ELb1ELb0EEENS1_36VarlenDynamicPersistentTileSchedulerILi128ELi96ELi256ELi128ELb1ELb1ELb1ELb1ELb1ELb1EEEEEEEEEvNT_6ParamsE)
        /*0134*/ 	.word	0x00000020


	//----- nvinfo : EIATTR_MIN_STACK_SIZE
	.align		4
.L_70:
        /*0138*/ 	.byte	0x04, 0x12
        /*013a*/ 	.short	(.L_72 - .L_71)
	.align		4
.L_71:
        /*013c*/ 	.word	index@(_ZN7cutlass13device_kernelIN5flash11enable_sm90INS1_16FlashAttnFwdSm90INS1_25CollectiveMainloopFwdSm90ILi2EN4cute5tupleIJNS5_1CILi1EEES8_S8_EEENS6_IJNS7_ILi128EEENS7_ILi96EEENS7_ILi192EEEEEELi128ENS_6half_tEfNS_4arch4Sm90ELb1ELb0ELb1ELb1ELb1ELb1ELb0ELb1ELb1ELb1ELb1ELb0EEENS1_21CollectiveEpilogueFwdINS6_IJSA_SA_SB_EEES9_SE_SG_Li256ELb1ELb1ELb1ELb0EEENS1_36VarlenDynamicPersistentTileSchedulerILi128ELi96ELi256ELi128ELb1ELb1ELb1ELb1ELb1ELb1EEEEEEEEEvNT_6ParamsE)
        /*0140*/ 	.word	0x00000070
.L_72:


//--------------------- .nv.compat                --------------------------
	.section	.nv.compat,"",@"SHT_CUDA_COMPAT_INFO"
	.align	4
        /*0000*/ 	.byte	0x02, 0x09, 0x01, 0x00, 0x02, 0x02, 0x04, 0x00, 0x02, 0x05, 0x05, 0x00, 0x03, 0x07, 0x01, 0x01
        /*0010*/ 	.byte	0x02, 0x03, 0x01, 0x00, 0x02, 0x06, 0x01, 0x00, 0x04, 0x0b, 0x08, 0x00, 0x00, 0x00, 0x00, 0x00
        /*0020*/ 	.byte	0x00, 0x00, 0x00, 0x00


//--------------------- .nv.info._ZN7cutlass13device_kernelIN5flash11enable_sm90INS1_16FlashAttnFwdSm90INS1_25CollectiveMainloopFwdSm90ILi2EN4cute5tupleIJNS5_1CILi1EEES8_S8_EEENS6_IJNS7_ILi128EEENS7_ILi96EEENS7_ILi192EEEEEELi128ENS_6half_tEfNS_4arch4Sm90ELb0ELb0ELb1ELb0ELb1ELb0ELb0ELb1ELb1ELb1ELb1ELb0EEENS1_21CollectiveEpilogueFwdINS6_IJSA_SA_SB_EEES9_SE_SG_Li256ELb0ELb1ELb1ELb0EEENS1_19SingleTileSchedulerILb0ELb1ELb1ELi128EEEEEEEEEvNT_6ParamsE --------------------------
	.section	.nv.info._ZN7cutlass13device_kernelIN5flash11enable_sm90INS1_16FlashAttnFwdSm90INS1_25CollectiveMainloopFwdSm90ILi2EN4cute5tupleIJNS5_1CILi1EEES8_S8_EEENS6_IJNS7_ILi128EEENS7_ILi96EEENS7_ILi192EEEEEELi128ENS_6half_tEfNS_4arch4Sm90ELb0ELb0ELb1ELb0ELb1ELb0ELb0ELb1ELb1ELb1ELb1ELb0EEENS1_21CollectiveEpilogueFwdINS6_IJSA_SA_SB_EEES9_SE_SG_Li256ELb0ELb1ELb1ELb0EEENS1_19SingleTileSchedulerILb0ELb1ELb1ELi128EEEEEEEEEvNT_6ParamsE,"",@"SHT_CUDA_INFO"
	.sectionflags	@""
	.align	4


	//----- nvinfo : EIATTR_CUDA_API_VERSION
	.align		4
        /*0000*/ 	.byte	0x04, 0x37
        /*0002*/ 	.short	(.L_74 - .L_73)
.L_73:
        /*0004*/ 	.word	0x00000082


	//----- nvinfo : EIATTR_KPARAM_INFO
	.align		4
.L_74:
        /*0008*/ 	.byte	0x04, 0x17
        /*000a*/ 	.short	(.L_76 - .L_75)
.L_75:
        /*000c*/ 	.word	0x00000000
        /*0010*/ 	.short	0x0000
        /*0012*/ 	.short	0x0070
        /*0014*/ 	.byte	0x00, 0xf0, 0x01, 0x28


	//----- nvinfo : EIATTR_SPARSE_MMA_MASK
	.align		4
.L_76:
        /*0018*/ 	.byte	0x03, 0x50
        /*001a*/ 	.short	0x0000


	//----- nvinfo : EIATTR_MAXREG_COUNT
	.align		4
        /*001c*/ 	.byte	0x03, 0x1b
        /*001e*/ 	.short	0x00a8


	//----- nvinfo : EIATTR_NUM_BARRIERS
	.align		4
        /*0020*/ 	.byte	0x02, 0x4c
        /*0022*/ 	.byte	0x09
	.zero		1


	//----- nvinfo : EIATTR_EXTERNS
	.align		4
        /*0024*/ 	.byte	0x04, 0x0f
        /*0026*/ 	.short	(.L_78 - .L_77)


	//   ....[0]....
	.align		4
.L_77:
        /*0028*/ 	.word	index@(__assertfail)


	//----- nvinfo : EIATTR_MERCURY_ISA_VERSION
	.align		4
.L_78:
        /*002c*/ 	.byte	0x03, 0x5f
        /*002e*/ 	.short	0x0101


	//----- nvinfo : EIATTR_INT_WARP_WIDE_INSTR_OFFSETS
	.align		4
        /*0030*/ 	.byte	0x04, 0x31
        /*0032*/ 	.short	(.L_80 - .L_79)


	//   ....[0]....
.L_79:
        /*0034*/ 	.word	0x000000b0


	//   ....[1]....
        /*0038*/ 	.word	0x000000c0


	//   ....[2]....
        /*003c*/ 	.word	0x00000160


	//----- nvinfo : EIATTR_COOP_GROUP_MASK_REGIDS
	.align		4
.L_80:
        /*0040*/ 	.byte	0x04, 0x29
        /*0042*/ 	.short	(.L_82 - .L_81)


	//   ....[0]....
.L_81:
        /*0044*/ 	.word	0xffffffff


	//   ....[1]....
        /*0048*/ 	.word	0xffffffff


	//   ....[2]....
        /*004c*/ 	.word	0xffffffff


	//   ....[3]....
        /*0050*/ 	.word	0xffffffff


	//   ....[4]....
        /*0054*/ 	.word	0xffffffff


	//   ....[5]....
        /*0058*/ 	.word	0xffffffff


	//   ....[6]....
        /*005c*/ 	.word	0xffffffff


	//   ....[7]....
        /*0060*/ 	.word	0xffffffff


	//   ....[8]....
        /*0064*/ 	.word	0xffffffff


	//   ....[9]....
        /*0068*/ 	.word	0xffffffff


	//   ....[10]....
        /*006c*/ 	.word	0xffffffff


	//   ....[11]....
        /*0070*/ 	.word	0xffffffff


	//   ....[12]....
        /*0074*/ 	.word	0xffffffff


	//   ....[13]....
        /*0078*/ 	.word	0xffffffff


	//   ....[14]....
        /*007c*/ 	.word	0xffffffff


	//   ....[15]....
        /*0080*/ 	.word	0xffffffff


	//   ....[16]....
        /*0084*/ 	.word	0xffffffff


	//   ....[17]....
        /*0088*/ 	.word	0xffffffff


	//   ....[18]....
        /*008c*/ 	.word	0xffffffff


	//   ....[19]....
        /*0090*/ 	.word	0xffffffff


	//   ....[20]....
        /*0094*/ 	.word	0xffffffff


	//   ....[21]....
        /*0098*/ 	.word	0xffffffff


	//   ....[22]....
        /*009c*/ 	.word	0xffffffff


	//   ....[23]....
        /*00a0*/ 	.word	0xffffffff


	//   ....[24]....
        /*00a4*/ 	.word	0xffffffff


	//   ....[25]....
        /*00a8*/ 	.word	0xffffffff


	//   ....[26]....
        /*00ac*/ 	.word	0xffffffff


	//   ....[27]....
        /*00b0*/ 	.word	0xffffffff


	//   ....[28]....
        /*00b4*/ 	.word	0xffffffff


	//   ....[29]....
        /*00b8*/ 	.word	0xffffffff


	//   ....[30]....
        /*00bc*/ 	.word	0xffffffff


	//   ....[31]....
        /*00c0*/ 	.word	0xffffffff


	//   ....[32]....
        /*00c4*/ 	.word	0xffffffff


	//   ....[33]....
        /*00c8*/ 	.word	0xffffffff


	//   ....[34]....
        /*00cc*/ 	.word	0xffffffff


	//   ....[35]....
        /*00d0*/ 	.word	0xffffffff


	//   ....[36]....
        /*00d4*/ 	.word	0xffffffff


	//   ....[37]....
        /*00d8*/ 	.word	0xffffffff


	//   ....[38]....
        /*00dc*/ 	.word	0xffffffff


	//   ....[39]....
        /*00e0*/ 	.word	0xffffffff


	//   ....[40]....
        /*00e4*/ 	.word	0xffffffff


	//   ....[41]....
        /*00e8*/ 	.word	0xffffffff


	//   ....[42]....
        /*00ec*/ 	.word	0xffffffff


	//   ....[43]....
        /*00f0*/ 	.word	0xffffffff


	//   ....[44]....
        /*00f4*/ 	.word	0xffffffff


	//   ....[45]....
        /*00f8*/ 	.word	0xffffffff


	//   ....[46]....
        /*00fc*/ 	.word	0xffffffff


	//   ....[47]....
        /*0100*/ 	.word	0xffffffff


	//   ....[48]....
        /*0104*/ 	.word	0xffffffff


	//   ....[49]....
        /*0108*/ 	.word	0xffffffff


	//   ....[50]....
        /*010c*/ 	.word	0xffffffff


	//   ....[51]....
        /*0110*/ 	.word	0xffffffff


	//   ....[52]....
        /*0114*/ 	.word	0xffffffff


	//   ....[53]....
        /*0118*/ 	.word	0xffffffff


	//   ....[54]....
        /*011c*/ 	.word	0xffffffff


	//   ....[55]....
        /*0120*/ 	.word	0xffffffff


	//   ....[56]....
        /*0124*/ 	.word	0xffffffff


	//   ....[57]....
        /*0128*/ 	.word	0xffffffff


	//   ....[58]....
        /*012c*/ 	.word	0xffffffff


	//   ....[59]....
        /*0130*/ 	.word	0xffffffff


	//   ....[60]....
        /*0134*/ 	.word	0xffffffff


	//   ....[61]....
        /*0138*/ 	.word	0xffffffff


	//   ....[62]....
        /*013c*/ 	.word	0xffffffff


	//   ....[63]....
        /*0140*/ 	.word	0xffffffff


	//   ....[64]....
        /*0144*/ 	.word	0xffffffff


	//   ....[65]....
        /*0148*/ 	.word	0xffffffff


	//   ....[66]....
        /*014c*/ 	.word	0xffffffff


	//   ....[67]....
        /*0150*/ 	.word	0xffffffff


	//   ....[68]....
        /*0154*/ 	.word	0xffffffff


	//   ....[69]....
        /*0158*/ 	.word	0xffffffff


	//   ....[70]....
        /*015c*/ 	.word	0xffffffff


	//   ....[71]....
        /*0160*/ 	.word	0xffffffff


	//   ....[72]....
        /*0164*/ 	.word	0xffffffff


	//   ....[73]....
        /*0168*/ 	.word	0xffffffff


	//   ....[74]....
        /*016c*/ 	.word	0xffffffff


	//   ....[75]....
        /*0170*/ 	.word	0xffffffff


	//   ....[76]....
        /*0174*/ 	.word	0xffffffff


	//   ....[77]....
        /*0178*/ 	.word	0xffffffff


	//   ....[78]....
        /*017c*/ 	.word	0xffffffff


	//   ....[79]....
        /*0180*/ 	.word	0xffffffff


	//   ....[80]....
        /*0184*/ 	.word	0xffffffff


	//   ....[81]....
        /*0188*/ 	.word	0xffffffff


	//   ....[82]....
        /*018c*/ 	.word	0xffffffff


	//   ....[83]....
        /*0190*/ 	.word	0xffffffff


	//   ....[84]....
        /*0194*/ 	.word	0xffffffff


	//   ....[85]....
        /*0198*/ 	.word	0xffffffff


	//   ....[86]....
        /*019c*/ 	.word	0xffffffff


	//   ....[87]....
        /*01a0*/ 	.word	0xffffffff


	//   ....[88]....
        /*01a4*/ 	.word	0xffffffff


	//   ....[89]....
        /*01a8*/ 	.word	0xffffffff


	//   ....[90]....
        /*01ac*/ 	.word	0xffffffff


	//   ....[91]....
        /*01b0*/ 	.word	0xffffffff


	//   ....[92]....
        /*01b4*/ 	.word	0xffffffff


	//   ....[93]....
        /*01b8*/ 	.word	0x0500000f


	//   ....[94]....
        /*01bc*/ 	.word	0x0500000f


	//   ....[95]....
        /*01c0*/ 	.word	0x0500000f


	//   ....[96]....
        /*01c4*/ 	.word	0x0500000f


	//   ....[97]....
        /*01c8*/ 	.word	0x0500000f


	//   ....[98]....
        /*01cc*/ 	.word	0x0500000f


	//   ....[99]....
        /*01d0*/ 	.word	0x0500000f


	//   ....[100]....
        /*01d4*/ 	.word	0x0500000f


	//   ....[101]....
        /*01d8*/ 	.word	0x0500000f


	//   ....[102]....
        /*01dc*/ 	.word	0x0500000f


	//   ....[103]....
        /*01e0*/ 	.word	0x0500000f


	//   ....[104]....
        /*01e4*/ 	.word	0x0500000f


	//   ....[105]....
        /*01e8*/ 	.word	0x0500000f


	//   ....[106]....
        /*01ec*/ 	.word	0x0500000f


	//   ....[107]....
        /*01f0*/ 	.word	0x0500000f


	//   ....[108]....
        /*01f4*/ 	.word	0x0500000f


	//   ....[109]....
        /*01f8*/ 	.word	0x0500000f


	//   ....[110]....
        /*01fc*/ 	.word	0x0500000f


	//   ....[111]....
        /*0200*/ 	.word	0x0500000f


	//   ....[112]....
        /*0204*/ 	.word	0x0500000f


	//   ....[113]....
        /*0208*/ 	.word	0x0500000f


	//   ....[114]....
        /*020c*/ 	.word	0x0500000f


	//   ....[115]....
        /*0210*/ 	.word	0x0500000f


	//   ....[116]....
        /*0214*/ 	.word	0x0500000f


	//   ....[117]....
        /*0218*/ 	.word	0x0500000f


	//   ....[118]....
        /*021c*/ 	.word	0x0500000f


	//   ....[119]....
        /*0220*/ 	.word	0x0500000f


	//   ....[120]....
        /*0224*/ 	.word	0x0500000f


	//   ....[121]....
        /*0228*/ 	.word	0x0500000f


	//   ....[122]....
        /*022c*/ 	.word	0x0500000f


	//   ....[123]....
        /*0230*/ 	.word	0x0500000f


	//   ....[124]....
        /*0234*/ 	.word	0x0500000f


	//   ....[125]....
        /*0238*/ 	.word	0x0500000f


	//   ....[126]....
        /*023c*/ 	.word	0x0500000f


	//   ....[127]....
        /*0240*/ 	.word	0x0500000f


	//   ....[128]....
        /*0244*/ 	.word	0x0500000f


	//   ....[129]....
        /*0248*/ 	.word	0x0500000f


	//   ....[130]....
        /*024c*/ 	.word	0x0500000f


	//   ....[131]....
        /*0250*/ 	.word	0x0500000f


	//   ....[132]....
        /*0254*/ 	.word	0x0500000f


	//   ....[133]....
        /*0258*/ 	.word	0x0500000f


	//   ....[134]....
        /*025c*/ 	.word	0x0500000f


	//   ....[135]....
        /*0260*/ 	.word	0x0500000f


	//   ....[136]....
        /*0264*/ 	.word	0x0500000f


	//   ....[137]....
        /*0268*/ 	.word	0x0500000f


	//   ....[138]....
        /*026c*/ 	.word	0x0500000f


	//   ....[139]....
        /*0270*/ 	.word	0x0500000f


	//   ....[140]....
        /*0274*/ 	.word	0x0500000f


	//   ....[141]....
        /*0278*/ 	.word	0x0500000f


	//   ....[142]....
        /*027c*/ 	.word	0x0500000f


	//   ....[143]....
        /*0280*/ 	.word	0x0500000f


	//   ....[144]....
        /*0284*/ 	.word	0x0500000f


	//   ....[145]....
        /*0288*/ 	.word	0x0500000f


	//   ....[146]....
        /*028c*/ 	.word	0x0500000f


	//   ....[147]....
        /*0290*/ 	.word	0x0500000f


	//   ....[148]....
        /*0294*/ 	.word	0x0500000f


	//   ....[149]....
        /*0298*/ 	.word	0x0500000f


	//   ....[150]....
        /*029c*/ 	.word	0x0500000f


	//   ....[151]....
        /*02a0*/ 	.word	0x0500000f


	//   ....[152]....
        /*02a4*/ 	.word	0x0500000f


	//   ....[153]....
        /*02a8*/ 	.word	0x0500000f


	//   ....[154]....
        /*02ac*/ 	.word	0x0500000f


	//   ....[155]....
        /*02b0*/ 	.word	0x0500000f


	//   ....[156]....
        /*02b4*/ 	.word	0x0500000f


	//   ....[157]....
        /*02b8*/ 	.word	0x0500000f


	//   ....[158]....
        /*02bc*/ 	.word	0x0500000f


	//----- nvinfo : EIATTR_COOP_GROUP_INSTR_OFFSETS
	.align		4
.L_82:
        /*02c0*/ 	.byte	0x04, 0x28
        /*02c2*/ 	.short	(.L_84 - .L_83)


	//   ....[0]....
.L_83:
        /*02c4*/ 	.word	0x00000060


	//   ....[1]....
        /*02c8*/ 	.word	0x000000a0


	//   ....[2]....
        /*02cc*/ 	.word	0x000002c0


	//   ....[3]....
        /*02d0*/ 	.word	0x00000420


	//   ....[4]....
        /*02d4*/ 	.word	0x00000540


	//   ....[5]....
        /*02d8*/ 	.word	0x000006a0


	//   ....[6]....
        /*02dc*/ 	.word	0x00000f60


	//   ....[7]....
        /*02e0*/ 	.word	0x000025e0


	//   ....[8]....
        /*02e4*/ 	.word	0x00002660


	//   ....[9]....
        /*02e8*/ 	.word	0x00002a80


	//   ....[10]....
        /*02ec*/ 	.word	0x00002b30


	//   ....[11]....
        /*02f0*/ 	.word	0x00004dc0


	//   ....[12]....
        /*02f4*/ 	.word	0x00004e20


	//   ....[13]....
        /*02f8*/ 	.word	0x00004e40


	//   ....[14]....
        /*02fc*/ 	.word	0x00004e60


	//   ....[15]....
        /*0300*/ 	.word	0x00005f60


	//   ....[16]....
        /*0304*/ 	.word	0x00005f90


	//   ....[17]....
        /*0308*/ 	.word	0x00006030


	//   ....[18]....
        /*030c*/ 	.word	0x00006040


	//   ....[19]....
        /*0310*/ 	.word	0x00006eb0


	//   ....[20]....
        /*0314*/ 	.word	0x00006ef0


	//   ....[21]....
        /*0318*/ 	.word	0x00006f30


	//   ....[22]....
        /*031c*/ 	.word	0x00006f70


	//   ....[23]....
        /*0320*/ 	.word	0x00006f90


	//   ....[24]....
        /*0324*/ 	.word	0x00006fb0


	//   ....[25]....
        /*0328*/ 	.word	0x000075f0


	//   ....[26]....
        /*032c*/ 	.word	0x00007600


	//   ....[27]....
        /*0330*/ 	.word	0x00008010


	//   ....[28]....
        /*0334*/ 	.word	0x00009230


	//   ....[29]....
        /*0338*/ 	.word	0x00009250


	//   ....[30]....
        /*033c*/ 	.word	0x00009260


	//   ....[31]....
        /*0340*/ 	.word	0x00009270


	//   ....[32]....
        /*0344*/ 	.word	0x00009280


	//   ....[33]....
        /*0348*/ 	.word	0x00009290


	//   ....[34]....
        /*034c*/ 	.word	0x000092a0


	//   ....[35]....
        /*0350*/ 	.word	0x00009300


	//   ....[36]....
        /*0354*/ 	.word	0x00009340


	//   ....[37]....
        /*0358*/ 	.word	0x000093a0


	//   ....[38]....
        /*035c*/ 	.word	0x000093b0


	//   ....[39]....
        /*0360*/ 	.word	0x00009480


	//   ....[40]....
        /*0364*/ 	.word	0x00009aa0


	//   ....[41]....
        /*0368*/ 	.word	0x00009ad0


	//   ....[42]....
        /*036c*/ 	.word	0x00009b00


	//   ....[43]....
        /*0370*/ 	.word	0x00009b20


	//   ....[44]....
        /*0374*/ 	.word	0x00009b30


	//   ....[45]....
        /*0378*/ 	.word	0x00009bb0


	//   ....[46]....
        /*037c*/ 	.word	0x00009bf0


	//   ....[47]....
        /*0380*/ 	.word	0x00009c40


	//   ....[48]....
        /*0384*/ 	.word	0x00009c70


	//   ....[49]....
        /*0388*/ 	.word	0x00009cd0


	//   ....[50]....
        /*038c*/ 	.word	0x00009d10


	//   ....[51]....
        /*0390*/ 	.word	0x00009d60


	//   ....[52]....
        /*0394*/ 	.word	0x00009d90


	//   ....[53]....
        /*0398*/ 	.word	0x00009de0


	//   ....[54]....
        /*039c*/ 	.word	0x00009e20


	//   ....[55]....
        /*03a0*/ 	.word	0x00009e70


	//   ....[56]....
        /*03a4*/ 	.word	0x0000a5c0


	//   ....[57]....
        /*03a8*/ 	.word	0x0000a5e0


	//   ....[58]....
        /*03ac*/ 	.word	0x0000a5f0


	//   ....[59]....
        /*03b0*/ 	.word	0x0000a600


	//   ....[60]....
        /*03b4*/ 	.word	0x0000a610


	//   ....[61]....
        /*03b8*/ 	.word	0x0000a630


	//   ....[62]....
        /*03bc*/ 	.word	0x0000a690


	//   ....[63]....
        /*03c0*/ 	.word	0x0000a6c0


	//   ....[64]....
        /*03c4*/ 	.word	0x0000a730


	//   ....[65]....
        /*03c8*/ 	.word	0x0000a760


	//   ....[66]....
        /*03cc*/ 	.word	0x0000a770


	//   ....[67]....
        /*03d0*/ 	.word	0x0000a780


	//   ....[68]....
        /*03d4*/ 	.word	0x0000aa30


	//   ....[69]....
        /*03d8*/ 	.word	0x0000aa50


	//   ....[70]....
        /*03dc*/ 	.word	0x0000aa60


	//   ....[71]....
        /*03e0*/ 	.word	0x0000aa80


	//   ....[72]....
        /*03e4*/ 	.word	0x0000ab00


	//   ....[73]....
        /*03e8*/ 	.word	0x0000ab30


	//   ....[74]....
        /*03ec*/ 	.word	0x0000ab80


	//   ....[75]....
        /*03f0*/ 	.word	0x0000abb0


	//   ....[76]....
        /*03f4*/ 	.word	0x0000ac00


	//   ....[77]....
        /*03f8*/ 	.word	0x0000ac30


	//   ....[78]....
        /*03fc*/ 	.word	0x0000ac80


	//   ....[79]....
        /*0400*/ 	.word	0x0000acb0


	//   ....[80]....
        /*0404*/ 	.word	0x0000b110


	//   ....[81]....
        /*0408*/ 	.word	0x0000b140


	//   ....[82]....
        /*040c*/ 	.word	0x0000b170


	//   ....[83]....
        /*0410*/ 	.word	0x0000b1a0


	//   ....[84]....
        /*0414*/ 	.word	0x0000b1d0


	//   ....[85]....
        /*0418*/ 	.word	0x0000b1e0


	//   ....[86]....
        /*041c*/ 	.word	0x0000b1f0


	//   ....[87]....
        /*0420*/ 	.word	0x0000b210


	//   ....[88]....
        /*0424*/ 	.word	0x0000b240


	//   ....[89]....
        /*0428*/ 	.word	0x0000b270


	//   ....[90]....
        /*042c*/ 	.word	0x0000b280


	//   ....[91]....
        /*0430*/ 	.word	0x0000b2b0


	//   ....[92]....
        /*0434*/ 	.word	0x0000b6a0


	//   ....[93]....
        /*0438*/ 	.word	0x0000bb40


	//   ....[94]....
        /*043c*/ 	.word	0x0000bc30


	//   ....[95]....
        /*0440*/ 	.word	0x0000bcd0


	//   ....[96]....
        /*0444*/ 	.word	0x0000bd30


	//   ....[97]....
        /*0448*/ 	.word	0x0000be00


	//   ....[98]....
        /*044c*/ 	.word	0x0000be70


	//   ....[99]....
        /*0450*/ 	.word	0x0000bf40


	//   ....[100]....
        /*0454*/ 	.word	0x0000bfc0


	//   ....[101]....
        /*0458*/ 	.word	0x0000c090


	//   ....[102]....
        /*045c*/ 	.word	0x0000c110


	//   ....[103]....
        /*0460*/ 	.word	0x0000c1f0


	//   ....[104]....
        /*0464*/ 	.word	0x0000c270


	//   ....[105]....
        /*0468*/ 	.word	0x0000c330


	//   ....[106]....
        /*046c*/ 	.word	0x0000c3c0


	//   ....[107]....
        /*0470*/ 	.word	0x0000c420


	//   ....[108]....
        /*0474*/ 	.word	0x0000c4c0


	//   ....[109]....
        /*0478*/ 	.word	0x0000c590


	//   ....[110]....
        /*047c*/ 	.word	0x0000c610


	//   ....[111]....
        /*0480*/ 	.word	0x0000c6e0


	//   ....[112]....
        /*0484*/ 	.word	0x0000c760


	//   ....[113]....
        /*0488*/ 	.word	0x0000c830


	//   ....[114]....
        /*048c*/ 	.word	0x0000c8b0


	//   ....[115]....
        /*0490*/ 	.word	0x0000c980


	//   ....[116]....
        /*0494*/ 	.word	0x0000ca00


	//   ....[117]....
        /*0498*/ 	.word	0x0000cad0


	//   ....[118]....
        /*049c*/ 	.word	0x0000cb50


	//   ....[119]....
        /*04a0*/ 	.word	0x0000cc20


	//   ....[120]....
        /*04a4*/ 	.word	0x0000cc90


	//   ....[121]....
        /*04a8*/ 	.word	0x0000cd50


	//   ....[122]....
        /*04ac*/ 	.word	0x0000ce90


	//   ....[123]....
        /*04b0*/ 	.word	0x0000cf30


	//   ....[124]....
        /*04b4*/ 	.word	0x0000cf90


	//   ....[125]....
        /*04b8*/ 	.word	0x0000d050


	//   ....[126]....
        /*04bc*/ 	.word	0x0000d0b0


	//   ....[127]....
        /*04c0*/ 	.word	0x0000d170


	//   ....[128]....
        /*04c4*/ 	.word	0x0000d1f0


	//   ....[129]....
        /*04c8*/ 	.word	0x0000d2a0


	//   ....[130]....
        /*04cc*/ 	.word	0x0000d300


	//   ....[131]....
        /*04d0*/ 	.word	0x0000d3c0


	//   ....[132]....
        /*04d4*/ 	.word	0x0000d440


	//   ....[133]....
        /*04d8*/ 	.word	0x0000d4f0


	//   ....[134]....
        /*04dc*/ 	.word	0x0000d5d0


	//   ....[135]....
        /*04e0*/ 	.word	0x0000d670


	//   ....[136]....
        /*04e4*/ 	.word	0x0000d6d0


	//   ....[137]....
        /*04e8*/ 	.word	0x0000d7a0


	//   ....[138]....
        /*04ec*/ 	.word	0x0000d840


	//   ....[139]....
        /*04f0*/ 	.word	0x0000d900


	//   ....[140]....
        /*04f4*/ 	.word	0x0000d9a0


	//   ....[141]....
        /*04f8*/ 	.word	0x0000da60


	//   ....[142]....
        /*04fc*/ 	.word	0x0000db00


	//   ....[143]....
        /*0500*/ 	.word	0x0000dbc0


	//   ....[144]....
        /*0504*/ 	.word	0x0000dc60


	//   ....[145]....
        /*0508*/ 	.word	0x0000dd20


	//   ....[146]....
        /*050c*/ 	.word	0x0000de40


	//   ....[147]....
        /*0510*/ 	.word	0x0000dee0


	//   ....[148]....
        /*0514*/ 	.word	0x0000df90


	//   ....[149]....
        /*0518*/ 	.word	0x0000e060


	//   ....[150]....
        /*051c*/ 	.word	0x0000e0d0


	//   ....[151]....
        /*0520*/ 	.word	0x0000e1a0


	//   ....[152]....
        /*0524*/ 	.word	0x0000e220


	//   ....[153]....
        /*0528*/ 	.word	0x0000e300


	//   ....[154]....
        /*052c*/ 	.word	0x0000e370


	//   ....[155]....
        /*0530*/ 	.word	0x0000e450


	//   ....[156]....
        /*0534*/ 	.word	0x0000e4c0


	//   ....[157]....
        /*0538*/ 	.word	0x0000e580


	//   ....[158]....
        /*053c*/ 	.word	0x0000e690


	//----- nvinfo : EIATTR_REG_RECONFIG
	.align		4
.L_84:
        /*0540*/ 	.byte	0x01, 0x54
	.zero		2


	//----- nvinfo : EIATTR_SYSCALL_OFFSETS
	.align		4
        /*0544*/ 	.byte	0x04, 0x46
        /*0546*/ 	.short	(.L_86 - .L_85)


	//   ....[0]....
.L_85:
        /*0548*/ 	.word	0x00001120


	//   ....[1]....
        /*054c*/ 	.word	0x00008750


	//   ....[2]....
        /*0550*/ 	.word	0x00008890


	//   ....[3]....
        /*0554*/ 	.word	0x00008980


	//   ....[4]....
        /*0558*/ 	.word	0x00009810


	//----- nvinfo : EIATTR_MBARRIER_INSTR_OFFSETS
	.align		4
.L_86:
        /*055c*/ 	.byte	0x04, 0x39
        /*055e*/ 	.short	(.L_88 - .L_87)


	//   ....[0]....
.L_87:
        /*0560*/ 	.word	0x00000170
        /*0564*/ 	.word	0x000000ff
        /*0568*/ 	.word	0x0002a800
        /*056c*/ 	.short	0x0100
        /*056e*/ 	.byte	0x08
	.zero		1


	//   ....[1]....
        /*0570*/ 	.word	0x00000180
        /*0574*/ 	.word	0x000000ff
        /*0578*/ 	.word	0x0002a820
        /*057c*/ 	.short	0x0100
        /*057e*/ 	.byte	0x08
	.zero		1


	//   ....[2]....
        /*0580*/ 	.word	0x00000270
        /*0584*/ 	.word	0x000000ff
        /*0588*/ 	.word	0x0002a830
        /*058c*/ 	.short	0x0100
        /*058e*/ 	.byte	0x08
	.zero		1


	//   ....[3]....
        /*0590*/ 	.word	0x00000280
        /*0594*/ 	.word	0x000000ff
        /*0598*/ 	.word	0x0002a840
        /*059c*/ 	.short	0x0100
        /*059e*/ 	.byte	0x08
	.zero		1


	//   ....[4]....
        /*05a0*/ 	.word	0x00000290
        /*05a4*/ 	.word	0x000000ff
        /*05a8*/ 	.word	0x0002a838
        /*05ac*/ 	.short	0x0100
        /*05ae*/ 	.byte	0x08
	.zero		1


	//   ....[5]....
        /*05b0*/ 	.word	0x000002a0
        /*05b4*/ 	.word	0x000000ff
        /*05b8*/ 	.word	0x0002a848
        /*05bc*/ 	.short	0x0100
        /*05be*/ 	.byte	0x08
	.zero		1


	//   ....[6]....
        /*05c0*/ 	.word	0x000003d0
        /*05c4*/ 	.word	0x000000ff
        /*05c8*/ 	.word	0x0002a850
        /*05cc*/ 	.short	0x0100
        /*05ce*/ 	.byte	0x08
	.zero		1


	//   ....[7]....
        /*05d0*/ 	.word	0x000003e0
        /*05d4*/ 	.word	0x000000ff
        /*05d8*/ 	.word	0x0002a860
        /*05dc*/ 	.short	0x0100
        /*05de*/ 	.byte	0x08
	.zero		1


	//   ....[8]....
        /*05e0*/ 	.word	0x000003f0
        /*05e4*/ 	.word	0x000000ff
        /*05e8*/ 	.word	0x0002a858
        /*05ec*/ 	.short	0x0100
        /*05ee*/ 	.byte	0x08
	.zero		1


	//   ....[9]....
        /*05f0*/ 	.word	0x00000400
        /*05f4*/ 	.word	0x000000ff
        /*05f8*/ 	.word	0x0002a868
        /*05fc*/ 	.short	0x0100
        /*05fe*/ 	.byte	0x08
	.zero		1


	//   ....[10]....
        /*0600*/ 	.word	0x000004f0
        /*0604*/ 	.word	0x000000ff
        /*0608*/ 	.word	0x0002a870
        /*060c*/ 	.short	0x0100
        /*060e*/ 	.byte	0x06
	.zero		1


	//   ....[11]....
        /*0610*/ 	.word	0x00000500
        /*0614*/ 	.word	0x000000ff
        /*0618*/ 	.word	0x0002a880
        /*061c*/ 	.short	0x0100
        /*061e*/ 	.byte	0x06
	.zero		1


	//   ....[12]....
        /*0620*/ 	.word	0x00000510
        /*0624*/ 	.word	0x000000ff
        /*0628*/ 	.word	0x0002a878
        /*062c*/ 	.short	0x0100
        /*062e*/ 	.byte	0x06
	.zero		1


	//   ....[13]....
        /*0630*/ 	.word	0x00000520
        /*0634*/ 	.word	0x000000ff
        /*0638*/ 	.word	0x0002a888
        /*063c*/ 	.short	0x0100
        /*063e*/ 	.byte	0x06
	.zero		1


	//   ....[14]....
        /*0640*/ 	.word	0x00000650
        /*0644*/ 	.word	0x000000ff
        /*0648*/ 	.word	0x0002a890
        /*064c*/ 	.short	0x0100
        /*064e*/ 	.byte	0x08
	.zero		1


	//   ....[15]....
        /*0650*/ 	.word	0x00000660
        /*0654*/ 	.word	0x000000ff
        /*0658*/ 	.word	0x0002a8a0
        /*065c*/ 	.short	0x0100
        /*065e*/ 	.byte	0x08
	.zero		1


	//   ....[16]....
        /*0660*/ 	.word	0x00000670
        /*0664*/ 	.word	0x000000ff
        /*0668*/ 	.word	0x0002a898
        /*066c*/ 	.short	0x0100
        /*066e*/ 	.byte	0x08
	.zero		1


	//   ....[17]....
        /*0670*/ 	.word	0x00000680
        /*0674*/ 	.word	0x000000ff
        /*0678*/ 	.word	0x0002a8a8
        /*067c*/ 	.short	0x0100
        /*067e*/ 	.byte	0x08
	.zero		1


	//   ....[18]....
        /*0680*/ 	.word	0x000007c0
        /*0684*/ 	.word	0x000000ff
        /*0688*/ 	.word	0x0002a8b0
        /*068c*/ 	.short	0x0100
        /*068e*/ 	.byte	0x08
	.zero		1


	//   ....[19]....
        /*0690*/ 	.word	0x000007d0
        /*0694*/ 	.word	0x000000ff
        /*0698*/ 	.word	0x0002a8c0
        /*069c*/ 	.short	0x0100
        /*069e*/ 	.byte	0x08
	.zero		1


	//   ....[20]....
        /*06a0*/ 	.word	0x000007e0
        /*06a4*/ 	.word	0x000000ff
        /*06a8*/ 	.word	0x0002a8b8
        /*06ac*/ 	.short	0x0100
        /*06ae*/ 	.byte	0x08
	.zero		1


	//   ....[21]....
        /*06b0*/ 	.word	0x000007f0
        /*06b4*/ 	.word	0x000000ff
        /*06b8*/ 	.word	0x0002a8c8
        /*06bc*/ 	.short	0x0100
        /*06be*/ 	.byte	0x08
	.zero		1


	//   ....[22]....
        /*06c0*/ 	.word	0x00001140
        /*06c4*/ 	.word	0x000000ff
        /*06c8*/ 	.word	0x0002a800
        /*06cc*/ 	.short	0x010a
        /*06ce*/ 	.byte	0x25
	.zero		1


	//   ....[23]....
        /*06d0*/ 	.word	0x000011b0
        /*06d4*/ 	.word	0x000000ff
        /*06d8*/ 	.word	0x0002a830
        /*06dc*/ 	.short	0x010a
        /*06de*/ 	.byte	0x25
	.zero		1


	//   ....[24]....
        /*06e0*/ 	.word	0x00001210
        /*06e4*/ 	.word	0x000000ff
        /*06e8*/ 	.word	0x0002a830
        /*06ec*/ 	.short	0x010a
        /*06ee*/ 	.byte	0x25
	.zero		1


	//   ....[25]....
        /*06f0*/ 	.word	0x00001f10
        /*06f4*/ 	.word	0x000000ff
        /*06f8*/ 	.word	0x00000000
        /*06fc*/ 	.short	0x0101
        /*06fe*/ 	.byte	0x04
	.zero		1


	//   ....[26]....
        /*0700*/ 	.word	0x00003940
        /*0704*/ 	.word	0x000000ff
        /*0708*/ 	.word	0x0002a830
        /*070c*/ 	.short	0x010a
        /*070e*/ 	.byte	0x3b
	.zero		1


	//   ....[27]....
        /*0710*/ 	.word	0x00003980
        /*0714*/ 	.word	0x000000ff
        /*0718*/ 	.word	0x0002a830
        /*071c*/ 	.short	0x010a
        /*071e*/ 	.byte	0x3b
	.zero		1


	//   ....[28]....
        /*0720*/ 	.word	0x000041d0
        /*0724*/ 	.word	0x000000ff
        /*0728*/ 	.word	0x0002a850
        /*072c*/ 	.short	0x010a
        /*072e*/ 	.byte	0x05
	.zero		1


	//   ....[29]....
        /*0730*/ 	.word	0x00004210
        /*0734*/ 	.word	0x000000ff
        /*0738*/ 	.word	0x0002a850
        /*073c*/ 	.short	0x010a
        /*073e*/ 	.byte	0x05
	.zero		1


	//   ....[30]....
        /*0740*/ 	.word	0x00004890
        /*0744*/ 	.word	0x000000ff
        /*0748*/ 	.word	0x00000000
        /*074c*/ 	.short	0x0101
        /*074e*/ 	.byte	0x3b
	.zero		1


	//   ....[31]....
        /*0750*/ 	.word	0x000058e0
        /*0754*/ 	.word	0x000000ff
        /*0758*/ 	.word	0x00000000
        /*075c*/ 	.short	0x0101
        /*075e*/ 	.byte	0x04
	.zero		1


	//   ....[32]....
        /*0760*/ 	.word	0x00005eb0
        /*0764*/ 	.word	0x000000ff
        /*0768*/ 	.word	0x0002a850
        /*076c*/ 	.short	0x010a
        /*076e*/ 	.byte	0x05
	.zero		1


	//   ....[33]....
        /*0770*/ 	.word	0x00005ef0
        /*0774*/ 	.word	0x000000ff
        /*0778*/ 	.word	0x0002a850
        /*077c*/ 	.short	0x010a
        /*077e*/ 	.byte	0x05
	.zero		1


	//   ....[34]....
        /*0780*/ 	.word	0x000063d0
        /*0784*/ 	.word	0x000000ff
        /*0788*/ 	.word	0x00000000
        /*078c*/ 	.short	0x0101
        /*078e*/ 	.byte	0x04
	.zero		1


	//   ....[35]....
        /*0790*/ 	.word	0x00006fa0
        /*0794*/ 	.word	0x000000ff
        /*0798*/ 	.word	0x00000000
        /*079c*/ 	.short	0x0101
        /*079e*/ 	.byte	0x04
	.zero		1


	//   ....[36]....
        /*07a0*/ 	.word	0x00008ff0
        /*07a4*/ 	.word	0x000000ff
        /*07a8*/ 	.word	0x0002a840
        /*07ac*/ 	.short	0x010a
        /*07ae*/ 	.byte	0x2d
	.zero		1


	//   ....[37]....
        /*07b0*/ 	.word	0x000095d0
        /*07b4*/ 	.word	0x000000ff
        /*07b8*/ 	.word	0x0002a830
        /*07bc*/ 	.short	0x0107
        /*07be*/ 	.byte	0x2d
	.zero		1


	//   ....[38]....
        /*07c0*/ 	.word	0x00009640
        /*07c4*/ 	.word	0x000000ff
        /*07c8*/ 	.word	0x0002a830
        /*07cc*/ 	.short	0x0101
        /*07ce*/ 	.byte	0x2d
	.zero		1


	//   ....[39]....
        /*07d0*/ 	.word	0x00009fc0
        /*07d4*/ 	.word	0x000000ff
        /*07d8*/ 	.word	0x0002a800
        /*07dc*/ 	.short	0x0107
        /*07de*/ 	.byte	0x2d
	.zero		1


	//   ....[40]....
        /*07e0*/ 	.word	0x0000a020
        /*07e4*/ 	.word	0x000000ff
        /*07e8*/ 	.word	0x0002a800
        /*07ec*/ 	.short	0x0101
        /*07ee*/ 	.byte	0x2d
	.zero		1


	//   ....[41]....
        /*07f0*/ 	.word	0x0000a030
        /*07f4*/ 	.word	0x000000ff
        /*07f8*/ 	.word	0x0002a820
        /*07fc*/ 	.short	0x010a
        /*07fe*/ 	.byte	0x2d
	.zero		1


	//   ....[42]....
        /*0800*/ 	.word	0x0000a3a0
        /*0804*/ 	.word	0x00000008
        /*0808*/ 	.word	0x0002a840
        /*080c*/ 	.short	0x010a
        /*080e*/ 	.byte	0x3f
	.zero		1


	//   ....[43]....
        /*0810*/ 	.word	0x0000a8b0
        /*0814*/ 	.word	0x00000008
        /*0818*/ 	.word	0x0002a830
        /*081c*/ 	.short	0x0107
        /*081e*/ 	.byte	0x3f
	.zero		1


	//   ....[44]....
        /*0820*/ 	.word	0x0000a960
        /*0824*/ 	.word	0x00000008
        /*0828*/ 	.word	0x0002a830
        /*082c*/ 	.short	0x0101
        /*082e*/ 	.byte	0x3f
	.zero		1


	//   ....[45]....
        /*0830*/ 	.word	0x0000a9c0
        /*0834*/ 	.word	0x00000004
        /*0838*/ 	.word	0x0002a860
        /*083c*/ 	.short	0x010a
        /*083e*/ 	.byte	0x3f
	.zero		1


	//   ....[46]....
        /*0840*/ 	.word	0x0000adc0
        /*0844*/ 	.word	0x00000004
        /*0848*/ 	.word	0x0002a850
        /*084c*/ 	.short	0x0107
        /*084e*/ 	.byte	0x3f
	.zero		1


	//   ....[47]....
        /*0850*/ 	.word	0x0000af10
        /*0854*/ 	.word	0x00000004
        /*0858*/ 	.word	0x0002a850
        /*085c*/ 	.short	0x0101
        /*085e*/ 	.byte	0x3f
	.zero		1


	//   ....[48]....
        /*0860*/ 	.word	0x0000b0a0
        /*0864*/ 	.word	0x00000000
        /*0868*/ 	.word	0x0002a860
        /*086c*/ 	.short	0x010a
        /*086e*/ 	.byte	0x3f
	.zero		1


	//   ....[49]....
        /*0870*/ 	.word	0x0000b4e0
        /*0874*/ 	.word	0x00000000
        /*0878*/ 	.word	0x0002a850
        /*087c*/ 	.short	0x0107
        /*087e*/ 	.byte	0x3f
	.zero		1


	//   ....[50]....
        /*0880*/ 	.word	0x0000b5a0
        /*0884*/ 	.word	0x00000000
        /*0888*/ 	.word	0x0002a850
        /*088c*/ 	.short	0x0101
        /*088e*/ 	.byte	0x3f
	.zero		1


	//   ....[51]....
        /*0890*/ 	.word	0x0000b630
        /*0894*/ 	.word	0x00000007
        /*0898*/ 	.word	0x0002a820
        /*089c*/ 	.short	0x010a
        /*089e*/ 	.byte	0x3f
	.zero		1


	//   ....[52]....
        /*08a0*/ 	.word	0x0000b790
        /*08a4*/ 	.word	0x00000005
        /*08a8*/ 	.word	0x0002a840
        /*08ac*/ 	.short	0x010a
        /*08ae*/ 	.byte	0x3f
	.zero		1


	//   ....[53]....
        /*08b0*/ 	.word	0x0000b830
        /*08b4*/ 	.word	0x00000003
        /*08b8*/ 	.word	0x0002a840
        /*08bc*/ 	.short	0x010a
        /*08be*/ 	.byte	0x3f
	.zero		1


	//   ....[54]....
        /*08c0*/ 	.word	0x0000b870
        /*08c4*/ 	.word	0x00000005
        /*08c8*/ 	.word	0x0002a860
        /*08cc*/ 	.short	0x010a
        /*08ce*/ 	.byte	0x3f
	.zero		1


	//   ....[55]....
        /*08d0*/ 	.word	0x0000b8b0
        /*08d4*/ 	.word	0x00000003
        /*08d8*/ 	.word	0x0002a860
        /*08dc*/ 	.short	0x010a
        /*08de*/ 	.byte	0x3f
	.zero		1


	//   ....[56]....
        /*08e0*/ 	.word	0x0000b920
        /*08e4*/ 	.word	0x00000000
        /*08e8*/ 	.word	0x0002a800
        /*08ec*/ 	.short	0x010a
        /*08ee*/ 	.byte	0x3f
	.zero		1


	//   ....[57]....
        /*08f0*/ 	.word	0x0000b980
        /*08f4*/ 	.word	0x00000004
        /*08f8*/ 	.word	0x0002a830
        /*08fc*/ 	.short	0x010a
        /*08fe*/ 	.byte	0x3f
	.zero		1


	//   ....[58]....
        /*0900*/ 	.word	0x0000b9e0
        /*0904*/ 	.word	0x0000000b
        /*0908*/ 	.word	0x0002a830
        /*090c*/ 	.short	0x010a
        /*090e*/ 	.byte	0x3f
	.zero		1


	//   ....[59]....
        /*0910*/ 	.word	0x0000ba40
        /*0914*/ 	.word	0x00000009
        /*0918*/ 	.word	0x0002a850
        /*091c*/ 	.short	0x010a
        /*091e*/ 	.byte	0x3f
	.zero		1


	//   ....[60]....
        /*0920*/ 	.word	0x0000baa0
        /*0924*/ 	.word	0x00000004
        /*0928*/ 	.word	0x0002a850
        /*092c*/ 	.short	0x010a
        /*092e*/ 	.byte	0x3f
	.zero		1


	//   ....[61]....
        /*0930*/ 	.word	0x0000bb80
        /*0934*/ 	.word	0x00000003
        /*0938*/ 	.word	0x0002a840
        /*093c*/ 	.short	0x010a
        /*093e*/ 	.byte	0x3f
	.zero		1


	//   ....[62]....
        /*0940*/ 	.word	0x0000cd90
        /*0944*/ 	.word	0x00000003
        /*0948*/ 	.word	0x0002a820
        /*094c*/ 	.short	0x010a
        /*094e*/ 	.byte	0x3f
	.zero		1


	//   ....[63]....
        /*0950*/ 	.word	0x0000cde0
        /*0954*/ 	.word	0x00000008
        /*0958*/ 	.word	0x0002a840
        /*095c*/ 	.short	0x010a
        /*095e*/ 	.byte	0x3f
	.zero		1


	//   ....[64]....
        /*0960*/ 	.word	0x0000d520
        /*0964*/ 	.word	0x00000004
        /*0968*/ 	.word	0x0002a860
        /*096c*/ 	.short	0x010a
        /*096e*/ 	.byte	0x3f
	.zero		1


	//   ....[65]....
        /*0970*/ 	.word	0x0000dd90
        /*0974*/ 	.word	0x00000000
        /*0978*/ 	.word	0x0002a860
        /*097c*/ 	.short	0x010a
        /*097e*/ 	.byte	0x3f
	.zero		1


	//   ....[66]....
        /*0980*/ 	.word	0x0000e5b0
        /*0984*/ 	.word	0x00000007
        /*0988*/ 	.word	0x0002a820
        /*098c*/ 	.short	0x010a
        /*098e*/ 	.byte	0x3f
	.zero		1


	//   ....[67]....
        /*0990*/ 	.word	0x0000e750
        /*0994*/ 	.word	0x00000005
        /*0998*/ 	.word	0x0002a840
        /*099c*/ 	.short	0x010a
        /*099e*/ 	.byte	0x3f
	.zero		1


	//   ....[68]....
        /*09a0*/ 	.word	0x0000e7a0
        /*09a4*/ 	.word	0x00000003
        /*09a8*/ 	.word	0x0002a840
        /*09ac*/ 	.short	0x010a
        /*09ae*/ 	.byte	0x3f
	.zero		1


	//   ....[69]....
        /*09b0*/ 	.word	0x0000e7f0
        /*09b4*/ 	.word	0x00000005
        /*09b8*/ 	.word	0x0002a860
        /*09bc*/ 	.short	0x010a
        /*09be*/ 	.byte	0x3f
	.zero		1


	//----- nvinfo : EIATTR_NUM_MBARRIERS
	.align		4
.L_88:
        /*09c0*/ 	.byte	0x03, 0x38
        /*09c2*/ 	.short	0x0016


	//----- nvinfo : EIATTR_EXIT_INSTR_OFFSETS
	.align		4
        /*09c4*/ 	.byte	0x04, 0x1c
        /*09c6*/ 	.short	(.L_90 - .L_89)


	//   ....[0]....
.L_89:
        /*09c8*/ 	.word	0x0000b900


	//----- nvinfo : EIATTR_MAX_THREADS
	.align		4
.L_90:
        /*09cc*/ 	.byte	0x04, 0x05
        /*09ce*/ 	.short	(.L_92 - .L_91)
.L_91:
        /*09d0*/ 	.word	0x00000180
        /*09d4*/ 	.word	0x00000001
        /*09d8*/ 	.word	0x00000001


	//----- nvinfo : EIATTR_CRS_STACK_SIZE
	.align		4
.L_92:
        /*09dc*/ 	.byte	0x04, 0x1e
        /*09de*/ 	.short	(.L_94 - .L_93)
.L_93:
        /*09e0*/ 	.word	0x00000000


	//----- nvinfo : EIATTR_CBANK_PARAM_SIZE
	.align		4
.L_94:
        /*09e4*/ 	.byte	0x03, 0x19
        /*09e6*/ 	.short	0x0a70


	//----- nvinfo : EIATTR_PARAM_CBANK
	.align		4
        /*09e8*/ 	.byte	0x04, 0x0a
        /*09ea*/ 	.short	(.L_96 - .L_95)
	.align		4
.L_95:
        /*09ec*/ 	.word	index@(.nv.constant0._ZN7cutlass13device_kernelIN5flash11enable_sm90INS1_16FlashAttnFwdSm90INS1_25CollectiveMainloopFwdSm90ILi2EN4cute5tupleIJNS5_1CILi1EEES8_S8_EEENS6_IJNS7_ILi128EEENS7_ILi96EEENS7_ILi192EEEEEELi128ENS_6half_tEfNS_4arch4Sm90ELb0ELb0ELb1ELb0ELb1ELb0ELb0ELb1ELb1ELb1ELb1ELb0EEENS1_21CollectiveEpilogueFwdINS6_IJSA_SA_SB_EEES9_SE_SG_Li256ELb0ELb1ELb1ELb0EEENS1_19SingleTileSchedulerILb0ELb1ELb1ELi128EEEEEEEEEvNT_6ParamsE)
        /*09f0*/ 	.short	0x0210
        /*09f2*/ 	.short	0x0a70


	//----- nvinfo : EIATTR_SW_WAR
	.align		4
.L_96:
        /*09f4*/ 	.byte	0x04, 0x36
        /*09f6*/ 	.short	(.L_98 - .L_97)
.L_97:
        /*09f8*/ 	.word	0x00000008
.L_98:


//--------------------- .nv.info._ZN7cutlass13device_kernelIN5flash11enable_sm90INS1_16FlashAttnFwdSm90INS1_25CollectiveMainloopFwdSm90ILi2EN4cute5tupleIJNS5_1CILi1EEES8_S8_EEENS6_IJNS7_ILi128EEENS7_ILi96EEENS7_ILi192EEEEEELi128ENS_6half_tEfNS_4arch4Sm90ELb0ELb0ELb1ELb1ELb1ELb0ELb0ELb1ELb1ELb1ELb1ELb0EEENS1_21CollectiveEpilogueFwdINS6_IJSA_SA_SB_EEES9_SE_SG_Li256ELb1ELb1ELb1ELb0EEENS1_36VarlenDynamicPersistentTileSchedulerILi128ELi96ELi256ELi128ELb1ELb1ELb1ELb0ELb1ELb1EEEEEEEEEvNT_6ParamsE --------------------------
	.section	.nv.info._ZN7cutlass13device_kernelIN5flash11enable_sm90INS1_16FlashAttnFwdSm90INS1_25CollectiveMainloopFwdSm90ILi2EN4cute5tupleIJNS5_1CILi1EEES8_S8_EEENS6_IJNS7_ILi128EEENS7_ILi96EEENS7_ILi192EEEEEELi128ENS_6half_tEfNS_4arch4Sm90ELb0ELb0ELb1ELb1ELb1ELb0ELb0ELb1ELb1ELb1ELb1ELb0EEENS1_21CollectiveEpilogueFwdINS6_IJSA_SA_SB_EEES9_SE_SG_Li256ELb1ELb1ELb1ELb0EEENS1_36VarlenDynamicPersistentTileSchedulerILi128ELi96ELi256ELi128ELb1ELb1ELb1ELb0ELb1ELb1EEEEEEEEEvNT_6ParamsE,"",@"SHT_CUDA_INFO"
	.sectionflags	@""
	.align	4


	//----- nvinfo : EIATTR_CUDA_API_VERSION
	.align		4
        /*0000*/ 	.byte	0x04, 0x37
        /*0002*/ 	.short	(.L_100 - .L_99)
.L_99:
        /*0004*/ 	.word	0x00000082


	//----- nvinfo : EIATTR_KPARAM_INFO
	.align		4
.L_100:
        /*0008*/ 	.byte	0x04, 0x17
        /*000a*/ 	.short	(.L_102 - .L_101)
.L_101:
        /*000c*/ 	.word	0x00000000
        /*0010*/ 	.short	0x0000
        /*0012*/ 	.short	0x0070
        /*0014*/ 	.byte	0x00, 0xf0, 0x01, 0x2a


	//----- nvinfo : EIATTR_SPARSE_MMA_MASK
	.align		4
.L_102:
        /*0018*/ 	.byte	0x03, 0x50
        /*001a*/ 	.short	0x0000


	//----- nvinfo : EIATTR_MAXREG_COUNT
	.align		4
        /*001c*/ 	.byte	0x03, 0x1b
        /*001e*/ 	.short	0x00a8


	//----- nvinfo : EIATTR_NUM_BARRIERS
	.align		4
        /*0020*/ 	.byte	0x02, 0x4c
        /*0022*/ 	.byte	0x09
	.zero		1


	//----- nvinfo : EIATTR_EXTERNS
	.align		4
        /*0024*/ 	.byte	0x04, 0x0f
        /*0026*/ 	.short	(.L_104 - .L_103)


	//   ....[0]....
	.align		4
.L_103:
        /*0028*/ 	.word	index@(__assertfail)


	//----- nvinfo : EIATTR_ANNOTATIONS
	.align		4
.L_104:
        /*002c*/ 	.byte	0x04, 0x55
        /*002e*/ 	.short	(.L_106 - .L_105)


	//   ....[0]....
.L_105:
        /*0030*/ 	.word	0x00000001
        /*0034*/ 	.byte	0xa0, 0x08, 0x00, 0x00, 0x01, 0x00, 0x00, 0x00, 0xa0, 0x09, 0x00, 0x00, 0x01, 0x00, 0x00, 0x00
        /* <DEDUP_REMOVED lines=10> */
        /*00e4*/ 	.byte	0x30, 0xfb, 0x00, 0x00


	//----- nvinfo : EIATTR_MERCURY_ISA_VERSION
	.align		4
.L_106:
        /*00e8*/ 	.byte	0x03, 0x5f
        /*00ea*/ 	.short	0x0101


	//----- nvinfo : EIATTR_UNUSED_LOAD_BYTE_OFFSET
	.align		4
        /*00ec*/ 	.byte	0x04, 0x44
        /*00ee*/ 	.short	(.L_108 - .L_107)


	//   ....[0]....
.L_107:
        /*00f0*/ 	.word	0x00000950
        /*00f4*/ 	.word	0x0000fff0


	//   ....[1]....
        /*00f8*/ 	.word	0x00007320
        /*00fc*/ 	.word	0x0000fff0


	//----- nvinfo : EIATTR_INT_WARP_WIDE_INSTR_OFFSETS
	.align		4
.L_108:
        /*0100*/ 	.byte	0x04, 0x31
        /*0102*/ 	.short	(.L_110 - .L_109)


	//   ....[0]....
.L_109:
        /*0104*/ 	.word	0x000000c0


	//   ....[1]....
        /*0108*/ 	.word	0x000000d0


	//   ....[2]....
        /*010c*/ 	.word	0x00000170


	//   ....[3]....
        /*0110*/ 	.word	0x0000b800


	//   ....[4]....
        /*0114*/ 	.word	0x0000b890


	//   ....[5]....
        /*0118*/ 	.word	0x0000e6b0


	//   ....[6]....
        /*011c*/ 	.word	0x0000e740


	//----- nvinfo : EIATTR_COOP_GROUP_MASK_REGIDS
	.align		4
.L_110:
        /*0120*/ 	.byte	0x04, 0x29
        /*0122*/ 	.short	(.L_112 - .L_111)


	//   ....[0]....
.L_111:
        /*0124*/ 	.word	0xffffffff


	//   ....[1]....
        /*0128*/ 	.word	0xffffffff


	//   ....[2]....
        /*012c*/ 	.word	0xffffffff


	//   ....[3]....
        /*0130*/ 	.word	0xffffffff


	//   ....[4]....
        /*0134*/ 	.word	0xffffffff


	//   ....[5]....
        /*0138*/ 	.word	0xffffffff


	//   ....[6]....
        /*013c*/ 	.word	0xffffffff


	//   ....[7]....
        /*0140*/ 	.word	0xffffffff


	//   ....[8]....
        /*0144*/ 	.word	0xffffffff


	//   ....[9]....
        /*0148*/ 	.word	0xffffffff


	//   ....[10]....
        /*014c*/ 	.word	0xffffffff


	//   ....[11]....
        /*0150*/ 	.word	0xffffffff


	//   ....[12]....
        /*0154*/ 	.word	0xffffffff


	//   ....[13]....
        /*0158*/ 	.word	0xffffffff


	//   ....[14]....
        /*015c*/ 	.word	0xffffffff


	//   ....[15]....
        /*0160*/ 	.word	0xffffffff


	//   ....[16]....
        /*0164*/ 	.word	0xffffffff


	//   ....[17]....
        /*0168*/ 	.word	0xffffffff


	//   ....[18]....
        /*016c*/ 	.word	0xffffffff


	//   ....[19]....
        /*0170*/ 	.word	0xffffffff


	//   ....[20]....
        /*0174*/ 	.word	0xffffffff


	//   ....[21]....
        /*0178*/ 	.word	0xffffffff


	//   ....[22]....
        /*017c*/ 	.word	0xffffffff


	//   ....[23]....
        /*0180*/ 	.word	0xffffffff


	//   ....[24]....
        /*0184*/ 	.word	0xffffffff


	//   ....[25]....
        /*0188*/ 	.word	0xffffffff


	//   ....[26]....
        /*018c*/ 	.word	0xffffffff


	//   ....[27]....
        /*0190*/ 	.word	0xffffffff


	//   ....[28]....
        /*0194*/ 	.word	0xffffffff


	//   ....[29]....
        /*0198*/ 	.word	0xffffffff


	//   ....[30]....
        /*019c*/ 	.word	0xffffffff


	//   ....[31]....
        /*01a0*/ 	.word	0xffffffff


	//   ....[32]....
        /*01a4*/ 	.word	0xffffffff


	//   ....[33]....
        /*01a8*/ 	.word	0xffffffff


	//   ....[34]....
        /*01ac*/ 	.word	0xffffffff


	//   ....[35]....
        /*01b0*/ 	.word	0xffffffff


	//   ....[36]....
        /*01b4*/ 	.word	0xffffffff


	//   ....[37]....
        /*01b8*/ 	.word	0xffffffff


	//   ....[38]....
        /*01bc*/ 	.word	0xffffffff


	//   ....[39]....
        /*01c0*/ 	.word	0xffffffff


	//   ....[40]....
        /*01c4*/ 	.word	0xffffffff


	//   ....[41]....
        /*01c8*/ 	.word	0xffffffff


	//   ....[42]....
        /*01cc*/ 	.word	0xffffffff


	//   ....[43]....
        /*01d0*/ 	.word	0xffffffff


	//   ....[44]....
        /*01d4*/ 	.word	0xffffffff


	//   ....[45]....
        /*01d8*/ 	.word	0xffffffff


	//   ....[46]....
        /*01dc*/ 	.word	0xffffffff


	//   ....[47]....
        /*01e0*/ 	.word	0xffffffff


	//   ....[48]....
        /*01e4*/ 	.word	0xffffffff


	//   ....[49]....
        /*01e8*/ 	.word	0xffffffff


	//   ....[50]....
        /*01ec*/ 	.word	0xffffffff


	//   ....[51]....
        /*01f0*/ 	.word	0xffffffff


	//   ....[52]....
        /*01f4*/ 	.word	0xffffffff


	//   ....[53]....
        /*01f8*/ 	.word	0xffffffff


	//   ....[54]....
        /*01fc*/ 	.word	0xffffffff


	//   ....[55]....
        /*0200*/ 	.word	0xffffffff


	//   ....[56]....
        /*0204*/ 	.word	0xffffffff


	//   ....[57]....
        /*0208*/ 	.word	0xffffffff


	//   ....[58]....
        /*020c*/ 	.word	0xffffffff


	//   ....[59]....
        /*0210*/ 	.word	0xffffffff


	//   ....[60]....
        /*0214*/ 	.word	0xffffffff


	//   ....[61]....
        /*0218*/ 	.word	0xffffffff


	//   ....[62]....
        /*021c*/ 	.word	0xffffffff


	//   ....[63]....
        /*0220*/ 	.word	0xffffffff


	//   ....[64]....
        /*0224*/ 	.word	0xffffffff


	//   ....[65]....
        /*0228*/ 	.word	0xffffffff


	//   ....[66]....
        /*022c*/ 	.word	0xffffffff


	//   ....[67]....
        /*0230*/ 	.word	0xffffffff


	//   ....[68]....
        /*0234*/ 	.word	0xffffffff


	//   ....[69]....
        /*0238*/ 	.word	0xffffffff


	//   ....[70]....
        /*023c*/ 	.word	0xffffffff


	//   ....[71]....
        /*0240*/ 	.word	0xffffffff


	//   ....[72]....
        /*0244*/ 	.word	0xffffffff


	//   ....[73]....
        /*0248*/ 	.word	0xffffffff


	//   ....[74]....
        /*024c*/ 	.word	0xffffffff


	//   ....[75]....
        /*0250*/ 	.word	0xffffffff


	//   ....[76]....
        /*0254*/ 	.word	0xffffffff


	//   ....[77]....
        /*0258*/ 	.word	0xffffffff


	//   ....[78]....
        /*025c*/ 	.word	0xffffffff


	//   ....[79]....
        /*0260*/ 	.word	0xffffffff


	//   ....[80]....
        /*0264*/ 	.word	0xffffffff


	//   ....[81]....
        /*0268*/ 	.word	0xffffffff


	//   ....[82]....
        /*026c*/ 	.word	0xffffffff


	//   ....[83]....
        /*0270*/ 	.word	0xffffffff


	//   ....[84]....
        /*0274*/ 	.word	0xffffffff


	//   ....[85]....
        /*0278*/ 	.word	0xffffffff


	//   ....[86]....
        /*027c*/ 	.word	0xffffffff


	//   ....[87]....
        /*0280*/ 	.word	0xffffffff


	//   ....[88]....
        /*0284*/ 	.word	0xffffffff


	//   ....[89]....
        /*0288*/ 	.word	0xffffffff


	//   ....[90]....
        /*028c*/ 	.word	0xffffffff


	//   ....[91]....
        /*0290*/ 	.word	0xffffffff


	//   ....[92]....
        /*0294*/ 	.word	0xffffffff


	//   ....[93]....
        /*0298*/ 	.word	0xffffffff


	//   ....[94]....
        /*029c*/ 	.word	0xffffffff


	//   ....[95]....
        /*02a0*/ 	.word	0xffffffff


	//   ....[96]....
        /*02a4*/ 	.word	0xffffffff


	//   ....[97]....
        /*02a8*/ 	.word	0xffffffff


	//   ....[98]....
        /*02ac*/ 	.word	0xffffffff


	//   ....[99]....
        /*02b0*/ 	.word	0xffffffff


	//   ....[100]....
        /*02b4*/ 	.word	0xffffffff


	//   ....[101]....
        /*02b8*/ 	.word	0xffffffff


	//   ....[102]....
        /*02bc*/ 	.word	0xffffffff


	//   ....[103]....
        /*02c0*/ 	.word	0xffffffff


	//   ....[104]....
        /*02c4*/ 	.word	0xffffffff


	//   ....[105]....
        /*02c8*/ 	.word	0xffffffff


	//   ....[106]....
        /*02cc*/ 	.word	0xffffffff


	//   ....[107]....
        /*02d0*/ 	.word	0xffffffff


	//   ....[108]....
        /*02d4*/ 	.word	0xffffffff


	//   ....[109]....
        /*02d8*/ 	.word	0xffffffff


	//   ....[110]....
        /*02dc*/ 	.word	0xffffffff


	//   ....[111]....
        /*02e0*/ 	.word	0xffffffff


	//   ....[112]....
        /*02e4*/ 	.word	0xffffffff


	//   ....[113]....
        /*02e8*/ 	.word	0xffffffff


	//   ....[114]....
        /*02ec*/ 	.word	0xffffffff


	//   ....[115]....
        /*02f0*/ 	.word	0xffffffff


	//   ....[116]....
        /*02f4*/ 	.word	0xffffffff


	//   ....[117]....
        /*02f8*/ 	.word	0xffffffff


	//   ....[118]....
        /*02fc*/ 	.word	0xffffffff


	//   ....[119]....
        /*0300*/ 	.word	0xffffffff


	//   ....[120]....
        /*0304*/ 	.word	0xffffffff


	//   ....[121]....
        /*0308*/ 	.word	0xffffffff


	//   ....[122]....
        /*030c*/ 	.word	0xffffffff


	//   ....[123]....
        /*0310*/ 	.word	0xffffffff


	//   ....[124]....
        /*0314*/ 	.word	0xffffffff


	//   ....[125]....
        /*0318*/ 	.word	0xffffffff


	//   ....[126]....
        /*031c*/ 	.word	0xffffffff


	//   ....[127]....
        /*0320*/ 	.word	0xffffffff


	//   ....[128]....
        /*0324*/ 	.word	0xffffffff


	//   ....[129]....
        /*0328*/ 	.word	0xffffffff


	//   ....[130]....
        /*032c*/ 	.word	0xffffffff


	//   ....[131]....
        /*0330*/ 	.word	0xffffffff


	//   ....[132]....
        /*0334*/ 	.word	0xffffffff


	//   ....[133]....
        /*0338*/ 	.word	0xffffffff


	//   ....[134]....
        /*033c*/ 	.word	0xffffffff


	//   ....[135]....
        /*0340*/ 	.word	0xffffffff


	//   ....[136]....
        /*0344*/ 	.word	0xffffffff


	//   ....[137]....
        /*0348*/ 	.word	0xffffffff


	//   ....[138]....
        /*034c*/ 	.word	0xffffffff


	//   ....[139]....
        /*0350*/ 	.word	0xffffffff


	//   ....[140]....
        /*0354*/ 	.word	0xffffffff


	//   ....[141]....
        /*0358*/ 	.word	0xffffffff


	//   ....[142]....
        /*035c*/ 	.word	0xffffffff


	//   ....[143]....
        /*0360*/ 	.word	0x0500000f


	//   ....[144]....
        /*0364*/ 	.word	0x0500000f


	//   ....[145]....
        /*0368*/ 	.word	0x0500000f


	//   ....[146]....
        /*036c*/ 	.word	0x0500000f


	//   ....[147]....
        /*0370*/ 	.word	0x0500000f


	//   ....[148]....
        /*0374*/ 	.word	0x0500000f


	//   ....[149]....
        /*0378*/ 	.word	0x0500000f


	//   ....[150]....
        /*037c*/ 	.word	0x0500000f


	//   ....[151]....
        /*0380*/ 	.word	0x0500000f


	//   ....[152]....
        /*0384*/ 	.word	0x0500000f


	//   ....[153]....
        /*0388*/ 	.word	0x0500000f


	//   ....[154]....
        /*038c*/ 	.word	0x0500000f


	//   ....[155]....
        /*0390*/ 	.word	0x0500000f


	//   ....[156]....
        /*0394*/ 	.word	0x0500000f


	//   ....[157]....
        /*0398*/ 	.word	0x0500000f


	//   ....[158]....
        /*039c*/ 	.word	0x0500000f


	//   ....[159]....
        /*03a0*/ 	.word	0x0500000f


	//   ....[160]....
        /*03a4*/ 	.word	0x0500000f


	//   ....[161]....
        /*03a8*/ 	.word	0x0500000f


	//   ....[162]....
        /*03ac*/ 	.word	0x0500000f


	//   ....[163]....
        /*03b0*/ 	.word	0x0500000f


	//   ....[164]....
        /*03b4*/ 	.word	0x0500000f


	//   ....[165]....
        /*03b8*/ 	.word	0x0500000f


	//   ....[166]....
        /*03bc*/ 	.word	0x0500000f


	//   ....[167]....
        /*03c0*/ 	.word	0x0500000f


	//   ....[168]....
        /*03c4*/ 	.word	0x0500000f


	//   ....[169]....
        /*03c8*/ 	.word	0x0500000f


	//   ....[170]....
        /*03cc*/ 	.word	0x0500000f


	//   ....[171]....
        /*03d0*/ 	.word	0x0500000f


	//   ....[172]....
        /*03d4*/ 	.word	0x0500000f


	//   ....[173]....
        /*03d8*/ 	.word	0x0500000f


	//   ....[174]....
        /*03dc*/ 	.word	0x0500000f


	//   ....[175]....
        /*03e0*/ 	.word	0x0500000f


	//   ....[176]....
        /*03e4*/ 	.word	0x0500000f


	//   ....[177]....
        /*03e8*/ 	.word	0x0500000f


	//   ....[178]....
        /*03ec*/ 	.word	0x0500000f


	//   ....[179]....
        /*03f0*/ 	.word	0x0500000f


	//   ....[180]....
        /*03f4*/ 	.word	0x0500000f


	//   ....[181]....
        /*03f8*/ 	.word	0x0500000f


	//   ....[182]....
        /*03fc*/ 	.word	0x0500000f


	//   ....[183]....
        /*0400*/ 	.word	0x0500000f


	//   ....[184]....
        /*0404*/ 	.word	0x0500000f


	//   ....[185]....
        /*0408*/ 	.word	0x0500000f


	//   ....[186]....
        /*040c*/ 	.word	0x0500000f


	//   ....[187]....
        /*0410*/ 	.word	0x0500000f


	//   ....[188]....
        /*0414*/ 	.word	0x0500000f


	//   ....[189]....
        /*0418*/ 	.word	0x0500000f


	//   ....[190]....
        /*041c*/ 	.word	0x0500000f


	//   ....[191]....
        /*0420*/ 	.word	0x0500000f


	//   ....[192]....
        /*0424*/ 	.word	0x0500000f


	//   ....[193]....
        /*0428*/ 	.word	0x0500000f


	//   ....[194]....
        /*042c*/ 	.word	0x0500000f


	//   ....[195]....
        /*0430*/ 	.word	0x0500000f


	//   ....[196]....
        /*0434*/ 	.word	0x0500000f


	//   ....[197]....
        /*0438*/ 	.word	0x0500000f


	//   ....[198]....
        /*043c*/ 	.word	0x0500000f


	//   ....[199]....
        /*0440*/ 	.word	0x0500000f


	//   ....[200]....
        /*0444*/ 	.word	0x0500000f


	//   ....[201]....
        /*0448*/ 	.word	0x0500000f


	//   ....[202]....
        /*044c*/ 	.word	0x0500000f


	//   ....[203]....
        /*0450*/ 	.word	0x0500000f


	//   ....[204]....
        /*0454*/ 	.word	0x0500000f


	//   ....[205]....
        /*0458*/ 	.word	0x0500000f


	//   ....[206]....
        /*045c*/ 	.word	0x0500000f


	//   ....[207]....
        /*0460*/ 	.word	0x0500000f


	//   ....[208]....
        /*0464*/ 	.word	0x0500000f


	//   ....[209]....
        /*0468*/ 	.word	0x0500000f


	//   ....[210]....
        /*046c*/ 	.word	0x0500000f


	//   ....[211]....
        /*0470*/ 	.word	0x0500000f


	//   ....[212]....
        /*0474*/ 	.word	0x0500000f


	//   ....[213]....
        /*0478*/ 	.word	0x0500000f


	//   ....[214]....
        /*047c*/ 	.word	0x0500000f


	//   ....[215]....
        /*0480*/ 	.word	0x0500000f


	//   ....[216]....
        /*0484*/ 	.word	0x0500000f


	//   ....[217]....
        /*0488*/ 	.word	0x0500000f


	//   ....[218]....
        /*048c*/ 	.word	0x0500000f


	//   ....[219]....
        /*0490*/ 	.word	0x0500000f


	//   ....[220]....
        /*0494*/ 	.word	0x0500000f


	//   ....[221]....
        /*0498*/ 	.word	0x0500000f


	//   ....[222]....
        /*049c*/ 	.word	0x0500000f


	//   ....[223]....
        /*04a0*/ 	.word	0x0500000f


	//   ....[224]....
        /*04a4*/ 	.word	0x0500000f


	//   ....[225]....
        /*04a8*/ 	.word	0x0500000f


	//   ....[226]....
        /*04ac*/ 	.word	0x0500000f


	//----- nvinfo : EIATTR_COOP_GROUP_INSTR_OFFSETS
	.align		4
.L_112:
        /*04b0*/ 	.byte	0x04, 0x28
        /*04b2*/ 	.short	(.L_114 - .L_113)


	//   ....[0]....
.L_113:
        /*04b4*/ 	.word	0x00000070


	//   ....[1]....
        /*04b8*/ 	.word	0x000000b0


	//   ....[2]....
        /*04bc*/ 	.word	0x000002d0


	//   ....[3]....
        /*04c0*/ 	.word	0x00000430


	//   ....[4]....
        /*04c4*/ 	.word	0x00000550


	//   ....[5]....
        /*04c8*/ 	.word	0x000006b0


	//   ....[6]....
        /*04cc*/ 	.word	0x000018c0


	//   ....[7]....
        /*04d0*/ 	.word	0x00002fe0


	//   ....[8]....
        /*04d4*/ 	.word	0x000030b0


	//   ....[9]....
        /*04d8*/ 	.word	0x00003560


	//   ....[10]....
        /*04dc*/ 	.word	0x000035c0


	//   ....[11]....
        /*04e0*/ 	.word	0x000058d0


	//   ....[12]....
        /*04e4*/ 	.word	0x00005900


	//   ....[13]....
        /*04e8*/ 	.word	0x00005920


	//   ....[14]....
        /*04ec*/ 	.word	0x00005940


	//   ....[15]....
        /*04f0*/ 	.word	0x00006a60


	//   ....[16]....
        /*04f4*/ 	.word	0x00006a90


	//   ....[17]....
        /*04f8*/ 	.word	0x00006b50


	//   ....[18]....
        /*04fc*/ 	.word	0x00006b60


	//   ....[19]....
        /*0500*/ 	.word	0x00007ec0


	//   ....[20]....
        /*0504*/ 	.word	0x00007ef0


	//   ....[21]....
        /*0508*/ 	.word	0x00007f10


	//   ....[22]....
        /*050c*/ 	.word	0x00007f30


	//   ....[23]....
        /*0510*/ 	.word	0x00008670


	//   ....[24]....
        /*0514*/ 	.word	0x000086b0


	//   ....[25]....
        /*0518*/ 	.word	0x00008770


	//   ....[26]....
        /*051c*/ 	.word	0x00008790


	//   ....[27]....
        /*0520*/ 	.word	0x00008850


	//   ....[28]....
        /*0524*/ 	.word	0x00008870


	//   ....[29]....
        /*0528*/ 	.word	0x00008940


	//   ....[30]....
        /*052c*/ 	.word	0x00008960


	//   ....[31]....
        /*0530*/ 	.word	0x00008d30


	//   ....[32]....
        /*0534*/ 	.word	0x00008d40


	//   ....[33]....
        /*0538*/ 	.word	0x00009170


	//   ....[34]....
        /*053c*/ 	.word	0x00009180


	//   ....[35]....
        /*0540*/ 	.word	0x00009f40


	//   ....[36]....
        /*0544*/ 	.word	0x00009f70


	//   ....[37]....
        /*0548*/ 	.word	0x0000a040


	//   ....[38]....
        /*054c*/ 	.word	0x0000a060


	//   ....[39]....
        /*0550*/ 	.word	0x0000a120


	//   ....[40]....
        /*0554*/ 	.word	0x0000a140


	//   ....[41]....
        /*0558*/ 	.word	0x0000a210


	//   ....[42]....
        /*055c*/ 	.word	0x0000a230


	//   ....[43]....
        /*0560*/ 	.word	0x0000a370


	//   ....[44]....
        /*0564*/ 	.word	0x0000a580


	//   ....[45]....
        /*0568*/ 	.word	0x0000a5b0


	//   ....[46]....
        /*056c*/ 	.word	0x0000a5e0


	//   ....[47]....
        /*0570*/ 	.word	0x0000a610


	//   ....[48]....
        /*0574*/ 	.word	0x0000a640


	//   ....[49]....
        /*0578*/ 	.word	0x0000a670


	//   ....[50]....
        /*057c*/ 	.word	0x0000a7e0


	//   ....[51]....
        /*0580*/ 	.word	0x0000a810


	//   ....[52]....
        /*0584*/ 	.word	0x0000a840


	//   ....[53]....
        /*0588*/ 	.word	0x0000a870


	//   ....[54]....
        /*058c*/ 	.word	0x0000a8a0


	//   ....[55]....
        /*0590*/ 	.word	0x0000a8d0


	//   ....[56]....
        /*0594*/ 	.word	0x0000a960


	//   ....[57]....
        /*0598*/ 	.word	0x0000a990


	//   ....[58]....
        /*059c*/ 	.word	0x0000a9a0


	//   ....[59]....
        /*05a0*/ 	.word	0x0000aa30


	//   ....[60]....
        /*05a4*/ 	.word	0x0000c470


	//   ....[61]....
        /*05a8*/ 	.word	0x0000c490


	//   ....[62]....
        /*05ac*/ 	.word	0x0000c540


	//   ....[63]....
        /*05b0*/ 	.word	0x0000c560


	//   ....[64]....
        /*05b4*/ 	.word	0x0000c600


	//   ....[65]....
        /*05b8*/ 	.word	0x0000c620


	//   ....[66]....
        /*05bc*/ 	.word	0x0000c6c0


	//   ....[67]....
        /*05c0*/ 	.word	0x0000c6e0


	//   ....[68]....
        /*05c4*/ 	.word	0x0000c780


	//   ....[69]....
        /*05c8*/ 	.word	0x0000c7a0


	//   ....[70]....
        /*05cc*/ 	.word	0x0000c7b0


	//   ....[71]....
        /*05d0*/ 	.word	0x0000c840


	//   ....[72]....
        /*05d4*/ 	.word	0x0000cfa0


	//   ....[73]....
        /*05d8*/ 	.word	0x0000cfd0


	//   ....[74]....
        /*05dc*/ 	.word	0x0000d030


	//   ....[75]....
        /*05e0*/ 	.word	0x0000d080


	//   ....[76]....
        /*05e4*/ 	.word	0x0000d0c0


	//   ....[77]....
        /*05e8*/ 	.word	0x0000d130


	//   ....[78]....
        /*05ec*/ 	.word	0x0000d180


	//   ....[79]....
        /*05f0*/ 	.word	0x0000d1e0


	//   ....[80]....
        /*05f4*/ 	.word	0x0000d220


	//   ....[81]....
        /*05f8*/ 	.word	0x0000d290


	//   ....[82]....
        /*05fc*/ 	.word	0x0000d2e0


	//   ....[83]....
        /*0600*/ 	.word	0x0000d340


	//   ....[84]....
        /*0604*/ 	.word	0x0000d380


	//   ....[85]....
        /*0608*/ 	.word	0x0000d3f0


	//   ....[86]....
        /*060c*/ 	.word	0x0000d410


	//   ....[87]....
        /*0610*/ 	.word	0x0000d450


	//   ....[88]....
        /*0614*/ 	.word	0x0000dbd0


	//   ....[89]....
        /*0618*/ 	.word	0x0000dbe0


	//   ....[90]....
        /*061c*/ 	.word	0x0000dc00


	//   ....[91]....
        /*0620*/ 	.word	0x0000dc80


	//   ....[92]....
        /*0624*/ 	.word	0x0000dc90


	//   ....[93]....
        /*0628*/ 	.word	0x0000dcf0


	//   ....[94]....
        /*062c*/ 	.word	0x0000dd20


	//   ....[95]....
        /*0630*/ 	.word	0x0000dd60


	//   ....[96]....
        /*0634*/ 	.word	0x0000dd90


	//   ....[97]....
        /*0638*/ 	.word	0x0000ddd0


	//   ....[98]....
        /*063c*/ 	.word	0x0000de00


	//   ....[99]....
        /*0640*/ 	.word	0x0000de40


	//   ....[100]....
        /*0644*/ 	.word	0x0000e0b0


	//   ....[101]....
        /*0648*/ 	.word	0x0000e0d0


	//   ....[102]....
        /*064c*/ 	.word	0x0000e0e0


	//   ....[103]....
        /*0650*/ 	.word	0x0000e160


	//   ....[104]....
        /*0654*/ 	.word	0x0000e170


	//   ....[105]....
        /*0658*/ 	.word	0x0000e1e0


	//   ....[106]....
        /*065c*/ 	.word	0x0000e1f0


	//   ....[107]....
        /*0660*/ 	.word	0x0000e260


	//   ....[108]....
        /*0664*/ 	.word	0x0000e270


	//   ....[109]....
        /*0668*/ 	.word	0x0000e2e0


	//   ....[110]....
        /*066c*/ 	.word	0x0000e2f0


	//   ....[111]....
        /*0670*/ 	.word	0x0000e300


	//   ....[112]....
        /*0674*/ 	.word	0x0000e8b0


	//   ....[113]....
        /*0678*/ 	.word	0x0000e8d0


	//   ....[114]....
        /*067c*/ 	.word	0x0000e8e0


	//   ....[115]....
        /*0680*/ 	.word	0x0000e8f0


	//   ....[116]....
        /*0684*/ 	.word	0x0000e960


	//   ....[117]....
        /*0688*/ 	.word	0x0000e980


	//   ....[118]....
        /*068c*/ 	.word	0x0000e9f0


	//   ....[119]....
        /*0690*/ 	.word	0x0000ea10


	//   ....[120]....
        /*0694*/ 	.word	0x0000ea70


	//   ....[121]....
        /*0698*/ 	.word	0x0000ea90


	//   ....[122]....
        /*069c*/ 	.word	0x0000eae0


	//   ....[123]....
        /*06a0*/ 	.word	0x0000eb00


	//   ....[124]....
        /*06a4*/ 	.word	0x0000ef50


	//   ....[125]....
        /*06a8*/ 	.word	0x0000ef60


	//   ....[126]....
        /*06ac*/ 	.word	0x0000efa0


	//   ....[127]....
        /*06b0*/ 	.word	0x0000efe0


	//   ....[128]....
        /*06b4*/ 	.word	0x0000f010


	//   ....[129]....
        /*06b8*/ 	.word	0x0000f040


	//   ....[130]....
        /*06bc*/ 	.word	0x0000f070


	//   ....[131]....
        /*06c0*/ 	.word	0x0000f0a0


	//   ....[132]....
        /*06c4*/ 	.word	0x0000f250


	//   ....[133]....
        /*06c8*/ 	.word	0x0000f280


	//   ....[134]....
        /*06cc*/ 	.word	0x0000f2b0


	//   ....[135]....
        /*06d0*/ 	.word	0x0000f2e0


	//   ....[136]....
        /*06d4*/ 	.word	0x0000f310


	//   ....[137]....
        /*06d8*/ 	.word	0x0000f340


	//   ....[138]....
        /*06dc*/ 	.word	0x0000f400


	//   ....[139]....
        /*06e0*/ 	.word	0x0000f420


	//   ....[140]....
        /*06e4*/ 	.word	0x0000f430


	//   ....[141]....
        /*06e8*/ 	.word	0x0000f490


	//   ....[142]....
        /*06ec*/ 	.word	0x0000fab0


	//   ....[143]....
        /*06f0*/ 	.word	0x0000ffa0


	//   ....[144]....
        /*06f4*/ 	.word	0x00010090


	//   ....[145]....
        /*06f8*/ 	.word	0x00010130


	//   ....[146]....
        /*06fc*/ 	.word	0x00010190


	//   ....[147]....
        /*0700*/ 	.word	0x000102a0


	//   ....[148]....
        /*0704*/ 	.word	0x00010310


	//   ....[149]....
        /*0708*/ 	.word	0x00010420


	//   ....[150]....
        /*070c*/ 	.word	0x00010490


	//   ....[151]....
        /*0710*/ 	.word	0x000105a0


	//   ....[152]....
        /*0714*/ 	.word	0x00010610


	//   ....[153]....
        /*0718*/ 	.word	0x00010720


	//   ....[154]....
        /*071c*/ 	.word	0x00010790


	//   ....[155]....
        /*0720*/ 	.word	0x00010830


	//   ....[156]....
        /*0724*/ 	.word	0x00010940


	//   ....[157]....
        /*0728*/ 	.word	0x000109b0


	//   ....[158]....
        /*072c*/ 	.word	0x00010a30


	//   ....[159]....
        /*0730*/ 	.word	0x00010af0


	//   ....[160]....
        /*0734*/ 	.word	0x00010b70


	//   ....[161]....
        /*0738*/ 	.word	0x00010c50


	//   ....[162]....
        /*073c*/ 	.word	0x00010cd0


	//   ....[163]....
        /*0740*/ 	.word	0x00010db0


	//   ....[164]....
        /*0744*/ 	.word	0x00010e30


	//   ....[165]....
        /*0748*/ 	.word	0x00010f10


	//   ....[166]....
        /*074c*/ 	.word	0x00010f90


	//   ....[167]....
        /*0750*/ 	.word	0x00011070


	//   ....[168]....
        /*0754*/ 	.word	0x000110f0


	//   ....[169]....
        /*0758*/ 	.word	0x000111d0


	//   ....[170]....
        /*075c*/ 	.word	0x00011250


	//   ....[171]....
        /*0760*/ 	.word	0x00011310


	//   ....[172]....
        /*0764*/ 	.word	0x00011440


	//   ....[173]....
        /*0768*/ 	.word	0x000114f0


	//   ....[174]....
        /*076c*/ 	.word	0x00011560


	//   ....[175]....
        /*0770*/ 	.word	0x00011650


	//   ....[176]....
        /*0774*/ 	.word	0x000116b0


	//   ....[177]....
        /*0778*/ 	.word	0x00011780


	//   ....[178]....
        /*077c*/ 	.word	0x000117e0


	//   ....[179]....
        /*0780*/ 	.word	0x000118b0


	//   ....[180]....
        /*0784*/ 	.word	0x00011910


	//   ....[181]....
        /*0788*/ 	.word	0x000119e0


	//   ....[182]....
        /*078c*/ 	.word	0x00011a40


	//   ....[183]....
        /*0790*/ 	.word	0x00011b10


	//   ....[184]....
        /*0794*/ 	.word	0x00011c00


	//   ....[185]....
        /*0798*/ 	.word	0x00011ca0


	//   ....[186]....
        /*079c*/ 	.word	0x00011d00


	//   ....[187]....
        /*07a0*/ 	.word	0x00011df0


	//   ....[188]....
        /*07a4*/ 	.word	0x00011e50


	//   ....[189]....
        /*07a8*/ 	.word	0x00011f30


	//   ....[190]....
        /*07ac*/ 	.word	0x00011f90


	//   ....[191]....
        /*07b0*/ 	.word	0x00012070


	//   ....[192]....
        /*07b4*/ 	.word	0x000120d0


	//   ....[193]....
        /*07b8*/ 	.word	0x000121b0


	//   ....[194]....
        /*07bc*/ 	.word	0x00012210


	//   ....[195]....
        /*07c0*/ 	.word	0x000122e0


	//   ....[196]....
        /*07c4*/ 	.word	0x00012400


	//   ....[197]....
        /*07c8*/ 	.word	0x000124d0


	//   ....[198]....
        /*07cc*/ 	.word	0x00012590


	//   ....[199]....
        /*07d0*/ 	.word	0x00012660


	//   ....[200]....
        /*07d4*/ 	.word	0x000126c0


	//   ....[201]....
        /*07d8*/ 	.word	0x00012790


	//   ....[202]....
        /*07dc*/ 	.word	0x000127f0


	//   ....[203]....
        /*07e0*/ 	.word	0x000128d0


	//   ....[204]....
        /*07e4*/ 	.word	0x00012930


	//   ....[205]....
        /*07e8*/ 	.word	0x00012a00


	//   ....[206]....
        /*07ec*/ 	.word	0x00012a60


	//   ....[207]....
        /*07f0*/ 	.word	0x00012b20


	//   ....[208]....
        /*07f4*/ 	.word	0x00012bb0


	//   ....[209]....
        /*07f8*/ 	.word	0x00012c50


	//   ....[210]....
        /*07fc*/ 	.word	0x00012db0


	//   ....[211]....
        /*0800*/ 	.word	0x00012e20


	//   ....[212]....
        /*0804*/ 	.word	0x00012ea0


	//   ....[213]....
        /*0808*/ 	.word	0x00012f10


	//   ....[214]....
        /*080c*/ 	.word	0x00012f80


	//   ....[215]....
        /*0810*/ 	.word	0x00013000


	//   ....[216]....
        /*0814*/ 	.word	0x00013080


	//   ....[217]....
        /*0818*/ 	.word	0x00013110


	//   ....[218]....
        /*081c*/ 	.word	0x00013180


	//   ....[219]....
        /*0820*/ 	.word	0x000131f0


	//   ....[220]....
        /*0824*/ 	.word	0x00013260


	//   ....[221]....
        /*0828*/ 	.word	0x000132e0


	//   ....[222]....
        /*082c*/ 	.word	0x00013350


	//   ....[223]....
        /*0830*/ 	.word	0x000133f0


	//   ....[224]....
        /*0834*/ 	.word	0x00013440


	//   ....[225]....
        /*0838*/ 	.word	0x000134d0


	//   ....[226]....
        /*083c*/ 	.word	0x00013600


	//----- nvinfo : EIATTR_REG_RECONFIG
	.align		4
.L_114:
        /*0840*/ 	.byte	0x01, 0x54
	.zero		2


	//----- nvinfo : EIATTR_SYSCALL_OFFSETS
	.align		4
        /*0844*/ 	.byte	0x04, 0x46
        /*0846*/ 	.short	(.L_116 - .L_115)


	//   ....[0]....
.L_115:
        /*0848*/ 	.word	0x00001aa0


	//   ....[1]....
        /*084c*/ 	.word	0x0000b9f0


	//   ....[2]....
        /*0850*/ 	.word	0x0000bb40


	//   ....[3]....
        /*0854*/ 	.word	0x0000bc30


	//   ....[4]....
        /*0858*/ 	.word	0x0000cbd0


	//----- nvinfo : EIATTR_MBARRIER_INSTR_OFFSETS
	.align		4
.L_116:
        /*085c*/ 	.byte	0x04, 0x39
        /*085e*/ 	.short	(.L_118 - .L_117)


	//   ....[0]....
.L_117:
        /*0860*/ 	.word	0x00000180
        /*0864*/ 	.word	0x000000ff
        /*0868*/ 	.word	0x0002a800
        /*086c*/ 	.short	0x0100
        /*086e*/ 	.byte	0x08
	.zero		1


	//   ....[1]....
        /*0870*/ 	.word	0x00000190
        /*0874*/ 	.word	0x000000ff
        /*0878*/ 	.word	0x0002a820
        /*087c*/ 	.short	0x0100
        /*087e*/ 	.byte	0x08
	.zero		1


	//   ....[2]....
        /*0880*/ 	.word	0x00000280
        /*0884*/ 	.word	0x000000ff
        /*0888*/ 	.word	0x0002a830
        /*088c*/ 	.short	0x0100
        /*088e*/ 	.byte	0x08
	.zero		1


	//   ....[3]....
        /*0890*/ 	.word	0x00000290
        /*0894*/ 	.word	0x000000ff
        /*0898*/ 	.word	0x0002a840
        /*089c*/ 	.short	0x0100
        /*089e*/ 	.byte	0x08
	.zero		1


	//   ....[4]....
        /*08a0*/ 	.word	0x000002a0
        /*08a4*/ 	.word	0x000000ff
        /*08a8*/ 	.word	0x0002a838
        /*08ac*/ 	.short	0x0100
        /*08ae*/ 	.byte	0x08
	.zero		1


	//   ....[5]....
        /*08b0*/ 	.word	0x000002b0
        /*08b4*/ 	.word	0x000000ff
        /*08b8*/ 	.word	0x0002a848
        /*08bc*/ 	.short	0x0100
        /*08be*/ 	.byte	0x08
	.zero		1


	//   ....[6]....
        /*08c0*/ 	.word	0x000003e0
        /*08c4*/ 	.word	0x000000ff
        /*08c8*/ 	.word	0x0002a850
        /*08cc*/ 	.short	0x0100
        /*08ce*/ 	.byte	0x08
	.zero		1


	//   ....[7]....
        /*08d0*/ 	.word	0x000003f0
        /*08d4*/ 	.word	0x000000ff
        /*08d8*/ 	.word	0x0002a860
        /*08dc*/ 	.short	0x0100
        /*08de*/ 	.byte	0x08
	.zero		1


	//   ....[8]....
        /*08e0*/ 	.word	0x00000400
        /*08e4*/ 	.word	0x000000ff
        /*08e8*/ 	.word	0x0002a858
        /*08ec*/ 	.short	0x0100
        /*08ee*/ 	.byte	0x08
	.zero		1


	//   ....[9]....
        /*08f0*/ 	.word	0x00000410
        /*08f4*/ 	.word	0x000000ff
        /*08f8*/ 	.word	0x0002a868
        /*08fc*/ 	.short	0x0100
        /*08fe*/ 	.byte	0x08
	.zero		1


	//   ....[10]....
        /*0900*/ 	.word	0x00000500
        /*0904*/ 	.word	0x000000ff
        /*0908*/ 	.word	0x0002a870
        /*090c*/ 	.short	0x0100
        /*090e*/ 	.byte	0x06
	.zero		1


	//   ....[11]....
        /*0910*/ 	.word	0x00000510
        /*0914*/ 	.word	0x000000ff
        /*0918*/ 	.word	0x0002a880
        /*091c*/ 	.short	0x0100
        /*091e*/ 	.byte	0x06
	.zero		1


	//   ....[12]....
        /*0920*/ 	.word	0x00000520
        /*0924*/ 	.word	0x000000ff
        /*0928*/ 	.word	0x0002a878
        /*092c*/ 	.short	0x0100
        /*092e*/ 	.byte	0x06
	.zero		1


	//   ....[13]....
        /*0930*/ 	.word	0x00000530
        /*0934*/ 	.word	0x000000ff
        /*0938*/ 	.word	0x0002a888
        /*093c*/ 	.short	0x0100
        /*093e*/ 	.byte	0x06
	.zero		1


	//   ....[14]....
        /*0940*/ 	.word	0x00000660
        /*0944*/ 	.word	0x000000ff
        /*0948*/ 	.word	0x0002a890
        /*094c*/ 	.short	0x0100
        /*094e*/ 	.byte	0x08
	.zero		1


	//   ....[15]....
        /*0950*/ 	.word	0x00000670
        /*0954*/ 	.word	0x000000ff
        /*0958*/ 	.word	0x0002a8a0
        /*095c*/ 	.short	0x0100
        /*095e*/ 	.byte	0x08
	.zero		1


	//   ....[16]....
        /*0960*/ 	.word	0x00000680
        /*0964*/ 	.word	0x000000ff
        /*0968*/ 	.word	0x0002a898
        /*096c*/ 	.short	0x0100
        /*096e*/ 	.byte	0x08
	.zero		1


	//   ....[17]....
        /*0970*/ 	.word	0x00000690
        /*0974*/ 	.word	0x000000ff
        /*0978*/ 	.word	0x0002a8a8
        /*097c*/ 	.short	0x0100
        /*097e*/ 	.byte	0x08
	.zero		1


	//   ....[18]....
        /*0980*/ 	.word	0x000007d0
        /*0984*/ 	.word	0x000000ff
        /*0988*/ 	.word	0x0002a8b0
        /*098c*/ 	.short	0x0100
        /*098e*/ 	.byte	0x08
	.zero		1


	//   ....[19]....
        /*0990*/ 	.word	0x000007e0
        /*0994*/ 	.word	0x000000ff
        /*0998*/ 	.word	0x0002a8c0
        /*099c*/ 	.short	0x0100
        /*099e*/ 	.byte	0x08
	.zero		1


	//   ....[20]....
        /*09a0*/ 	.word	0x000007f0
        /*09a4*/ 	.word	0x000000ff
        /*09a8*/ 	.word	0x0002a8b8
        /*09ac*/ 	.short	0x0100
        /*09ae*/ 	.byte	0x08
	.zero		1


	//   ....[21]....
        /*09b0*/ 	.word	0x00000800
        /*09b4*/ 	.word	0x000000ff
        /*09b8*/ 	.word	0x0002a8c8
        /*09bc*/ 	.short	0x0100
        /*09be*/ 	.byte	0x08
	.zero		1


	//   ....[22]....
        /*09c0*/ 	.word	0x00001b40
        /*09c4*/ 	.word	0x000000ff
        /*09c8*/ 	.word	0x0002a800
        /*09cc*/ 	.short	0x010a
        /*09ce*/ 	.byte	0x28
	.zero		1


	//   ....[23]....
        /*09d0*/ 	.word	0x00001bc0
        /*09d4*/ 	.word	0x00000000
        /*09d8*/ 	.word	0x0002a830
        /*09dc*/ 	.short	0x010a
        /*09de*/ 	.byte	0x3f
	.zero		1


	//   ....[24]....
        /*09e0*/ 	.word	0x00001c10
        /*09e4*/ 	.word	0x00000000
        /*09e8*/ 	.word	0x0002a830
        /*09ec*/ 	.short	0x010a
        /*09ee*/ 	.byte	0x3f
	.zero		1


	//   ....[25]....
        /*09f0*/ 	.word	0x000030e0
        /*09f4*/ 	.word	0x000000ff
        /*09f8*/ 	.word	0x00000000
        /*09fc*/ 	.short	0x0101
        /*09fe*/ 	.byte	0x04
	.zero		1


	//   ....[26]....
        /*0a00*/ 	.word	0x000043a0
        /*0a04*/ 	.word	0x000000ff
        /*0a08*/ 	.word	0x0002a830
        /*0a0c*/ 	.short	0x010a
        /*0a0e*/ 	.byte	0x09
	.zero		1


	//   ....[27]....
        /*0a10*/ 	.word	0x000043e0
        /*0a14*/ 	.word	0x000000ff
        /*0a18*/ 	.word	0x0002a830
        /*0a1c*/ 	.short	0x010a
        /*0a1e*/ 	.byte	0x09
	.zero		1


	//   ....[28]....
        /*0a20*/ 	.word	0x00004d00
        /*0a24*/ 	.word	0x000000ff
        /*0a28*/ 	.word	0x0002a850
        /*0a2c*/ 	.short	0x010a
        /*0a2e*/ 	.byte	0x0a
	.zero		1


	//   ....[29]....
        /*0a30*/ 	.word	0x00004d40
        /*0a34*/ 	.word	0x000000ff
        /*0a38*/ 	.word	0x0002a850
        /*0a3c*/ 	.short	0x010a
        /*0a3e*/ 	.byte	0x0a
	.zero		1


	//   ....[30]....
        /*0a40*/ 	.word	0x000053e0
        /*0a44*/ 	.word	0x000000ff
        /*0a48*/ 	.word	0x00000000
        /*0a4c*/ 	.short	0x0101
        /*0a4e*/ 	.byte	0x09
	.zero		1


	//   ....[31]....
        /*0a50*/ 	.word	0x000063f0
        /*0a54*/ 	.word	0x000000ff
        /*0a58*/ 	.word	0x00000000
        /*0a5c*/ 	.short	0x0101
        /*0a5e*/ 	.byte	0x0a
	.zero		1


	//   ....[32]....
        /*0a60*/ 	.word	0x000069d0
        /*0a64*/ 	.word	0x000000ff
        /*0a68*/ 	.word	0x0002a850
        /*0a6c*/ 	.short	0x010a
        /*0a6e*/ 	.byte	0x05
	.zero		1


	//   ....[33]....
        /*0a70*/ 	.word	0x00006a10
        /*0a74*/ 	.word	0x000000ff
        /*0a78*/ 	.word	0x0002a850
        /*0a7c*/ 	.short	0x010a
        /*0a7e*/ 	.byte	0x05
	.zero		1


	//   ....[34]....
        /*0a80*/ 	.word	0x00006ef0
        /*0a84*/ 	.word	0x000000ff
        /*0a88*/ 	.word	0x00000000
        /*0a8c*/ 	.short	0x0101
        /*0a8e*/ 	.byte	0x04
	.zero		1


	//   ....[35]....
        /*0a90*/ 	.word	0x000086a0
        /*0a94*/ 	.word	0x00000062
        /*0a98*/ 	.word	0x00000000
        /*0a9c*/ 	.short	0x0101
        /*0a9e*/ 	.byte	0x3f
	.zero		1


	//   ....[36]....
        /*0aa0*/ 	.word	0x00008b40
        /*0aa4*/ 	.word	0x00000062
        /*0aa8*/ 	.word	0x00000000
        /*0aac*/ 	.short	0x0101
        /*0aae*/ 	.byte	0x3f
	.zero		1


	//   ....[37]....
        /*0ab0*/ 	.word	0x0000c250
        /*0ab4*/ 	.word	0x00000007
        /*0ab8*/ 	.word	0x0002a840
        /*0abc*/ 	.short	0x010a
        /*0abe*/ 	.byte	0x3f
	.zero		1


	//   ....[38]....
        /*0ac0*/ 	.word	0x0000c900
        /*0ac4*/ 	.word	0x00000007
        /*0ac8*/ 	.word	0x0002a830
        /*0acc*/ 	.short	0x0107
        /*0ace*/ 	.byte	0x3f
	.zero		1


	//   ....[39]....
        /*0ad0*/ 	.word	0x0000c9d0
        /*0ad4*/ 	.word	0x00000007
        /*0ad8*/ 	.word	0x0002a830
        /*0adc*/ 	.short	0x0101
        /*0ade*/ 	.byte	0x3f
	.zero		1


	//   ....[40]....
        /*0ae0*/ 	.word	0x0000d560
        /*0ae4*/ 	.word	0x00000016
        /*0ae8*/ 	.word	0x0002a800
        /*0aec*/ 	.short	0x0107
        /*0aee*/ 	.byte	0x3f
	.zero		1


	//   ....[41]....
        /*0af0*/ 	.word	0x0000d680
        /*0af4*/ 	.word	0x00000016
        /*0af8*/ 	.word	0x0002a800
        /*0afc*/ 	.short	0x0101
        /*0afe*/ 	.byte	0x3f
	.zero		1


	//   ....[42]....
        /*0b00*/ 	.word	0x0000d6a0
        /*0b04*/ 	.word	0x00000016
        /*0b08*/ 	.word	0x0002a820
        /*0b0c*/ 	.short	0x010a
        /*0b0e*/ 	.byte	0x3f
	.zero		1


	//   ....[43]....
        /*0b10*/ 	.word	0x0000da00
        /*0b14*/ 	.word	0x00000006
        /*0b18*/ 	.word	0x0002a840
        /*0b1c*/ 	.short	0x010a
        /*0b1e*/ 	.byte	0x3f
	.zero		1


	//   ....[44]....
        /*0b20*/ 	.word	0x0000dee0
        /*0b24*/ 	.word	0x00000006
        /*0b28*/ 	.word	0x0002a830
        /*0b2c*/ 	.short	0x0107
        /*0b2e*/ 	.byte	0x3f
	.zero		1


	//   ....[45]....
        /*0b30*/ 	.word	0x0000df90
        /*0b34*/ 	.word	0x00000006
        /*0b38*/ 	.word	0x0002a830
        /*0b3c*/ 	.short	0x0101
        /*0b3e*/ 	.byte	0x3f
	.zero		1


	//   ....[46]....
        /*0b40*/ 	.word	0x0000dff0
        /*0b44*/ 	.word	0x00000004
        /*0b48*/ 	.word	0x0002a860
        /*0b4c*/ 	.short	0x010a
        /*0b4e*/ 	.byte	0x3f
	.zero		1


	//   ....[47]....
        /*0b50*/ 	.word	0x0000e440
        /*0b54*/ 	.word	0x00000004
        /*0b58*/ 	.word	0x0002a850
        /*0b5c*/ 	.short	0x0107
        /*0b5e*/ 	.byte	0x3f
	.zero		1


	//   ....[48]....
        /*0b60*/ 	.word	0x0000e590
        /*0b64*/ 	.word	0x00000004
        /*0b68*/ 	.word	0x0002a850
        /*0b6c*/ 	.short	0x0101
        /*0b6e*/ 	.byte	0x3f
	.zero		1


	//   ....[49]....
        /*0b70*/ 	.word	0x0000e7e0
        /*0b74*/ 	.word	0x00000000
        /*0b78*/ 	.word	0x0002a860
        /*0b7c*/ 	.short	0x010a
        /*0b7e*/ 	.byte	0x3f
	.zero		1


	//   ....[50]....
        /*0b80*/ 	.word	0x0000ec40
        /*0b84*/ 	.word	0x00000000
        /*0b88*/ 	.word	0x0002a850
        /*0b8c*/ 	.short	0x0107
        /*0b8e*/ 	.byte	0x3f
	.zero		1


	//   ....[51]....
        /*0b90*/ 	.word	0x0000ecf0
        /*0b94*/ 	.word	0x00000000
        /*0b98*/ 	.word	0x0002a850
        /*0b9c*/ 	.short	0x0101
        /*0b9e*/ 	.byte	0x3f
	.zero		1


	//   ....[52]....
        /*0ba0*/ 	.word	0x0000fa30
        /*0ba4*/ 	.word	0x00000004
        /*0ba8*/ 	.word	0x0002a820
        /*0bac*/ 	.short	0x010a
        /*0bae*/ 	.byte	0x3f
	.zero		1


	//   ....[53]....
        /*0bb0*/ 	.word	0x0000fbd0
        /*0bb4*/ 	.word	0x00000005
        /*0bb8*/ 	.word	0x0002a840
        /*0bbc*/ 	.short	0x010a
        /*0bbe*/ 	.byte	0x3f
	.zero		1


	//   ....[54]....
        /*0bc0*/ 	.word	0x0000fc70
        /*0bc4*/ 	.word	0x0000001b
        /*0bc8*/ 	.word	0x0002a840
        /*0bcc*/ 	.short	0x010a
        /*0bce*/ 	.byte	0x3f
	.zero		1


	//   ....[55]....
        /*0bd0*/ 	.word	0x0000fcb0
        /*0bd4*/ 	.word	0x00000005
        /*0bd8*/ 	.word	0x0002a860
        /*0bdc*/ 	.short	0x010a
        /*0bde*/ 	.byte	0x3f
	.zero		1


	//   ....[56]....
        /*0be0*/ 	.word	0x0000fcf0
        /*0be4*/ 	.word	0x0000001b
        /*0be8*/ 	.word	0x0002a860
        /*0bec*/ 	.short	0x010a
        /*0bee*/ 	.byte	0x3f
	.zero		1


	//   ....[57]....
        /*0bf0*/ 	.word	0x0000fd60
        /*0bf4*/ 	.word	0x00000003
        /*0bf8*/ 	.word	0x0002a800
        /*0bfc*/ 	.short	0x010a
        /*0bfe*/ 	.byte	0x3f
	.zero		1


	//   ....[58]....
        /*0c00*/ 	.word	0x0000fdb0
        /*0c04*/ 	.word	0x00000000
        /*0c08*/ 	.word	0x0002a830
        /*0c0c*/ 	.short	0x010a
        /*0c0e*/ 	.byte	0x3f
	.zero		1


	//   ....[59]....
        /*0c10*/ 	.word	0x0000fe10
        /*0c14*/ 	.word	0x0000000c
        /*0c18*/ 	.word	0x0002a830
        /*0c1c*/ 	.short	0x010a
        /*0c1e*/ 	.byte	0x3f
	.zero		1


	//   ....[60]....
        /*0c20*/ 	.word	0x0000fe70
        /*0c24*/ 	.word	0x00000009
        /*0c28*/ 	.word	0x0002a850
        /*0c2c*/ 	.short	0x010a
        /*0c2e*/ 	.byte	0x3f
	.zero		1


	//   ....[61]....
        /*0c30*/ 	.word	0x0000fed0
        /*0c34*/ 	.word	0x00000005
        /*0c38*/ 	.word	0x0002a850
        /*0c3c*/ 	.short	0x010a
        /*0c3e*/ 	.byte	0x3f
	.zero		1


	//   ....[62]....
        /*0c40*/ 	.word	0x0000ffe0
        /*0c44*/ 	.word	0x00000007
        /*0c48*/ 	.word	0x0002a840
        /*0c4c*/ 	.short	0x010a
        /*0c4e*/ 	.byte	0x3f
	.zero		1


	//   ....[63]....
        /*0c50*/ 	.word	0x00011340
        /*0c54*/ 	.word	0x00000016
        /*0c58*/ 	.word	0x0002a820
        /*0c5c*/ 	.short	0x010a
        /*0c5e*/ 	.byte	0x3f
	.zero		1


	//   ....[64]....
        /*0c60*/ 	.word	0x00011390
        /*0c64*/ 	.word	0x00000006
        /*0c68*/ 	.word	0x0002a840
        /*0c6c*/ 	.short	0x010a
        /*0c6e*/ 	.byte	0x3f
	.zero		1


	//   ....[65]....
        /*0c70*/ 	.word	0x00011b50
        /*0c74*/ 	.word	0x00000004
        /*0c78*/ 	.word	0x0002a860
        /*0c7c*/ 	.short	0x010a
        /*0c7e*/ 	.byte	0x3f
	.zero		1


	//   ....[66]....
        /*0c80*/ 	.word	0x00012350
        /*0c84*/ 	.word	0x00000000
        /*0c88*/ 	.word	0x0002a860
        /*0c8c*/ 	.short	0x010a
        /*0c8e*/ 	.byte	0x3f
	.zero		1


	//   ....[67]....
        /*0c90*/ 	.word	0x00013520
        /*0c94*/ 	.word	0x00000004
        /*0c98*/ 	.word	0x0002a820
        /*0c9c*/ 	.short	0x010a
        /*0c9e*/ 	.byte	0x3f
	.zero		1


	//   ....[68]....
        /*0ca0*/ 	.word	0x000136c0
        /*0ca4*/ 	.word	0x00000005
        /*0ca8*/ 	.word	0x0002a840
        /*0cac*/ 	.short	0x010a
        /*0cae*/ 	.byte	0x3f
	.zero		1


	//   ....[69]....
        /*0cb0*/ 	.word	0x00013710
        /*0cb4*/ 	.word	0x0000001b
        /*0cb8*/ 	.word	0x0002a840
        /*0cbc*/ 	.short	0x010a
        /*0cbe*/ 	.byte	0x3f
	.zero		1


	//   ....[70]....
        /*0cc0*/ 	.word	0x00013760
        /*0cc4*/ 	.word	0x00000005
        /*0cc8*/ 	.word	0x0002a860
        /*0ccc*/ 	.short	0x010a
        /*0cce*/ 	.byte	0x3f
	.zero		1


	//----- nvinfo : EIATTR_NUM_MBARRIERS
	.align		4
.L_118:
        /*0cd0*/ 	.byte	0x03, 0x38
        /*0cd2*/ 	.short	0x0016


	//----- nvinfo : EIATTR_EXIT_INSTR_OFFSETS
	.align		4
        /*0cd4*/ 	.byte	0x04, 0x1c
        /*0cd6*/ 	.short	(.L_120 - .L_119)


	//   ....[0]....
.L_119:
        /*0cd8*/ 	.word	0x00000990


	//   ....[1]....
        /*0cdc*/ 	.word	0x0000a320


	//   ....[2]....
        /*0ce0*/ 	.word	0x0000fd40


	//----- nvinfo : EIATTR_MAX_THREADS
	.align		4
.L_120:
        /*0ce4*/ 	.byte	0x04, 0x05
        /*0ce6*/ 	.short	(.L_122 - .L_121)
.L_121:
        /*0ce8*/ 	.word	0x00000180
        /*0cec*/ 	.word	0x00000001
        /*0cf0*/ 	.word	0x00000001


	//----- nvinfo : EIATTR_CRS_STACK_SIZE
	.align		4
.L_122:
        /*0cf4*/ 	.byte	0x04, 0x1e
        /*0cf6*/ 	.short	(.L_124 - .L_123)
.L_123:
        /*0cf8*/ 	.word	0x00000000


	//----- nvinfo : EIATTR_CBANK_PARAM_SIZE
	.align		4
.L_124:
        /*0cfc*/ 	.byte	0x03, 0x19
        /*0cfe*/ 	.short	0x0af0


	//----- nvinfo : EIATTR_PARAM_CBANK
	.align		4
        /*0d00*/ 	.byte	0x04, 0x0a
        /*0d02*/ 	.short	(.L_126 - .L_125)
	.align		4
.L_125:
        /*0d04*/ 	.word	index@(.nv.constant0._ZN7cutlass13device_kernelIN5flash11enable_sm90INS1_16FlashAttnFwdSm90INS1_25CollectiveMainloopFwdSm90ILi2EN4cute5tupleIJNS5_1CILi1EEES8_S8_EEENS6_IJNS7_ILi128EEENS7_ILi96EEENS7_ILi192EEEEEELi128ENS_6half_tEfNS_4arch4Sm90ELb0ELb0ELb1ELb1ELb1ELb0ELb0ELb1ELb1ELb1ELb1ELb0EEENS1_21CollectiveEpilogueFwdINS6_IJSA_SA_SB_EEES9_SE_SG_Li256ELb1ELb1ELb1ELb0EEENS1_36VarlenDynamicPersistentTileSchedulerILi128ELi96ELi256ELi128ELb1ELb1ELb1ELb0ELb1ELb1EEEEEEEEEvNT_6ParamsE)
        /*0d08*/ 	.short	0x0210
        /*0d0a*/ 	.short	0x0af0


	//----- nvinfo : EIATTR_SW_WAR
	.align		4
.L_126:
        /*0d0c*/ 	.byte	0x04, 0x36
        /*0d0e*/ 	.short	(.L_128 - .L_127)
.L_127:
        /*0d10*/ 	.word	0x00000008
.L_128:


//--------------------- .nv.info._ZN7cutlass13device_kernelIN5flash11enable_sm90INS1_16FlashAttnFwdSm90INS1_25CollectiveMainloopFwdSm90ILi2EN4cute5tupleIJNS5_1CILi1EEES8_S8_EEENS6_IJNS7_ILi128EEENS7_ILi96EEENS7_ILi192EEEEEELi128ENS_6half_tEfNS_4arch4Sm90ELb0ELb0ELb1ELb1ELb1ELb1ELb0ELb1ELb1ELb1ELb1ELb0EEENS1_21CollectiveEpilogueFwdINS6_IJSA_SA_SB_EEES9_SE_SG_Li256ELb1ELb1ELb1ELb0EEENS1_36VarlenDynamicPersistentTileSchedulerILi128ELi96ELi256ELi128ELb1ELb1ELb1ELb0ELb1ELb1EEEEEEEEEvNT_6ParamsE --------------------------
	.section	.nv.info._ZN7cutlass13device_kernelIN5flash11enable_sm90INS1_16FlashAttnFwdSm90INS1_25CollectiveMainloopFwdSm90ILi2EN4cute5tupleIJNS5_1CILi1EEES8_S8_EEENS6_IJNS7_ILi128EEENS7_ILi96EEENS7_ILi192EEEEEELi128ENS_6half_tEfNS_4arch4Sm90ELb0ELb0ELb1ELb1ELb1ELb1ELb0ELb1ELb1ELb1ELb1ELb0EEENS1_21CollectiveEpilogueFwdINS6_IJSA_SA_SB_EEES9_SE_SG_Li256ELb1ELb1ELb1ELb0EEENS1_36VarlenDynamicPersistentTileSchedulerILi128ELi96ELi256ELi128ELb1ELb1ELb1ELb0ELb1ELb1EEEEEEEEEvNT_6ParamsE,"",@"SHT_CUDA_INFO"
	.sectionflags	@""
	.align	4


	//----- nvinfo : EIATTR_CUDA_API_VERSION
	.align		4
        /*0000*/ 	.byte	0x04, 0x37
        /*0002*/ 	.short	(.L_130 - .L_129)
.L_129:
        /*0004*/ 	.word	0x00000082


	//----- nvinfo : EIATTR_KPARAM_INFO
	.align		4
.L_130:
        /*0008*/ 	.byte	0x04, 0x17
        /*000a*/ 	.short	(.L_132 - .L_131)
.L_131:
        /*000c*/ 	.word	0x00000000
        /*0010*/ 	.short	0x0000
        /*0012*/ 	.short	0x0070
        /*0014*/ 	.byte	0x00, 0xf0, 0x01, 0x2a


	//----- nvinfo : EIATTR_SPARSE_MMA_MASK
	.align		4
.L_132:
        /*0018*/ 	.byte	0x03, 0x50
        /*001a*/ 	.short	0x0000


	//----- nvinfo : EIATTR_MAXREG_COUNT
	.align		4
        /*001c*/ 	.byte	0x03, 0x1b
        /*001e*/ 	.short	0x00a8


	//----- nvinfo : EIATTR_NUM_BARRIERS
	.align		4
        /*0020*/ 	.byte	0x02, 0x4c
        /*0022*/ 	.byte	0x10
	.zero		1


	//----- nvinfo : EIATTR_EXTERNS
	.align		4
        /*0024*/ 	.byte	0x04, 0x0f
        /*0026*/ 	.short	(.L_134 - .L_133)


	//   ....[0]....
	.align		4
.L_133:
        /*0028*/ 	.word	index@(__assertfail)


	//----- nvinfo : EIATTR_ANNOTATIONS
	.align		4
.L_134:
        /*002c*/ 	.byte	0x04, 0x55
        /*002e*/ 	.short	(.L_136 - .L_135)


	//   ....[0]....
.L_135:
        /* <DEDUP_REMOVED lines=56> */


	//----- nvinfo : EIATTR_MERCURY_ISA_VERSION
	.align		4
.L_136:
        /*0398*/ 	.byte	0x03, 0x5f
        /*039a*/ 	.short	0x0101


	//----- nvinfo : EIATTR_UNUSED_LOAD_BYTE_OFFSET
	.align		4
        /*039c*/ 	.byte	0x04, 0x44
        /*039e*/ 	.short	(.L_138 - .L_137)


	//   ....[0]....
.L_137:
        /*03a0*/ 	.word	0x00000a30
        /*03a4*/ 	.word	0x0000fff0


	//   ....[1]....
        /*03a8*/ 	.word	0x000170b0
        /*03ac*/ 	.word	0x0000fff0


	//----- nvinfo : EIATTR_INT_WARP_WIDE_INSTR_OFFSETS
	.align		4
.L_138:
        /*03b0*/ 	.byte	0x04, 0x31
        /*03b2*/ 	.short	(.L_140 - .L_139)


	//   ....[0]....
.L_139:
        /*03b4*/ 	.word	0x00000130


	//   ....[1]....
        /*03b8*/ 	.word	0x00000170


	//   ....[2]....
        /*03bc*/ 	.word	0x000001e0


	//   ....[3]....
        /*03c0*/ 	.word	0x0001c9c0


	//   ....[4]....
        /*03c4*/ 	.word	0x0001ca50


	//   ....[5]....
        /*03c8*/ 	.word	0x0001f920


	//   ....[6]....
        /*03cc*/ 	.word	0x0001f9b0


	//----- nvinfo : EIATTR_COOP_GROUP_MASK_REGIDS
	.align		4
.L_140:
        /*03d0*/ 	.byte	0x04, 0x29
        /*03d2*/ 	.short	(.L_142 - .L_141)


	//   ....[0]....
.L_141:
        /*03d4*/ 	.word	0xffffffff


	//   ....[1]....
        /*03d8*/ 	.word	0xffffffff


	//   ....[2]....
        /*03dc*/ 	.word	0xffffffff


	//   ....[3]....
        /*03e0*/ 	.word	0xffffffff


	//   ....[4]....
        /*03e4*/ 	.word	0xffffffff


	//   ....[5]....
        /*03e8*/ 	.word	0xffffffff


	//   ....[6]....
        /*03ec*/ 	.word	0xffffffff


	//   ....[7]....
        /*03f0*/ 	.word	0xffffffff


	//   ....[8]....
        /*03f4*/ 	.word	0xffffffff


	//   ....[9]....
        /*03f8*/ 	.word	0xffffffff


	//   ....[10]....
        /*03fc*/ 	.word	0xffffffff


	//   ....[11]....
        /*0400*/ 	.word	0xffffffff


	//   ....[12]....
        /*0404*/ 	.word	0xffffffff


	//   ....[13]....
        /*0408*/ 	.word	0xffffffff


	//   ....[14]....
        /*040c*/ 	.word	0xffffffff


	//   ....[15]....
        /*0410*/ 	.word	0xffffffff


	//   ....[16]....
        /*0414*/ 	.word	0xffffffff


	//   ....[17]....
        /*0418*/ 	.word	0xffffffff


	//   ....[18]....
        /*041c*/ 	.word	0xffffffff


	//   ....[19]....
        /*0420*/ 	.word	0xffffffff


	//   ....[20]....
        /*0424*/ 	.word	0xffffffff


	//   ....[21]....
        /*0428*/ 	.word	0xffffffff


	//   ....[22]....
        /*042c*/ 	.word	0xffffffff


	//   ....[23]....
        /*0430*/ 	.word	0xffffffff


	//   ....[24]....
        /*0434*/ 	.word	0xffffffff


	//   ....[25]....
        /*0438*/ 	.word	0xffffffff


	//   ....[26]....
        /*043c*/ 	.word	0xffffffff


	//   ....[27]....
        /*0440*/ 	.word	0xffffffff


	//   ....[28]....
        /*0444*/ 	.word	0xffffffff


	//   ....[29]....
        /*0448*/ 	.word	0xffffffff


	//   ....[30]....
        /*044c*/ 	.word	0xffffffff


	//   ....[31]....
        /*0450*/ 	.word	0xffffffff


	//   ....[32]....
        /*0454*/ 	.word	0xffffffff


	//   ....[33]....
        /*0458*/ 	.word	0xffffffff


	//   ....[34]....
        /*045c*/ 	.word	0xffffffff


	//   ....[35]....
        /*0460*/ 	.word	0xffffffff


	//   ....[36]....
        /*0464*/ 	.word	0xffffffff


	//   ....[37]....
        /*0468*/ 	.word	0xffffffff


	//   ....[38]....
        /*046c*/ 	.word	0xffffffff


	//   ....[39]....
        /*0470*/ 	.word	0xffffffff


	//   ....[40]....
        /*0474*/ 	.word	0xffffffff


	//   ....[41]....
        /*0478*/ 	.word	0xffffffff


	//   ....[42]....
        /*047c*/ 	.word	0xffffffff


	//   ....[43]....
        /*0480*/ 	.word	0xffffffff


	//   ....[44]....
        /*0484*/ 	.word	0xffffffff


	//   ....[45]....
        /*0488*/ 	.word	0xffffffff


	//   ....[46]....
        /*048c*/ 	.word	0xffffffff


	//   ....[47]....
        /*0490*/ 	.word	0xffffffff


	//   ....[48]....
        /*0494*/ 	.word	0xffffffff


	//   ....[49]....
        /*0498*/ 	.word	0xffffffff


	//   ....[50]....
        /*049c*/ 	.word	0xffffffff


	//   ....[51]....
        /*04a0*/ 	.word	0xffffffff


	//   ....[52]....
        /*04a4*/ 	.word	0xffffffff


	//   ....[53]....
        /*04a8*/ 	.word	0xffffffff


	//   ....[54]....
        /*04ac*/ 	.word	0xffffffff


	//   ....[55]....
        /*04b0*/ 	.word	0xffffffff


	//   ....[56]....
        /*04b4*/ 	.word	0xffffffff


	//   ....[57]....
        /*04b8*/ 	.word	0xffffffff


	//   ....[58]....
        /*04bc*/ 	.word	0xffffffff


	//   ....[59]....
        /*04c0*/ 	.word	0xffffffff


	//   ....[60]....
        /*04c4*/ 	.word	0xffffffff


	//   ....[61]....
        /*04c8*/ 	.word	0xffffffff


	//   ....[62]....
        /*04cc*/ 	.word	0xffffffff


	//   ....[63]....
        /*04d0*/ 	.word	0xffffffff


	//   ....[64]....
        /*04d4*/ 	.word	0xffffffff


	//   ....[65]....
        /*04d8*/ 	.word	0xffffffff


	//   ....[66]....
        /*04dc*/ 	.word	0xffffffff


	//   ....[67]....
        /*04e0*/ 	.word	0xffffffff


	//   ....[68]....
        /*04e4*/ 	.word	0xffffffff


	//   ....[69]....
        /*04e8*/ 	.word	0xffffffff


	//   ....[70]....
        /*04ec*/ 	.word	0xffffffff


	//   ....[71]....
        /*04f0*/ 	.word	0xffffffff


	//   ....[72]....
        /*04f4*/ 	.word	0xffffffff


	//   ....[73]....
        /*04f8*/ 	.word	0xffffffff


	//   ....[74]....
        /*04fc*/ 	.word	0xffffffff


	//   ....[75]....
        /*0500*/ 	.word	0xffffffff


	//   ....[76]....
        /*0504*/ 	.word	0xffffffff


	//   ....[77]....
        /*0508*/ 	.word	0xffffffff


	//   ....[78]....
        /*050c*/ 	.word	0xffffffff


	//   ....[79]....
        /*0510*/ 	.word	0xffffffff


	//   ....[80]....
        /*0514*/ 	.word	0xffffffff


	//   ....[81]....
        /*0518*/ 	.word	0xffffffff


	//   ....[82]....
        /*051c*/ 	.word	0xffffffff


	//   ....[83]....
        /*0520*/ 	.word	0xffffffff


	//   ....[84]....
        /*0524*/ 	.word	0xffffffff


	//   ....[85]....
        /*0528*/ 	.word	0xffffffff


	//   ....[86]....
        /*052c*/ 	.word	0xffffffff


	//   ....[87]....
        /*0530*/ 	.word	0xffffffff


	//   ....[88]....
        /*0534*/ 	.word	0xffffffff


	//   ....[89]....
        /*0538*/ 	.word	0xffffffff


	//   ....[90]....
        /*053c*/ 	.word	0xffffffff


	//   ....[91]....
        /*0540*/ 	.word	0xffffffff


	//   ....[92]....
        /*0544*/ 	.word	0xffffffff


	//   ....[93]....
        /*0548*/ 	.word	0xffffffff


	//   ....[94]....
        /*054c*/ 	.word	0xffffffff


	//   ....[95]....
        /*0550*/ 	.word	0xffffffff


	//   ....[96]....
        /*0554*/ 	.word	0xffffffff


	//   ....[97]....
        /*0558*/ 	.word	0xffffffff


	//   ....[98]....
        /*055c*/ 	.word	0xffffffff


	//   ....[99]....
        /*0560*/ 	.word	0xffffffff


	//   ....[100]....
        /*0564*/ 	.word	0xffffffff


	//   ....[101]....
        /*0568*/ 	.word	0xffffffff


	//   ....[102]....
        /*056c*/ 	.word	0xffffffff


	//   ....[103]....
        /*0570*/ 	.word	0xffffffff


	//   ....[104]....
        /*0574*/ 	.word	0xffffffff


	//   ....[105]....
        /*0578*/ 	.word	0xffffffff


	//   ....[106]....
        /*057c*/ 	.word	0xffffffff


	//   ....[107]....
        /*0580*/ 	.word	0xffffffff


	//   ....[108]....
        /*0584*/ 	.word	0xffffffff


	//   ....[109]....
        /*0588*/ 	.word	0xffffffff


	//   ....[110]....
        /*058c*/ 	.word	0xffffffff


	//   ....[111]....
        /*0590*/ 	.word	0xffffffff


	//   ....[112]....
        /*0594*/ 	.word	0xffffffff


	//   ....[113]....
        /*0598*/ 	.word	0xffffffff


	//   ....[114]....
        /*059c*/ 	.word	0xffffffff


	//   ....[115]....
        /*05a0*/ 	.word	0xffffffff


	//   ....[116]....
        /*05a4*/ 	.word	0xffffffff


	//   ....[117]....
        /*05a8*/ 	.word	0xffffffff


	//   ....[118]....
        /*05ac*/ 	.word	0xffffffff


	//   ....[119]....
        /*05b0*/ 	.word	0xffffffff


	//   ....[120]....
        /*05b4*/ 	.word	0xffffffff


	//   ....[121]....
        /*05b8*/ 	.word	0xffffffff


	//   ....[122]....
        /*05bc*/ 	.word	0xffffffff


	//   ....[123]....
        /*05c0*/ 	.word	0xffffffff


	//   ....[124]....
        /*05c4*/ 	.word	0xffffffff


	//   ....[125]....
        /*05c8*/ 	.word	0xffffffff


	//   ....[126]....
        /*05cc*/ 	.word	0xffffffff


	//   ....[127]....
        /*05d0*/ 	.word	0xffffffff


	//   ....[128]....
        /*05d4*/ 	.word	0xffffffff


	//   ....[129]....
        /*05d8*/ 	.word	0xffffffff


	//   ....[130]....
        /*05dc*/ 	.word	0xffffffff


	//   ....[131]....
        /*05e0*/ 	.word	0xffffffff


	//   ....[132]....
        /*05e4*/ 	.word	0xffffffff


	//   ....[133]....
        /*05e8*/ 	.word	0xffffffff


	//   ....[134]....
        /*05ec*/ 	.word	0xffffffff


	//   ....[135]....
        /*05f0*/ 	.word	0xffffffff


	//   ....[136]....
        /*05f4*/ 	.word	0xffffffff


	//   ....[137]....
        /*05f8*/ 	.word	0xffffffff


	//   ....[138]....
        /*05fc*/ 	.word	0xffffffff


	//   ....[139]....
        /*0600*/ 	.word	0xffffffff


	//   ....[140]....
        /*0604*/ 	.word	0xffffffff


	//   ....[141]....
        /*0608*/ 	.word	0xffffffff


	//   ....[142]....
        /*060c*/ 	.word	0xffffffff


	//   ....[143]....
        /*0610*/ 	.word	0xffffffff


	//   ....[144]....
        /*0614*/ 	.word	0xffffffff


	//   ....[145]....
        /*0618*/ 	.word	0xffffffff


	//   ....[146]....
        /*061c*/ 	.word	0xffffffff


	//   ....[147]....
        /*0620*/ 	.word	0xffffffff


	//   ....[148]....
        /*0624*/ 	.word	0xffffffff


	//   ....[149]....
        /*0628*/ 	.word	0xffffffff


	//   ....[150]....
        /*062c*/ 	.word	0xffffffff


	//   ....[151]....
        /*0630*/ 	.word	0xffffffff


	//   ....[152]....
        /*0634*/ 	.word	0xffffffff


	//   ....[153]....
        /*0638*/ 	.word	0xffffffff


	//   ....[154]....
        /*063c*/ 	.word	0xffffffff


	//   ....[155]....
        /*0640*/ 	.word	0xffffffff


	//   ....[156]....
        /*0644*/ 	.word	0xffffffff


	//   ....[157]....
        /*0648*/ 	.word	0xffffffff


	//   ....[158]....
        /*064c*/ 	.word	0xffffffff


	//   ....[159]....
        /*0650*/ 	.word	0xffffffff


	//   ....[160]....
        /*0654*/ 	.word	0xffffffff


	//   ....[161]....
        /*0658*/ 	.word	0xffffffff


	//   ....[162]....
        /*065c*/ 	.word	0xffffffff


	//   ....[163]....
        /*0660*/ 	.word	0xffffffff


	//   ....[164]....
        /*0664*/ 	.word	0xffffffff


	//   ....[165]....
        /*0668*/ 	.word	0xffffffff


	//   ....[166]....
        /*066c*/ 	.word	0xffffffff


	//   ....[167]....
        /*0670*/ 	.word	0xffffffff


	//   ....[168]....
        /*0674*/ 	.word	0xffffffff


	//   ....[169]....
        /*0678*/ 	.word	0x0500000f


	//   ....[170]....
        /*067c*/ 	.word	0x0500000f


	//   ....[171]....
        /*0680*/ 	.word	0x0500000f


	//   ....[172]....
        /*0684*/ 	.word	0x0500000f


	//   ....[173]....
        /*0688*/ 	.word	0x0500000f


	//   ....[174]....
        /*068c*/ 	.word	0x0500000f


	//   ....[175]....
        /*0690*/ 	.word	0x0500000f


	//   ....[176]....
        /*0694*/ 	.word	0x0500000f


	//   ....[177]....
        /*0698*/ 	.word	0x0500000f


	//   ....[178]....
        /*069c*/ 	.word	0x0500000f


	//   ....[179]....
        /*06a0*/ 	.word	0x0500000f


	//   ....[180]....
        /*06a4*/ 	.word	0x0500000f


	//   ....[181]....
        /*06a8*/ 	.word	0x0500000f


	//   ....[182]....
        /*06ac*/ 	.word	0x0500000f


	//   ....[183]....
        /*06b0*/ 	.word	0x0500000f


	//   ....[184]....
        /*06b4*/ 	.word	0x0500000f


	//   ....[185]....
        /*06b8*/ 	.word	0x0500000f


	//   ....[186]....
        /*06bc*/ 	.word	0x0500000f


	//   ....[187]....
        /*06c0*/ 	.word	0x0500000f


	//   ....[188]....
        /*06c4*/ 	.word	0x0500000f


	//   ....[189]....
        /*06c8*/ 	.word	0x0500000f


	//   ....[190]....
        /*06cc*/ 	.word	0x0500000f


	//   ....[191]....
        /*06d0*/ 	.word	0x0500000f


	//   ....[192]....
        /*06d4*/ 	.word	0x0500000f


	//   ....[193]....
        /*06d8*/ 	.word	0x0500000f


	//   ....[194]....
        /*06dc*/ 	.word	0x0500000f


	//   ....[195]....
        /*06e0*/ 	.word	0x0500000f


	//   ....[196]....
        /*06e4*/ 	.word	0x0500000f


	//   ....[197]....
        /*06e8*/ 	.word	0x0500000f


	//   ....[198]....
        /*06ec*/ 	.word	0x0500000f


	//   ....[199]....
        /*06f0*/ 	.word	0x0500000f


	//   ....[200]....
        /*06f4*/ 	.word	0x0500000f


	//   ....[201]....
        /*06f8*/ 	.word	0x0500000f


	//   ....[202]....
        /*06fc*/ 	.word	0x0500000f


	//   ....[203]....
        /*0700*/ 	.word	0x0500000f


	//   ....[204]....
        /*0704*/ 	.word	0x0500000f


	//   ....[205]....
        /*0708*/ 	.word	0x0500000f


	//   ....[206]....
        /*070c*/ 	.word	0x0500000f


	//   ....[207]....
        /*0710*/ 	.word	0x0500000f


	//   ....[208]....
        /*0714*/ 	.word	0x0500000f


	//   ....[209]....
        /*0718*/ 	.word	0x0500000f


	//   ....[210]....
        /*071c*/ 	.word	0x0500000f


	//   ....[211]....
        /*0720*/ 	.word	0x0500000f


	//   ....[212]....
        /*0724*/ 	.word	0x0500000f


	//   ....[213]....
        /*0728*/ 	.word	0x0500000f


	//   ....[214]....
        /*072c*/ 	.word	0x0500000f


	//   ....[215]....
        /*0730*/ 	.word	0x0500000f


	//   ....[216]....
        /*0734*/ 	.word	0x0500000f


	//   ....[217]....
        /*0738*/ 	.word	0x0500000f


	//   ....[218]....
        /*073c*/ 	.word	0x0500000f


	//   ....[219]....
        /*0740*/ 	.word	0x0500000f


	//   ....[220]....
        /*0744*/ 	.word	0x0500000f


	//   ....[221]....
        /*0748*/ 	.word	0x0500000f


	//   ....[222]....
        /*074c*/ 	.word	0x0500000f


	//   ....[223]....
        /*0750*/ 	.word	0x0500000f


	//   ....[224]....
        /*0754*/ 	.word	0x0500000f


	//   ....[225]....
        /*0758*/ 	.word	0x0500000f


	//   ....[226]....
        /*075c*/ 	.word	0x0500000f


	//   ....[227]....
        /*0760*/ 	.word	0x0500000f


	//   ....[228]....
        /*0764*/ 	.word	0x0500000f


	//   ....[229]....
        /*0768*/ 	.word	0x0500000f


	//   ....[230]....
        /*076c*/ 	.word	0x0500000f


	//   ....[231]....
        /*0770*/ 	.word	0x0500000f


	//   ....[232]....
        /*0774*/ 	.word	0x0500000f


	//   ....[233]....
        /*0778*/ 	.word	0x0500000f


	//   ....[234]....
        /*077c*/ 	.word	0x0500000f


	//   ....[235]....
        /*0780*/ 	.word	0x0500000f


	//   ....[236]....
        /*0784*/ 	.word	0x0500000f


	//   ....[237]....
        /*0788*/ 	.word	0x0500000f


	//   ....[238]....
        /*078c*/ 	.word	0x0500000f


	//   ....[239]....
        /*0790*/ 	.word	0x0500000f


	//   ....[240]....
        /*0794*/ 	.word	0x0500000f


	//   ....[241]....
        /*0798*/ 	.word	0x0500000f


	//   ....[242]....
        /*079c*/ 	.word	0x0500000f


	//   ....[243]....
        /*07a0*/ 	.word	0x0500000f


	//   ....[244]....
        /*07a4*/ 	.word	0x0500000f


	//   ....[245]....
        /*07a8*/ 	.word	0x0500000f


	//   ....[246]....
        /*07ac*/ 	.word	0x0500000f


	//   ....[247]....
        /*07b0*/ 	.word	0x0500000f


	//   ....[248]....
        /*07b4*/ 	.word	0x0500000f


	//   ....[249]....
        /*07b8*/ 	.word	0x0500000f


	//   ....[250]....
        /*07bc*/ 	.word	0x0500000f


	//   ....[251]....
        /*07c0*/ 	.word	0x0500000f


	//   ....[252]....
        /*07c4*/ 	.word	0x0500000f


	//   ....[253]....
        /*07c8*/ 	.word	0x0500000f


	//   ....[254]....
        /*07cc*/ 	.word	0x0500000f


	//   ....[255]....
        /*07d0*/ 	.word	0x0500000f


	//   ....[0]....
        /*07d4*/ 	.word	0x0500000f


	//   ....[1]....
        /*07d8*/ 	.word	0x0500000f


	//   ....[2]....
        /*07dc*/ 	.word	0x0500000f


	//   ....[3]....
        /*07e0*/ 	.word	0x0500000f


	//   ....[4]....
        /*07e4*/ 	.word	0x0500000f


	//   ....[5]....
        /*07e8*/ 	.word	0x0500000f


	//   ....[6]....
        /*07ec*/ 	.word	0x0500000f


	//   ....[7]....
        /*07f0*/ 	.word	0x0500000f


	//   ....[8]....
        /*07f4*/ 	.word	0x0500000f


	//   ....[9]....
        /*07f8*/ 	.word	0x0500000f


	//   ....[10]....
        /*07fc*/ 	.word	0x0500000f


	//   ....[11]....
        /*0800*/ 	.word	0x0500000f


	//   ....[12]....
        /*0804*/ 	.word	0x0500000f


	//   ....[13]....
        /*0808*/ 	.word	0x0500000f


	//   ....[14]....
        /*080c*/ 	.word	0x0500000f


	//   ....[15]....
        /*0810*/ 	.word	0x0500000f


	//   ....[16]....
        /*0814*/ 	.word	0x0500000f


	//   ....[17]....
        /*0818*/ 	.word	0x0500000f


	//----- nvinfo : EIATTR_COOP_GROUP_INSTR_OFFSETS
	.align		4
.L_142:
        /*081c*/ 	.byte	0x04, 0x28
        /*081e*/ 	.short	(.L_144 - .L_143)


	//   ....[0]....
.L_143:
        /*0820*/ 	.word	0x00000060


	//   ....[1]....
        /*0824*/ 	.word	0x00000140


	//   ....[2]....
        /*0828*/ 	.word	0x00000190


	//   ....[3]....
        /*082c*/ 	.word	0x000003c0


	//   ....[4]....
        /*0830*/ 	.word	0x00000520


	//   ....[5]....
        /*0834*/ 	.word	0x00000640


	//   ....[6]....
        /*0838*/ 	.word	0x000007a0


	//   ....[7]....
        /*083c*/ 	.word	0x00003c40


	//   ....[8]....
        /*0840*/ 	.word	0x00003c50


	//   ....[9]....
        /*0844*/ 	.word	0x000051a0


	//   ....[10]....
        /*0848*/ 	.word	0x000051b0


	//   ....[11]....
        /*084c*/ 	.word	0x000072e0


	//   ....[12]....
        /*0850*/ 	.word	0x000072f0


	//   ....[13]....
        /*0854*/ 	.word	0x00008ab0


	//   ....[14]....
        /*0858*/ 	.word	0x00008ac0


	//   ....[15]....
        /*085c*/ 	.word	0x0000a3a0


	//   ....[16]....
        /*0860*/ 	.word	0x0000a3b0


	//   ....[17]....
        /*0864*/ 	.word	0x0000a640


	//   ....[18]....
        /*0868*/ 	.word	0x0000a650


	//   ....[19]....
        /*086c*/ 	.word	0x0000ab70


	//   ....[20]....
        /*0870*/ 	.word	0x0000aba0


	//   ....[21]....
        /*0874*/ 	.word	0x0000ad20


	//   ....[22]....
        /*0878*/ 	.word	0x0000ad40


	//   ....[23]....
        /*087c*/ 	.word	0x0000b500


	//   ....[24]....
        /*0880*/ 	.word	0x0000ba50


	//   ....[25]....
        /*0884*/ 	.word	0x0000ba60


	//   ....[26]....
        /*0888*/ 	.word	0x0000ba70


	//   ....[27]....
        /*088c*/ 	.word	0x0000ba80


	//   ....[28]....
        /*0890*/ 	.word	0x0000e500


	//   ....[29]....
        /*0894*/ 	.word	0x0000e510


	//   ....[30]....
        /*0898*/ 	.word	0x0000e520


	//   ....[31]....
        /*089c*/ 	.word	0x0000e530


	//   ....[32]....
        /*08a0*/ 	.word	0x00012870


	//   ....[33]....
        /*08a4*/ 	.word	0x000128d0


	//   ....[34]....
        /*08a8*/ 	.word	0x00012de0


	//   ....[35]....
        /*08ac*/ 	.word	0x00012e70


	//   ....[36]....
        /*08b0*/ 	.word	0x000155a0


	//   ....[37]....
        /*08b4*/ 	.word	0x000155d0


	//   ....[38]....
        /*08b8*/ 	.word	0x000155f0


	//   ....[39]....
        /*08bc*/ 	.word	0x00015610


	//   ....[40]....
        /*08c0*/ 	.word	0x00016980


	//   ....[41]....
        /*08c4*/ 	.word	0x00016a00


	//   ....[42]....
        /*08c8*/ 	.word	0x00016a40


	//   ....[43]....
        /*08cc*/ 	.word	0x00016a50


	//   ....[44]....
        /*08d0*/ 	.word	0x00017b60


	//   ....[45]....
        /*08d4*/ 	.word	0x00017b70


	//   ....[46]....
        /*08d8*/ 	.word	0x00017b80


	//   ....[47]....
        /*08dc*/ 	.word	0x00017b90


	//   ....[48]....
        /*08e0*/ 	.word	0x00018260


	//   ....[49]....
        /*08e4*/ 	.word	0x000182a0


	//   ....[50]....
        /*08e8*/ 	.word	0x00018360


	//   ....[51]....
        /*08ec*/ 	.word	0x00018380


	//   ....[52]....
        /*08f0*/ 	.word	0x00018440


	//   ....[53]....
        /*08f4*/ 	.word	0x00018460


	//   ....[54]....
        /*08f8*/ 	.word	0x00018530


	//   ....[55]....
        /*08fc*/ 	.word	0x00018550


	//   ....[56]....
        /*0900*/ 	.word	0x000189f0


	//   ....[57]....
        /*0904*/ 	.word	0x00018a00


	//   ....[58]....
        /*0908*/ 	.word	0x00018e40


	//   ....[59]....
        /*090c*/ 	.word	0x00018e50


	//   ....[60]....
        /*0910*/ 	.word	0x00019ac0


	//   ....[61]....
        /*0914*/ 	.word	0x00019ad0


	//   ....[62]....
        /*0918*/ 	.word	0x00019b90


	//   ....[63]....
        /*091c*/ 	.word	0x00019bb0


	//   ....[64]....
        /*0920*/ 	.word	0x00019c70


	//   ....[65]....
        /*0924*/ 	.word	0x00019c90


	//   ....[66]....
        /*0928*/ 	.word	0x00019d60


	//   ....[67]....
        /*092c*/ 	.word	0x00019d80


	//   ....[68]....
        /*0930*/ 	.word	0x00019ed0


	//   ....[69]....
        /*0934*/ 	.word	0x0001a0e0


	//   ....[70]....
        /*0938*/ 	.word	0x0001a110


	//   ....[71]....
        /*093c*/ 	.word	0x0001a140


	//   ....[72]....
        /*0940*/ 	.word	0x0001a170


	//   ....[73]....
        /*0944*/ 	.word	0x0001a1a0


	//   ....[74]....
        /*0948*/ 	.word	0x0001a1d0


	//   ....[75]....
        /*094c*/ 	.word	0x0001a360


	//   ....[76]....
        /*0950*/ 	.word	0x0001a390


	//   ....[77]....
        /*0954*/ 	.word	0x0001a3c0


	//   ....[78]....
        /*0958*/ 	.word	0x0001a3f0


	//   ....[79]....
        /*095c*/ 	.word	0x0001a420


	//   ....[80]....
        /*0960*/ 	.word	0x0001a450


	//   ....[81]....
        /*0964*/ 	.word	0x0001a4e0


	//   ....[82]....
        /*0968*/ 	.word	0x0001a510


	//   ....[83]....
        /*096c*/ 	.word	0x0001a520


	//   ....[84]....
        /*0970*/ 	.word	0x0001a5b0


	//   ....[85]....
        /*0974*/ 	.word	0x0001b520


	//   ....[86]....
        /*0978*/ 	.word	0x0001d650


	//   ....[87]....
        /*097c*/ 	.word	0x0001d670


	//   ....[88]....
        /*0980*/ 	.word	0x0001d720


	//   ....[89]....
        /*0984*/ 	.word	0x0001d740


	//   ....[90]....
        /*0988*/ 	.word	0x0001d7e0


	//   ....[91]....
        /*098c*/ 	.word	0x0001d800


	//   ....[92]....
        /*0990*/ 	.word	0x0001d8a0


	//   ....[93]....
        /*0994*/ 	.word	0x0001d8c0


	//   ....[94]....
        /*0998*/ 	.word	0x0001d960


	//   ....[95]....
        /*099c*/ 	.word	0x0001d980


	//   ....[96]....
        /*09a0*/ 	.word	0x0001d990


	//   ....[97]....
        /*09a4*/ 	.word	0x0001da20


	//   ....[98]....
        /*09a8*/ 	.word	0x0001e1d0


	//   ....[99]....
        /*09ac*/ 	.word	0x0001e200


	//   ....[100]....
        /*09b0*/ 	.word	0x0001e220


	//   ....[101]....
        /*09b4*/ 	.word	0x0001e2b0


	//   ....[102]....
        /*09b8*/ 	.word	0x0001e2c0


	//   ....[103]....
        /*09bc*/ 	.word	0x0001e360


	//   ....[104]....
        /*09c0*/ 	.word	0x0001e370


	//   ....[105]....
        /*09c4*/ 	.word	0x0001e410


	//   ....[106]....
        /*09c8*/ 	.word	0x0001e420


	//   ....[107]....
        /*09cc*/ 	.word	0x0001e4c0


	//   ....[108]....
        /*09d0*/ 	.word	0x0001e4d0


	//   ....[109]....
        /*09d4*/ 	.word	0x0001e570


	//   ....[110]....
        /*09d8*/ 	.word	0x0001e580


	//   ....[111]....
        /*09dc*/ 	.word	0x0001e620


	//   ....[112]....
        /*09e0*/ 	.word	0x0001e630


	//   ....[113]....
        /*09e4*/ 	.word	0x0001e640


	//   ....[114]....
        /*09e8*/ 	.word	0x0001ee10


	//   ....[115]....
        /*09ec*/ 	.word	0x0001ee20


	//   ....[116]....
        /*09f0*/ 	.word	0x0001ee30


	//   ....[117]....
        /*09f4*/ 	.word	0x0001eec0


	//   ....[118]....
        /*09f8*/ 	.word	0x0001eed0


	//   ....[119]....
        /*09fc*/ 	.word	0x0001ef30


	//   ....[120]....
        /*0a00*/ 	.word	0x0001ef60


	//   ....[121]....
        /*0a04*/ 	.word	0x0001efa0


	//   ....[122]....
        /*0a08*/ 	.word	0x0001efd0


	//   ....[123]....
        /*0a0c*/ 	.word	0x0001f010


	//   ....[124]....
        /*0a10*/ 	.word	0x0001f040


	//   ....[125]....
        /*0a14*/ 	.word	0x0001f080


	//   ....[126]....
        /*0a18*/ 	.word	0x0001f300


	//   ....[127]....
        /*0a1c*/ 	.word	0x0001f320


	//   ....[128]....
        /*0a20*/ 	.word	0x0001f3b0


	//   ....[129]....
        /*0a24*/ 	.word	0x0001f3c0


	//   ....[130]....
        /*0a28*/ 	.word	0x0001f430


	//   ....[131]....
        /*0a2c*/ 	.word	0x0001f440


	//   ....[132]....
        /*0a30*/ 	.word	0x0001f4b0


	//   ....[133]....
        /*0a34*/ 	.word	0x0001f4c0


	//   ....[134]....
        /*0a38*/ 	.word	0x0001f530


	//   ....[135]....
        /*0a3c*/ 	.word	0x0001f540


	//   ....[136]....
        /*0a40*/ 	.word	0x0001f550


	//   ....[137]....
        /*0a44*/ 	.word	0x0001f5c0


	//   ....[138]....
        /*0a48*/ 	.word	0x0001fb40


	//   ....[139]....
        /*0a4c*/ 	.word	0x0001fb70


	//   ....[140]....
        /*0a50*/ 	.word	0x0001fb90


	//   ....[141]....
        /*0a54*/ 	.word	0x0001fba0


	//   ....[142]....
        /*0a58*/ 	.word	0x0001fbe0


	//   ....[143]....
        /*0a5c*/ 	.word	0x0001fc00


	//   ....[144]....
        /*0a60*/ 	.word	0x0001fc70


	//   ....[145]....
        /*0a64*/ 	.word	0x0001fc90


	//   ....[146]....
        /*0a68*/ 	.word	0x0001fcf0


	//   ....[147]....
        /*0a6c*/ 	.word	0x0001fd10


	//   ....[148]....
        /*0a70*/ 	.word	0x0001fd60


	//   ....[149]....
        /*0a74*/ 	.word	0x0001fd80


	//   ....[150]....
        /*0a78*/ 	.word	0x000201b0


	//   ....[151]....
        /*0a7c*/ 	.word	0x000201e0


	//   ....[152]....
        /*0a80*/ 	.word	0x00020260


	//   ....[153]....
        /*0a84*/ 	.word	0x00020290


	//   ....[154]....
        /*0a88*/ 	.word	0x000202c0


	//   ....[155]....
        /*0a8c*/ 	.word	0x000202f0


	//   ....[156]....
        /*0a90*/ 	.word	0x00020320


	//   ....[157]....
        /*0a94*/ 	.word	0x00020350


	//   ....[158]....
        /*0a98*/ 	.word	0x000204f0


	//   ....[159]....
        /*0a9c*/ 	.word	0x00020520


	//   ....[160]....
        /*0aa0*/ 	.word	0x00020550


	//   ....[161]....
        /*0aa4*/ 	.word	0x00020580


	//   ....[162]....
        /*0aa8*/ 	.word	0x000205b0


	//   ....[163]....
        /*0aac*/ 	.word	0x000205e0


	//   ....[164]....
        /*0ab0*/ 	.word	0x000206a0


	//   ....[165]....
        /*0ab4*/ 	.word	0x000206c0


	//   ....[166]....
        /*0ab8*/ 	.word	0x000206d0


	//   ....[167]....
        /*0abc*/ 	.word	0x00020730


	//   ....[168]....
        /*0ac0*/ 	.word	0x00020d50


	//   ....[169]....
        /*0ac4*/ 	.word	0x00021070


	//   ....[170]....
        /*0ac8*/ 	.word	0x00021100


	//   ....[171]....
        /*0acc*/ 	.word	0x000211a0


	//   ....[172]....
        /*0ad0*/ 	.word	0x00021230


	//   ....[173]....
        /*0ad4*/ 	.word	0x00021320


	//   ....[174]....
        /*0ad8*/ 	.word	0x000213b0


	//   ....[175]....
        /*0adc*/ 	.word	0x00021450


	//   ....[176]....
        /*0ae0*/ 	.word	0x000214e0


	//   ....[177]....
        /*0ae4*/ 	.word	0x000215d0


	//   ....[178]....
        /*0ae8*/ 	.word	0x00021660


	//   ....[179]....
        /*0aec*/ 	.word	0x00021700


	//   ....[180]....
        /*0af0*/ 	.word	0x00021790


	//   ....[181]....
        /*0af4*/ 	.word	0x00021880


	//   ....[182]....
        /*0af8*/ 	.word	0x00021910


	//   ....[183]....
        /*0afc*/ 	.word	0x00021960


	//   ....[184]....
        /*0b00*/ 	.word	0x000219b0


	//   ....[185]....
        /*0b04*/ 	.word	0x00021aa0


	//   ....[186]....
        /*0b08*/ 	.word	0x00021b30


	//   ....[187]....
        /*0b0c*/ 	.word	0x00021b80


	//   ....[188]....
        /*0b10*/ 	.word	0x00021bd0


	//   ....[189]....
        /*0b14*/ 	.word	0x00021e30


	//   ....[190]....
        /*0b18*/ 	.word	0x00022110


	//   ....[191]....
        /*0b1c*/ 	.word	0x00022200


	//   ....[192]....
        /*0b20*/ 	.word	0x000222a0


	//   ....[193]....
        /*0b24*/ 	.word	0x00022300


	//   ....[194]....
        /*0b28*/ 	.word	0x00022410


	//   ....[195]....
        /*0b2c*/ 	.word	0x00022480


	//   ....[196]....
        /*0b30*/ 	.word	0x00022590


	//   ....[197]....
        /*0b34*/ 	.word	0x00022600


	//   ....[198]....
        /*0b38*/ 	.word	0x00022710


	//   ....[199]....
        /*0b3c*/ 	.word	0x00022780


	//   ....[200]....
        /*0b40*/ 	.word	0x00022890


	//   ....[201]....
        /*0b44*/ 	.word	0x00022900


	//   ....[202]....
        /*0b48*/ 	.word	0x000229e0


	//   ....[203]....
        /*0b4c*/ 	.word	0x00022ae0


	//   ....[204]....
        /*0b50*/ 	.word	0x00022b40


	//   ....[205]....
        /*0b54*/ 	.word	0x00022ba0


	//   ....[206]....
        /*0b58*/ 	.word	0x00022ca0


	//   ....[207]....
        /*0b5c*/ 	.word	0x00022d00


	//   ....[208]....
        /*0b60*/ 	.word	0x00022e10


	//   ....[209]....
        /*0b64*/ 	.word	0x00022e70


	//   ....[210]....
        /*0b68*/ 	.word	0x00022f80


	//   ....[211]....
        /*0b6c*/ 	.word	0x00022fe0


	//   ....[212]....
        /*0b70*/ 	.word	0x000230f0


	//   ....[213]....
        /*0b74*/ 	.word	0x00023150


	//   ....[214]....
        /*0b78*/ 	.word	0x00023260


	//   ....[215]....
        /*0b7c*/ 	.word	0x000232c0


	//   ....[216]....
        /*0b80*/ 	.word	0x000233d0


	//   ....[217]....
        /*0b84*/ 	.word	0x00023430


	//   ....[218]....
        /*0b88*/ 	.word	0x00023520


	//   ....[219]....
        /*0b8c*/ 	.word	0x00023650


	//   ....[220]....
        /*0b90*/ 	.word	0x00023700


	//   ....[221]....
        /*0b94*/ 	.word	0x00023770


	//   ....[222]....
        /*0b98*/ 	.word	0x00023860


	//   ....[223]....
        /*0b9c*/ 	.word	0x000238c0


	//   ....[224]....
        /*0ba0*/ 	.word	0x00023990


	//   ....[225]....
        /*0ba4*/ 	.word	0x000239f0


	//   ....[226]....
        /*0ba8*/ 	.word	0x00023ac0


	//   ....[227]....
        /*0bac*/ 	.word	0x00023b20


	//   ....[228]....
        /*0bb0*/ 	.word	0x00023bf0


	//   ....[229]....
        /*0bb4*/ 	.word	0x00023c50


	//   ....[230]....
        /*0bb8*/ 	.word	0x00023d20


	//   ....[231]....
        /*0bbc*/ 	.word	0x00023e10


	//   ....[232]....
        /*0bc0*/ 	.word	0x00023eb0


	//   ....[233]....
        /*0bc4*/ 	.word	0x00023f10


	//   ....[234]....
        /*0bc8*/ 	.word	0x00024000


	//   ....[235]....
        /*0bcc*/ 	.word	0x00024060


	//   ....[236]....
        /*0bd0*/ 	.word	0x00024140


	//   ....[237]....
        /*0bd4*/ 	.word	0x000241a0


	//   ....[238]....
        /*0bd8*/ 	.word	0x00024280


	//   ....[239]....
        /*0bdc*/ 	.word	0x000242e0


	//   ....[240]....
        /*0be0*/ 	.word	0x000243c0


	//   ....[241]....
        /*0be4*/ 	.word	0x00024420


	//   ....[242]....
        /*0be8*/ 	.word	0x000244f0


	//   ....[243]....
        /*0bec*/ 	.word	0x00024620


	//   ....[244]....
        /*0bf0*/ 	.word	0x000246f0


	//   ....[245]....
        /*0bf4*/ 	.word	0x000247b0


	//   ....[246]....
        /*0bf8*/ 	.word	0x00024880


	//   ....[247]....
        /*0bfc*/ 	.word	0x000248e0


	//   ....[248]....
        /*0c00*/ 	.word	0x000249b0


	//   ....[249]....
        /*0c04*/ 	.word	0x00024a10


	//   ....[250]....
        /*0c08*/ 	.word	0x00024af0


	//   ....[251]....
        /*0c0c*/ 	.word	0x00024b50


	//   ....[252]....
        /*0c10*/ 	.word	0x00024c20


	//   ....[253]....
        /*0c14*/ 	.word	0x00024c80


	//   ....[254]....
        /*0c18*/ 	.word	0x00024d40


	//   ....[255]....
        /*0c1c*/ 	.word	0x00024dd0


	//   ....[0]....
        /*0c20*/ 	.word	0x00024e70


	//   ....[1]....
        /*0c24*/ 	.word	0x00024ff0


	//   ....[2]....
        /*0c28*/ 	.word	0x00025060


	//   ....[3]....
        /*0c2c*/ 	.word	0x000250d0


	//   ....[4]....
        /*0c30*/ 	.word	0x00025140


	//   ....[5]....
        /*0c34*/ 	.word	0x000251b0


	//   ....[6]....
        /*0c38*/ 	.word	0x00025230


	//   ....[7]....
        /*0c3c*/ 	.word	0x000252b0


	//   ....[8]....
        /*0c40*/ 	.word	0x00025340


	//   ....[9]....
        /*0c44*/ 	.word	0x000253b0


	//   ....[10]....
        /*0c48*/ 	.word	0x00025420


	//   ....[11]....
        /*0c4c*/ 	.word	0x00025490


	//   ....[12]....
        /*0c50*/ 	.word	0x00025510


	//   ....[13]....
        /*0c54*/ 	.word	0x00025580


	//   ....[14]....
        /*0c58*/ 	.word	0x00025620


	//   ....[15]....
        /*0c5c*/ 	.word	0x00025670


	//   ....[16]....
        /*0c60*/ 	.word	0x00025700


	//   ....[17]....
        /*0c64*/ 	.word	0x00025830


	//----- nvinfo : EIATTR_REG_RECONFIG
	.align		4
.L_144:
        /*0c68*/ 	.byte	0x01, 0x54
	.zero		2


	//----- nvinfo : EIATTR_SYSCALL_OFFSETS
	.align		4
        /*0c6c*/ 	.byte	0x04, 0x46
        /*0c6e*/ 	.short	(.L_146 - .L_145)


	//   ....[0]....
.L_145:
        /*0c70*/ 	.word	0x00001f80


	//   ....[1]....
        /*0c74*/ 	.word	0x000020d0


	//   ....[2]....
        /*0c78*/ 	.word	0x0000b670


	//   ....[3]....
        /*0c7c*/ 	.word	0x0000b9d0


	//   ....[4]....
        /*0c80*/ 	.word	0x0001cbb0


	//   ....[5]....
        /*0c84*/ 	.word	0x0001cd00


	//   ....[6]....
        /*0c88*/ 	.word	0x0001cdf0


	//   ....[7]....
        /*0c8c*/ 	.word	0x0001dde0


	//----- nvinfo : EIATTR_MBARRIER_INSTR_OFFSETS
	.align		4
.L_146:
        /*0c90*/ 	.byte	0x04, 0x39
        /*0c92*/ 	.short	(.L_148 - .L_147)


	//   ....[0]....
.L_147:
        /*0c94*/ 	.word	0x00000270
        /*0c98*/ 	.word	0x000000ff
        /*0c9c*/ 	.word	0x0002a800
        /*0ca0*/ 	.short	0x0100
        /*0ca2*/ 	.byte	0x08
	.zero		1


	//   ....[1]....
        /*0ca4*/ 	.word	0x00000280
        /*0ca8*/ 	.word	0x000000ff
        /*0cac*/ 	.word	0x0002a820
        /*0cb0*/ 	.short	0x0100
        /*0cb2*/ 	.byte	0x08
	.zero		1


	//   ....[2]....
        /*0cb4*/ 	.word	0x00000370
        /*0cb8*/ 	.word	0x000000ff
        /*0cbc*/ 	.word	0x0002a830
        /*0cc0*/ 	.short	0x0100
        /*0cc2*/ 	.byte	0x08
	.zero		1


	//   ....[3]....
        /*0cc4*/ 	.word	0x00000380
        /*0cc8*/ 	.word	0x000000ff
        /*0ccc*/ 	.word	0x0002a840
        /*0cd0*/ 	.short	0x0100
        /*0cd2*/ 	.byte	0x08
	.zero		1


	//   ....[4]....
        /*0cd4*/ 	.word	0x00000390
        /*0cd8*/ 	.word	0x000000ff
        /*0cdc*/ 	.word	0x0002a838
        /*0ce0*/ 	.short	0x0100
        /*0ce2*/ 	.byte	0x08
	.zero		1


	//   ....[5]....
        /*0ce4*/ 	.word	0x000003a0
        /*0ce8*/ 	.word	0x000000ff
        /*0cec*/ 	.word	0x0002a848
        /*0cf0*/ 	.short	0x0100
        /*0cf2*/ 	.byte	0x08
	.zero		1


	//   ....[6]....
        /*0cf4*/ 	.word	0x000004d0
        /*0cf8*/ 	.word	0x000000ff
        /*0cfc*/ 	.word	0x0002a850
        /*0d00*/ 	.short	0x0100
        /*0d02*/ 	.byte	0x08
	.zero		1


	//   ....[7]....
        /*0d04*/ 	.word	0x000004e0
        /*0d08*/ 	.word	0x000000ff
        /*0d0c*/ 	.word	0x0002a860
        /*0d10*/ 	.short	0x0100
        /*0d12*/ 	.byte	0x08
	.zero		1


	//   ....[8]....
        /*0d14*/ 	.word	0x000004f0
        /*0d18*/ 	.word	0x000000ff
        /*0d1c*/ 	.word	0x0002a858
        /*0d20*/ 	.short	0x0100
        /*0d22*/ 	.byte	0x08
	.zero		1


	//   ....[9]....
        /*0d24*/ 	.word	0x00000500
        /*0d28*/ 	.word	0x000000ff
        /*0d2c*/ 	.word	0x0002a868
        /*0d30*/ 	.short	0x0100
        /*0d32*/ 	.byte	0x08
	.zero		1


	//   ....[10]....
        /*0d34*/ 	.word	0x000005f0
        /*0d38*/ 	.word	0x000000ff
        /*0d3c*/ 	.word	0x0002a870
        /*0d40*/ 	.short	0x0100
        /*0d42*/ 	.byte	0x06
	.zero		1


	//   ....[11]....
        /*0d44*/ 	.word	0x00000600
        /*0d48*/ 	.word	0x000000ff
        /*0d4c*/ 	.word	0x0002a880
        /*0d50*/ 	.short	0x0100
        /*0d52*/ 	.byte	0x06
	.zero		1


	//   ....[12]....
        /*0d54*/ 	.word	0x00000610
        /*0d58*/ 	.word	0x000000ff
        /*0d5c*/ 	.word	0x0002a878
        /*0d60*/ 	.short	0x0100
        /*0d62*/ 	.byte	0x06
	.zero		1


	//   ....[13]....
        /*0d64*/ 	.word	0x00000620
        /*0d68*/ 	.word	0x000000ff
        /*0d6c*/ 	.word	0x0002a888
        /*0d70*/ 	.short	0x0100
        /*0d72*/ 	.byte	0x06
	.zero		1


	//   ....[14]....
        /*0d74*/ 	.word	0x00000750
        /*0d78*/ 	.word	0x000000ff
        /*0d7c*/ 	.word	0x0002a890
        /*0d80*/ 	.short	0x0100
        /*0d82*/ 	.byte	0x08
	.zero		1


	//   ....[15]....
        /*0d84*/ 	.word	0x00000760
        /*0d88*/ 	.word	0x000000ff
        /*0d8c*/ 	.word	0x0002a8a0
        /*0d90*/ 	.short	0x0100
        /*0d92*/ 	.byte	0x08
	.zero		1


	//   ....[16]....
        /*0d94*/ 	.word	0x00000770
        /*0d98*/ 	.word	0x000000ff
        /*0d9c*/ 	.word	0x0002a898
        /*0da0*/ 	.short	0x0100
        /*0da2*/ 	.byte	0x08
	.zero		1


	//   ....[17]....
        /*0da4*/ 	.word	0x00000780
        /*0da8*/ 	.word	0x000000ff
        /*0dac*/ 	.word	0x0002a8a8
        /*0db0*/ 	.short	0x0100
        /*0db2*/ 	.byte	0x08
	.zero		1


	//   ....[18]....
        /*0db4*/ 	.word	0x000008b0
        /*0db8*/ 	.word	0x000000ff
        /*0dbc*/ 	.word	0x0002a8b0
        /*0dc0*/ 	.short	0x0100
        /*0dc2*/ 	.byte	0x08
	.zero		1


	//   ....[19]....
        /*0dc4*/ 	.word	0x000008c0
        /*0dc8*/ 	.word	0x000000ff
        /*0dcc*/ 	.word	0x0002a8c0
        /*0dd0*/ 	.short	0x0100
        /*0dd2*/ 	.byte	0x08
	.zero		1


	//   ....[20]....
        /*0dd4*/ 	.word	0x000008d0
        /*0dd8*/ 	.word	0x000000ff
        /*0ddc*/ 	.word	0x0002a8b8
        /*0de0*/ 	.short	0x0100
        /*0de2*/ 	.byte	0x08
	.zero		1


	//   ....[21]....
        /*0de4*/ 	.word	0x000008e0
        /*0de8*/ 	.word	0x000000ff
        /*0dec*/ 	.word	0x0002a8c8
        /*0df0*/ 	.short	0x0100
        /*0df2*/ 	.byte	0x08
	.zero		1


	//   ....[22]....
        /*0df4*/ 	.word	0x00003bf0
        /*0df8*/ 	.word	0x00000055
        /*0dfc*/ 	.word	0x0002a890
        /*0e00*/ 	.short	0x010a
        /*0e02*/ 	.byte	0x3f
	.zero		1


	//   ....[23]....
        /*0e04*/ 	.word	0x00007270
        /*0e08*/ 	.word	0x00000055
        /*0e0c*/ 	.word	0x0002a890
        /*0e10*/ 	.short	0x010a
        /*0e12*/ 	.byte	0x3f
	.zero		1


	//   ....[24]....
        /*0e14*/ 	.word	0x0000a200
        /*0e18*/ 	.word	0x00000055
        /*0e1c*/ 	.word	0x0002a890
        /*0e20*/ 	.short	0x010a
        /*0e22*/ 	.byte	0x3f
	.zero		1


	//   ....[25]....
        /*0e24*/ 	.word	0x0000a9a0
        /*0e28*/ 	.word	0x0000000b
        /*0e2c*/ 	.word	0x00000000
        /*0e30*/ 	.short	0x0101
        /*0e32*/ 	.byte	0x3f
	.zero		1


	//   ....[26]....
        /*0e34*/ 	.word	0x0000a9e0
        /*0e38*/ 	.word	0x00000055
        /*0e3c*/ 	.word	0x0002a8b0
        /*0e40*/ 	.short	0x010a
        /*0e42*/ 	.byte	0x3f
	.zero		1


	//   ....[27]....
        /*0e44*/ 	.word	0x0000af70
        /*0e48*/ 	.word	0x00000055
        /*0e4c*/ 	.word	0x00000000
        /*0e50*/ 	.short	0x0101
        /*0e52*/ 	.byte	0x3f
	.zero		1


	//   ....[28]....
        /*0e54*/ 	.word	0x0000b6f0
        /*0e58*/ 	.word	0x00000002
        /*0e5c*/ 	.word	0x0002a800
        /*0e60*/ 	.short	0x010a
        /*0e62*/ 	.byte	0x3f
	.zero		1


	//   ....[29]....
        /*0e64*/ 	.word	0x0000b740
        /*0e68*/ 	.word	0x00000002
        /*0e6c*/ 	.word	0x0002a800
        /*0e70*/ 	.short	0x010a
        /*0e72*/ 	.byte	0x3f
	.zero		1


	//   ....[30]....
        /*0e74*/ 	.word	0x0000c130
        /*0e78*/ 	.word	0x00000002
        /*0e7c*/ 	.word	0x0002a800
        /*0e80*/ 	.short	0x010a
        /*0e82*/ 	.byte	0x3f
	.zero		1


	//   ....[31]....
        /*0e84*/ 	.word	0x0000ea60
        /*0e88*/ 	.word	0x00000002
        /*0e8c*/ 	.word	0x0002a800
        /*0e90*/ 	.short	0x010a
        /*0e92*/ 	.byte	0x3f
	.zero		1


	//   ....[32]....
        /*0e94*/ 	.word	0x000111e0
        /*0e98*/ 	.word	0x00000000
        /*0e9c*/ 	.word	0x0002a830
        /*0ea0*/ 	.short	0x010a
        /*0ea2*/ 	.byte	0x3f
	.zero		1


	//   ....[33]....
        /*0ea4*/ 	.word	0x00011230
        /*0ea8*/ 	.word	0x00000000
        /*0eac*/ 	.word	0x0002a830
        /*0eb0*/ 	.short	0x010a
        /*0eb2*/ 	.byte	0x3f
	.zero		1


	//   ....[34]....
        /*0eb4*/ 	.word	0x00013370
        /*0eb8*/ 	.word	0x00000005
        /*0ebc*/ 	.word	0x00000000
        /*0ec0*/ 	.short	0x0101
        /*0ec2*/ 	.byte	0x3f
	.zero		1


	//   ....[35]....
        /*0ec4*/ 	.word	0x00013bf0
        /*0ec8*/ 	.word	0x0000000d
        /*0ecc*/ 	.word	0x0002a830
        /*0ed0*/ 	.short	0x010a
        /*0ed2*/ 	.byte	0x3f
	.zero		1


	//   ....[36]....
        /*0ed4*/ 	.word	0x00013c70
        /*0ed8*/ 	.word	0x0000000d
        /*0edc*/ 	.word	0x0002a830
        /*0ee0*/ 	.short	0x010a
        /*0ee2*/ 	.byte	0x3f
	.zero		1


	//   ....[37]....
        /*0ee4*/ 	.word	0x00014940
        /*0ee8*/ 	.word	0x0000000f
        /*0eec*/ 	.word	0x0002a850
        /*0ef0*/ 	.short	0x010a
        /*0ef2*/ 	.byte	0x3f
	.zero		1


	//   ....[38]....
        /*0ef4*/ 	.word	0x00014990
        /*0ef8*/ 	.word	0x0000000f
        /*0efc*/ 	.word	0x0002a850
        /*0f00*/ 	.short	0x010a
        /*0f02*/ 	.byte	0x3f
	.zero		1


	//   ....[39]....
        /*0f04*/ 	.word	0x00015860
        /*0f08*/ 	.word	0x0000005f
        /*0f0c*/ 	.word	0x00000000
        /*0f10*/ 	.short	0x0101
        /*0f12*/ 	.byte	0x3f
	.zero		1


	//   ....[40]....
        /*0f14*/ 	.word	0x000160a0
        /*0f18*/ 	.word	0x0000000f
        /*0f1c*/ 	.word	0x00000000
        /*0f20*/ 	.short	0x0101
        /*0f22*/ 	.byte	0x3f
	.zero		1


	//   ....[41]....
        /*0f24*/ 	.word	0x000166a0
        /*0f28*/ 	.word	0x00000007
        /*0f2c*/ 	.word	0x0002a850
        /*0f30*/ 	.short	0x010a
        /*0f32*/ 	.byte	0x3f
	.zero		1


	//   ....[42]....
        /*0f34*/ 	.word	0x00016740
        /*0f38*/ 	.word	0x00000007
        /*0f3c*/ 	.word	0x0002a850
        /*0f40*/ 	.short	0x010a
        /*0f42*/ 	.byte	0x3f
	.zero		1


	//   ....[43]....
        /*0f44*/ 	.word	0x00016c30
        /*0f48*/ 	.word	0x00000004
        /*0f4c*/ 	.word	0x00000000
        /*0f50*/ 	.short	0x0101
        /*0f52*/ 	.byte	0x3f
	.zero		1


	//   ....[44]....
        /*0f54*/ 	.word	0x00018270
        /*0f58*/ 	.word	0x00000000
        /*0f5c*/ 	.word	0x00000000
        /*0f60*/ 	.short	0x0101
        /*0f62*/ 	.byte	0x3f
	.zero		1


	//   ....[45]....
        /*0f64*/ 	.word	0x00018750
        /*0f68*/ 	.word	0x00000006
        /*0f6c*/ 	.word	0x00000000
        /*0f70*/ 	.short	0x0101
        /*0f72*/ 	.byte	0x3f
	.zero		1


	//   ....[46]....
        /*0f74*/ 	.word	0x0001b600
        /*0f78*/ 	.word	0x00000016
        /*0f7c*/ 	.word	0x0002a820
        /*0f80*/ 	.short	0x010a
        /*0f82*/ 	.byte	0x3f
	.zero		1


	//   ....[47]....
        /*0f84*/ 	.word	0x0001b690
        /*0f88*/ 	.word	0x0000000b
        /*0f8c*/ 	.word	0x0002a8a0
        /*0f90*/ 	.short	0x010a
        /*0f92*/ 	.byte	0x3f
	.zero		1


	//   ....[48]....
        /*0f94*/ 	.word	0x0001bad0
        /*0f98*/ 	.word	0x0000000b
        /*0f9c*/ 	.word	0x0002a8c0
        /*0fa0*/ 	.short	0x010a
        /*0fa2*/ 	.byte	0x3f
	.zero		1


	//   ....[49]....
        /*0fa4*/ 	.word	0x0001bf00
        /*0fa8*/ 	.word	0x0000000a
        /*0fac*/ 	.word	0x0002a8a0
        /*0fb0*/ 	.short	0x010a
        /*0fb2*/ 	.byte	0x3f
	.zero		1


	//   ....[50]....
        /*0fb4*/ 	.word	0x0001c330
        /*0fb8*/ 	.word	0x0000000a
        /*0fbc*/ 	.word	0x0002a8c0
        /*0fc0*/ 	.short	0x010a
        /*0fc2*/ 	.byte	0x3f
	.zero		1


	//   ....[51]....
        /*0fc4*/ 	.word	0x0001d420
        /*0fc8*/ 	.word	0x00000007
        /*0fcc*/ 	.word	0x0002a840
        /*0fd0*/ 	.short	0x010a
        /*0fd2*/ 	.byte	0x3f
	.zero		1


	//   ....[52]....
        /*0fd4*/ 	.word	0x0001dae0
        /*0fd8*/ 	.word	0x00000007
        /*0fdc*/ 	.word	0x0002a830
        /*0fe0*/ 	.short	0x0107
        /*0fe2*/ 	.byte	0x3f
	.zero		1


	//   ....[53]....
        /*0fe4*/ 	.word	0x0001dbb0
        /*0fe8*/ 	.word	0x00000007
        /*0fec*/ 	.word	0x0002a830
        /*0ff0*/ 	.short	0x0101
        /*0ff2*/ 	.byte	0x3f
	.zero		1


	//   ....[54]....
        /*0ff4*/ 	.word	0x0001e790
        /*0ff8*/ 	.word	0x00000016
        /*0ffc*/ 	.word	0x0002a800
        /*1000*/ 	.short	0x0107
        /*1002*/ 	.byte	0x3f
	.zero		1


	//   ....[55]....
        /*1004*/ 	.word	0x0001e8a0
        /*1008*/ 	.word	0x00000016
        /*100c*/ 	.word	0x0002a800
        /*1010*/ 	.short	0x0101
        /*1012*/ 	.byte	0x3f
	.zero		1


	//   ....[56]....
        /*1014*/ 	.word	0x0001e8c0
        /*1018*/ 	.word	0x00000016
        /*101c*/ 	.word	0x0002a820
        /*1020*/ 	.short	0x010a
        /*1022*/ 	.byte	0x3f
	.zero		1


	//   ....[57]....
        /*1024*/ 	.word	0x0001ec30
        /*1028*/ 	.word	0x00000006
        /*102c*/ 	.word	0x0002a840
        /*1030*/ 	.short	0x010a
        /*1032*/ 	.byte	0x3f
	.zero		1


	//   ....[58]....
        /*1034*/ 	.word	0x0001f120
        /*1038*/ 	.word	0x00000006
        /*103c*/ 	.word	0x0002a830
        /*1040*/ 	.short	0x0107
        /*1042*/ 	.byte	0x3f
	.zero		1


	//   ....[59]....
        /*1044*/ 	.word	0x0001f1e0
        /*1048*/ 	.word	0x00000006
        /*104c*/ 	.word	0x0002a830
        /*1050*/ 	.short	0x0101
        /*1052*/ 	.byte	0x3f
	.zero		1


	//   ....[60]....
        /*1054*/ 	.word	0x0001f240
        /*1058*/ 	.word	0x00000005
        /*105c*/ 	.word	0x0002a860
        /*1060*/ 	.short	0x010a
        /*1062*/ 	.byte	0x3f
	.zero		1


	//   ....[61]....
        /*1064*/ 	.word	0x0001f6a0
        /*1068*/ 	.word	0x00000005
        /*106c*/ 	.word	0x0002a850
        /*1070*/ 	.short	0x0107
        /*1072*/ 	.byte	0x3f
	.zero		1


	//   ....[62]....
        /*1074*/ 	.word	0x0001f800
        /*1078*/ 	.word	0x00000005
        /*107c*/ 	.word	0x0002a850
        /*1080*/ 	.short	0x0101
        /*1082*/ 	.byte	0x3f
	.zero		1


	//   ....[63]....
        /*1084*/ 	.word	0x0001fa60
        /*1088*/ 	.word	0x00000000
        /*108c*/ 	.word	0x0002a860
        /*1090*/ 	.short	0x010a
        /*1092*/ 	.byte	0x3f
	.zero		1


	//   ....[64]....
        /*1094*/ 	.word	0x0001fec0
        /*1098*/ 	.word	0x00000000
        /*109c*/ 	.word	0x0002a850
        /*10a0*/ 	.short	0x0107
        /*10a2*/ 	.byte	0x3f
	.zero		1


	//   ....[65]....
        /*10a4*/ 	.word	0x0001ff80
        /*10a8*/ 	.word	0x00000000
        /*10ac*/ 	.word	0x0002a850
        /*10b0*/ 	.short	0x0101
        /*10b2*/ 	.byte	0x3f
	.zero		1


	//   ....[66]....
        /*10b4*/ 	.word	0x00020cd0
        /*10b8*/ 	.word	0x00000004
        /*10bc*/ 	.word	0x0002a820
        /*10c0*/ 	.short	0x010a
        /*10c2*/ 	.byte	0x3f
	.zero		1


	//   ....[67]....
        /*10c4*/ 	.word	0x00020e40
        /*10c8*/ 	.word	0x00000005
        /*10cc*/ 	.word	0x0002a840
        /*10d0*/ 	.short	0x010a
        /*10d2*/ 	.byte	0x3f
	.zero		1


	//   ....[68]....
        /*10d4*/ 	.word	0x00020ee0
        /*10d8*/ 	.word	0x0000001b
        /*10dc*/ 	.word	0x0002a840
        /*10e0*/ 	.short	0x010a
        /*10e2*/ 	.byte	0x3f
	.zero		1


	//   ....[69]....
        /*10e4*/ 	.word	0x00020f20
        /*10e8*/ 	.word	0x00000005
        /*10ec*/ 	.word	0x0002a860
        /*10f0*/ 	.short	0x010a
        /*10f2*/ 	.byte	0x3f
	.zero		1


	//   ....[70]....
        /*10f4*/ 	.word	0x00020f60
        /*10f8*/ 	.word	0x0000001b
        /*10fc*/ 	.word	0x0002a860
        /*1100*/ 	.short	0x010a
        /*1102*/ 	.byte	0x3f
	.zero		1


	//   ....[71]....
        /*1104*/ 	.word	0x00020fc0
        /*1108*/ 	.word	0x00000055
        /*110c*/ 	.word	0x0002a890
        /*1110*/ 	.short	0x010a
        /*1112*/ 	.byte	0x3f
	.zero		1


	//   ....[72]....
        /*1114*/ 	.word	0x00021270
        /*1118*/ 	.word	0x00000055
        /*111c*/ 	.word	0x0002a890
        /*1120*/ 	.short	0x010a
        /*1122*/ 	.byte	0x3f
	.zero		1


	//   ....[73]....
        /*1124*/ 	.word	0x00021520
        /*1128*/ 	.word	0x00000055
        /*112c*/ 	.word	0x0002a890
        /*1130*/ 	.short	0x010a
        /*1132*/ 	.byte	0x3f
	.zero		1


	//   ....[74]....
        /*1134*/ 	.word	0x000217d0
        /*1138*/ 	.word	0x00000055
        /*113c*/ 	.word	0x0002a8b0
        /*1140*/ 	.short	0x010a
        /*1142*/ 	.byte	0x3f
	.zero		1


	//   ....[75]....
        /*1144*/ 	.word	0x000219f0
        /*1148*/ 	.word	0x00000002
        /*114c*/ 	.word	0x0002a800
        /*1150*/ 	.short	0x010a
        /*1152*/ 	.byte	0x3f
	.zero		1


	//   ....[76]....
        /*1154*/ 	.word	0x00021c10
        /*1158*/ 	.word	0x00000002
        /*115c*/ 	.word	0x0002a800
        /*1160*/ 	.short	0x010a
        /*1162*/ 	.byte	0x3f
	.zero		1


	//   ....[77]....
        /*1164*/ 	.word	0x00021c60
        /*1168*/ 	.word	0x00000000
        /*116c*/ 	.word	0x0002a830
        /*1170*/ 	.short	0x010a
        /*1172*/ 	.byte	0x3f
	.zero		1


	//   ....[78]....
        /*1174*/ 	.word	0x00021cb0
        /*1178*/ 	.word	0x0000000d
        /*117c*/ 	.word	0x0002a830
        /*1180*/ 	.short	0x010a
        /*1182*/ 	.byte	0x3f
	.zero		1


	//   ....[79]....
        /*1184*/ 	.word	0x00021d00
        /*1188*/ 	.word	0x0000000f
        /*118c*/ 	.word	0x0002a850
        /*1190*/ 	.short	0x010a
        /*1192*/ 	.byte	0x3f
	.zero		1


	//   ....[80]....
        /*1194*/ 	.word	0x00021d50
        /*1198*/ 	.word	0x00000007
        /*119c*/ 	.word	0x0002a850
        /*11a0*/ 	.short	0x010a
        /*11a2*/ 	.byte	0x3f
	.zero		1


	//   ....[81]....
        /*11a4*/ 	.word	0x00021ef0
        /*11a8*/ 	.word	0x00000016
        /*11ac*/ 	.word	0x0002a820
        /*11b0*/ 	.short	0x010a
        /*11b2*/ 	.byte	0x3f
	.zero		1


	//   ....[82]....
        /*11b4*/ 	.word	0x00021f40
        /*11b8*/ 	.word	0x0000000b
        /*11bc*/ 	.word	0x0002a8a0
        /*11c0*/ 	.short	0x010a
        /*11c2*/ 	.byte	0x3f
	.zero		1


	//   ....[83]....
        /*11c4*/ 	.word	0x00021f90
        /*11c8*/ 	.word	0x0000000b
        /*11cc*/ 	.word	0x0002a8c0
        /*11d0*/ 	.short	0x010a
        /*11d2*/ 	.byte	0x3f
	.zero		1


	//   ....[84]....
        /*11d4*/ 	.word	0x00021fe0
        /*11d8*/ 	.word	0x0000000a
        /*11dc*/ 	.word	0x0002a8a0
        /*11e0*/ 	.short	0x010a
        /*11e2*/ 	.byte	0x3f
	.zero		1


	//   ....[85]....
        /*11e4*/ 	.word	0x00022030
        /*11e8*/ 	.word	0x0000000a
        /*11ec*/ 	.word	0x0002a8c0
        /*11f0*/ 	.short	0x010a
        /*11f2*/ 	.byte	0x3f
	.zero		1


	//   ....[86]....
        /*11f4*/ 	.word	0x00022150
        /*11f8*/ 	.word	0x00000007
        /*11fc*/ 	.word	0x0002a840
        /*1200*/ 	.short	0x010a
        /*1202*/ 	.byte	0x3f
	.zero		1


	//   ....[87]....
        /*1204*/ 	.word	0x00023550
        /*1208*/ 	.word	0x00000016
        /*120c*/ 	.word	0x0002a820
        /*1210*/ 	.short	0x010a
        /*1212*/ 	.byte	0x3f
	.zero		1


	//   ....[88]....
        /*1214*/ 	.word	0x000235a0
        /*1218*/ 	.word	0x00000006
        /*121c*/ 	.word	0x0002a840
        /*1220*/ 	.short	0x010a
        /*1222*/ 	.byte	0x3f
	.zero		1


	//   ....[89]....
        /*1224*/ 	.word	0x00023d60
        /*1228*/ 	.word	0x00000005
        /*122c*/ 	.word	0x0002a860
        /*1230*/ 	.short	0x010a
        /*1232*/ 	.byte	0x3f
	.zero		1


	//   ....[90]....
        /*1234*/ 	.word	0x00024570
        /*1238*/ 	.word	0x00000000
        /*123c*/ 	.word	0x0002a860
        /*1240*/ 	.short	0x010a
        /*1242*/ 	.byte	0x3f
	.zero		1


	//   ....[91]....
        /*1244*/ 	.word	0x00025750
        /*1248*/ 	.word	0x00000004
        /*124c*/ 	.word	0x0002a820
        /*1250*/ 	.short	0x010a
        /*1252*/ 	.byte	0x3f
	.zero		1


	//   ....[92]....
        /*1254*/ 	.word	0x000258f0
        /*1258*/ 	.word	0x00000005
        /*125c*/ 	.word	0x0002a840
        /*1260*/ 	.short	0x010a
        /*1262*/ 	.byte	0x3f
	.zero		1


	//   ....[93]....
        /*1264*/ 	.word	0x00025940
        /*1268*/ 	.word	0x0000001b
        /*126c*/ 	.word	0x0002a840
        /*1270*/ 	.short	0x010a
        /*1272*/ 	.byte	0x3f
	.zero		1


	//   ....[94]....
        /*1274*/ 	.word	0x00025990
        /*1278*/ 	.word	0x00000005
        /*127c*/ 	.word	0x0002a860
        /*1280*/ 	.short	0x010a
        /*1282*/ 	.byte	0x3f
	.zero		1


	//----- nvinfo : EIATTR_NUM_MBARRIERS
	.align		4
.L_148:
        /*1284*/ 	.byte	0x03, 0x38
        /*1286*/ 	.short	0x0016


	//----- nvinfo : EIATTR_EXIT_INSTR_OFFSETS
	.align		4
        /*1288*/ 	.byte	0x04, 0x1c
        /*128a*/ 	.short	(.L_150 - .L_149)


	//   ....[0]....
.L_149:
        /*128c*/ 	.word	0x00020fb0


	//----- nvinfo : EIATTR_MAX_THREADS
	.align		4
.L_150:
        /*1290*/ 	.byte	0x04, 0x05
        /*1292*/ 	.short	(.L_152 - .L_151)
.L_151:
        /*1294*/ 	.word	0x00000180
        /*1298*/ 	.word	0x00000001
        /*129c*/ 	.word	0x00000001


	//----- nvinfo : EIATTR_CRS_STACK_SIZE
	.align		4
.L_152:
        /*12a0*/ 	.byte	0x04, 0x1e
        /*12a2*/ 	.short	(.L_154 - .L_153)
.L_153:
        /*12a4*/ 	.word	0x00000000


	//----- nvinfo : EIATTR_CBANK_PARAM_SIZE
	.align		4
.L_154:
        /*12a8*/ 	.byte	0x03, 0x19
        /*12aa*/ 	.short	0x0af0


	//----- nvinfo : EIATTR_PARAM_CBANK
	.align		4
        /*12ac*/ 	.byte	0x04, 0x0a
        /*12ae*/ 	.short	(.L_156 - .L_155)
	.align		4
.L_155:
        /*12b0*/ 	.word	index@(.nv.constant0._ZN7cutlass13device_kernelIN5flash11enable_sm90INS1_16FlashAttnFwdSm90INS1_25CollectiveMainloopFwdSm90ILi2EN4cute5tupleIJNS5_1CILi1EEES8_S8_EEENS6_IJNS7_ILi128EEENS7_ILi96EEENS7_ILi192EEEEEELi128ENS_6half_tEfNS_4arch4Sm90ELb0ELb0ELb1ELb1ELb1ELb1ELb0ELb1ELb1ELb1ELb1ELb0EEENS1_21CollectiveEpilogueFwdINS6_IJSA_SA_SB_EEES9_SE_SG_Li256ELb1ELb1ELb1ELb0EEENS1_36VarlenDynamicPersistentTileSchedulerILi128ELi96ELi256ELi128ELb1ELb1ELb1ELb0ELb1ELb1EEEEEEEEEvNT_6ParamsE)
        /*12b4*/ 	.short	0x0210
        /*12b6*/ 	.short	0x0af0


	//----- nvinfo : EIATTR_SW_WAR
	.align		4
.L_156:
        /*12b8*/ 	.byte	0x04, 0x36
        /*12ba*/ 	.short	(.L_158 - .L_157)
.L_157:
        /*12bc*/ 	.word	0x00000008
.L_158:


//--------------------- .nv.info._ZN7cutlass13device_kernelIN5flash11enable_sm90INS1_16FlashAttnFwdSm90INS1_25CollectiveMainloopFwdSm90ILi2EN4cute5tupleIJNS5_1CILi1EEES8_S8_EEENS6_IJNS7_ILi128EEENS7_ILi96EEENS7_ILi192EEEEEELi128ENS_6half_tEfNS_4arch4Sm90ELb0ELb1ELb1ELb0ELb1ELb0ELb0ELb1ELb1ELb1ELb1ELb0EEENS1_21CollectiveEpilogueFwdINS6_IJSA_SA_SB_EEES9_SE_SG_Li256ELb0ELb1ELb1ELb0EEENS1_19SingleTileSchedulerILb0ELb1ELb1ELi128EEEEEEEEEvNT_6ParamsE --------------------------
	.section	.nv.info._ZN7cutlass13device_kernelIN5flash11enable_sm90INS1_16FlashAttnFwdSm90INS1_25CollectiveMainloopFwdSm90ILi2EN4cute5tupleIJNS5_1CILi1EEES8_S8_EEENS6_IJNS7_ILi128EEENS7_ILi96EEENS7_ILi192EEEEEELi128ENS_6half_tEfNS_4arch4Sm90ELb0ELb1ELb1ELb0ELb1ELb0ELb0ELb1ELb1ELb1ELb1ELb0EEENS1_21CollectiveEpilogueFwdINS6_IJSA_SA_SB_EEES9_SE_SG_Li256ELb0ELb1ELb1ELb0EEENS1_19SingleTileSchedulerILb0ELb1ELb1ELi128EEEEEEEEEvNT_6ParamsE,"",@"SHT_CUDA_INFO"
	.sectionflags	@""
	.align	4


	//----- nvinfo : EIATTR_CUDA_API_VERSION
	.align		4
        /*0000*/ 	.byte	0x04, 0x37
        /*0002*/ 	.short	(.L_160 - .L_159)
.L_159:
        /*0004*/ 	.word	0x00000082


	//----- nvinfo : EIATTR_KPARAM_INFO
	.align		4
.L_160:
        /*0008*/ 	.byte	0x04, 0x17
        /*000a*/ 	.short	(.L_162 - .L_161)
.L_161:
        /*000c*/ 	.word	0x00000000
        /*0010*/ 	.short	0x0000
        /*0012*/ 	.short	0x0070
        /*0014*/ 	.byte	0x00, 0xf0, 0x01, 0x28


	//----- nvinfo : EIATTR_SPARSE_MMA_MASK
	.align		4
.L_162:
        /*0018*/ 	.byte	0x03, 0x50
        /*001a*/ 	.short	0x0000


	//----- nvinfo : EIATTR_MAXREG_COUNT
	.align		4
        /*001c*/ 	.byte	0x03, 0x1b
        /*001e*/ 	.short	0x00a8


	//----- nvinfo : EIATTR_NUM_BARRIERS
	.align		4
        /*0020*/ 	.byte	0x02, 0x4c
        /*0022*/ 	.byte	0x09
	.zero		1


	//----- nvinfo : EIATTR_EXTERNS
	.align		4
        /*0024*/ 	.byte	0x04, 0x0f
        /*0026*/ 	.short	(.L_164 - .L_163)


	//   ....[0]....
	.align		4
.L_163:
        /*0028*/ 	.word	index@(__assertfail)


	//----- nvinfo : EIATTR_ANNOTATIONS
	.align		4
.L_164:
        /*002c*/ 	.byte	0x04, 0x55
        /*002e*/ 	.short	(.L_166 - .L_165)


	//   ....[0]....
.L_165:
        /*0030*/ 	.word	0x00000001
        /*0034*/ 	.byte	0xb0, 0x08, 0x00, 0x00, 0x01, 0x00, 0x00, 0x00, 0x10, 0x16, 0x00, 0x00, 0x01, 0x00, 0x00, 0x00
        /*0044*/ 	.byte	0x30, 0x0c, 0x01, 0x00, 0x01, 0x00, 0x00, 0x00, 0x30, 0x36, 0x01, 0x00


	//----- nvinfo : EIATTR_MERCURY_ISA_VERSION
	.align		4
.L_166:
        /*0050*/ 	.byte	0x03, 0x5f
        /*0052*/ 	.short	0x0101


	//----- nvinfo : EIATTR_INT_WARP_WIDE_INSTR_OFFSETS
	.align		4
        /*0054*/ 	.byte	0x04, 0x31
        /*0056*/ 	.short	(.L_168 - .L_167)


	//   ....[0]....
.L_167:
        /*0058*/ 	.word	0x000000c0


	//   ....[1]....
        /*005c*/ 	.word	0x000000d0


	//   ....[2]....
        /*0060*/ 	.word	0x00000170


	//----- nvinfo : EIATTR_COOP_GROUP_MASK_REGIDS
	.align		4
.L_168:
        /*0064*/ 	.byte	0x04, 0x29
        /*0066*/ 	.short	(.L_170 - .L_169)


	//   ....[0]....
.L_169:
        /*0068*/ 	.word	0xffffffff


	//   ....[1]....
        /*006c*/ 	.word	0xffffffff


	//   ....[2]....
        /*0070*/ 	.word	0xffffffff


	//   ....[3]....
        /*0074*/ 	.word	0xffffffff


	//   ....[4]....
        /*0078*/ 	.word	0xffffffff


	//   ....[5]....
        /*007c*/ 	.word	0xffffffff


	//   ....[6]....
        /*0080*/ 	.word	0xffffffff


	//   ....[7]....
        /*0084*/ 	.word	0xffffffff


	//   ....[8]....
        /*0088*/ 	.word	0xffffffff


	//   ....[9]....
        /*008c*/ 	.word	0xffffffff


	//   ....[10]....
        /*0090*/ 	.word	0xffffffff


	//   ....[11]....
        /*0094*/ 	.word	0xffffffff


	//   ....[12]....
        /*0098*/ 	.word	0xffffffff


	//   ....[13]....
        /*009c*/ 	.word	0xffffffff


	//   ....[14]....
        /*00a0*/ 	.word	0xffffffff


	//   ....[15]....
        /*00a4*/ 	.word	0xffffffff


	//   ....[16]....
        /*00a8*/ 	.word	0xffffffff


	//   ....[17]....
        /*00ac*/ 	.word	0xffffffff


	//   ....[18]....
        /*00b0*/ 	.word	0xffffffff


	//   ....[19]....
        /*00b4*/ 	.word	0xffffffff


	//   ....[20]....
        /*00b8*/ 	.word	0xffffffff


	//   ....[21]....
        /*00bc*/ 	.word	0xffffffff


	//   ....[22]....
        /*00c0*/ 	.word	0xffffffff


	//   ....[23]....
        /*00c4*/ 	.word	0xffffffff


	//   ....[24]....
        /*00c8*/ 	.word	0xffffffff


	//   ....[25]....
        /*00cc*/ 	.word	0xffffffff


	//   ....[26]....
        /*00d0*/ 	.word	0xffffffff


	//   ....[27]....
        /*00d4*/ 	.word	0xffffffff


	//   ....[28]....
        /*00d8*/ 	.word	0xffffffff


	//   ....[29]....
        /*00dc*/ 	.word	0xffffffff


	//   ....[30]....
        /*00e0*/ 	.word	0xffffffff


	//   ....[31]....
        /*00e4*/ 	.word	0xffffffff


	//   ....[32]....
        /*00e8*/ 	.word	0xffffffff


	//   ....[33]....
        /*00ec*/ 	.word	0xffffffff


	//   ....[34]....
        /*00f0*/ 	.word	0xffffffff


	//   ....[35]....
        /*00f4*/ 	.word	0xffffffff


	//   ....[36]....
        /*00f8*/ 	.word	0xffffffff


	//   ....[37]....
        /*00fc*/ 	.word	0xffffffff


	//   ....[38]....
        /*0100*/ 	.word	0xffffffff


	//   ....[39]....
        /*0104*/ 	.word	0xffffffff


	//   ....[40]....
        /*0108*/ 	.word	0xffffffff


	//   ....[41]....
        /*010c*/ 	.word	0xffffffff


	//   ....[42]....
        /*0110*/ 	.word	0xffffffff


	//   ....[43]....
        /*0114*/ 	.word	0xffffffff


	//   ....[44]....
        /*0118*/ 	.word	0xffffffff


	//   ....[45]....
        /*011c*/ 	.word	0xffffffff


	//   ....[46]....
        /*0120*/ 	.word	0xffffffff


	//   ....[47]....
        /*0124*/ 	.word	0xffffffff


	//   ....[48]....
        /*0128*/ 	.word	0xffffffff


	//   ....[49]....
        /*012c*/ 	.word	0xffffffff


	//   ....[50]....
        /*0130*/ 	.word	0xffffffff


	//   ....[51]....
        /*0134*/ 	.word	0xffffffff


	//   ....[52]....
        /*0138*/ 	.word	0xffffffff


	//   ....[53]....
        /*013c*/ 	.word	0xffffffff


	//   ....[54]....
        /*0140*/ 	.word	0xffffffff


	//   ....[55]....
        /*0144*/ 	.word	0xffffffff


	//   ....[56]....
        /*0148*/ 	.word	0xffffffff


	//   ....[57]....
        /*014c*/ 	.word	0xffffffff


	//   ....[58]....
        /*0150*/ 	.word	0xffffffff


	//   ....[59]....
        /*0154*/ 	.word	0xffffffff


	//   ....[60]....
        /*0158*/ 	.word	0xffffffff


	//   ....[61]....
        /*015c*/ 	.word	0xffffffff


	//   ....[62]....
        /*0160*/ 	.word	0xffffffff


	//   ....[63]....
        /*0164*/ 	.word	0xffffffff


	//   ....[64]....
        /*0168*/ 	.word	0xffffffff


	//   ....[65]....
        /*016c*/ 	.word	0xffffffff


	//   ....[66]....
        /*0170*/ 	.word	0xffffffff


	//   ....[67]....
        /*0174*/ 	.word	0xffffffff


	//   ....[68]....
        /*0178*/ 	.word	0xffffffff


	//   ....[69]....
        /*017c*/ 	.word	0xffffffff


	//   ....[70]....
        /*0180*/ 	.word	0xffffffff


	//   ....[71]....
        /*0184*/ 	.word	0xffffffff


	//   ....[72]....
        /*0188*/ 	.word	0xffffffff


	//   ....[73]....
        /*018c*/ 	.word	0xffffffff


	//   ....[74]....
        /*0190*/ 	.word	0xffffffff


	//   ....[75]....
        /*0194*/ 	.word	0xffffffff


	//   ....[76]....
        /*0198*/ 	.word	0xffffffff


	//   ....[77]....
        /*019c*/ 	.word	0xffffffff


	//   ....[78]....
        /*01a0*/ 	.word	0xffffffff


	//   ....[79]....
        /*01a4*/ 	.word	0xffffffff


	//   ....[80]....
        /*01a8*/ 	.word	0xffffffff


	//   ....[81]....
        /*01ac*/ 	.word	0xffffffff


	//   ....[82]....
        /*01b0*/ 	.word	0xffffffff


	//   ....[83]....
        /*01b4*/ 	.word	0xffffffff


	//   ....[84]....
        /*01b8*/ 	.word	0xffffffff


	//   ....[85]....
        /*01bc*/ 	.word	0xffffffff


	//   ....[86]....
        /*01c0*/ 	.word	0xffffffff


	//   ....[87]....
        /*01c4*/ 	.word	0xffffffff


	//   ....[88]....
        /*01c8*/ 	.word	0xffffffff


	//   ....[89]....
        /*01cc*/ 	.word	0xffffffff


	//   ....[90]....
        /*01d0*/ 	.word	0xffffffff


	//   ....[91]....
        /*01d4*/ 	.word	0xffffffff


	//   ....[92]....
        /*01d8*/ 	.word	0xffffffff


	//   ....[93]....
        /*01dc*/ 	.word	0xffffffff


	//   ....[94]....
        /*01e0*/ 	.word	0xffffffff


	//   ....[95]....
        /*01e4*/ 	.word	0xffffffff


	//   ....[96]....
        /*01e8*/ 	.word	0xffffffff


	//   ....[97]....
        /*01ec*/ 	.word	0xffffffff


	//   ....[98]....
        /*01f0*/ 	.word	0xffffffff


	//   ....[99]....
        /*01f4*/ 	.word	0xffffffff


	//   ....[100]....
        /*01f8*/ 	.word	0xffffffff


	//   ....[101]....
        /*01fc*/ 	.word	0xffffffff


	//   ....[102]....
        /*0200*/ 	.word	0xffffffff


	//   ....[103]....
        /*0204*/ 	.word	0xffffffff


	//   ....[104]....
        /*0208*/ 	.word	0xffffffff


	//   ....[105]....
        /*020c*/ 	.word	0xffffffff


	//   ....[106]....
        /*0210*/ 	.word	0xffffffff


	//   ....[107]....
        /*0214*/ 	.word	0x0500000f


	//   ....[108]....
        /*0218*/ 	.word	0x0500000f


	//   ....[109]....
        /*021c*/ 	.word	0x0500000f


	//   ....[110]....
        /*0220*/ 	.word	0x0500000f


	//   ....[111]....
        /*0224*/ 	.word	0x0500000f


	//   ....[112]....
        /*0228*/ 	.word	0x0500000f


	//   ....[113]....
        /*022c*/ 	.word	0x0500000f


	//   ....[114]....
        /*0230*/ 	.word	0x0500000f


	//   ....[115]....
        /*0234*/ 	.word	0x0500000f


	//   ....[116]....
        /*0238*/ 	.word	0x0500000f


	//   ....[117]....
        /*023c*/ 	.word	0x0500000f


	//   ....[118]....
        /*0240*/ 	.word	0x0500000f


	//   ....[119]....
        /*0244*/ 	.word	0x0500000f


	//   ....[120]....
        /*0248*/ 	.word	0x0500000f


	//   ....[121]....
        /*024c*/ 	.word	0x0500000f


	//   ....[122]....
        /*0250*/ 	.word	0x0500000f


	//   ....[123]....
        /*0254*/ 	.word	0x0500000f


	//   ....[124]....
        /*0258*/ 	.word	0x0500000f


	//   ....[125]....
        /*025c*/ 	.word	0x0500000f


	//   ....[126]....
        /*0260*/ 	.word	0x0500000f


	//   ....[127]....
        /*0264*/ 	.word	0x0500000f


	//   ....[128]....
        /*0268*/ 	.word	0x0500000f


	//   ....[129]....
        /*026c*/ 	.word	0x0500000f


	//   ....[130]....
        /*0270*/ 	.word	0x0500000f


	//   ....[131]....
        /*0274*/ 	.word	0x0500000f


	//   ....[132]....
        /*0278*/ 	.word	0x0500000f


	//   ....[133]....
        /*027c*/ 	.word	0x0500000f


	//   ....[134]....
        /*0280*/ 	.word	0x0500000f


	//   ....[135]....
        /*0284*/ 	.word	0x0500000f


	//   ....[136]....
        /*0288*/ 	.word	0x0500000f


	//   ....[137]....
        /*028c*/ 	.word	0x0500000f


	//   ....[138]....
        /*0290*/ 	.word	0x0500000f


	//   ....[139]....
        /*0294*/ 	.word	0x0500000f


	//   ....[140]....
        /*0298*/ 	.word	0x0500000f


	//   ....[141]....
        /*029c*/ 	.word	0x0500000f


	//   ....[142]....
        /*02a0*/ 	.word	0x0500000f


	//   ....[143]....
        /*02a4*/ 	.word	0x0500000f


	//   ....[144]....
        /*02a8*/ 	.word	0x0500000f


	//   ....[145]....
        /*02ac*/ 	.word	0x0500000f


	//   ....[146]....
        /*02b0*/ 	.word	0x0500000f


	//   ....[147]....
        /*02b4*/ 	.word	0x0500000f


	//   ....[148]....
        /*02b8*/ 	.word	0x0500000f


	//   ....[149]....
        /*02bc*/ 	.word	0x0500000f


	//   ....[150]....
        /*02c0*/ 	.word	0x0500000f


	//   ....[151]....
        /*02c4*/ 	.word	0x0500000f


	//   ....[152]....
        /*02c8*/ 	.word	0x0500000f


	//   ....[153]....
        /*02cc*/ 	.word	0x0500000f


	//   ....[154]....
        /*02d0*/ 	.word	0x0500000f


	//   ....[155]....
        /*02d4*/ 	.word	0x0500000f


	//   ....[156]....
        /*02d8*/ 	.word	0x0500000f


	//   ....[157]....
        /*02dc*/ 	.word	0x0500000f


	//   ....[158]....
        /*02e0*/ 	.word	0x0500000f


	//   ....[159]....
        /*02e4*/ 	.word	0x0500000f


	//   ....[160]....
        /*02e8*/ 	.word	0x0500000f


	//   ....[161]....
        /*02ec*/ 	.word	0x0500000f


	//   ....[162]....
        /*02f0*/ 	.word	0x0500000f


	//   ....[163]....
        /*02f4*/ 	.word	0x0500000f


	//   ....[164]....
        /*02f8*/ 	.word	0x0500000f


	//   ....[165]....
        /*02fc*/ 	.word	0x0500000f


	//   ....[166]....
        /*0300*/ 	.word	0x0500000f


	//   ....[167]....
        /*0304*/ 	.word	0x0500000f


	//   ....[168]....
        /*0308*/ 	.word	0x0500000f


	//   ....[169]....
        /*030c*/ 	.word	0x0500000f


	//   ....[170]....
        /*0310*/ 	.word	0x0500000f


	//   ....[171]....
        /*0314*/ 	.word	0x0500000f


	//   ....[172]....
        /*0318*/ 	.word	0x0500000f


	//----- nvinfo : EIATTR_COOP_GROUP_INSTR_OFFSETS
	.align		4
.L_170:
        /*031c*/ 	.byte	0x04, 0x28
        /*031e*/ 	.short	(.L_172 - .L_171)


	//   ....[0]....
.L_171:
        /*0320*/ 	.word	0x00000070


	//   ....[1]....
        /*0324*/ 	.word	0x000000b0


	//   ....[2]....
        /*0328*/ 	.word	0x000002d0


	//   ....[3]....
        /*032c*/ 	.word	0x00000430


	//   ....[4]....
        /*0330*/ 	.word	0x00000550


	//   ....[5]....
        /*0334*/ 	.word	0x000006b0


	//   ....[6]....
        /*0338*/ 	.word	0x00001410


	//   ....[7]....
        /*033c*/ 	.word	0x00002100


	//   ....[8]....
        /*0340*/ 	.word	0x00002800


	//   ....[9]....
        /*0344*/ 	.word	0x00003550


	//   ....[10]....
        /*0348*/ 	.word	0x00003660


	//   ....[11]....
        /*034c*/ 	.word	0x00003b80


	//   ....[12]....
        /*0350*/ 	.word	0x00003c10


	//   ....[13]....
        /*0354*/ 	.word	0x000058c0


	//   ....[14]....
        /*0358*/ 	.word	0x00005eb0


	//   ....[15]....
        /*035c*/ 	.word	0x00006bf0


	//   ....[16]....
        /*0360*/ 	.word	0x00006d00


	//   ....[17]....
        /*0364*/ 	.word	0x000072e0


	//   ....[18]....
        /*0368*/ 	.word	0x00007350


	//   ....[19]....
        /*036c*/ 	.word	0x000094a0


	//   ....[20]....
        /*0370*/ 	.word	0x000094d0


	//   ....[21]....
        /*0374*/ 	.word	0x00009500


	//   ....[22]....
        /*0378*/ 	.word	0x00009520


	//   ....[23]....
        /*037c*/ 	.word	0x0000b090


	//   ....[24]....
        /*0380*/ 	.word	0x0000b690


	//   ....[25]....
        /*0384*/ 	.word	0x0000c410


	//   ....[26]....
        /*0388*/ 	.word	0x0000c530


	//   ....[27]....
        /*038c*/ 	.word	0x0000caf0


	//   ....[28]....
        /*0390*/ 	.word	0x0000cb60


	//   ....[29]....
        /*0394*/ 	.word	0x0000d9d0


	//   ....[30]....
        /*0398*/ 	.word	0x0000da00


	//   ....[31]....
        /*039c*/ 	.word	0x0000dac0


	//   ....[32]....
        /*03a0*/ 	.word	0x0000dad0


	//   ....[33]....
        /*03a4*/ 	.word	0x0000e940


	//   ....[34]....
        /*03a8*/ 	.word	0x0000e980


	//   ....[35]....
        /*03ac*/ 	.word	0x0000e9b0


	//   ....[36]....
        /*03b0*/ 	.word	0x0000e9e0


	//   ....[37]....
        /*03b4*/ 	.word	0x0000e9f0


	//   ....[38]....
        /*03b8*/ 	.word	0x0000ea20


	//   ....[39]....
        /*03bc*/ 	.word	0x0000f080


	//   ....[40]....
        /*03c0*/ 	.word	0x0000f090


	//   ....[41]....
        /*03c4*/ 	.word	0x0000fa90


	//   ....[42]....
        /*03c8*/ 	.word	0x00011130


	//   ....[43]....
        /*03cc*/ 	.word	0x00011150


	//   ....[44]....
        /*03d0*/ 	.word	0x00011160


	//   ....[45]....
        /*03d4*/ 	.word	0x00011170


	//   ....[46]....
        /*03d8*/ 	.word	0x00011180


	//   ....[47]....
        /*03dc*/ 	.word	0x00011190


	//   ....[48]....
        /*03e0*/ 	.word	0x000111a0


	//   ....[49]....
        /*03e4*/ 	.word	0x00011200


	//   ....[50]....
        /*03e8*/ 	.word	0x00011240


	//   ....[51]....
        /*03ec*/ 	.word	0x000112a0


	//   ....[52]....
        /*03f0*/ 	.word	0x000112b0


	//   ....[53]....
        /*03f4*/ 	.word	0x00011370


	//   ....[54]....
        /*03f8*/ 	.word	0x000119c0


	//   ....[55]....
        /*03fc*/ 	.word	0x000119f0


	//   ....[56]....
        /*0400*/ 	.word	0x00011a20


	//   ....[57]....
        /*0404*/ 	.word	0x00011a40


	//   ....[58]....
        /*0408*/ 	.word	0x00011a50


	//   ....[59]....
        /*040c*/ 	.word	0x00011ad0


	//   ....[60]....
        /*0410*/ 	.word	0x00011b10


	//   ....[61]....
        /*0414*/ 	.word	0x00011b60


	//   ....[62]....
        /*0418*/ 	.word	0x00011b90


	//   ....[63]....
        /*041c*/ 	.word	0x00011bf0


	//   ....[64]....
        /*0420*/ 	.word	0x00011c30


	//   ....[65]....
        /*0424*/ 	.word	0x00011c80


	//   ....[66]....
        /*0428*/ 	.word	0x00011cb0


	//   ....[67]....
        /*042c*/ 	.word	0x00011d00


	//   ....[68]....
        /*0430*/ 	.word	0x00011d40


	//   ....[69]....
        /*0434*/ 	.word	0x00011d90


	//   ....[70]....
        /*0438*/ 	.word	0x000124e0


	//   ....[71]....
        /*043c*/ 	.word	0x00012500


	//   ....[72]....
        /*0440*/ 	.word	0x00012510


	//   ....[73]....
        /*0444*/ 	.word	0x00012520


	//   ....[74]....
        /*0448*/ 	.word	0x00012530


	//   ....[75]....
        /*044c*/ 	.word	0x00012550


	//   ....[76]....
        /*0450*/ 	.word	0x000125b0


	//   ....[77]....
        /*0454*/ 	.word	0x000125e0


	//   ....[78]....
        /*0458*/ 	.word	0x00012650


	//   ....[79]....
        /*045c*/ 	.word	0x00012680


	//   ....[80]....
        /*0460*/ 	.word	0x00012690


	//   ....[81]....
        /*0464*/ 	.word	0x000126a0


	//   ....[82]....
        /*0468*/ 	.word	0x00012950


	//   ....[83]....
        /*046c*/ 	.word	0x00012970


	//   ....[84]....
        /*0470*/ 	.word	0x00012980


	//   ....[85]....
        /*0474*/ 	.word	0x000129a0


	//   ....[86]....
        /*0478*/ 	.word	0x00012a20


	//   ....[87]....
        /*047c*/ 	.word	0x00012a50


	//   ....[88]....
        /*0480*/ 	.word	0x00012aa0


	//   ....[89]....
        /*0484*/ 	.word	0x00012ad0


	//   ....[90]....
        /*0488*/ 	.word	0x00012b20


	//   ....[91]....
        /*048c*/ 	.word	0x00012b50


	//   ....[92]....
        /*0490*/ 	.word	0x00012ba0


	//   ....[93]....
        /*0494*/ 	.word	0x00012bd0


	//   ....[94]....
        /*0498*/ 	.word	0x00013030


	//   ....[95]....
        /*049c*/ 	.word	0x00013060


	//   ....[96]....
        /*04a0*/ 	.word	0x00013090


	//   ....[97]....
        /*04a4*/ 	.word	0x000130c0


	//   ....[98]....
        /*04a8*/ 	.word	0x000130f0


	//   ....[99]....
        /*04ac*/ 	.word	0x00013100


	//   ....[100]....
        /*04b0*/ 	.word	0x00013110


	//   ....[101]....
        /*04b4*/ 	.word	0x00013120


	//   ....[102]....
        /*04b8*/ 	.word	0x00013140


	//   ....[103]....
        /*04bc*/ 	.word	0x00013150


	//   ....[104]....
        /*04c0*/ 	.word	0x000131a0


	//   ....[105]....
        /*04c4*/ 	.word	0x000131d0


	//   ....[106]....
        /*04c8*/ 	.word	0x000135c0


	//   ....[107]....
        /*04cc*/ 	.word	0x00013c00


	//   ....[108]....
        /*04d0*/ 	.word	0x00013cf0


	//   ....[109]....
        /*04d4*/ 	.word	0x00013d90


	//   ....[110]....
        /*04d8*/ 	.word	0x00013df0


	//   ....[111]....
        /*04dc*/ 	.word	0x00013ec0


	//   ....[112]....
        /*04e0*/ 	.word	0x00013f30


	//   ....[113]....
        /*04e4*/ 	.word	0x00014000


	//   ....[114]....
        /*04e8*/ 	.word	0x00014080


	//   ....[115]....
        /*04ec*/ 	.word	0x00014150


	//   ....[116]....
        /*04f0*/ 	.word	0x000141d0


	//   ....[117]....
        /*04f4*/ 	.word	0x000142b0


	//   ....[118]....
        /*04f8*/ 	.word	0x00014330


	//   ....[119]....
        /*04fc*/ 	.word	0x000143f0


	//   ....[120]....
        /*0500*/ 	.word	0x00014490


	//   ....[121]....
        /*0504*/ 	.word	0x000144e0


	//   ....[122]....
        /*0508*/ 	.word	0x00014580


	//   ....[123]....
        /*050c*/ 	.word	0x00014650


	//   ....[124]....
        /*0510*/ 	.word	0x000146d0


	//   ....[125]....
        /*0514*/ 	.word	0x000147a0


	//   ....[126]....
        /*0518*/ 	.word	0x00014820


	//   ....[127]....
        /*051c*/ 	.word	0x000148f0


	//   ....[128]....
        /*0520*/ 	.word	0x00014970


	//   ....[129]....
        /*0524*/ 	.word	0x00014a40


	//   ....[130]....
        /*0528*/ 	.word	0x00014ac0


	//   ....[131]....
        /*052c*/ 	.word	0x00014b90


	//   ....[132]....
        /*0530*/ 	.word	0x00014c10


	//   ....[133]....
        /*0534*/ 	.word	0x00014ce0


	//   ....[134]....
        /*0538*/ 	.word	0x00014d50


	//   ....[135]....
        /*053c*/ 	.word	0x00014e10


	//   ....[136]....
        /*0540*/ 	.word	0x00014f50


	//   ....[137]....
        /*0544*/ 	.word	0x00014ff0


	//   ....[138]....
        /*0548*/ 	.word	0x00015050


	//   ....[139]....
        /*054c*/ 	.word	0x00015110


	//   ....[140]....
        /*0550*/ 	.word	0x00015170


	//   ....[141]....
        /*0554*/ 	.word	0x00015230


	//   ....[142]....
        /*0558*/ 	.word	0x000152b0


	//   ....[143]....
        /*055c*/ 	.word	0x00015360


	//   ....[144]....
        /*0560*/ 	.word	0x000153c0


	//   ....[145]....
        /*0564*/ 	.word	0x00015480


	//   ....[146]....
        /*0568*/ 	.word	0x00015500


	//   ....[147]....
        /*056c*/ 	.word	0x000155b0


	//   ....[148]....
        /*0570*/ 	.word	0x00015690


	//   ....[149]....
        /*0574*/ 	.word	0x00015730


	//   ....[150]....
        /*0578*/ 	.word	0x00015790


	//   ....[151]....
        /*057c*/ 	.word	0x00015860


	//   ....[152]....
        /*0580*/ 	.word	0x00015900


	//   ....[153]....
        /*0584*/ 	.word	0x000159c0


	//   ....[154]....
        /*0588*/ 	.word	0x00015a60


	//   ....[155]....
        /*058c*/ 	.word	0x00015b20


	//   ....[156]....
        /*0590*/ 	.word	0x00015bc0


	//   ....[157]....
        /*0594*/ 	.word	0x00015c80


	//   ....[158]....
        /*0598*/ 	.word	0x00015d20


	//   ....[159]....
        /*059c*/ 	.word	0x00015de0


	//   ....[160]....
        /*05a0*/ 	.word	0x00015f00


	//   ....[161]....
        /*05a4*/ 	.word	0x00015fe0


	//   ....[162]....
        /*05a8*/ 	.word	0x00016050


	//   ....[163]....
        /*05ac*/ 	.word	0x00016120


	//   ....[164]....
        /*05b0*/ 	.word	0x00016190


	//   ....[165]....
        /*05b4*/ 	.word	0x00016260


	//   ....[166]....
        /*05b8*/ 	.word	0x000162d0


	//   ....[167]....
        /*05bc*/ 	.word	0x000163b0


	//   ....[168]....
        /*05c0*/ 	.word	0x00016420


	//   ....[169]....
        /*05c4*/ 	.word	0x00016500


	//   ....[170]....
        /*05c8*/ 	.word	0x00016580


	//   ....[171]....
        /*05cc*/ 	.word	0x00016640


	//   ....[172]....
        /*05d0*/ 	.word	0x00016750


	//----- nvinfo : EIATTR_REG_RECONFIG
	.align		4
.L_172:
        /*05d4*/ 	.byte	0x01, 0x54
	.zero		2


	//----- nvinfo : EIATTR_SYSCALL_OFFSETS
	.align		4
        /*05d8*/ 	.byte	0x04, 0x46
        /*05da*/ 	.short	(.L_174 - .L_173)


	//   ....[0]....
.L_173:
        /*05dc*/ 	.word	0x000015d0


	//   ....[1]....
        /*05e0*/ 	.word	0x00010650


	//   ....[2]....
        /*05e4*/ 	.word	0x00010790


	//   ....[3]....
        /*05e8*/ 	.word	0x00010880


	//   ....[4]....
        /*05ec*/ 	.word	0x00011710


	//----- nvinfo : EIATTR_MBARRIER_INSTR_OFFSETS
	.align		4
.L_174:
        /*05f0*/ 	.byte	0x04, 0x39
        /*05f2*/ 	.short	(.L_176 - .L_175)


	//   ....[0]....
.L_175:
        /*05f4*/ 	.word	0x00000180
        /*05f8*/ 	.word	0x000000ff
        /*05fc*/ 	.word	0x0002a800
        /*0600*/ 	.short	0x0100
        /*0602*/ 	.byte	0x08
	.zero		1


	//   ....[1]....
        /*0604*/ 	.word	0x00000190
        /*0608*/ 	.word	0x000000ff
        /*060c*/ 	.word	0x0002a820
        /*0610*/ 	.short	0x0100
        /*0612*/ 	.byte	0x08
	.zero		1


	//   ....[2]....
        /*0614*/ 	.word	0x00000280
        /*0618*/ 	.word	0x000000ff
        /*061c*/ 	.word	0x0002a830
        /*0620*/ 	.short	0x0100
        /*0622*/ 	.byte	0x08
	.zero		1


	//   ....[3]....
        /*0624*/ 	.word	0x00000290
        /*0628*/ 	.word	0x000000ff
        /*062c*/ 	.word	0x0002a840
        /*0630*/ 	.short	0x0100
        /*0632*/ 	.byte	0x08
	.zero		1


	//   ....[4]....
        /*0634*/ 	.word	0x000002a0
        /*0638*/ 	.word	0x000000ff
        /*063c*/ 	.word	0x0002a838
        /*0640*/ 	.short	0x0100
        /*0642*/ 	.byte	0x08
	.zero		1


	//   ....[5]....
        /*0644*/ 	.word	0x000002b0
        /*0648*/ 	.word	0x000000ff
        /*064c*/ 	.word	0x0002a848
        /*0650*/ 	.short	0x0100
        /*0652*/ 	.byte	0x08
	.zero		1


	//   ....[6]....
        /*0654*/ 	.word	0x000003e0
        /*0658*/ 	.word	0x000000ff
        /*065c*/ 	.word	0x0002a850
        /*0660*/ 	.short	0x0100
        /*0662*/ 	.byte	0x08
	.zero		1


	//   ....[7]....
        /*0664*/ 	.word	0x000003f0
        /*0668*/ 	.word	0x000000ff
        /*066c*/ 	.word	0x0002a860
        /*0670*/ 	.short	0x0100
        /*0672*/ 	.byte	0x08
	.zero		1


	//   ....[8]....
        /*0674*/ 	.word	0x00000400
        /*0678*/ 	.word	0x000000ff
        /*067c*/ 	.word	0x0002a858
        /*0680*/ 	.short	0x0100
        /*0682*/ 	.byte	0x08
	.zero		1


	//   ....[9]....
        /*0684*/ 	.word	0x00000410
        /*0688*/ 	.word	0x000000ff
        /*068c*/ 	.word	0x0002a868
        /*0690*/ 	.short	0x0100
        /*0692*/ 	.byte	0x08
	.zero		1


	//   ....[10]....
        /*0694*/ 	.word	0x00000500
        /*0698*/ 	.word	0x000000ff
        /*069c*/ 	.word	0x0002a870
        /*06a0*/ 	.short	0x0100
        /*06a2*/ 	.byte	0x06
	.zero		1


	//   ....[11]....
        /*06a4*/ 	.word	0x00000510
        /*06a8*/ 	.word	0x000000ff
        /*06ac*/ 	.word	0x0002a880
        /*06b0*/ 	.short	0x0100
        /*06b2*/ 	.byte	0x06
	.zero		1


	//   ....[12]....
        /*06b4*/ 	.word	0x00000520
        /*06b8*/ 	.word	0x000000ff
        /*06bc*/ 	.word	0x0002a878
        /*06c0*/ 	.short	0x0100
        /*06c2*/ 	.byte	0x06
	.zero		1


	//   ....[13]....
        /*06c4*/ 	.word	0x00000530
        /*06c8*/ 	.word	0x000000ff
        /*06cc*/ 	.word	0x0002a888
        /*06d0*/ 	.short	0x0100
        /*06d2*/ 	.byte	0x06
	.zero		1


	//   ....[14]....
        /*06d4*/ 	.word	0x00000660
        /*06d8*/ 	.word	0x000000ff
        /*06dc*/ 	.word	0x0002a890
        /*06e0*/ 	.short	0x0100
        /*06e2*/ 	.byte	0x08
	.zero		1


	//   ....[15]....
        /*06e4*/ 	.word	0x00000670
        /*06e8*/ 	.word	0x000000ff
        /*06ec*/ 	.word	0x0002a8a0
        /*06f0*/ 	.short	0x0100
        /*06f2*/ 	.byte	0x08
	.zero		1


	//   ....[16]....
        /*06f4*/ 	.word	0x00000680
        /*06f8*/ 	.word	0x000000ff
        /*06fc*/ 	.word	0x0002a898
        /*0700*/ 	.short	0x0100
        /*0702*/ 	.byte	0x08
	.zero		1


	//   ....[17]....
        /*0704*/ 	.word	0x00000690
        /*0708*/ 	.word	0x000000ff
        /*070c*/ 	.word	0x0002a8a8
        /*0710*/ 	.short	0x0100
        /*0712*/ 	.byte	0x08
	.zero		1


	//   ....[18]....
        /*0714*/ 	.word	0x000007d0
        /*0718*/ 	.word	0x000000ff
        /*071c*/ 	.word	0x0002a8b0
        /*0720*/ 	.short	0x0100
        /*0722*/ 	.byte	0x08
	.zero		1


	//   ....[19]....
        /*0724*/ 	.word	0x000007e0
        /*0728*/ 	.word	0x000000ff
        /*072c*/ 	.word	0x0002a8c0
        /*0730*/ 	.short	0x0100
        /*0732*/ 	.byte	0x08
	.zero		1


	//   ....[20]....
        /*0734*/ 	.word	0x000007f0
        /*0738*/ 	.word	0x000000ff
        /*073c*/ 	.word	0x0002a8b8
        /*0740*/ 	.short	0x0100
        /*0742*/ 	.byte	0x08
	.zero		1


	//   ....[21]....
        /*0744*/ 	.word	0x00000800
        /*0748*/ 	.word	0x000000ff
        /*074c*/ 	.word	0x0002a8c8
        /*0750*/ 	.short	0x0100
        /*0752*/ 	.byte	0x08
	.zero		1


	//   ....[22]....
        /*0754*/ 	.word	0x000015f0
        /*0758*/ 	.word	0x000000ff
        /*075c*/ 	.word	0x0002a800
        /*0760*/ 	.short	0x010a
        /*0762*/ 	.byte	0x3a
	.zero		1


	//   ....[23]....
        /*0764*/ 	.word	0x00001680
        /*0768*/ 	.word	0x000000ff
        /*076c*/ 	.word	0x0002a830
        /*0770*/ 	.short	0x010a
        /*0772*/ 	.byte	0x3a
	.zero		1


	//   ....[24]....
        /*0774*/ 	.word	0x000016e0
        /*0778*/ 	.word	0x000000ff
        /*077c*/ 	.word	0x0002a830
        /*0780*/ 	.short	0x010a
        /*0782*/ 	.byte	0x3a
	.zero		1


	//   ....[25]....
        /*0784*/ 	.word	0x000022c0
        /*0788*/ 	.word	0x000000ff
        /*078c*/ 	.word	0x00000000
        /*0790*/ 	.short	0x0101
        /*0792*/ 	.byte	0x04
	.zero		1


	//   ....[26]....
        /*0794*/ 	.word	0x00004a60
        /*0798*/ 	.word	0x000000ff
        /*079c*/ 	.word	0x0002a830
        /*07a0*/ 	.short	0x010a
        /*07a2*/ 	.byte	0x3d
	.zero		1


	//   ....[27]....
        /*07a4*/ 	.word	0x00004aa0
        /*07a8*/ 	.word	0x000000ff
        /*07ac*/ 	.word	0x0002a830
        /*07b0*/ 	.short	0x010a
        /*07b2*/ 	.byte	0x3d
	.zero		1


	//   ....[28]....
        /*07b4*/ 	.word	0x000052f0
        /*07b8*/ 	.word	0x000000ff
        /*07bc*/ 	.word	0x0002a850
        /*07c0*/ 	.short	0x010a
        /*07c2*/ 	.byte	0x0e
	.zero		1


	//   ....[29]....
        /*07c4*/ 	.word	0x00005330
        /*07c8*/ 	.word	0x000000ff
        /*07cc*/ 	.word	0x0002a850
        /*07d0*/ 	.short	0x010a
        /*07d2*/ 	.byte	0x0e
	.zero		1


	//   ....[30]....
        /*07d4*/ 	.word	0x00005a30
        /*07d8*/ 	.word	0x000000ff
        /*07dc*/ 	.word	0x00000000
        /*07e0*/ 	.short	0x0101
        /*07e2*/ 	.byte	0x3d
	.zero		1


	//   ....[31]....
        /*07e4*/ 	.word	0x00007c30
        /*07e8*/ 	.word	0x000000ff
        /*07ec*/ 	.word	0x00000000
        /*07f0*/ 	.short	0x0101
        /*07f2*/ 	.byte	0x0e
	.zero		1


	//   ....[32]....
        /*07f4*/ 	.word	0x00008040
        /*07f8*/ 	.word	0x000000ff
        /*07fc*/ 	.word	0x0002a830
        /*0800*/ 	.short	0x010a
        /*0802*/ 	.byte	0x06
	.zero		1


	//   ....[33]....
        /*0804*/ 	.word	0x00008080
        /*0808*/ 	.word	0x000000ff
        /*080c*/ 	.word	0x0002a830
        /*0810*/ 	.short	0x010a
        /*0812*/ 	.byte	0x06
	.zero		1


	//   ....[34]....
        /*0814*/ 	.word	0x000088d0
        /*0818*/ 	.word	0x000000ff
        /*081c*/ 	.word	0x0002a850
        /*0820*/ 	.short	0x010a
        /*0822*/ 	.byte	0x06
	.zero		1


	//   ....[35]....
        /*0824*/ 	.word	0x00008910
        /*0828*/ 	.word	0x000000ff
        /*082c*/ 	.word	0x0002a850
        /*0830*/ 	.short	0x010a
        /*0832*/ 	.byte	0x06
	.zero		1


	//   ....[36]....
        /*0834*/ 	.word	0x00008ff0
        /*0838*/ 	.word	0x000000ff
        /*083c*/ 	.word	0x00000000
        /*0840*/ 	.short	0x0101
        /*0842*/ 	.byte	0x07
	.zero		1


	//   ....[37]....
        /*0844*/ 	.word	0x0000a060
        /*0848*/ 	.word	0x000000ff
        /*084c*/ 	.word	0x00000000
        /*0850*/ 	.short	0x0101
        /*0852*/ 	.byte	0x06
	.zero		1


	//   ....[38]....
        /*0854*/ 	.word	0x0000a230
        /*0858*/ 	.word	0x000000ff
        /*085c*/ 	.word	0x0002a830
        /*0860*/ 	.short	0x010a
        /*0862*/ 	.byte	0x3b
	.zero		1


	//   ....[39]....
        /*0864*/ 	.word	0x0000a270
        /*0868*/ 	.word	0x000000ff
        /*086c*/ 	.word	0x0002a830
        /*0870*/ 	.short	0x010a
        /*0872*/ 	.byte	0x3b
	.zero		1


	//   ....[40]....
        /*0874*/ 	.word	0x0000aac0
        /*0878*/ 	.word	0x000000ff
        /*087c*/ 	.word	0x0002a850
        /*0880*/ 	.short	0x010a
        /*0882*/ 	.byte	0x0a
	.zero		1


	//   ....[41]....
        /*0884*/ 	.word	0x0000ab00
        /*0888*/ 	.word	0x000000ff
        /*088c*/ 	.word	0x0002a850
        /*0890*/ 	.short	0x010a
        /*0892*/ 	.byte	0x0a
	.zero		1


	//   ....[42]....
        /*0894*/ 	.word	0x0000b1d0
        /*0898*/ 	.word	0x000000ff
        /*089c*/ 	.word	0x00000000
        /*08a0*/ 	.short	0x0101
        /*08a2*/ 	.byte	0x3b
	.zero		1


	//   ....[43]....
        /*08a4*/ 	.word	0x0000d430
        /*08a8*/ 	.word	0x000000ff
        /*08ac*/ 	.word	0x00000000
        /*08b0*/ 	.short	0x0101
        /*08b2*/ 	.byte	0x0a
	.zero		1


	//   ....[44]....
        /*08b4*/ 	.word	0x0000d940
        /*08b8*/ 	.word	0x000000ff
        /*08bc*/ 	.word	0x0002a850
        /*08c0*/ 	.short	0x010a
        /*08c2*/ 	.byte	0x05
	.zero		1


	//   ....[45]....
        /*08c4*/ 	.word	0x0000d980
        /*08c8*/ 	.word	0x000000ff
        /*08cc*/ 	.word	0x0002a850
        /*08d0*/ 	.short	0x010a
        /*08d2*/ 	.byte	0x05
	.zero		1


	//   ....[46]....
        /*08d4*/ 	.word	0x0000df90
        /*08d8*/ 	.word	0x000000ff
        /*08dc*/ 	.word	0x00000000
        /*08e0*/ 	.short	0x0101
        /*08e2*/ 	.byte	0x04
	.zero		1


	//   ....[47]....
        /*08e4*/ 	.word	0x0000ea00
        /*08e8*/ 	.word	0x000000ff
        /*08ec*/ 	.word	0x00000000
        /*08f0*/ 	.short	0x0101
        /*08f2*/ 	.byte	0x04
	.zero		1


	//   ....[48]....
        /*08f4*/ 	.word	0x00010ef0
        /*08f8*/ 	.word	0x000000ff
        /*08fc*/ 	.word	0x0002a840
        /*0900*/ 	.short	0x010a
        /*0902*/ 	.byte	0x2e
	.zero		1


	//   ....[49]....
        /*0904*/ 	.word	0x000114d0
        /*0908*/ 	.word	0x000000ff
        /*090c*/ 	.word	0x0002a830
        /*0910*/ 	.short	0x0107
        /*0912*/ 	.byte	0x2e
	.zero		1


	//   ....[50]....
        /*0914*/ 	.word	0x00011540
        /*0918*/ 	.word	0x000000ff
        /*091c*/ 	.word	0x0002a830
        /*0920*/ 	.short	0x0101
        /*0922*/ 	.byte	0x2e
	.zero		1


	//   ....[51]....
        /*0924*/ 	.word	0x00011ee0
        /*0928*/ 	.word	0x000000ff
        /*092c*/ 	.word	0x0002a800
        /*0930*/ 	.short	0x0107
        /*0932*/ 	.byte	0x2e
	.zero		1


	//   ....[52]....
        /*0934*/ 	.word	0x00011f40
        /*0938*/ 	.word	0x000000ff
        /*093c*/ 	.word	0x0002a800
        /*0940*/ 	.short	0x0101
        /*0942*/ 	.byte	0x2e
	.zero		1


	//   ....[53]....
        /*0944*/ 	.word	0x00011f60
        /*0948*/ 	.word	0x000000ff
        /*094c*/ 	.word	0x0002a820
        /*0950*/ 	.short	0x010a
        /*0952*/ 	.byte	0x2e
	.zero		1


	//   ....[54]....
        /*0954*/ 	.word	0x000122c0
        /*0958*/ 	.word	0x00000008
        /*095c*/ 	.word	0x0002a840
        /*0960*/ 	.short	0x010a
        /*0962*/ 	.byte	0x3f
	.zero		1


	//   ....[55]....
        /*0964*/ 	.word	0x000127d0
        /*0968*/ 	.word	0x00000008
        /*096c*/ 	.word	0x0002a830
        /*0970*/ 	.short	0x0107
        /*0972*/ 	.byte	0x3f
	.zero		1


	//   ....[56]....
        /*0974*/ 	.word	0x00012880
        /*0978*/ 	.word	0x00000008
        /*097c*/ 	.word	0x0002a830
        /*0980*/ 	.short	0x0101
        /*0982*/ 	.byte	0x3f
	.zero		1


	//   ....[57]....
        /*0984*/ 	.word	0x000128e0
        /*0988*/ 	.word	0x00000004
        /*098c*/ 	.word	0x0002a860
        /*0990*/ 	.short	0x010a
        /*0992*/ 	.byte	0x3f
	.zero		1


	//   ....[58]....
        /*0994*/ 	.word	0x00012ce0
        /*0998*/ 	.word	0x00000004
        /*099c*/ 	.word	0x0002a850
        /*09a0*/ 	.short	0x0107
        /*09a2*/ 	.byte	0x3f
	.zero		1


	//   ....[59]....
        /*09a4*/ 	.word	0x00012e30
        /*09a8*/ 	.word	0x00000004
        /*09ac*/ 	.word	0x0002a850
        /*09b0*/ 	.short	0x0101
        /*09b2*/ 	.byte	0x3f
	.zero		1


	//   ....[60]....
        /*09b4*/ 	.word	0x00012fc0
        /*09b8*/ 	.word	0x00000000
        /*09bc*/ 	.word	0x0002a860
        /*09c0*/ 	.short	0x010a
        /*09c2*/ 	.byte	0x3f
	.zero		1


	//   ....[61]....
        /*09c4*/ 	.word	0x00013400
        /*09c8*/ 	.word	0x00000000
        /*09cc*/ 	.word	0x0002a850
        /*09d0*/ 	.short	0x0107
        /*09d2*/ 	.byte	0x3f
	.zero		1


	//   ....[62]....
        /*09d4*/ 	.word	0x000134b0
        /*09d8*/ 	.word	0x00000000
        /*09dc*/ 	.word	0x0002a850
        /*09e0*/ 	.short	0x0101
        /*09e2*/ 	.byte	0x3f
	.zero		1


	//   ....[63]....
        /*09e4*/ 	.word	0x00013550
        /*09e8*/ 	.word	0x00000007
        /*09ec*/ 	.word	0x0002a820
        /*09f0*/ 	.short	0x010a
        /*09f2*/ 	.byte	0x3f
	.zero		1


	//   ....[64]....
        /*09f4*/ 	.word	0x000136d0
        /*09f8*/ 	.word	0x00000005
        /*09fc*/ 	.word	0x0002a840
        /*0a00*/ 	.short	0x010a
        /*0a02*/ 	.byte	0x3f
	.zero		1


	//   ....[65]....
        /*0a04*/ 	.word	0x00013770
        /*0a08*/ 	.word	0x00000007
        /*0a0c*/ 	.word	0x0002a840
        /*0a10*/ 	.short	0x010a
        /*0a12*/ 	.byte	0x3f
	.zero		1


	//   ....[66]....
        /*0a14*/ 	.word	0x000137b0
        /*0a18*/ 	.word	0x00000005
        /*0a1c*/ 	.word	0x0002a860
        /*0a20*/ 	.short	0x010a
        /*0a22*/ 	.byte	0x3f
	.zero		1


	//   ....[67]....
        /*0a24*/ 	.word	0x000137f0
        /*0a28*/ 	.word	0x00000007
        /*0a2c*/ 	.word	0x0002a860
        /*0a30*/ 	.short	0x010a
        /*0a32*/ 	.byte	0x3f
	.zero		1


	//   ....[68]....
        /*0a34*/ 	.word	0x00013860
        /*0a38*/ 	.word	0x00000003
        /*0a3c*/ 	.word	0x0002a800
        /*0a40*/ 	.short	0x010a
        /*0a42*/ 	.byte	0x3f
	.zero		1


	//   ....[69]....
        /*0a44*/ 	.word	0x000138c0
        /*0a48*/ 	.word	0x00000003
        /*0a4c*/ 	.word	0x0002a830
        /*0a50*/ 	.short	0x010a
        /*0a52*/ 	.byte	0x3f
	.zero		1


	//   ....[70]....
        /*0a54*/ 	.word	0x00013920
        /*0a58*/ 	.word	0x0000000c
        /*0a5c*/ 	.word	0x0002a830
        /*0a60*/ 	.short	0x010a
        /*0a62*/ 	.byte	0x3f
	.zero		1


	//   ....[71]....
        /*0a64*/ 	.word	0x00013980
        /*0a68*/ 	.word	0x0000000b
        /*0a6c*/ 	.word	0x0002a850
        /*0a70*/ 	.short	0x010a
        /*0a72*/ 	.byte	0x3f
	.zero		1


	//   ....[72]....
        /*0a74*/ 	.word	0x000139e0
        /*0a78*/ 	.word	0x0000000c
        /*0a7c*/ 	.word	0x0002a830
        /*0a80*/ 	.short	0x010a
        /*0a82*/ 	.byte	0x3f
	.zero		1


	//   ....[73]....
        /*0a84*/ 	.word	0x00013a40
        /*0a88*/ 	.word	0x0000000b
        /*0a8c*/ 	.word	0x0002a850
        /*0a90*/ 	.short	0x010a
        /*0a92*/ 	.byte	0x3f
	.zero		1


	//   ....[74]....
        /*0a94*/ 	.word	0x00013aa0
        /*0a98*/ 	.word	0x0000000c
        /*0a9c*/ 	.word	0x0002a830
        /*0aa0*/ 	.short	0x010a
        /*0aa2*/ 	.byte	0x3f
	.zero		1


	//   ....[75]....
        /*0aa4*/ 	.word	0x00013b00
        /*0aa8*/ 	.word	0x0000000b
        /*0aac*/ 	.word	0x0002a850
        /*0ab0*/ 	.short	0x010a
        /*0ab2*/ 	.byte	0x3f
	.zero		1


	//   ....[76]....
        /*0ab4*/ 	.word	0x00013b60
        /*0ab8*/ 	.word	0x00000000
        /*0abc*/ 	.word	0x0002a850
        /*0ac0*/ 	.short	0x010a
        /*0ac2*/ 	.byte	0x3f
	.zero		1


	//   ....[77]....
        /*0ac4*/ 	.word	0x00013c40
        /*0ac8*/ 	.word	0x00000003
        /*0acc*/ 	.word	0x0002a840
        /*0ad0*/ 	.short	0x010a
        /*0ad2*/ 	.byte	0x3f
	.zero		1


	//   ....[78]....
        /*0ad4*/ 	.word	0x00014e50
        /*0ad8*/ 	.word	0x00000003
        /*0adc*/ 	.word	0x0002a820
        /*0ae0*/ 	.short	0x010a
        /*0ae2*/ 	.byte	0x3f
	.zero		1


	//   ....[79]....
        /*0ae4*/ 	.word	0x00014ea0
        /*0ae8*/ 	.word	0x00000008
        /*0aec*/ 	.word	0x0002a840
        /*0af0*/ 	.short	0x010a
        /*0af2*/ 	.byte	0x3f
	.zero		1


	//   ....[80]....
        /*0af4*/ 	.word	0x000155e0
        /*0af8*/ 	.word	0x00000004
        /*0afc*/ 	.word	0x0002a860
        /*0b00*/ 	.short	0x010a
        /*0b02*/ 	.byte	0x3f
	.zero		1


	//   ....[81]....
        /*0b04*/ 	.word	0x00015e50
        /*0b08*/ 	.word	0x00000000
        /*0b0c*/ 	.word	0x0002a860
        /*0b10*/ 	.short	0x010a
        /*0b12*/ 	.byte	0x3f
	.zero		1


	//   ....[82]....
        /*0b14*/ 	.word	0x00016670
        /*0b18*/ 	.word	0x00000007
        /*0b1c*/ 	.word	0x0002a820
        /*0b20*/ 	.short	0x010a
        /*0b22*/ 	.byte	0x3f
	.zero		1


	//   ....[83]....
        /*0b24*/ 	.word	0x00016810
        /*0b28*/ 	.word	0x00000005
        /*0b2c*/ 	.word	0x0002a840
        /*0b30*/ 	.short	0x010a
        /*0b32*/ 	.byte	0x3f
	.zero		1


	//   ....[84]....
        /*0b34*/ 	.word	0x00016860
        /*0b38*/ 	.word	0x00000007
        /*0b3c*/ 	.word	0x0002a840
        /*0b40*/ 	.short	0x010a
        /*0b42*/ 	.byte	0x3f
	.zero		1


	//   ....[85]....
        /*0b44*/ 	.word	0x000168b0
        /*0b48*/ 	.word	0x00000005
        /*0b4c*/ 	.word	0x0002a860
        /*0b50*/ 	.short	0x010a
        /*0b52*/ 	.byte	0x3f
	.zero		1


	//----- nvinfo : EIATTR_NUM_MBARRIERS
	.align		4
.L_176:
        /*0b54*/ 	.byte	0x03, 0x38
        /*0b56*/ 	.short	0x0016


	//----- nvinfo : EIATTR_EXIT_INSTR_OFFSETS
	.align		4
        /*0b58*/ 	.byte	0x04, 0x1c
        /*0b5a*/ 	.short	(.L_178 - .L_177)


	//   ....[0]....
.L_177:
        /*0b5c*/ 	.word	0x00013840


	//----- nvinfo : EIATTR_MAX_THREADS
	.align		4
.L_178:
        /*0b60*/ 	.byte	0x04, 0x05
        /*0b62*/ 	.short	(.L_180 - .L_179)
.L_179:
        /*0b64*/ 	.word	0x00000180
        /*0b68*/ 	.word	0x00000001
        /*0b6c*/ 	.word	0x00000001


	//----- nvinfo : EIATTR_CRS_STACK_SIZE
	.align		4
.L_180:
        /*0b70*/ 	.byte	0x04, 0x1e
        /*0b72*/ 	.short	(.L_182 - .L_181)
.L_181:
        /*0b74*/ 	.word	0x00000000


	//----- nvinfo : EIATTR_CBANK_PARAM_SIZE
	.align		4
.L_182:
        /*0b78*/ 	.byte	0x03, 0x19
        /*0b7a*/ 	.short	0x0a70


	//----- nvinfo : EIATTR_PARAM_CBANK
	.align		4
        /*0b7c*/ 	.byte	0x04, 0x0a
        /*0b7e*/ 	.short	(.L_184 - .L_183)
	.align		4
.L_183:
        /*0b80*/ 	.word	index@(.nv.constant0._ZN7cutlass13device_kernelIN5flash11enable_sm90INS1_16FlashAttnFwdSm90INS1_25CollectiveMainloopFwdSm90ILi2EN4cute5tupleIJNS5_1CILi1EEES8_S8_EEENS6_IJNS7_ILi128EEENS7_ILi96EEENS7_ILi192EEEEEELi128ENS_6half_tEfNS_4arch4Sm90ELb0ELb1ELb1ELb0ELb1ELb0ELb0ELb1ELb1ELb1ELb1ELb0EEENS1_21CollectiveEpilogueFwdINS6_IJSA_SA_SB_EEES9_SE_SG_Li256ELb0ELb1ELb1ELb0EEENS1_19SingleTileSchedulerILb0ELb1ELb1ELi128EEEEEEEEEvNT_6ParamsE)
        /*0b84*/ 	.short	0x0210
        /*0b86*/ 	.short	0x0a70


	//----- nvinfo : EIATTR_SW_WAR
	.align		4
.L_184:
        /*0b88*/ 	.byte	0x04, 0x36
        /*0b8a*/ 	.short	(.L_186 - .L_185)
.L_185:
        /*0b8c*/ 	.word	0x00000008
.L_186:


//--------------------- .nv.info._ZN7cutlass13device_kernelIN5flash11enable_sm90INS1_16FlashAttnFwdSm90INS1_25CollectiveMainloopFwdSm90ILi2EN4cute5tupleIJNS5_1CILi1EEES8_S8_EEENS6_IJNS7_ILi128EEENS7_ILi96EEENS7_ILi192EEEEEELi128ENS_6half_tEfNS_4arch4Sm90ELb0ELb1ELb1ELb1ELb1ELb0ELb0ELb1ELb1ELb1ELb1ELb0EEENS1_21CollectiveEpilogueFwdINS6_IJSA_SA_SB_EEES9_SE_SG_Li256ELb1ELb1ELb1ELb0EEENS1_36VarlenDynamicPersistentTileSchedulerILi128ELi96ELi256ELi128ELb1ELb1ELb1ELb1ELb0ELb1EEEEEEEEEvNT_6ParamsE --------------------------
	.section	.nv.info._ZN7cutlass13device_kernelIN5flash11enable_sm90INS1_16FlashAttnFwdSm90INS1_25CollectiveMainloopFwdSm90ILi2EN4cute5tupleIJNS5_1CILi1EEES8_S8_EEENS6_IJNS7_ILi128EEENS7_ILi96EEENS7_ILi192EEEEEELi128ENS_6half_tEfNS_4arch4Sm90ELb0ELb1ELb1ELb1ELb1ELb0ELb0ELb1ELb1ELb1ELb1ELb0EEENS1_21CollectiveEpilogueFwdINS6_IJSA_SA_SB_EEES9_SE_SG_Li256ELb1ELb1ELb1ELb0EEENS1_36VarlenDynamicPersistentTileSchedulerILi128ELi96ELi256ELi128ELb1ELb1ELb1ELb1ELb0ELb1EEEEEEEEEvNT_6ParamsE,"",@"SHT_CUDA_INFO"
	.sectionflags	@""
	.align	4


	//----- nvinfo : EIATTR_CUDA_API_VERSION
	.align		4
        /*0000*/ 	.byte	0x04, 0x37
        /*0002*/ 	.short	(.L_188 - .L_187)
.L_187:
        /*0004*/ 	.word	0x00000082


	//----- nvinfo : EIATTR_KPARAM_INFO
	.align		4
.L_188:
        /*0008*/ 	.byte	0x04, 0x17
        /*000a*/ 	.short	(.L_190 - .L_189)
.L_189:
        /*000c*/ 	.word	0x00000000
        /*0010*/ 	.short	0x0000
        /*0012*/ 	.short	0x0070
        /*0014*/ 	.byte	0x00, 0xf0, 0x01, 0x2a


	//----- nvinfo : EIATTR_SPARSE_MMA_MASK
	.align		4
.L_190:
        /*0018*/ 	.byte	0x03, 0x50
        /*001a*/ 	.short	0x0000


	//----- nvinfo : EIATTR_MAXREG_COUNT
	.align		4
        /*001c*/ 	.byte	0x03, 0x1b
        /*001e*/ 	.short	0x00a8


	//----- nvinfo : EIATTR_NUM_BARRIERS
	.align		4
        /*0020*/ 	.byte	0x02, 0x4c
        /*0022*/ 	.byte	0x09
	.zero		1


	//----- nvinfo : EIATTR_EXTERNS
	.align		4
        /*0024*/ 	.byte	0x04, 0x0f
        /*0026*/ 	.short	(.L_192 - .L_191)


	//   ....[0]....
	.align		4
.L_191:
        /*0028*/ 	.word	index@(__assertfail)


	//----- nvinfo : EIATTR_ANNOTATIONS
	.align		4
.L_192:
        /*002c*/ 	.byte	0x04, 0x55
        /*002e*/ 	.short	(.L_194 - .L_193)


	//   ....[0]....
.L_193:
        /* <DEDUP_REMOVED lines=9> */


	//----- nvinfo : EIATTR_MERCURY_ISA_VERSION
	.align		4
.L_194:
        /*00a8*/ 	.byte	0x03, 0x5f
        /*00aa*/ 	.short	0x0101


	//----- nvinfo : EIATTR_UNUSED_LOAD_BYTE_OFFSET
	.align		4
        /*00ac*/ 	.byte	0x04, 0x44
        /*00ae*/ 	.short	(.L_196 - .L_195)


	//   ....[0]....
.L_195:
        /*00b0*/ 	.word	0x00000950
        /*00b4*/ 	.word	0x0000fff0


	//   ....[1]....
        /*00b8*/ 	.word	0x0000eeb0
        /*00bc*/ 	.word	0x0000fff0


	//----- nvinfo : EIATTR_INT_WARP_WIDE_INSTR_OFFSETS
	.align		4
.L_196:
        /*00c0*/ 	.byte	0x04, 0x31
        /*00c2*/ 	.short	(.L_198 - .L_197)


	//   ....[0]....
.L_197:
        /*00c4*/ 	.word	0x000000c0


	//   ....[1]....
        /*00c8*/ 	.word	0x000000d0


	//   ....[2]....
        /*00cc*/ 	.word	0x00000170


	//   ....[3]....
        /*00d0*/ 	.word	0x00013b80


	//   ....[4]....
        /*00d4*/ 	.word	0x00013c10


	//   ....[5]....
        /*00d8*/ 	.word	0x00016a40


	//   ....[6]....
        /*00dc*/ 	.word	0x00016ad0


	//----- nvinfo : EIATTR_COOP_GROUP_MASK_REGIDS
	.align		4
.L_198:
        /*00e0*/ 	.byte	0x04, 0x29
        /*00e2*/ 	.short	(.L_200 - .L_199)


	//   ....[0]....
.L_199:
        /*00e4*/ 	.word	0xffffffff


	//   ....[1]....
        /*00e8*/ 	.word	0xffffffff


	//   ....[2]....
        /*00ec*/ 	.word	0xffffffff


	//   ....[3]....
        /*00f0*/ 	.word	0xffffffff


	//   ....[4]....
        /*00f4*/ 	.word	0xffffffff


	//   ....[5]....
        /*00f8*/ 	.word	0xffffffff


	//   ....[6]....
        /*00fc*/ 	.word	0xffffffff


	//   ....[7]....
        /*0100*/ 	.word	0xffffffff


	//   ....[8]....
        /*0104*/ 	.word	0xffffffff


	//   ....[9]....
        /*0108*/ 	.word	0xffffffff


	//   ....[10]....
        /*010c*/ 	.word	0xffffffff


	//   ....[11]....
        /*0110*/ 	.word	0xffffffff


	//   ....[12]....
        /*0114*/ 	.word	0xffffffff


	//   ....[13]....
        /*0118*/ 	.word	0xffffffff


	//   ....[14]....
        /*011c*/ 	.word	0xffffffff


	//   ....[15]....
        /*0120*/ 	.word	0xffffffff


	//   ....[16]....
        /*0124*/ 	.word	0xffffffff


	//   ....[17]....
        /*0128*/ 	.word	0xffffffff


	//   ....[18]....
        /*012c*/ 	.word	0xffffffff


	//   ....[19]....
        /*0130*/ 	.word	0xffffffff


	//   ....[20]....
        /*0134*/ 	.word	0xffffffff


	//   ....[21]....
        /*0138*/ 	.word	0xffffffff


	//   ....[22]....
        /*013c*/ 	.word	0xffffffff


	//   ....[23]....
        /*0140*/ 	.word	0xffffffff


	//   ....[24]....
        /*0144*/ 	.word	0xffffffff


	//   ....[25]....
        /*0148*/ 	.word	0xffffffff


	//   ....[26]....
        /*014c*/ 	.word	0xffffffff


	//   ....[27]....
        /*0150*/ 	.word	0xffffffff


	//   ....[28]....
        /*0154*/ 	.word	0xffffffff


	//   ....[29]....
        /*0158*/ 	.word	0xffffffff


	//   ....[30]....
        /*015c*/ 	.word	0xffffffff


	//   ....[31]....
        /*0160*/ 	.word	0xffffffff


	//   ....[32]....
        /*0164*/ 	.word	0xffffffff


	//   ....[33]....
        /*0168*/ 	.word	0xffffffff


	//   ....[34]....
        /*016c*/ 	.word	0xffffffff


	//   ....[35]....
        /*0170*/ 	.word	0xffffffff


	//   ....[36]....
        /*0174*/ 	.word	0xffffffff


	//   ....[37]....
        /*0178*/ 	.word	0xffffffff


	//   ....[38]....
        /*017c*/ 	.word	0xffffffff


	//   ....[39]....
        /*0180*/ 	.word	0xffffffff


	//   ....[40]....
        /*0184*/ 	.word	0xffffffff


	//   ....[41]....
        /*0188*/ 	.word	0xffffffff


	//   ....[42]....
        /*018c*/ 	.word	0xffffffff


	//   ....[43]....
        /*0190*/ 	.word	0xffffffff


	//   ....[44]....
        /*0194*/ 	.word	0xffffffff


	//   ....[45]....
        /*0198*/ 	.word	0xffffffff


	//   ....[46]....
        /*019c*/ 	.word	0xffffffff


	//   ....[47]....
        /*01a0*/ 	.word	0xffffffff


	//   ....[48]....
        /*01a4*/ 	.word	0xffffffff


	//   ....[49]....
        /*01a8*/ 	.word	0xffffffff


	//   ....[50]....
        /*01ac*/ 	.word	0xffffffff


	//   ....[51]....
        /*01b0*/ 	.word	0xffffffff


	//   ....[52]....
        /*01b4*/ 	.word	0xffffffff


	//   ....[53]....
        /*01b8*/ 	.word	0xffffffff


	//   ....[54]....
        /*01bc*/ 	.word	0xffffffff


	//   ....[55]....
        /*01c0*/ 	.word	0xffffffff


	//   ....[56]....
        /*01c4*/ 	.word	0xffffffff


	//   ....[57]....
        /*01c8*/ 	.word	0xffffffff


	//   ....[58]....
        /*01cc*/ 	.word	0xffffffff


	//   ....[59]....
        /*01d0*/ 	.word	0xffffffff


	//   ....[60]....
        /*01d4*/ 	.word	0xffffffff


	//   ....[61]....
        /*01d8*/ 	.word	0xffffffff


	//   ....[62]....
        /*01dc*/ 	.word	0xffffffff


	//   ....[63]....
        /*01e0*/ 	.word	0xffffffff


	//   ....[64]....
        /*01e4*/ 	.word	0xffffffff


	//   ....[65]....
        /*01e8*/ 	.word	0xffffffff


	//   ....[66]....
        /*01ec*/ 	.word	0xffffffff


	//   ....[67]....
        /*01f0*/ 	.word	0xffffffff


	//   ....[68]....
        /*01f4*/ 	.word	0xffffffff


	//   ....[69]....
        /*01f8*/ 	.word	0xffffffff


	//   ....[70]....
        /*01fc*/ 	.word	0xffffffff


	//   ....[71]....
        /*0200*/ 	.word	0xffffffff


	//   ....[72]....
        /*0204*/ 	.word	0xffffffff


	//   ....[73]....
        /*0208*/ 	.word	0xffffffff


	//   ....[74]....
        /*020c*/ 	.word	0xffffffff


	//   ....[75]....
        /*0210*/ 	.word	0xffffffff


	//   ....[76]....
        /*0214*/ 	.word	0xffffffff


	//   ....[77]....
        /*0218*/ 	.word	0xffffffff


	//   ....[78]....
        /*021c*/ 	.word	0xffffffff


	//   ....[79]....
        /*0220*/ 	.word	0xffffffff


	//   ....[80]....
        /*0224*/ 	.word	0xffffffff


	//   ....[81]....
        /*0228*/ 	.word	0xffffffff


	//   ....[82]....
        /*022c*/ 	.word	0xffffffff


	//   ....[83]....
        /*0230*/ 	.word	0xffffffff


	//   ....[84]....
        /*0234*/ 	.word	0xffffffff


	//   ....[85]....
        /*0238*/ 	.word	0xffffffff


	//   ....[86]....
        /*023c*/ 	.word	0xffffffff


	//   ....[87]....
        /*0240*/ 	.word	0xffffffff


	//   ....[88]....
        /*0244*/ 	.word	0xffffffff


	//   ....[89]....
        /*0248*/ 	.word	0xffffffff


	//   ....[90]....
        /*024c*/ 	.word	0xffffffff


	//   ....[91]....
        /*0250*/ 	.word	0xffffffff


	//   ....[92]....
        /*0254*/ 	.word	0xffffffff


	//   ....[93]....
        /*0258*/ 	.word	0xffffffff


	//   ....[94]....
        /*025c*/ 	.word	0xffffffff


	//   ....[95]....
        /*0260*/ 	.word	0xffffffff


	//   ....[96]....
        /*0264*/ 	.word	0xffffffff


	//   ....[97]....
        /*0268*/ 	.word	0xffffffff


	//   ....[98]....
        /*026c*/ 	.word	0xffffffff


	//   ....[99]....
        /*0270*/ 	.word	0xffffffff


	//   ....[100]....
        /*0274*/ 	.word	0xffffffff


	//   ....[101]....
        /*0278*/ 	.word	0xffffffff


	//   ....[102]....
        /*027c*/ 	.word	0xffffffff


	//   ....[103]....
        /*0280*/ 	.word	0xffffffff


	//   ....[104]....
        /*0284*/ 	.word	0xffffffff


	//   ....[105]....
        /*0288*/ 	.word	0xffffffff


	//   ....[106]....
        /*028c*/ 	.word	0xffffffff


	//   ....[107]....
        /*0290*/ 	.word	0xffffffff


	//   ....[108]....
        /*0294*/ 	.word	0xffffffff


	//   ....[109]....
        /*0298*/ 	.word	0xffffffff


	//   ....[110]....
        /*029c*/ 	.word	0xffffffff


	//   ....[111]....
        /*02a0*/ 	.word	0xffffffff


	//   ....[112]....
        /*02a4*/ 	.word	0xffffffff


	//   ....[113]....
        /*02a8*/ 	.word	0xffffffff


	//   ....[114]....
        /*02ac*/ 	.word	0xffffffff


	//   ....[115]....
        /*02b0*/ 	.word	0xffffffff


	//   ....[116]....
        /*02b4*/ 	.word	0xffffffff


	//   ....[117]....
        /*02b8*/ 	.word	0xffffffff


	//   ....[118]....
        /*02bc*/ 	.word	0xffffffff


	//   ....[119]....
        /*02c0*/ 	.word	0xffffffff


	//   ....[120]....
        /*02c4*/ 	.word	0xffffffff


	//   ....[121]....
        /*02c8*/ 	.word	0xffffffff


	//   ....[122]....
        /*02cc*/ 	.word	0xffffffff


	//   ....[123]....
        /*02d0*/ 	.word	0xffffffff


	//   ....[124]....
        /*02d4*/ 	.word	0xffffffff


	//   ....[125]....
        /*02d8*/ 	.word	0xffffffff


	//   ....[126]....
        /*02dc*/ 	.word	0xffffffff


	//   ....[127]....
        /*02e0*/ 	.word	0xffffffff


	//   ....[128]....
        /*02e4*/ 	.word	0xffffffff


	//   ....[129]....
        /*02e8*/ 	.word	0xffffffff


	//   ....[130]....
        /*02ec*/ 	.word	0xffffffff


	//   ....[131]....
        /*02f0*/ 	.word	0xffffffff


	//   ....[132]....
        /*02f4*/ 	.word	0xffffffff


	//   ....[133]....
        /*02f8*/ 	.word	0xffffffff


	//   ....[134]....
        /*02fc*/ 	.word	0xffffffff


	//   ....[135]....
        /*0300*/ 	.word	0xffffffff


	//   ....[136]....
        /*0304*/ 	.word	0xffffffff


	//   ....[137]....
        /*0308*/ 	.word	0xffffffff


	//   ....[138]....
        /*030c*/ 	.word	0xffffffff


	//   ....[139]....
        /*0310*/ 	.word	0xffffffff


	//   ....[140]....
        /*0314*/ 	.word	0xffffffff


	//   ....[141]....
        /*0318*/ 	.word	0xffffffff


	//   ....[142]....
        /*031c*/ 	.word	0xffffffff


	//   ....[143]....
        /*0320*/ 	.word	0xffffffff


	//   ....[144]....
        /*0324*/ 	.word	0xffffffff


	//   ....[145]....
        /*0328*/ 	.word	0xffffffff


	//   ....[146]....
        /*032c*/ 	.word	0xffffffff


	//   ....[147]....
        /*0330*/ 	.word	0xffffffff


	//   ....[148]....
        /*0334*/ 	.word	0xffffffff


	//   ....[149]....
        /*0338*/ 	.word	0xffffffff


	//   ....[150]....
        /*033c*/ 	.word	0xffffffff


	//   ....[151]....
        /*0340*/ 	.word	0xffffffff


	//   ....[152]....
        /*0344*/ 	.word	0xffffffff


	//   ....[153]....
        /*0348*/ 	.word	0xffffffff


	//   ....[154]....
        /*034c*/ 	.word	0xffffffff


	//   ....[155]....
        /*0350*/ 	.word	0xffffffff


	//   ....[156]....
        /*0354*/ 	.word	0xffffffff


	//   ....[157]....
        /*0358*/ 	.word	0x0500000f


	//   ....[158]....
        /*035c*/ 	.word	0x0500000f


	//   ....[159]....
        /*0360*/ 	.word	0x0500000f


	//   ....[160]....
        /*0364*/ 	.word	0x0500000f


	//   ....[161]....
        /*0368*/ 	.word	0x0500000f


	//   ....[162]....
        /*036c*/ 	.word	0x0500000f


	//   ....[163]....
        /*0370*/ 	.word	0x0500000f


	//   ....[164]....
        /*0374*/ 	.word	0x0500000f


	//   ....[165]....
        /*0378*/ 	.word	0x0500000f


	//   ....[166]....
        /*037c*/ 	.word	0x0500000f


	//   ....[167]....
        /*0380*/ 	.word	0x0500000f


	//   ....[168]....
        /*0384*/ 	.word	0x0500000f


	//   ....[169]....
        /*0388*/ 	.word	0x0500000f


	//   ....[170]....
        /*038c*/ 	.word	0x0500000f


	//   ....[171]....
        /*0390*/ 	.word	0x0500000f


	//   ....[172]....
        /*0394*/ 	.word	0x0500000f


	//   ....[173]....
        /*0398*/ 	.word	0x0500000f


	//   ....[174]....
        /*039c*/ 	.word	0x0500000f


	//   ....[175]....
        /*03a0*/ 	.word	0x0500000f


	//   ....[176]....
        /*03a4*/ 	.word	0x0500000f


	//   ....[177]....
        /*03a8*/ 	.word	0x0500000f


	//   ....[178]....
        /*03ac*/ 	.word	0x0500000f


	//   ....[179]....
        /*03b0*/ 	.word	0x0500000f


	//   ....[180]....
        /*03b4*/ 	.word	0x0500000f


	//   ....[181]....
        /*03b8*/ 	.word	0x0500000f


	//   ....[182]....
        /*03bc*/ 	.word	0x0500000f


	//   ....[183]....
        /*03c0*/ 	.word	0x0500000f


	//   ....[184]....
        /*03c4*/ 	.word	0x0500000f


	//   ....[185]....
        /*03c8*/ 	.word	0x0500000f


	//   ....[186]....
        /*03cc*/ 	.word	0x0500000f


	//   ....[187]....
        /*03d0*/ 	.word	0x0500000f


	//   ....[188]....
        /*03d4*/ 	.word	0x0500000f


	//   ....[189]....
        /*03d8*/ 	.word	0x0500000f


	//   ....[190]....
        /*03dc*/ 	.word	0x0500000f


	//   ....[191]....
        /*03e0*/ 	.word	0x0500000f


	//   ....[192]....
        /*03e4*/ 	.word	0x0500000f


	//   ....[193]....
        /*03e8*/ 	.word	0x0500000f


	//   ....[194]....
        /*03ec*/ 	.word	0x0500000f


	//   ....[195]....
        /*03f0*/ 	.word	0x0500000f


	//   ....[196]....
        /*03f4*/ 	.word	0x0500000f


	//   ....[197]....
        /*03f8*/ 	.word	0x0500000f


	//   ....[198]....
        /*03fc*/ 	.word	0x0500000f


	//   ....[199]....
        /*0400*/ 	.word	0x0500000f


	//   ....[200]....
        /*0404*/ 	.word	0x0500000f


	//   ....[201]....
        /*0408*/ 	.word	0x0500000f


	//   ....[202]....
        /*040c*/ 	.word	0x0500000f


	//   ....[203]....
        /*0410*/ 	.word	0x0500000f


	//   ....[204]....
        /*0414*/ 	.word	0x0500000f


	//   ....[205]....
        /*0418*/ 	.word	0x0500000f


	//   ....[206]....
        /*041c*/ 	.word	0x0500000f


	//   ....[207]....
        /*0420*/ 	.word	0x0500000f


	//   ....[208]....
        /*0424*/ 	.word	0x0500000f


	//   ....[209]....
        /*0428*/ 	.word	0x0500000f


	//   ....[210]....
        /*042c*/ 	.word	0x0500000f


	//   ....[211]....
        /*0430*/ 	.word	0x0500000f


	//   ....[212]....
        /*0434*/ 	.word	0x0500000f


	//   ....[213]....
        /*0438*/ 	.word	0x0500000f


	//   ....[214]....
        /*043c*/ 	.word	0x0500000f


	//   ....[215]....
        /*0440*/ 	.word	0x0500000f


	//   ....[216]....
        /*0444*/ 	.word	0x0500000f


	//   ....[217]....
        /*0448*/ 	.word	0x0500000f


	//   ....[218]....
        /*044c*/ 	.word	0x0500000f


	//   ....[219]....
        /*0450*/ 	.word	0x0500000f


	//   ....[220]....
        /*0454*/ 	.word	0x0500000f


	//   ....[221]....
        /*0458*/ 	.word	0x0500000f


	//   ....[222]....
        /*045c*/ 	.word	0x0500000f


	//   ....[223]....
        /*0460*/ 	.word	0x0500000f


	//   ....[224]....
        /*0464*/ 	.word	0x0500000f


	//   ....[225]....
        /*0468*/ 	.word	0x0500000f


	//   ....[226]....
        /*046c*/ 	.word	0x0500000f


	//   ....[227]....
        /*0470*/ 	.word	0x0500000f


	//   ....[228]....
        /*0474*/ 	.word	0x0500000f


	//   ....[229]....
        /*0478*/ 	.word	0x0500000f


	//   ....[230]....
        /*047c*/ 	.word	0x0500000f


	//   ....[231]....
        /*0480*/ 	.word	0x0500000f


	//   ....[232]....
        /*0484*/ 	.word	0x0500000f


	//   ....[233]....
        /*0488*/ 	.word	0x0500000f


	//   ....[234]....
        /*048c*/ 	.word	0x0500000f


	//   ....[235]....
        /*0490*/ 	.word	0x0500000f


	//   ....[236]....
        /*0494*/ 	.word	0x0500000f


	//   ....[237]....
        /*0498*/ 	.word	0x0500000f


	//   ....[238]....
        /*049c*/ 	.word	0x0500000f


	//   ....[239]....
        /*04a0*/ 	.word	0x0500000f


	//   ....[240]....
        /*04a4*/ 	.word	0x0500000f


	//----- nvinfo : EIATTR_COOP_GROUP_INSTR_OFFSETS
	.align		4
.L_200:
        /*04a8*/ 	.byte	0x04, 0x28
        /*04aa*/ 	.short	(.L_202 - .L_201)


	//   ....[0]....
.L_201:
        /*04ac*/ 	.word	0x00000070


	//   ....[1]....
        /*04b0*/ 	.word	0x000000b0


	//   ....[2]....
        /*04b4*/ 	.word	0x000002d0


	//   ....[3]....
        /*04b8*/ 	.word	0x00000430


	//   ....[4]....
        /*04bc*/ 	.word	0x00000550


	//   ....[5]....
        /*04c0*/ 	.word	0x000006b0


	//   ....[6]....
        /*04c4*/ 	.word	0x00001dd0


	//   ....[7]....
        /*04c8*/ 	.word	0x000029d0


	//   ....[8]....
        /*04cc*/ 	.word	0x000037e0


	//   ....[9]....
        /*04d0*/ 	.word	0x00004110


	//   ....[10]....
        /*04d4*/ 	.word	0x00004140


	//   ....[11]....
        /*04d8*/ 	.word	0x000045e0


	//   ....[12]....
        /*04dc*/ 	.word	0x00004690


	//   ....[13]....
        /*04e0*/ 	.word	0x00006250


	//   ....[14]....
        /*04e4*/ 	.word	0x000068d0


	//   ....[15]....
        /*04e8*/ 	.word	0x00007630


	//   ....[16]....
        /*04ec*/ 	.word	0x00007750


	//   ....[17]....
        /*04f0*/ 	.word	0x00007ce0


	//   ....[18]....
        /*04f4*/ 	.word	0x00007d70


	//   ....[19]....
        /*04f8*/ 	.word	0x00009fd0


	//   ....[20]....
        /*04fc*/ 	.word	0x0000a000


	//   ....[21]....
        /*0500*/ 	.word	0x0000a030


	//   ....[22]....
        /*0504*/ 	.word	0x0000a050


	//   ....[23]....
        /*0508*/ 	.word	0x0000bc30


	//   ....[24]....
        /*050c*/ 	.word	0x0000c2a0


	//   ....[25]....
        /*0510*/ 	.word	0x0000d000


	//   ....[26]....
        /*0514*/ 	.word	0x0000d120


	//   ....[27]....
        /*0518*/ 	.word	0x0000d6b0


	//   ....[28]....
        /*051c*/ 	.word	0x0000d740


	//   ....[29]....
        /*0520*/ 	.word	0x0000e5e0


	//   ....[30]....
        /*0524*/ 	.word	0x0000e610


	//   ....[31]....
        /*0528*/ 	.word	0x0000e6c0


	//   ....[32]....
        /*052c*/ 	.word	0x0000e6d0


	//   ....[33]....
        /*0530*/ 	.word	0x0000fa60


	//   ....[34]....
        /*0534*/ 	.word	0x0000fa90


	//   ....[35]....
        /*0538*/ 	.word	0x0000fab0


	//   ....[36]....
        /*053c*/ 	.word	0x0000fac0


	//   ....[37]....
        /*0540*/ 	.word	0x000101e0


	//   ....[38]....
        /*0544*/ 	.word	0x00010220


	//   ....[39]....
        /*0548*/ 	.word	0x000102e0


	//   ....[40]....
        /*054c*/ 	.word	0x00010300


	//   ....[41]....
        /*0550*/ 	.word	0x000103c0


	//   ....[42]....
        /*0554*/ 	.word	0x000103e0


	//   ....[43]....
        /*0558*/ 	.word	0x000104b0


	//   ....[44]....
        /*055c*/ 	.word	0x000104d0


	//   ....[45]....
        /*0560*/ 	.word	0x000108a0


	//   ....[46]....
        /*0564*/ 	.word	0x000108b0


	//   ....[47]....
        /*0568*/ 	.word	0x00010ce0


	//   ....[48]....
        /*056c*/ 	.word	0x00010cf0


	//   ....[49]....
        /*0570*/ 	.word	0x00011b20


	//   ....[50]....
        /*0574*/ 	.word	0x00011b50


	//   ....[51]....
        /*0578*/ 	.word	0x00011c20


	//   ....[52]....
        /*057c*/ 	.word	0x00011c40


	//   ....[53]....
        /*0580*/ 	.word	0x00011d00


	//   ....[54]....
        /*0584*/ 	.word	0x00011d20


	//   ....[55]....
        /*0588*/ 	.word	0x00011df0


	//   ....[56]....
        /*058c*/ 	.word	0x00011e10


	//   ....[57]....
        /*0590*/ 	.word	0x00011f70


	//   ....[58]....
        /*0594*/ 	.word	0x00012160


	//   ....[59]....
        /*0598*/ 	.word	0x00012190


	//   ....[60]....
        /*059c*/ 	.word	0x000121c0


	//   ....[61]....
        /*05a0*/ 	.word	0x000121f0


	//   ....[62]....
        /*05a4*/ 	.word	0x00012220


	//   ....[63]....
        /*05a8*/ 	.word	0x00012250


	//   ....[64]....
        /*05ac*/ 	.word	0x000123c0


	//   ....[65]....
        /*05b0*/ 	.word	0x000123f0


	//   ....[66]....
        /*05b4*/ 	.word	0x00012420


	//   ....[67]....
        /*05b8*/ 	.word	0x00012450


	//   ....[68]....
        /*05bc*/ 	.word	0x00012480


	//   ....[69]....
        /*05c0*/ 	.word	0x000124b0


	//   ....[70]....
        /*05c4*/ 	.word	0x00012540


	//   ....[71]....
        /*05c8*/ 	.word	0x00012570


	//   ....[72]....
        /*05cc*/ 	.word	0x00012580


	//   ....[73]....
        /*05d0*/ 	.word	0x000125c0


	//   ....[74]....
        /*05d4*/ 	.word	0x00014800


	//   ....[75]....
        /*05d8*/ 	.word	0x00014820


	//   ....[76]....
        /*05dc*/ 	.word	0x000148d0


	//   ....[77]....
        /*05e0*/ 	.word	0x000148f0


	//   ....[78]....
        /*05e4*/ 	.word	0x00014990


	//   ....[79]....
        /*05e8*/ 	.word	0x000149b0


	//   ....[80]....
        /*05ec*/ 	.word	0x00014a50


	//   ....[81]....
        /*05f0*/ 	.word	0x00014a70


	//   ....[82]....
        /*05f4*/ 	.word	0x00014b10


	//   ....[83]....
        /*05f8*/ 	.word	0x00014b30


	//   ....[84]....
        /*05fc*/ 	.word	0x00014b40


	//   ....[85]....
        /*0600*/ 	.word	0x00014bd0


	//   ....[86]....
        /*0604*/ 	.word	0x00015330


	//   ....[87]....
        /*0608*/ 	.word	0x00015360


	//   ....[88]....
        /*060c*/ 	.word	0x000153c0


	//   ....[89]....
        /*0610*/ 	.word	0x00015410


	//   ....[90]....
        /*0614*/ 	.word	0x00015460


	//   ....[91]....
        /*0618*/ 	.word	0x000154c0


	//   ....[92]....
        /*061c*/ 	.word	0x00015510


	//   ....[93]....
        /*0620*/ 	.word	0x00015570


	//   ....[94]....
        /*0624*/ 	.word	0x000155c0


	//   ....[95]....
        /*0628*/ 	.word	0x00015620


	//   ....[96]....
        /*062c*/ 	.word	0x00015670


	//   ....[97]....
        /*0630*/ 	.word	0x000156d0


	//   ....[98]....
        /*0634*/ 	.word	0x00015720


	//   ....[99]....
        /*0638*/ 	.word	0x00015780


	//   ....[100]....
        /*063c*/ 	.word	0x000157a0


	//   ....[101]....
        /*0640*/ 	.word	0x000157e0


	//   ....[102]....
        /*0644*/ 	.word	0x00015f60


	//   ....[103]....
        /*0648*/ 	.word	0x00015f70


	//   ....[104]....
        /*064c*/ 	.word	0x00015f80


	//   ....[105]....
        /*0650*/ 	.word	0x00016010


	//   ....[106]....
        /*0654*/ 	.word	0x00016020


	//   ....[107]....
        /*0658*/ 	.word	0x00016080


	//   ....[108]....
        /*065c*/ 	.word	0x000160b0


	//   ....[109]....
        /*0660*/ 	.word	0x000160f0


	//   ....[110]....
        /*0664*/ 	.word	0x00016120


	//   ....[111]....
        /*0668*/ 	.word	0x00016160


	//   ....[112]....
        /*066c*/ 	.word	0x00016190


	//   ....[113]....
        /*0670*/ 	.word	0x000161d0


	//   ....[114]....
        /*0674*/ 	.word	0x00016440


	//   ....[115]....
        /*0678*/ 	.word	0x00016460


	//   ....[116]....
        /*067c*/ 	.word	0x00016470


	//   ....[117]....
        /*0680*/ 	.word	0x000164f0


	//   ....[118]....
        /*0684*/ 	.word	0x00016500


	//   ....[119]....
        /*0688*/ 	.word	0x00016570


	//   ....[120]....
        /*068c*/ 	.word	0x00016580


	//   ....[121]....
        /*0690*/ 	.word	0x000165f0


	//   ....[122]....
        /*0694*/ 	.word	0x00016600


	//   ....[123]....
        /*0698*/ 	.word	0x00016670


	//   ....[124]....
        /*069c*/ 	.word	0x00016680


	//   ....[125]....
        /*06a0*/ 	.word	0x00016690


	//   ....[126]....
        /*06a4*/ 	.word	0x00016c50


	//   ....[127]....
        /*06a8*/ 	.word	0x00016c80


	//   ....[128]....
        /*06ac*/ 	.word	0x00016ca0


	//   ....[129]....
        /*06b0*/ 	.word	0x00016cb0


	//   ....[130]....
        /*06b4*/ 	.word	0x00016cf0


	//   ....[131]....
        /*06b8*/ 	.word	0x00016d10


	//   ....[132]....
        /*06bc*/ 	.word	0x00016d80


	//   ....[133]....
        /*06c0*/ 	.word	0x00016da0


	//   ....[134]....
        /*06c4*/ 	.word	0x00016e00


	//   ....[135]....
        /*06c8*/ 	.word	0x00016e20


	//   ....[136]....
        /*06cc*/ 	.word	0x00016e70


	//   ....[137]....
        /*06d0*/ 	.word	0x00016e90


	//   ....[138]....
        /*06d4*/ 	.word	0x000172e0


	//   ....[139]....
        /*06d8*/ 	.word	0x000172f0


	//   ....[140]....
        /*06dc*/ 	.word	0x00017330


	//   ....[141]....
        /*06e0*/ 	.word	0x00017370


	//   ....[142]....
        /*06e4*/ 	.word	0x000173a0


	//   ....[143]....
        /*06e8*/ 	.word	0x000173d0


	//   ....[144]....
        /*06ec*/ 	.word	0x00017400


	//   ....[145]....
        /*06f0*/ 	.word	0x00017430


	//   ....[146]....
        /*06f4*/ 	.word	0x000175e0


	//   ....[147]....
        /*06f8*/ 	.word	0x00017610


	//   ....[148]....
        /*06fc*/ 	.word	0x00017640


	//   ....[149]....
        /*0700*/ 	.word	0x00017670


	//   ....[150]....
        /*0704*/ 	.word	0x000176a0


	//   ....[151]....
        /*0708*/ 	.word	0x000176d0


	//   ....[152]....
        /*070c*/ 	.word	0x00017790


	//   ....[153]....
        /*0710*/ 	.word	0x000177b0


	//   ....[154]....
        /*0714*/ 	.word	0x000177d0


	//   ....[155]....
        /*0718*/ 	.word	0x00017830


	//   ....[156]....
        /*071c*/ 	.word	0x00018250


	//   ....[157]....
        /*0720*/ 	.word	0x000188d0


	//   ....[158]....
        /*0724*/ 	.word	0x000189c0


	//   ....[159]....
        /*0728*/ 	.word	0x00018a60


	//   ....[160]....
        /*072c*/ 	.word	0x00018ac0


	//   ....[161]....
        /*0730*/ 	.word	0x00018bd0


	//   ....[162]....
        /*0734*/ 	.word	0x00018c40


	//   ....[163]....
        /*0738*/ 	.word	0x00018d50


	//   ....[164]....
        /*073c*/ 	.word	0x00018dc0


	//   ....[165]....
        /*0740*/ 	.word	0x00018ed0


	//   ....[166]....
        /*0744*/ 	.word	0x00018f40


	//   ....[167]....
        /*0748*/ 	.word	0x00019050


	//   ....[168]....
        /*074c*/ 	.word	0x000190c0


	//   ....[169]....
        /*0750*/ 	.word	0x00019160


	//   ....[170]....
        /*0754*/ 	.word	0x00019270


	//   ....[171]....
        /*0758*/ 	.word	0x000192e0


	//   ....[172]....
        /*075c*/ 	.word	0x00019360


	//   ....[173]....
        /*0760*/ 	.word	0x00019420


	//   ....[174]....
        /*0764*/ 	.word	0x000194a0


	//   ....[175]....
        /*0768*/ 	.word	0x00019580


	//   ....[176]....
        /*076c*/ 	.word	0x00019600


	//   ....[177]....
        /*0770*/ 	.word	0x000196e0


	//   ....[178]....
        /*0774*/ 	.word	0x00019760


	//   ....[179]....
        /*0778*/ 	.word	0x00019840


	//   ....[180]....
        /*077c*/ 	.word	0x000198c0


	//   ....[181]....
        /*0780*/ 	.word	0x000199a0


	//   ....[182]....
        /*0784*/ 	.word	0x00019a20


	//   ....[183]....
        /*0788*/ 	.word	0x00019b00


	//   ....[184]....
        /*078c*/ 	.word	0x00019b80


	//   ....[185]....
        /*0790*/ 	.word	0x00019c40


	//   ....[186]....
        /*0794*/ 	.word	0x00019d70


	//   ....[187]....
        /*0798*/ 	.word	0x00019e20


	//   ....[188]....
        /*079c*/ 	.word	0x00019ea0


	//   ....[189]....
        /*07a0*/ 	.word	0x00019f80


	//   ....[190]....
        /*07a4*/ 	.word	0x00019fe0


	//   ....[191]....
        /*07a8*/ 	.word	0x0001a0b0


	//   ....[192]....
        /*07ac*/ 	.word	0x0001a110


	//   ....[193]....
        /*07b0*/ 	.word	0x0001a1e0


	//   ....[194]....
        /*07b4*/ 	.word	0x0001a240


	//   ....[195]....
        /*07b8*/ 	.word	0x0001a310


	//   ....[196]....
        /*07bc*/ 	.word	0x0001a370


	//   ....[197]....
        /*07c0*/ 	.word	0x0001a440


	//   ....[198]....
        /*07c4*/ 	.word	0x0001a530


	//   ....[199]....
        /*07c8*/ 	.word	0x0001a5d0


	//   ....[200]....
        /*07cc*/ 	.word	0x0001a630


	//   ....[201]....
        /*07d0*/ 	.word	0x0001a720


	//   ....[202]....
        /*07d4*/ 	.word	0x0001a780


	//   ....[203]....
        /*07d8*/ 	.word	0x0001a860


	//   ....[204]....
        /*07dc*/ 	.word	0x0001a8c0


	//   ....[205]....
        /*07e0*/ 	.word	0x0001a9a0


	//   ....[206]....
        /*07e4*/ 	.word	0x0001aa00


	//   ....[207]....
        /*07e8*/ 	.word	0x0001aae0


	//   ....[208]....
        /*07ec*/ 	.word	0x0001ab40


	//   ....[209]....
        /*07f0*/ 	.word	0x0001ac10


	//   ....[210]....
        /*07f4*/ 	.word	0x0001ad30


	//   ....[211]....
        /*07f8*/ 	.word	0x0001ae20


	//   ....[212]....
        /*07fc*/ 	.word	0x0001aec0


	//   ....[213]....
        /*0800*/ 	.word	0x0001af90


	//   ....[214]....
        /*0804*/ 	.word	0x0001aff0


	//   ....[215]....
        /*0808*/ 	.word	0x0001b0c0


	//   ....[216]....
        /*080c*/ 	.word	0x0001b120


	//   ....[217]....
        /*0810*/ 	.word	0x0001b200


	//   ....[218]....
        /*0814*/ 	.word	0x0001b260


	//   ....[219]....
        /*0818*/ 	.word	0x0001b330


	//   ....[220]....
        /*081c*/ 	.word	0x0001b390


	//   ....[221]....
        /*0820*/ 	.word	0x0001b450


	//   ....[222]....
        /*0824*/ 	.word	0x0001b4e0


	//   ....[223]....
        /*0828*/ 	.word	0x0001b580


	//   ....[224]....
        /*082c*/ 	.word	0x0001b6f0


	//   ....[225]....
        /*0830*/ 	.word	0x0001b760


	//   ....[226]....
        /*0834*/ 	.word	0x0001b7e0


	//   ....[227]....
        /*0838*/ 	.word	0x0001b850


	//   ....[228]....
        /*083c*/ 	.word	0x0001b8c0


	//   ....[229]....
        /*0840*/ 	.word	0x0001b940


	//   ....[230]....
        /*0844*/ 	.word	0x0001b9c0


	//   ....[231]....
        /*0848*/ 	.word	0x0001ba50


	//   ....[232]....
        /*084c*/ 	.word	0x0001bac0


	//   ....[233]....
        /*0850*/ 	.word	0x0001bb30


	//   ....[234]....
        /*0854*/ 	.word	0x0001bba0


	//   ....[235]....
        /*0858*/ 	.word	0x0001bc20


	//   ....[236]....
        /*085c*/ 	.word	0x0001bc90


	//   ....[237]....
        /*0860*/ 	.word	0x0001bd20


	//   ....[238]....
        /*0864*/ 	.word	0x0001bd80


	//   ....[239]....
        /*0868*/ 	.word	0x0001be10


	//   ....[240]....
        /*086c*/ 	.word	0x0001bf40


	//----- nvinfo : EIATTR_REG_RECONFIG
	.align		4
.L_202:
        /*0870*/ 	.byte	0x01, 0x54
	.zero		2


	//----- nvinfo : EIATTR_SYSCALL_OFFSETS
	.align		4
        /*0874*/ 	.byte	0x04, 0x46
        /*0876*/ 	.short	(.L_204 - .L_203)


	//   ....[0]....
.L_203:
        /*0878*/ 	.word	0x00001fb0


	//   ....[1]....
        /*087c*/ 	.word	0x00013d70


	//   ....[2]....
        /*0880*/ 	.word	0x00013ec0


	//   ....[3]....
        /*0884*/ 	.word	0x00013fb0


	//   ....[4]....
        /*0888*/ 	.word	0x00014f10


	//----- nvinfo : EIATTR_MBARRIER_INSTR_OFFSETS
	.align		4
.L_204:
        /*088c*/ 	.byte	0x04, 0x39
        /*088e*/ 	.short	(.L_206 - .L_205)


	//   ....[0]....
.L_205:
        /*0890*/ 	.word	0x00000180
        /*0894*/ 	.word	0x000000ff
        /*0898*/ 	.word	0x0002a800
        /*089c*/ 	.short	0x0100
        /*089e*/ 	.byte	0x08
	.zero		1


	//   ....[1]....
        /*08a0*/ 	.word	0x00000190
        /*08a4*/ 	.word	0x000000ff
        /*08a8*/ 	.word	0x0002a820
        /*08ac*/ 	.short	0x0100
        /*08ae*/ 	.byte	0x08
	.zero		1


	//   ....[2]....
        /*08b0*/ 	.word	0x00000280
        /*08b4*/ 	.word	0x000000ff
        /*08b8*/ 	.word	0x0002a830
        /*08bc*/ 	.short	0x0100
        /*08be*/ 	.byte	0x08
	.zero		1


	//   ....[3]....
        /*08c0*/ 	.word	0x00000290
        /*08c4*/ 	.word	0x000000ff
        /*08c8*/ 	.word	0x0002a840
        /*08cc*/ 	.short	0x0100
        /*08ce*/ 	.byte	0x08
	.zero		1


	//   ....[4]....
        /*08d0*/ 	.word	0x000002a0
        /*08d4*/ 	.word	0x000000ff
        /*08d8*/ 	.word	0x0002a838
        /*08dc*/ 	.short	0x0100
        /*08de*/ 	.byte	0x08
	.zero		1


	//   ....[5]....
        /*08e0*/ 	.word	0x000002b0
        /*08e4*/ 	.word	0x000000ff
        /*08e8*/ 	.word	0x0002a848
        /*08ec*/ 	.short	0x0100
        /*08ee*/ 	.byte	0x08
	.zero		1


	//   ....[6]....
        /*08f0*/ 	.word	0x000003e0
        /*08f4*/ 	.word	0x000000ff
        /*08f8*/ 	.word	0x0002a850
        /*08fc*/ 	.short	0x0100
        /*08fe*/ 	.byte	0x08
	.zero		1


	//   ....[7]....
        /*0900*/ 	.word	0x000003f0
        /*0904*/ 	.word	0x000000ff
        /*0908*/ 	.word	0x0002a860
        /*090c*/ 	.short	0x0100
        /*090e*/ 	.byte	0x08
	.zero		1


	//   ....[8]....
        /*0910*/ 	.word	0x00000400
        /*0914*/ 	.word	0x000000ff
        /*0918*/ 	.word	0x0002a858
        /*091c*/ 	.short	0x0100
        /*091e*/ 	.byte	0x08
	.zero		1


	//   ....[9]....
        /*0920*/ 	.word	0x00000410
        /*0924*/ 	.word	0x000000ff
        /*0928*/ 	.word	0x0002a868
        /*092c*/ 	.short	0x0100
        /*092e*/ 	.byte	0x08
	.zero		1


	//   ....[10]....
        /*0930*/ 	.word	0x00000500
        /*0934*/ 	.word	0x000000ff
        /*0938*/ 	.word	0x0002a870
        /*093c*/ 	.short	0x0100
        /*093e*/ 	.byte	0x06
	.zero		1


	//   ....[11]....
        /*0940*/ 	.word	0x00000510
        /*0944*/ 	.word	0x000000ff
        /*0948*/ 	.word	0x0002a880
        /*094c*/ 	.short	0x0100
        /*094e*/ 	.byte	0x06
	.zero		1


	//   ....[12]....
        /*0950*/ 	.word	0x00000520
        /*0954*/ 	.word	0x000000ff
        /*0958*/ 	.word	0x0002a878
        /*095c*/ 	.short	0x0100
        /*095e*/ 	.byte	0x06
	.zero		1


	//   ....[13]....
        /*0960*/ 	.word	0x00000530
        /*0964*/ 	.word	0x000000ff
        /*0968*/ 	.word	0x0002a888
        /*096c*/ 	.short	0x0100
        /*096e*/ 	.byte	0x06
	.zero		1


	//   ....[14]....
        /*0970*/ 	.word	0x00000660
        /*0974*/ 	.word	0x000000ff
        /*0978*/ 	.word	0x0002a890
        /*097c*/ 	.short	0x0100
        /*097e*/ 	.byte	0x08
	.zero		1


	//   ....[15]....
        /*0980*/ 	.word	0x00000670
        /*0984*/ 	.word	0x000000ff
        /*0988*/ 	.word	0x0002a8a0
        /*098c*/ 	.short	0x0100
        /*098e*/ 	.byte	0x08
	.zero		1


	//   ....[16]....
        /*0990*/ 	.word	0x00000680
        /*0994*/ 	.word	0x000000ff
        /*0998*/ 	.word	0x0002a898
        /*099c*/ 	.short	0x0100
        /*099e*/ 	.byte	0x08
	.zero		1


	//   ....[17]....
        /*09a0*/ 	.word	0x00000690
        /*09a4*/ 	.word	0x000000ff
        /*09a8*/ 	.word	0x0002a8a8
        /*09ac*/ 	.short	0x0100
        /*09ae*/ 	.byte	0x08
	.zero		1


	//   ....[18]....
        /*09b0*/ 	.word	0x000007d0
        /*09b4*/ 	.word	0x000000ff
        /*09b8*/ 	.word	0x0002a8b0
        /*09bc*/ 	.short	0x0100
        /*09be*/ 	.byte	0x08
	.zero		1


	//   ....[19]....
        /*09c0*/ 	.word	0x000007e0
        /*09c4*/ 	.word	0x000000ff
        /*09c8*/ 	.word	0x0002a8c0
        /*09cc*/ 	.short	0x0100
        /*09ce*/ 	.byte	0x08
	.zero		1


	//   ....[20]....
        /*09d0*/ 	.word	0x000007f0
        /*09d4*/ 	.word	0x000000ff
        /*09d8*/ 	.word	0x0002a8b8
        /*09dc*/ 	.short	0x0100
        /*09de*/ 	.byte	0x08
	.zero		1


	//   ....[21]....
        /*09e0*/ 	.word	0x00000800
        /*09e4*/ 	.word	0x000000ff
        /*09e8*/ 	.word	0x0002a8c8
        /*09ec*/ 	.short	0x0100
        /*09ee*/ 	.byte	0x08
	.zero		1


	//   ....[22]....
        /*09f0*/ 	.word	0x00002050
        /*09f4*/ 	.word	0x000000ff
        /*09f8*/ 	.word	0x0002a800
        /*09fc*/ 	.short	0x010a
        /*09fe*/ 	.byte	0x3c
	.zero		1


	//   ....[23]....
        /*0a00*/ 	.word	0x000020d0
        /*0a04*/ 	.word	0x00000015
        /*0a08*/ 	.word	0x0002a830
        /*0a0c*/ 	.short	0x010a
        /*0a0e*/ 	.byte	0x3f
	.zero		1


	//   ....[24]....
        /*0a10*/ 	.word	0x00002110
        /*0a14*/ 	.word	0x00000015
        /*0a18*/ 	.word	0x0002a830
        /*0a1c*/ 	.short	0x010a
        /*0a1e*/ 	.byte	0x3f
	.zero		1


	//   ....[25]....
        /*0a20*/ 	.word	0x00002c20
        /*0a24*/ 	.word	0x000000ff
        /*0a28*/ 	.word	0x00000000
        /*0a2c*/ 	.short	0x0101
        /*0a2e*/ 	.byte	0x04
	.zero		1


	//   ....[26]....
        /*0a30*/ 	.word	0x000053d0
        /*0a34*/ 	.word	0x000000ff
        /*0a38*/ 	.word	0x0002a830
        /*0a3c*/ 	.short	0x010a
        /*0a3e*/ 	.byte	0x06
	.zero		1


	//   ....[27]....
        /*0a40*/ 	.word	0x00005410
        /*0a44*/ 	.word	0x000000ff
        /*0a48*/ 	.word	0x0002a830
        /*0a4c*/ 	.short	0x010a
        /*0a4e*/ 	.byte	0x06
	.zero		1


	//   ....[28]....
        /*0a50*/ 	.word	0x00005d00
        /*0a54*/ 	.word	0x000000ff
        /*0a58*/ 	.word	0x0002a850
        /*0a5c*/ 	.short	0x010a
        /*0a5e*/ 	.byte	0x07
	.zero		1


	//   ....[29]....
        /*0a60*/ 	.word	0x00005d40
        /*0a64*/ 	.word	0x000000ff
        /*0a68*/ 	.word	0x0002a850
        /*0a6c*/ 	.short	0x010a
        /*0a6e*/ 	.byte	0x07
	.zero		1


	//   ....[30]....
        /*0a70*/ 	.word	0x00006440
        /*0a74*/ 	.word	0x000000ff
        /*0a78*/ 	.word	0x00000000
        /*0a7c*/ 	.short	0x0101
        /*0a7e*/ 	.byte	0x06
	.zero		1


	//   ....[31]....
        /*0a80*/ 	.word	0x00008650
        /*0a84*/ 	.word	0x000000ff
        /*0a88*/ 	.word	0x00000000
        /*0a8c*/ 	.short	0x0101
        /*0a8e*/ 	.byte	0x07
	.zero		1


	//   ....[32]....
        /*0a90*/ 	.word	0x00008ad0
        /*0a94*/ 	.word	0x000000ff
        /*0a98*/ 	.word	0x0002a830
        /*0a9c*/ 	.short	0x010a
        /*0a9e*/ 	.byte	0x06
	.zero		1


	//   ....[33]....
        /*0aa0*/ 	.word	0x00008b10
        /*0aa4*/ 	.word	0x000000ff
        /*0aa8*/ 	.word	0x0002a830
        /*0aac*/ 	.short	0x010a
        /*0aae*/ 	.byte	0x06
	.zero		1


	//   ....[34]....
        /*0ab0*/ 	.word	0x00009400
        /*0ab4*/ 	.word	0x000000ff
        /*0ab8*/ 	.word	0x0002a850
        /*0abc*/ 	.short	0x010a
        /*0abe*/ 	.byte	0x07
	.zero		1


	//   ....[35]....
        /*0ac0*/ 	.word	0x00009440
        /*0ac4*/ 	.word	0x000000ff
        /*0ac8*/ 	.word	0x0002a850
        /*0acc*/ 	.short	0x010a
        /*0ace*/ 	.byte	0x07
	.zero		1


	//   ....[36]....
        /*0ad0*/ 	.word	0x00009b20
        /*0ad4*/ 	.word	0x000000ff
        /*0ad8*/ 	.word	0x00000000
        /*0adc*/ 	.short	0x0101
        /*0ade*/ 	.byte	0x06
	.zero		1


	//   ....[37]....
        /*0ae0*/ 	.word	0x0000ab90
        /*0ae4*/ 	.word	0x000000ff
        /*0ae8*/ 	.word	0x00000000
        /*0aec*/ 	.short	0x0101
        /*0aee*/ 	.byte	0x07
	.zero		1


	//   ....[38]....
        /*0af0*/ 	.word	0x0000adb0
        /*0af4*/ 	.word	0x000000ff
        /*0af8*/ 	.word	0x0002a830
        /*0afc*/ 	.short	0x010a
        /*0afe*/ 	.byte	0x06
	.zero		1


	//   ....[39]....
        /*0b00*/ 	.word	0x0000adf0
        /*0b04*/ 	.word	0x000000ff
        /*0b08*/ 	.word	0x0002a830
        /*0b0c*/ 	.short	0x010a
        /*0b0e*/ 	.byte	0x06
	.zero		1


	//   ....[40]....
        /*0b10*/ 	.word	0x0000b6e0
        /*0b14*/ 	.word	0x000000ff
        /*0b18*/ 	.word	0x0002a850
        /*0b1c*/ 	.short	0x010a
        /*0b1e*/ 	.byte	0x07
	.zero		1


	//   ....[41]....
        /*0b20*/ 	.word	0x0000b720
        /*0b24*/ 	.word	0x000000ff
        /*0b28*/ 	.word	0x0002a850
        /*0b2c*/ 	.short	0x010a
        /*0b2e*/ 	.byte	0x07
	.zero		1


	//   ....[42]....
        /*0b30*/ 	.word	0x0000be10
        /*0b34*/ 	.word	0x000000ff
        /*0b38*/ 	.word	0x00000000
        /*0b3c*/ 	.short	0x0101
        /*0b3e*/ 	.byte	0x06
	.zero		1


	//   ....[43]....
        /*0b40*/ 	.word	0x0000e030
        /*0b44*/ 	.word	0x000000ff
        /*0b48*/ 	.word	0x00000000
        /*0b4c*/ 	.short	0x0101
        /*0b4e*/ 	.byte	0x07
	.zero		1


	//   ....[44]....
        /*0b50*/ 	.word	0x0000e550
        /*0b54*/ 	.word	0x000000ff
        /*0b58*/ 	.word	0x0002a850
        /*0b5c*/ 	.short	0x010a
        /*0b5e*/ 	.byte	0x05
	.zero		1


	//   ....[45]....
        /*0b60*/ 	.word	0x0000e590
        /*0b64*/ 	.word	0x000000ff
        /*0b68*/ 	.word	0x0002a850
        /*0b6c*/ 	.short	0x010a
        /*0b6e*/ 	.byte	0x05
	.zero		1


	//   ....[46]....
        /*0b70*/ 	.word	0x0000ed20
        /*0b74*/ 	.word	0x000000ff
        /*0b78*/ 	.word	0x00000000
        /*0b7c*/ 	.short	0x0101
        /*0b7e*/ 	.byte	0x04
	.zero		1


	//   ....[47]....
        /*0b80*/ 	.word	0x00010210
        /*0b84*/ 	.word	0x00000013
        /*0b88*/ 	.word	0x00000000
        /*0b8c*/ 	.short	0x0101
        /*0b8e*/ 	.byte	0x3f
	.zero		1


	//   ....[48]....
        /*0b90*/ 	.word	0x000106b0
        /*0b94*/ 	.word	0x00000013
        /*0b98*/ 	.word	0x00000000
        /*0b9c*/ 	.short	0x0101
        /*0b9e*/ 	.byte	0x3f
	.zero		1


	//   ....[49]....
        /*0ba0*/ 	.word	0x000145e0
        /*0ba4*/ 	.word	0x00000007
        /*0ba8*/ 	.word	0x0002a840
        /*0bac*/ 	.short	0x010a
        /*0bae*/ 	.byte	0x3f
	.zero		1


	//   ....[50]....
        /*0bb0*/ 	.word	0x00014c90
        /*0bb4*/ 	.word	0x00000007
        /*0bb8*/ 	.word	0x0002a830
        /*0bbc*/ 	.short	0x0107
        /*0bbe*/ 	.byte	0x3f
	.zero		1


	//   ....[51]....
        /*0bc0*/ 	.word	0x00014d40
        /*0bc4*/ 	.word	0x00000007
        /*0bc8*/ 	.word	0x0002a830
        /*0bcc*/ 	.short	0x0101
        /*0bce*/ 	.byte	0x3f
	.zero		1


	//   ....[52]....
        /*0bd0*/ 	.word	0x000158f0
        /*0bd4*/ 	.word	0x00000016
        /*0bd8*/ 	.word	0x0002a800
        /*0bdc*/ 	.short	0x0107
        /*0bde*/ 	.byte	0x3f
	.zero		1


	//   ....[53]....
        /*0be0*/ 	.word	0x00015a10
        /*0be4*/ 	.word	0x00000016
        /*0be8*/ 	.word	0x0002a800
        /*0bec*/ 	.short	0x0101
        /*0bee*/ 	.byte	0x3f
	.zero		1


	//   ....[54]....
        /*0bf0*/ 	.word	0x00015a30
        /*0bf4*/ 	.word	0x00000016
        /*0bf8*/ 	.word	0x0002a820
        /*0bfc*/ 	.short	0x010a
        /*0bfe*/ 	.byte	0x3f
	.zero		1


	//   ....[55]....
        /*0c00*/ 	.word	0x00015d90
        /*0c04*/ 	.word	0x00000006
        /*0c08*/ 	.word	0x0002a840
        /*0c0c*/ 	.short	0x010a
        /*0c0e*/ 	.byte	0x3f
	.zero		1


	//   ....[56]....
        /*0c10*/ 	.word	0x00016270
        /*0c14*/ 	.word	0x00000006
        /*0c18*/ 	.word	0x0002a830
        /*0c1c*/ 	.short	0x0107
        /*0c1e*/ 	.byte	0x3f
	.zero		1


	//   ....[57]....
        /*0c20*/ 	.word	0x00016320
        /*0c24*/ 	.word	0x00000006
        /*0c28*/ 	.word	0x0002a830
        /*0c2c*/ 	.short	0x0101
        /*0c2e*/ 	.byte	0x3f
	.zero		1


	//   ....[58]....
        /*0c30*/ 	.word	0x00016380
        /*0c34*/ 	.word	0x00000004
        /*0c38*/ 	.word	0x0002a860
        /*0c3c*/ 	.short	0x010a
        /*0c3e*/ 	.byte	0x3f
	.zero		1


	//   ....[59]....
        /*0c40*/ 	.word	0x000167d0
        /*0c44*/ 	.word	0x00000004
        /*0c48*/ 	.word	0x0002a850
        /*0c4c*/ 	.short	0x0107
        /*0c4e*/ 	.byte	0x3f
	.zero		1


	//   ....[60]....
        /*0c50*/ 	.word	0x00016920
        /*0c54*/ 	.word	0x00000004
        /*0c58*/ 	.word	0x0002a850
        /*0c5c*/ 	.short	0x0101
        /*0c5e*/ 	.byte	0x3f
	.zero		1


	//   ....[61]....
        /*0c60*/ 	.word	0x00016b70
        /*0c64*/ 	.word	0x00000000
        /*0c68*/ 	.word	0x0002a860
        /*0c6c*/ 	.short	0x010a
        /*0c6e*/ 	.byte	0x3f
	.zero		1


	//   ....[62]....
        /*0c70*/ 	.word	0x00016fd0
        /*0c74*/ 	.word	0x00000000
        /*0c78*/ 	.word	0x0002a850
        /*0c7c*/ 	.short	0x0107
        /*0c7e*/ 	.byte	0x3f
	.zero		1


	//   ....[63]....
        /*0c80*/ 	.word	0x00017080
        /*0c84*/ 	.word	0x00000000
        /*0c88*/ 	.word	0x0002a850
        /*0c8c*/ 	.short	0x0101
        /*0c8e*/ 	.byte	0x3f
	.zero		1


	//   ....[64]....
        /*0c90*/ 	.word	0x000181d0
        /*0c94*/ 	.word	0x00000007
        /*0c98*/ 	.word	0x0002a820
        /*0c9c*/ 	.short	0x010a
        /*0c9e*/ 	.byte	0x3f
	.zero		1


	//   ....[65]....
        /*0ca0*/ 	.word	0x00018370
        /*0ca4*/ 	.word	0x00000005
        /*0ca8*/ 	.word	0x0002a840
        /*0cac*/ 	.short	0x010a
        /*0cae*/ 	.byte	0x3f
	.zero		1


	//   ....[66]....
        /*0cb0*/ 	.word	0x00018410
        /*0cb4*/ 	.word	0x00000003
        /*0cb8*/ 	.word	0x0002a840
        /*0cbc*/ 	.short	0x010a
        /*0cbe*/ 	.byte	0x3f
	.zero		1


	//   ....[67]....
        /*0cc0*/ 	.word	0x00018450
        /*0cc4*/ 	.word	0x00000005
        /*0cc8*/ 	.word	0x0002a860
        /*0ccc*/ 	.short	0x010a
        /*0cce*/ 	.byte	0x3f
	.zero		1


	//   ....[68]....
        /*0cd0*/ 	.word	0x00018490
        /*0cd4*/ 	.word	0x00000003
        /*0cd8*/ 	.word	0x0002a860
        /*0cdc*/ 	.short	0x010a
        /*0cde*/ 	.byte	0x3f
	.zero		1


	//   ....[69]....
        /*0ce0*/ 	.word	0x00018500
        /*0ce4*/ 	.word	0x00000003
        /*0ce8*/ 	.word	0x0002a800
        /*0cec*/ 	.short	0x010a
        /*0cee*/ 	.byte	0x3f
	.zero		1


	//   ....[70]....
        /*0cf0*/ 	.word	0x00018550
        /*0cf4*/ 	.word	0x00000015
        /*0cf8*/ 	.word	0x0002a830
        /*0cfc*/ 	.short	0x010a
        /*0cfe*/ 	.byte	0x3f
	.zero		1


	//   ....[71]....
        /*0d00*/ 	.word	0x000185b0
        /*0d04*/ 	.word	0x0000000c
        /*0d08*/ 	.word	0x0002a830
        /*0d0c*/ 	.short	0x010a
        /*0d0e*/ 	.byte	0x3f
	.zero		1


	//   ....[72]....
        /*0d10*/ 	.word	0x00018610
        /*0d14*/ 	.word	0x0000000b
        /*0d18*/ 	.word	0x0002a850
        /*0d1c*/ 	.short	0x010a
        /*0d1e*/ 	.byte	0x3f
	.zero		1


	//   ....[73]....
        /*0d20*/ 	.word	0x00018670
        /*0d24*/ 	.word	0x0000000b
        /*0d28*/ 	.word	0x0002a830
        /*0d2c*/ 	.short	0x010a
        /*0d2e*/ 	.byte	0x3f
	.zero		1


	//   ....[74]....
        /*0d30*/ 	.word	0x000186d0
        /*0d34*/ 	.word	0x0000000b
        /*0d38*/ 	.word	0x0002a850
        /*0d3c*/ 	.short	0x010a
        /*0d3e*/ 	.byte	0x3f
	.zero		1


	//   ....[75]....
        /*0d40*/ 	.word	0x00018730
        /*0d44*/ 	.word	0x0000000c
        /*0d48*/ 	.word	0x0002a830
        /*0d4c*/ 	.short	0x010a
        /*0d4e*/ 	.byte	0x3f
	.zero		1


	//   ....[76]....
        /*0d50*/ 	.word	0x00018790
        /*0d54*/ 	.word	0x0000000b
        /*0d58*/ 	.word	0x0002a850
        /*0d5c*/ 	.short	0x010a
        /*0d5e*/ 	.byte	0x3f
	.zero		1


	//   ....[77]....
        /*0d60*/ 	.word	0x000187f0
        /*0d64*/ 	.word	0x00000005
        /*0d68*/ 	.word	0x0002a850
        /*0d6c*/ 	.short	0x010a
        /*0d6e*/ 	.byte	0x3f
	.zero		1


	//   ....[78]....
        /*0d70*/ 	.word	0x00018910
        /*0d74*/ 	.word	0x00000007
        /*0d78*/ 	.word	0x0002a840
        /*0d7c*/ 	.short	0x010a
        /*0d7e*/ 	.byte	0x3f
	.zero		1


	//   ....[79]....
        /*0d80*/ 	.word	0x00019c70
        /*0d84*/ 	.word	0x00000016
        /*0d88*/ 	.word	0x0002a820
        /*0d8c*/ 	.short	0x010a
        /*0d8e*/ 	.byte	0x3f
	.zero		1


	//   ....[80]....
        /*0d90*/ 	.word	0x00019cc0
        /*0d94*/ 	.word	0x00000006
        /*0d98*/ 	.word	0x0002a840
        /*0d9c*/ 	.short	0x010a
        /*0d9e*/ 	.byte	0x3f
	.zero		1


	//   ....[81]....
        /*0da0*/ 	.word	0x0001a480
        /*0da4*/ 	.word	0x00000004
        /*0da8*/ 	.word	0x0002a860
        /*0dac*/ 	.short	0x010a
        /*0dae*/ 	.byte	0x3f
	.zero		1


	//   ....[82]....
        /*0db0*/ 	.word	0x0001ac80
        /*0db4*/ 	.word	0x00000000
        /*0db8*/ 	.word	0x0002a860
        /*0dbc*/ 	.short	0x010a
        /*0dbe*/ 	.byte	0x3f
	.zero		1


	//   ....[83]....
        /*0dc0*/ 	.word	0x0001be60
        /*0dc4*/ 	.word	0x00000007
        /*0dc8*/ 	.word	0x0002a820
        /*0dcc*/ 	.short	0x010a
        /*0dce*/ 	.byte	0x3f
	.zero		1


	//   ....[84]....
        /*0dd0*/ 	.word	0x0001c000
        /*0dd4*/ 	.word	0x00000005
        /*0dd8*/ 	.word	0x0002a840
        /*0ddc*/ 	.short	0x010a
        /*0dde*/ 	.byte	0x3f
	.zero		1


	//   ....[85]....
        /*0de0*/ 	.word	0x0001c050
        /*0de4*/ 	.word	0x00000003
        /*0de8*/ 	.word	0x0002a840
        /*0dec*/ 	.short	0x010a
        /*0dee*/ 	.byte	0x3f
	.zero		1


	//   ....[86]....
        /*0df0*/ 	.word	0x0001c0a0
        /*0df4*/ 	.word	0x00000005
        /*0df8*/ 	.word	0x0002a860
        /*0dfc*/ 	.short	0x010a
        /*0dfe*/ 	.byte	0x3f
	.zero		1


	//----- nvinfo : EIATTR_NUM_MBARRIERS
	.align		4
.L_206:
        /*0e00*/ 	.byte	0x03, 0x38
        /*0e02*/ 	.short	0x0016


	//----- nvinfo : EIATTR_EXIT_INSTR_OFFSETS
	.align		4
        /*0e04*/ 	.byte	0x04, 0x1c
        /*0e06*/ 	.short	(.L_208 - .L_207)


	//   ....[0]....
.L_207:
        /*0e08*/ 	.word	0x00000990


	//   ....[1]....
        /*0e0c*/ 	.word	0x00011f10


	//   ....[2]....
        /*0e10*/ 	.word	0x000184e0


	//----- nvinfo : EIATTR_MAX_THREADS
	.align		4
.L_208:
        /*0e14*/ 	.byte	0x04, 0x05
        /*0e16*/ 	.short	(.L_210 - .L_209)
.L_209:
        /*0e18*/ 	.word	0x00000180
        /*0e1c*/ 	.word	0x00000001
        /*0e20*/ 	.word	0x00000001


	//----- nvinfo : EIATTR_CRS_STACK_SIZE
	.align		4
.L_210:
        /*0e24*/ 	.byte	0x04, 0x1e
        /*0e26*/ 	.short	(.L_212 - .L_211)
.L_211:
        /*0e28*/ 	.word	0x00000000


	//----- nvinfo : EIATTR_CBANK_PARAM_SIZE
	.align		4
.L_212:
        /*0e2c*/ 	.byte	0x03, 0x19
        /*0e2e*/ 	.short	0x0af0


	//----- nvinfo : EIATTR_PARAM_CBANK
	.align		4
        /*0e30*/ 	.byte	0x04, 0x0a
        /*0e32*/ 	.short	(.L_214 - .L_213)
	.align		4
.L_213:
        /*0e34*/ 	.word	index@(.nv.constant0._ZN7cutlass13device_kernelIN5flash11enable_sm90INS1_16FlashAttnFwdSm90INS1_25CollectiveMainloopFwdSm90ILi2EN4cute5tupleIJNS5_1CILi1EEES8_S8_EEENS6_IJNS7_ILi128EEENS7_ILi96EEENS7_ILi192EEEEEELi128ENS_6half_tEfNS_4arch4Sm90ELb0ELb1ELb1ELb1ELb1ELb0ELb0ELb1ELb1ELb1ELb1ELb0EEENS1_21CollectiveEpilogueFwdINS6_IJSA_SA_SB_EEES9_SE_SG_Li256ELb1ELb1ELb1ELb0EEENS1_36VarlenDynamicPersistentTileSchedulerILi128ELi96ELi256ELi128ELb1ELb1ELb1ELb1ELb0ELb1EEEEEEEEEvNT_6ParamsE)
        /*0e38*/ 	.short	0x0210
        /*0e3a*/ 	.short	0x0af0


	//----- nvinfo : EIATTR_SW_WAR
	.align		4
.L_214:
        /*0e3c*/ 	.byte	0x04, 0x36
        /*0e3e*/ 	.short	(.L_216 - .L_215)
.L_215:
        /*0e40*/ 	.word	0x00000008
.L_216:


//--------------------- .nv.info._ZN7cutlass13device_kernelIN5flash11enable_sm90INS1_16FlashAttnFwdSm90INS1_25CollectiveMainloopFwdSm90ILi2EN4cute5tupleIJNS5_1CILi1EEES8_S8_EEENS6_IJNS7_ILi128EEENS7_ILi96EEENS7_ILi192EEEEEELi128ENS_6half_tEfNS_4arch4Sm90ELb0ELb1ELb1ELb1ELb1ELb1ELb0ELb1ELb1ELb1ELb1ELb0EEENS1_21CollectiveEpilogueFwdINS6_IJSA_SA_SB_EEES9_SE_SG_Li256ELb1ELb1ELb1ELb0EEENS1_36VarlenDynamicPersistentTileSchedulerILi128ELi96ELi256ELi128ELb1ELb1ELb1ELb1ELb0ELb1EEEEEEEEEvNT_6ParamsE --------------------------
	.section	.nv.info._ZN7cutlass13device_kernelIN5flash11enable_sm90INS1_16FlashAttnFwdSm90INS1_25CollectiveMainloopFwdSm90ILi2EN4cute5tupleIJNS5_1CILi1EEES8_S8_EEENS6_IJNS7_ILi128EEENS7_ILi96EEENS7_ILi192EEEEEELi128ENS_6half_tEfNS_4arch4Sm90ELb0ELb1ELb1ELb1ELb1ELb1ELb0ELb1ELb1ELb1ELb1ELb0EEENS1_21CollectiveEpilogueFwdINS6_IJSA_SA_SB_EEES9_SE_SG_Li256ELb1ELb1ELb1ELb0EEENS1_36VarlenDynamicPersistentTileSchedulerILi128ELi96ELi256ELi128ELb1ELb1ELb1ELb1ELb0ELb1EEEEEEEEEvNT_6ParamsE,"",@"SHT_CUDA_INFO"
	.sectionflags	@""
	.align	4


	//----- nvinfo : EIATTR_CUDA_API_VERSION
	.align		4
        /*0000*/ 	.byte	0x04, 0x37
        /*0002*/ 	.short	(.L_218 - .L_217)
.L_217:
        /*0004*/ 	.word	0x00000082


	//----- nvinfo : EIATTR_KPARAM_INFO
	.align		4
.L_218:
        /*0008*/ 	.byte	0x04, 0x17
        /*000a*/ 	.short	(.L_220 - .L_219)
.L_219:
        /*000c*/ 	.word	0x00000000
        /*0010*/ 	.short	0x0000
        /*0012*/ 	.short	0x0070
        /*0014*/ 	.byte	0x00, 0xf0, 0x01, 0x2a


	//----- nvinfo : EIATTR_SPARSE_MMA_MASK
	.align		4
.L_220:
        /*0018*/ 	.byte	0x03, 0x50
        /*001a*/ 	.short	0x0000


	//----- nvinfo : EIATTR_MAXREG_COUNT
	.align		4
        /*001c*/ 	.byte	0x03, 0x1b
        /*001e*/ 	.short	0x00a8


	//----- nvinfo : EIATTR_NUM_BARRIERS
	.align		4
        /*0020*/ 	.byte	0x02, 0x4c
        /*0022*/ 	.byte	0x10
	.zero		1


	//----- nvinfo : EIATTR_EXTERNS
	.align		4
        /*0024*/ 	.byte	0x04, 0x0f
        /*0026*/ 	.short	(.L_222 - .L_221)


	//   ....[0]....
	.align		4
.L_221:
        /*0028*/ 	.word	index@(__assertfail)


	//----- nvinfo : EIATTR_ANNOTATIONS
	.align		4
.L_222:
        /*002c*/ 	.byte	0x04, 0x55
        /*002e*/ 	.short	(.L_224 - .L_223)


	//   ....[0]....
.L_223:
        /* <DEDUP_REMOVED lines=37> */
        /*0274*/ 	.byte	0x10, 0xb6, 0x02, 0x00, 0x01, 0x00, 0x00, 0x00, 0xa0, 0xb7, 0x02, 0x00


	//----- nvinfo : EIATTR_MERCURY_ISA_VERSION
	.align		4
.L_224:
        /*0280*/ 	.byte	0x03, 0x5f
        /*0282*/ 	.short	0x0101


	//----- nvinfo : EIATTR_UNUSED_LOAD_BYTE_OFFSET
	.align		4
        /*0284*/ 	.byte	0x04, 0x44
        /*0286*/ 	.short	(.L_226 - .L_225)


	//   ....[0]....
.L_225:
        /*0288*/ 	.word	0x00000a50
        /*028c*/ 	.word	0x0000fff0


	//   ....[1]....
        /*0290*/ 	.word	0x00020b60
        /*0294*/ 	.word	0x0000fff0


	//----- nvinfo : EIATTR_INT_WARP_WIDE_INSTR_OFFSETS
	.align		4
.L_226:
        /*0298*/ 	.byte	0x04, 0x31
        /*029a*/ 	.short	(.L_228 - .L_227)


	//   ....[0]....
.L_227:
        /*029c*/ 	.word	0x00000130


	//   ....[1]....
        /*02a0*/ 	.word	0x00000170


	//   ....[2]....
        /*02a4*/ 	.word	0x000001e0


	//   ....[3]....
        /*02a8*/ 	.word	0x00027020


	//   ....[4]....
        /*02ac*/ 	.word	0x000270b0


	//   ....[5]....
        /*02b0*/ 	.word	0x00029f20


	//   ....[6]....
        /*02b4*/ 	.word	0x00029fb0


	//----- nvinfo : EIATTR_COOP_GROUP_MASK_REGIDS
	.align		4
.L_228:
        /*02b8*/ 	.byte	0x04, 0x29
        /*02ba*/ 	.short	(.L_230 - .L_229)


	//   ....[0]....
.L_229:
        /*02bc*/ 	.word	0xffffffff


	//   ....[1]....
        /*02c0*/ 	.word	0xffffffff


	//   ....[2]....
        /*02c4*/ 	.word	0xffffffff


	//   ....[3]....
        /*02c8*/ 	.word	0xffffffff


	//   ....[4]....
        /*02cc*/ 	.word	0xffffffff


	//   ....[5]....
        /*02d0*/ 	.word	0xffffffff


	//   ....[6]....
        /*02d4*/ 	.word	0xffffffff


	//   ....[7]....
        /*02d8*/ 	.word	0xffffffff


	//   ....[8]....
        /*02dc*/ 	.word	0xffffffff


	//   ....[9]....
        /*02e0*/ 	.word	0xffffffff


	//   ....[10]....
        /*02e4*/ 	.word	0xffffffff


	//   ....[11]....
        /*02e8*/ 	.word	0xffffffff


	//   ....[12]....
        /*02ec*/ 	.word	0xffffffff


	//   ....[13]....
        /*02f0*/ 	.word	0xffffffff


	//   ....[14]....
        /*02f4*/ 	.word	0xffffffff


	//   ....[15]....
        /*02f8*/ 	.word	0xffffffff


	//   ....[16]....
        /*02fc*/ 	.word	0xffffffff


	//   ....[17]....
        /*0300*/ 	.word	0xffffffff


	//   ....[18]....
        /*0304*/ 	.word	0xffffffff


	//   ....[19]....
        /*0308*/ 	.word	0xffffffff


	//   ....[20]....
        /*030c*/ 	.word	0xffffffff


	//   ....[21]....
        /*0310*/ 	.word	0xffffffff


	//   ....[22]....
        /*0314*/ 	.word	0xffffffff


	//   ....[23]....
        /*0318*/ 	.word	0xffffffff


	//   ....[24]....
        /*031c*/ 	.word	0xffffffff


	//   ....[25]....
        /*0320*/ 	.word	0xffffffff


	//   ....[26]....
        /*0324*/ 	.word	0xffffffff


	//   ....[27]....
        /*0328*/ 	.word	0xffffffff


	//   ....[28]....
        /*032c*/ 	.word	0xffffffff


	//   ....[29]....
        /*0330*/ 	.word	0xffffffff


	//   ....[30]....
        /*0334*/ 	.word	0xffffffff


	//   ....[31]....
        /*0338*/ 	.word	0xffffffff


	//   ....[32]....
        /*033c*/ 	.word	0xffffffff


	//   ....[33]....
        /*0340*/ 	.word	0xffffffff


	//   ....[34]....
        /*0344*/ 	.word	0xffffffff


	//   ....[35]....
        /*0348*/ 	.word	0xffffffff


	//   ....[36]....
        /*034c*/ 	.word	0xffffffff


	//   ....[37]....
        /*0350*/ 	.word	0xffffffff


	//   ....[38]....
        /*0354*/ 	.word	0xffffffff


	//   ....[39]....
        /*0358*/ 	.word	0xffffffff


	//   ....[40]....
        /*035c*/ 	.word	0xffffffff


	//   ....[41]....
        /*0360*/ 	.word	0xffffffff


	//   ....[42]....
        /*0364*/ 	.word	0xffffffff


	//   ....[43]....
        /*0368*/ 	.word	0xffffffff


	//   ....[44]....
        /*036c*/ 	.word	0xffffffff


	//   ....[45]....
        /*0370*/ 	.word	0xffffffff


	//   ....[46]....
        /*0374*/ 	.word	0xffffffff


	//   ....[47]....
        /*0378*/ 	.word	0xffffffff


	//   ....[48]....
        /*037c*/ 	.word	0xffffffff


	//   ....[49]....
        /*0380*/ 	.word	0xffffffff


	//   ....[50]....
        /*0384*/ 	.word	0xffffffff


	//   ....[51]....
        /*0388*/ 	.word	0xffffffff


	//   ....[52]....
        /*038c*/ 	.word	0xffffffff


	//   ....[53]....
        /*0390*/ 	.word	0xffffffff


	//   ....[54]....
        /*0394*/ 	.word	0xffffffff


	//   ....[55]....
        /*0398*/ 	.word	0xffffffff


	//   ....[56]....
        /*039c*/ 	.word	0xffffffff


	//   ....[57]....
        /*03a0*/ 	.word	0xffffffff


	//   ....[58]....
        /*03a4*/ 	.word	0xffffffff


	//   ....[59]....
        /*03a8*/ 	.word	0xffffffff


	//   ....[60]....
        /*03ac*/ 	.word	0xffffffff


	//   ....[61]....
        /*03b0*/ 	.word	0xffffffff


	//   ....[62]....
        /*03b4*/ 	.word	0xffffffff


	//   ....[63]....
        /*03b8*/ 	.word	0xffffffff


	//   ....[64]....
        /*03bc*/ 	.word	0xffffffff


	//   ....[65]....
        /*03c0*/ 	.word	0xffffffff


	//   ....[66]....
        /*03c4*/ 	.word	0xffffffff


	//   ....[67]....
        /*03c8*/ 	.word	0xffffffff


	//   ....[68]....
        /*03cc*/ 	.word	0xffffffff


	//   ....[69]....
        /*03d0*/ 	.word	0xffffffff


	//   ....[70]....
        /*03d4*/ 	.word	0xffffffff


	//   ....[71]....
        /*03d8*/ 	.word	0xffffffff


	//   ....[72]....
        /*03dc*/ 	.word	0xffffffff


	//   ....[73]....
        /*03e0*/ 	.word	0xffffffff


	//   ....[74]....
        /*03e4*/ 	.word	0xffffffff


	//   ....[75]....
        /*03e8*/ 	.word	0xffffffff


	//   ....[76]....
        /*03ec*/ 	.word	0xffffffff


	//   ....[77]....
        /*03f0*/ 	.word	0xffffffff


	//   ....[78]....
        /*03f4*/ 	.word	0xffffffff


	//   ....[79]....
        /*03f8*/ 	.word	0xffffffff


	//   ....[80]....
        /*03fc*/ 	.word	0xffffffff


	//   ....[81]....
        /*0400*/ 	.word	0xffffffff


	//   ....[82]....
        /*0404*/ 	.word	0xffffffff


	//   ....[83]....
        /*0408*/ 	.word	0xffffffff


	//   ....[84]....
        /*040c*/ 	.word	0xffffffff


	//   ....[85]....
        /*0410*/ 	.word	0xffffffff


	//   ....[86]....
        /*0414*/ 	.word	0xffffffff


	//   ....[87]....
        /*0418*/ 	.word	0xffffffff


	//   ....[88]....
        /*041c*/ 	.word	0xffffffff


	//   ....[89]....
        /*0420*/ 	.word	0xffffffff


	//   ....[90]....
        /*0424*/ 	.word	0xffffffff


	//   ....[91]....
        /*0428*/ 	.word	0xffffffff


	//   ....[92]....
        /*042c*/ 	.word	0xffffffff


	//   ....[93]....
        /*0430*/ 	.word	0xffffffff


	//   ....[94]....
        /*0434*/ 	.word	0xffffffff


	//   ....[95]....
        /*0438*/ 	.word	0xffffffff


	//   ....[96]....
        /*043c*/ 	.word	0xffffffff


	//   ....[97]....
        /*0440*/ 	.word	0xffffffff


	//   ....[98]....
        /*0444*/ 	.word	0xffffffff


	//   ....[99]....
        /*0448*/ 	.word	0xffffffff


	//   ....[100]....
        /*044c*/ 	.word	0xffffffff


	//   ....[101]....
        /*0450*/ 	.word	0xffffffff


	//   ....[102]....
        /*0454*/ 	.word	0xffffffff


	//   ....[103]....
        /*0458*/ 	.word	0xffffffff


	//   ....[104]....
        /*045c*/ 	.word	0xffffffff


	//   ....[105]....
        /*0460*/ 	.word	0xffffffff


	//   ....[106]....
        /*0464*/ 	.word	0xffffffff


	//   ....[107]....
        /*0468*/ 	.word	0xffffffff


	//   ....[108]....
        /*046c*/ 	.word	0xffffffff


	//   ....[109]....
        /*0470*/ 	.word	0xffffffff


	//   ....[110]....
        /*0474*/ 	.word	0xffffffff


	//   ....[111]....
        /*0478*/ 	.word	0xffffffff


	//   ....[112]....
        /*047c*/ 	.word	0xffffffff


	//   ....[113]....
        /*0480*/ 	.word	0xffffffff


	//   ....[114]....
        /*0484*/ 	.word	0xffffffff


	//   ....[115]....
        /*0488*/ 	.word	0xffffffff


	//   ....[116]....
        /*048c*/ 	.word	0xffffffff


	//   ....[117]....
        /*0490*/ 	.word	0xffffffff


	//   ....[118]....
        /*0494*/ 	.word	0xffffffff


	//   ....[119]....
        /*0498*/ 	.word	0xffffffff


	//   ....[120]....
        /*049c*/ 	.word	0xffffffff


	//   ....[121]....
        /*04a0*/ 	.word	0xffffffff


	//   ....[122]....
        /*04a4*/ 	.word	0xffffffff


	//   ....[123]....
        /*04a8*/ 	.word	0xffffffff


	//   ....[124]....
        /*04ac*/ 	.word	0xffffffff


	//   ....[125]....
        /*04b0*/ 	.word	0xffffffff


	//   ....[126]....
        /*04b4*/ 	.word	0xffffffff


	//   ....[127]....
        /*04b8*/ 	.word	0xffffffff


	//   ....[128]....
        /*04bc*/ 	.word	0xffffffff


	//   ....[129]....
        /*04c0*/ 	.word	0xffffffff


	//   ....[130]....
        /*04c4*/ 	.word	0xffffffff


	//   ....[131]....
        /*04c8*/ 	.word	0xffffffff


	//   ....[132]....
        /*04cc*/ 	.word	0xffffffff


	//   ....[133]....
        /*04d0*/ 	.word	0xffffffff


	//   ....[134]....
        /*04d4*/ 	.word	0xffffffff


	//   ....[135]....
        /*04d8*/ 	.word	0xffffffff


	//   ....[136]....
        /*04dc*/ 	.word	0xffffffff


	//   ....[137]....
        /*04e0*/ 	.word	0xffffffff


	//   ....[138]....
        /*04e4*/ 	.word	0xffffffff


	//   ....[139]....
        /*04e8*/ 	.word	0xffffffff


	//   ....[140]....
        /*04ec*/ 	.word	0xffffffff


	//   ....[141]....
        /*04f0*/ 	.word	0xffffffff


	//   ....[142]....
        /*04f4*/ 	.word	0xffffffff


	//   ....[143]....
        /*04f8*/ 	.word	0xffffffff


	//   ....[144]....
        /*04fc*/ 	.word	0xffffffff


	//   ....[145]....
        /*0500*/ 	.word	0xffffffff


	//   ....[146]....
        /*0504*/ 	.word	0xffffffff


	//   ....[147]....
        /*0508*/ 	.word	0xffffffff


	//   ....[148]....
        /*050c*/ 	.word	0xffffffff


	//   ....[149]....
        /*0510*/ 	.word	0xffffffff


	//   ....[150]....
        /*0514*/ 	.word	0xffffffff


	//   ....[151]....
        /*0518*/ 	.word	0xffffffff


	//   ....[152]....
        /*051c*/ 	.word	0xffffffff


	//   ....[153]....
        /*0520*/ 	.word	0xffffffff


	//   ....[154]....
        /*0524*/ 	.word	0xffffffff


	//   ....[155]....
        /*0528*/ 	.word	0xffffffff


	//   ....[156]....
        /*052c*/ 	.word	0xffffffff


	//   ....[157]....
        /*0530*/ 	.word	0xffffffff


	//   ....[158]....
        /*0534*/ 	.word	0xffffffff


	//   ....[159]....
        /*0538*/ 	.word	0xffffffff


	//   ....[160]....
        /*053c*/ 	.word	0xffffffff


	//   ....[161]....
        /*0540*/ 	.word	0xffffffff


	//   ....[162]....
        /*0544*/ 	.word	0xffffffff


	//   ....[163]....
        /*0548*/ 	.word	0xffffffff


	//   ....[164]....
        /*054c*/ 	.word	0xffffffff


	//   ....[165]....
        /*0550*/ 	.word	0xffffffff


	//   ....[166]....
        /*0554*/ 	.word	0xffffffff


	//   ....[167]....
        /*0558*/ 	.word	0xffffffff


	//   ....[168]....
        /*055c*/ 	.word	0xffffffff


	//   ....[169]....
        /*0560*/ 	.word	0xffffffff


	//   ....[170]....
        /*0564*/ 	.word	0xffffffff


	//   ....[171]....
        /*0568*/ 	.word	0xffffffff


	//   ....[172]....
        /*056c*/ 	.word	0xffffffff


	//   ....[173]....
        /*0570*/ 	.word	0xffffffff


	//   ....[174]....
        /*0574*/ 	.word	0xffffffff


	//   ....[175]....
        /*0578*/ 	.word	0xffffffff


	//   ....[176]....
        /*057c*/ 	.word	0xffffffff


	//   ....[177]....
        /*0580*/ 	.word	0xffffffff


	//   ....[178]....
        /*0584*/ 	.word	0xffffffff


	//   ....[179]....
        /*0588*/ 	.word	0xffffffff


	//   ....[180]....
        /*058c*/ 	.word	0xffffffff


	//   ....[181]....
        /*0590*/ 	.word	0xffffffff


	//   ....[182]....
        /*0594*/ 	.word	0xffffffff


	//   ....[183]....
        /*0598*/ 	.word	0xffffffff


	//   ....[184]....
        /*059c*/ 	.word	0xffffffff


	//   ....[185]....
        /*05a0*/ 	.word	0xffffffff


	//   ....[186]....
        /*05a4*/ 	.word	0xffffffff


	//   ....[187]....
        /*05a8*/ 	.word	0xffffffff


	//   ....[188]....
        /*05ac*/ 	.word	0xffffffff


	//   ....[189]....
        /*05b0*/ 	.word	0xffffffff


	//   ....[190]....
        /*05b4*/ 	.word	0xffffffff


	//   ....[191]....
        /*05b8*/ 	.word	0x0500000f


	//   ....[192]....
        /*05bc*/ 	.word	0x0500000f


	//   ....[193]....
        /*05c0*/ 	.word	0x0500000f


	//   ....[194]....
        /*05c4*/ 	.word	0x0500000f


	//   ....[195]....
        /*05c8*/ 	.word	0x0500000f


	//   ....[196]....
        /*05cc*/ 	.word	0x0500000f


	//   ....[197]....
        /*05d0*/ 	.word	0x0500000f


	//   ....[198]....
        /*05d4*/ 	.word	0x0500000f


	//   ....[199]....
        /*05d8*/ 	.word	0x0500000f


	//   ....[200]....
        /*05dc*/ 	.word	0x0500000f


	//   ....[201]....
        /*05e0*/ 	.word	0x0500000f


	//   ....[202]....
        /*05e4*/ 	.word	0x0500000f


	//   ....[203]....
        /*05e8*/ 	.word	0x0500000f


	//   ....[204]....
        /*05ec*/ 	.word	0x0500000f


	//   ....[205]....
        /*05f0*/ 	.word	0x0500000f


	//   ....[206]....
        /*05f4*/ 	.word	0x0500000f


	//   ....[207]....
        /*05f8*/ 	.word	0x0500000f


	//   ....[208]....
        /*05fc*/ 	.word	0x0500000f


	//   ....[209]....
        /*0600*/ 	.word	0x0500000f


	//   ....[210]....
        /*0604*/ 	.word	0x0500000f


	//   ....[211]....
        /*0608*/ 	.word	0x0500000f


	//   ....[212]....
        /*060c*/ 	.word	0x0500000f


	//   ....[213]....
        /*0610*/ 	.word	0x0500000f


	//   ....[214]....
        /*0614*/ 	.word	0x0500000f


	//   ....[215]....
        /*0618*/ 	.word	0x0500000f


	//   ....[216]....
        /*061c*/ 	.word	0x0500000f


	//   ....[217]....
        /*0620*/ 	.word	0x0500000f


	//   ....[218]....
        /*0624*/ 	.word	0x0500000f


	//   ....[219]....
        /*0628*/ 	.word	0x0500000f


	//   ....[220]....
        /*062c*/ 	.word	0x0500000f


	//   ....[221]....
        /*0630*/ 	.word	0x0500000f


	//   ....[222]....
        /*0634*/ 	.word	0x0500000f


	//   ....[223]....
        /*0638*/ 	.word	0x0500000f


	//   ....[224]....
        /*063c*/ 	.word	0x0500000f


	//   ....[225]....
        /*0640*/ 	.word	0x0500000f


	//   ....[226]....
        /*0644*/ 	.word	0x0500000f


	//   ....[227]....
        /*0648*/ 	.word	0x0500000f


	//   ....[228]....
        /*064c*/ 	.word	0x0500000f


	//   ....[229]....
        /*0650*/ 	.word	0x0500000f


	//   ....[230]....
        /*0654*/ 	.word	0x0500000f


	//   ....[231]....
        /*0658*/ 	.word	0x0500000f


	//   ....[232]....
        /*065c*/ 	.word	0x0500000f


	//   ....[233]....
        /*0660*/ 	.word	0x0500000f


	//   ....[234]....
        /*0664*/ 	.word	0x0500000f


	//   ....[235]....
        /*0668*/ 	.word	0x0500000f


	//   ....[236]....
        /*066c*/ 	.word	0x0500000f


	//   ....[237]....
        /*0670*/ 	.word	0x0500000f


	//   ....[238]....
        /*0674*/ 	.word	0x0500000f


	//   ....[239]....
        /*0678*/ 	.word	0x0500000f


	//   ....[240]....
        /*067c*/ 	.word	0x0500000f


	//   ....[241]....
        /*0680*/ 	.word	0x0500000f


	//   ....[242]....
        /*0684*/ 	.word	0x0500000f


	//   ....[243]....
        /*0688*/ 	.word	0x0500000f


	//   ....[244]....
        /*068c*/ 	.word	0x0500000f


	//   ....[245]....
        /*0690*/ 	.word	0x0500000f


	//   ....[246]....
        /*0694*/ 	.word	0x0500000f


	//   ....[247]....
        /*0698*/ 	.word	0x0500000f


	//   ....[248]....
        /*069c*/ 	.word	0x0500000f


	//   ....[249]....
        /*06a0*/ 	.word	0x0500000f


	//   ....[250]....
        /*06a4*/ 	.word	0x0500000f


	//   ....[251]....
        /*06a8*/ 	.word	0x0500000f


	//   ....[252]....
        /*06ac*/ 	.word	0x0500000f


	//   ....[253]....
        /*06b0*/ 	.word	0x0500000f


	//   ....[254]....
        /*06b4*/ 	.word	0x0500000f


	//   ....[255]....
        /*06b8*/ 	.word	0x0500000f


	//   ....[0]....
        /*06bc*/ 	.word	0x0500000f


	//   ....[1]....
        /*06c0*/ 	.word	0x0500000f


	//   ....[2]....
        /*06c4*/ 	.word	0x0500000f


	//   ....[3]....
        /*06c8*/ 	.word	0x0500000f


	//   ....[4]....
        /*06cc*/ 	.word	0x0500000f


	//   ....[5]....
        /*06d0*/ 	.word	0x0500000f


	//   ....[6]....
        /*06d4*/ 	.word	0x0500000f


	//   ....[7]....
        /*06d8*/ 	.word	0x0500000f


	//   ....[8]....
        /*06dc*/ 	.word	0x0500000f


	//   ....[9]....
        /*06e0*/ 	.word	0x0500000f


	//   ....[10]....
        /*06e4*/ 	.word	0x0500000f


	//   ....[11]....
        /*06e8*/ 	.word	0x0500000f


	//   ....[12]....
        /*06ec*/ 	.word	0x0500000f


	//   ....[13]....
        /*06f0*/ 	.word	0x0500000f


	//   ....[14]....
        /*06f4*/ 	.word	0x0500000f


	//   ....[15]....
        /*06f8*/ 	.word	0x0500000f


	//   ....[16]....
        /*06fc*/ 	.word	0x0500000f


	//   ....[17]....
        /*0700*/ 	.word	0x0500000f


	//   ....[18]....
        /*0704*/ 	.word	0x0500000f


	//   ....[19]....
        /*0708*/ 	.word	0x0500000f


	//   ....[20]....
        /*070c*/ 	.word	0x0500000f


	//   ....[21]....
        /*0710*/ 	.word	0x0500000f


	//   ....[22]....
        /*0714*/ 	.word	0x0500000f


	//   ....[23]....
        /*0718*/ 	.word	0x0500000f


	//   ....[24]....
        /*071c*/ 	.word	0x0500000f


	//   ....[25]....
        /*0720*/ 	.word	0x0500000f


	//   ....[26]....
        /*0724*/ 	.word	0x0500000f


	//   ....[27]....
        /*0728*/ 	.word	0x0500000f


	//   ....[28]....
        /*072c*/ 	.word	0x0500000f


	//   ....[29]....
        /*0730*/ 	.word	0x0500000f


	//   ....[30]....
        /*0734*/ 	.word	0x0500000f


	//   ....[31]....
        /*0738*/ 	.word	0x0500000f


	//   ....[32]....
        /*073c*/ 	.word	0x0500000f


	//   ....[33]....
        /*0740*/ 	.word	0x0500000f


	//   ....[34]....
        /*0744*/ 	.word	0x0500000f


	//   ....[35]....
        /*0748*/ 	.word	0x0500000f


	//   ....[36]....
        /*074c*/ 	.word	0x0500000f


	//   ....[37]....
        /*0750*/ 	.word	0x0500000f


	//   ....[38]....
        /*0754*/ 	.word	0x0500000f


	//   ....[39]....
        /*0758*/ 	.word	0x0500000f


	//   ....[40]....
        /*075c*/ 	.word	0x0500000f


	//   ....[41]....
        /*0760*/ 	.word	0x0500000f


	//   ....[42]....
        /*0764*/ 	.word	0x0500000f


	//   ....[43]....
        /*0768*/ 	.word	0x0500000f


	//   ....[44]....
        /*076c*/ 	.word	0x0500000f


	//   ....[45]....
        /*0770*/ 	.word	0x0500000f


	//   ....[46]....
        /*0774*/ 	.word	0x0500000f


	//   ....[47]....
        /*0778*/ 	.word	0x0500000f


	//----- nvinfo : EIATTR_COOP_GROUP_INSTR_OFFSETS
	.align		4
.L_230:
        /*077c*/ 	.byte	0x04, 0x28
        /*077e*/ 	.short	(.L_232 - .L_231)


	//   ....[0]....
.L_231:
        /*0780*/ 	.word	0x00000060


	//   ....[1]....
        /*0784*/ 	.word	0x00000140


	//   ....[2]....
        /*0788*/ 	.word	0x00000190


	//   ....[3]....
        /*078c*/ 	.word	0x000003c0


	//   ....[4]....
        /*0790*/ 	.word	0x00000520


	//   ....[5]....
        /*0794*/ 	.word	0x00000640


	//   ....[6]....
        /*0798*/ 	.word	0x000007a0


	//   ....[7]....
        /*079c*/ 	.word	0x00003ed0


	//   ....[8]....
        /*07a0*/ 	.word	0x00003ee0


	//   ....[9]....
        /*07a4*/ 	.word	0x00005490


	//   ....[10]....
        /*07a8*/ 	.word	0x000054a0


	//   ....[11]....
        /*07ac*/ 	.word	0x000074f0


	//   ....[12]....
        /*07b0*/ 	.word	0x00007500


	//   ....[13]....
        /*07b4*/ 	.word	0x00008be0


	//   ....[14]....
        /*07b8*/ 	.word	0x00008bf0


	//   ....[15]....
        /*07bc*/ 	.word	0x0000a4b0


	//   ....[16]....
        /*07c0*/ 	.word	0x0000a4c0


	//   ....[17]....
        /*07c4*/ 	.word	0x0000a750


	//   ....[18]....
        /*07c8*/ 	.word	0x0000a760


	//   ....[19]....
        /*07cc*/ 	.word	0x0000ac90


	//   ....[20]....
        /*07d0*/ 	.word	0x0000acb0


	//   ....[21]....
        /*07d4*/ 	.word	0x0000ae30


	//   ....[22]....
        /*07d8*/ 	.word	0x0000ae50


	//   ....[23]....
        /*07dc*/ 	.word	0x0000ba20


	//   ....[24]....
        /*07e0*/ 	.word	0x0000c170


	//   ....[25]....
        /*07e4*/ 	.word	0x0000c180


	//   ....[26]....
        /*07e8*/ 	.word	0x0000c190


	//   ....[27]....
        /*07ec*/ 	.word	0x0000c1a0


	//   ....[28]....
        /*07f0*/ 	.word	0x0000c990


	//   ....[29]....
        /*07f4*/ 	.word	0x0000c9a0


	//   ....[30]....
        /*07f8*/ 	.word	0x0000c9b0


	//   ....[31]....
        /*07fc*/ 	.word	0x0000c9c0


	//   ....[32]....
        /*0800*/ 	.word	0x0000f740


	//   ....[33]....
        /*0804*/ 	.word	0x0000f750


	//   ....[34]....
        /*0808*/ 	.word	0x0000f760


	//   ....[35]....
        /*080c*/ 	.word	0x0000f770


	//   ....[36]....
        /*0810*/ 	.word	0x0000fda0


	//   ....[37]....
        /*0814*/ 	.word	0x0000fdb0


	//   ....[38]....
        /*0818*/ 	.word	0x0000fdc0


	//   ....[39]....
        /*081c*/ 	.word	0x0000fdd0


	//   ....[40]....
        /*0820*/ 	.word	0x00013890


	//   ....[41]....
        /*0824*/ 	.word	0x00013d70


	//   ....[42]....
        /*0828*/ 	.word	0x00014aa0


	//   ....[43]....
        /*082c*/ 	.word	0x00014be0


	//   ....[44]....
        /*0830*/ 	.word	0x00015110


	//   ....[45]....
        /*0834*/ 	.word	0x00015190


	//   ....[46]....
        /*0838*/ 	.word	0x000173c0


	//   ....[47]....
        /*083c*/ 	.word	0x00017940


	//   ....[48]....
        /*0840*/ 	.word	0x000187a0


	//   ....[49]....
        /*0844*/ 	.word	0x000188b0


	//   ....[50]....
        /*0848*/ 	.word	0x00018ec0


	//   ....[51]....
        /*084c*/ 	.word	0x00018f10


	//   ....[52]....
        /*0850*/ 	.word	0x0001b690


	//   ....[53]....
        /*0854*/ 	.word	0x0001b6b0


	//   ....[54]....
        /*0858*/ 	.word	0x0001b6d0


	//   ....[55]....
        /*085c*/ 	.word	0x0001b6f0


	//   ....[56]....
        /*0860*/ 	.word	0x0001d820


	//   ....[57]....
        /*0864*/ 	.word	0x0001de20


	//   ....[58]....
        /*0868*/ 	.word	0x0001ec00


	//   ....[59]....
        /*086c*/ 	.word	0x0001ed10


	//   ....[60]....
        /*0870*/ 	.word	0x0001f300


	//   ....[61]....
        /*0874*/ 	.word	0x0001f380


	//   ....[62]....
        /*0878*/ 	.word	0x00020440


	//   ....[63]....
        /*087c*/ 	.word	0x000204c0


	//   ....[64]....
        /*0880*/ 	.word	0x000204f0


	//   ....[65]....
        /*0884*/ 	.word	0x00020500


	//   ....[66]....
        /*0888*/ 	.word	0x00021610


	//   ....[67]....
        /*088c*/ 	.word	0x00021620


	//   ....[68]....
        /*0890*/ 	.word	0x00021630


	//   ....[69]....
        /*0894*/ 	.word	0x00021640


	//   ....[70]....
        /*0898*/ 	.word	0x00021ce0


	//   ....[71]....
        /*089c*/ 	.word	0x00021d40


	//   ....[72]....
        /*08a0*/ 	.word	0x00021e10


	//   ....[73]....
        /*08a4*/ 	.word	0x00021e30


	//   ....[74]....
        /*08a8*/ 	.word	0x00021ef0


	//   ....[75]....
        /*08ac*/ 	.word	0x00021f10


	//   ....[76]....
        /*08b0*/ 	.word	0x00021fe0


	//   ....[77]....
        /*08b4*/ 	.word	0x00022000


	//   ....[78]....
        /*08b8*/ 	.word	0x00022480


	//   ....[79]....
        /*08bc*/ 	.word	0x000224a0


	//   ....[80]....
        /*08c0*/ 	.word	0x000228e0


	//   ....[81]....
        /*08c4*/ 	.word	0x000228f0


	//   ....[82]....
        /*08c8*/ 	.word	0x00023560


	//   ....[83]....
        /*08cc*/ 	.word	0x00023570


	//   ....[84]....
        /*08d0*/ 	.word	0x00023630


	//   ....[85]....
        /*08d4*/ 	.word	0x00023650


	//   ....[86]....
        /*08d8*/ 	.word	0x00023710


	//   ....[87]....
        /*08dc*/ 	.word	0x00023730


	//   ....[88]....
        /*08e0*/ 	.word	0x00023800


	//   ....[89]....
        /*08e4*/ 	.word	0x00023820


	//   ....[90]....
        /*08e8*/ 	.word	0x00023970


	//   ....[91]....
        /*08ec*/ 	.word	0x00023b60


	//   ....[92]....
        /*08f0*/ 	.word	0x00023b90


	//   ....[93]....
        /*08f4*/ 	.word	0x00023bc0


	//   ....[94]....
        /*08f8*/ 	.word	0x00023bf0


	//   ....[95]....
        /*08fc*/ 	.word	0x00023c20


	//   ....[96]....
        /*0900*/ 	.word	0x00023c50


	//   ....[97]....
        /*0904*/ 	.word	0x00023de0


	//   ....[98]....
        /*0908*/ 	.word	0x00023e10


	//   ....[99]....
        /*090c*/ 	.word	0x00023e40


	//   ....[100]....
        /*0910*/ 	.word	0x00023e70


	//   ....[101]....
        /*0914*/ 	.word	0x00023ea0


	//   ....[102]....
        /*0918*/ 	.word	0x00023ed0


	//   ....[103]....
        /*091c*/ 	.word	0x00023f60


	//   ....[104]....
        /*0920*/ 	.word	0x00023f90


	//   ....[105]....
        /*0924*/ 	.word	0x00023fa0


	//   ....[106]....
        /*0928*/ 	.word	0x00023fe0


	//   ....[107]....
        /*092c*/ 	.word	0x00025750


	//   ....[108]....
        /*0930*/ 	.word	0x00027c80


	//   ....[109]....
        /*0934*/ 	.word	0x00027ca0


	//   ....[110]....
        /*0938*/ 	.word	0x00027d50


	//   ....[111]....
        /*093c*/ 	.word	0x00027d70


	//   ....[112]....
        /*0940*/ 	.word	0x00027e10


	//   ....[113]....
        /*0944*/ 	.word	0x00027e30


	//   ....[114]....
        /*0948*/ 	.word	0x00027ed0


	//   ....[115]....
        /*094c*/ 	.word	0x00027ef0


	//   ....[116]....
        /*0950*/ 	.word	0x00027f90


	//   ....[117]....
        /*0954*/ 	.word	0x00027fb0


	//   ....[118]....
        /*0958*/ 	.word	0x00027fc0


	//   ....[119]....
        /*095c*/ 	.word	0x00028050


	//   ....[120]....
        /*0960*/ 	.word	0x000287f0


	//   ....[121]....
        /*0964*/ 	.word	0x00028820


	//   ....[122]....
        /*0968*/ 	.word	0x00028840


	//   ....[123]....
        /*096c*/ 	.word	0x000288d0


	//   ....[124]....
        /*0970*/ 	.word	0x000288e0


	//   ....[125]....
        /*0974*/ 	.word	0x00028980


	//   ....[126]....
        /*0978*/ 	.word	0x00028990


	//   ....[127]....
        /*097c*/ 	.word	0x00028a30


	//   ....[128]....
        /*0980*/ 	.word	0x00028a40


	//   ....[129]....
        /*0984*/ 	.word	0x00028ae0


	//   ....[130]....
        /*0988*/ 	.word	0x00028af0


	//   ....[131]....
        /*098c*/ 	.word	0x00028b90


	//   ....[132]....
        /*0990*/ 	.word	0x00028ba0


	//   ....[133]....
        /*0994*/ 	.word	0x00028c40


	//   ....[134]....
        /*0998*/ 	.word	0x00028c50


	//   ....[135]....
        /*099c*/ 	.word	0x00028c60


	//   ....[136]....
        /*09a0*/ 	.word	0x00029420


	//   ....[137]....
        /*09a4*/ 	.word	0x00029430


	//   ....[138]....
        /*09a8*/ 	.word	0x00029440


	//   ....[139]....
        /*09ac*/ 	.word	0x000294d0


	//   ....[140]....
        /*09b0*/ 	.word	0x000294e0


	//   ....[141]....
        /*09b4*/ 	.word	0x00029540


	//   ....[142]....
        /*09b8*/ 	.word	0x00029570


	//   ....[143]....
        /*09bc*/ 	.word	0x000295b0


	//   ....[144]....
        /*09c0*/ 	.word	0x000295e0


	//   ....[145]....
        /*09c4*/ 	.word	0x00029620


	//   ....[146]....
        /*09c8*/ 	.word	0x00029650


	//   ....[147]....
        /*09cc*/ 	.word	0x00029690


	//   ....[148]....
        /*09d0*/ 	.word	0x00029900


	//   ....[149]....
        /*09d4*/ 	.word	0x00029920


	//   ....[150]....
        /*09d8*/ 	.word	0x000299b0


	//   ....[151]....
        /*09dc*/ 	.word	0x000299c0


	//   ....[152]....
        /*09e0*/ 	.word	0x00029a30


	//   ....[153]....
        /*09e4*/ 	.word	0x00029a40


	//   ....[154]....
        /*09e8*/ 	.word	0x00029ab0


	//   ....[155]....
        /*09ec*/ 	.word	0x00029ac0


	//   ....[156]....
        /*09f0*/ 	.word	0x00029b30


	//   ....[157]....
        /*09f4*/ 	.word	0x00029b40


	//   ....[158]....
        /*09f8*/ 	.word	0x00029b50


	//   ....[159]....
        /*09fc*/ 	.word	0x00029bc0


	//   ....[160]....
        /*0a00*/ 	.word	0x0002a130


	//   ....[161]....
        /*0a04*/ 	.word	0x0002a160


	//   ....[162]....
        /*0a08*/ 	.word	0x0002a180


	//   ....[163]....
        /*0a0c*/ 	.word	0x0002a190


	//   ....[164]....
        /*0a10*/ 	.word	0x0002a1d0


	//   ....[165]....
        /*0a14*/ 	.word	0x0002a1f0


	//   ....[166]....
        /*0a18*/ 	.word	0x0002a260


	//   ....[167]....
        /*0a1c*/ 	.word	0x0002a280


	//   ....[168]....
        /*0a20*/ 	.word	0x0002a2e0


	//   ....[169]....
        /*0a24*/ 	.word	0x0002a300


	//   ....[170]....
        /*0a28*/ 	.word	0x0002a350


	//   ....[171]....
        /*0a2c*/ 	.word	0x0002a370


	//   ....[172]....
        /*0a30*/ 	.word	0x0002a7a0


	//   ....[173]....
        /*0a34*/ 	.word	0x0002a7d0


	//   ....[174]....
        /*0a38*/ 	.word	0x0002a830


	//   ....[175]....
        /*0a3c*/ 	.word	0x0002a860


	//   ....[176]....
        /*0a40*/ 	.word	0x0002a890


	//   ....[177]....
        /*0a44*/ 	.word	0x0002a8c0


	//   ....[178]....
        /*0a48*/ 	.word	0x0002a8f0


	//   ....[179]....
        /*0a4c*/ 	.word	0x0002a920


	//   ....[180]....
        /*0a50*/ 	.word	0x0002aac0


	//   ....[181]....
        /*0a54*/ 	.word	0x0002aaf0


	//   ....[182]....
        /*0a58*/ 	.word	0x0002ab20


	//   ....[183]....
        /*0a5c*/ 	.word	0x0002ab50


	//   ....[184]....
        /*0a60*/ 	.word	0x0002ab80


	//   ....[185]....
        /*0a64*/ 	.word	0x0002abb0


	//   ....[186]....
        /*0a68*/ 	.word	0x0002ac70


	//   ....[187]....
        /*0a6c*/ 	.word	0x0002ac90


	//   ....[188]....
        /*0a70*/ 	.word	0x0002acb0


	//   ....[189]....
        /*0a74*/ 	.word	0x0002ad10


	//   ....[190]....
        /*0a78*/ 	.word	0x0002b730


	//   ....[191]....
        /*0a7c*/ 	.word	0x0002ba70


	//   ....[192]....
        /*0a80*/ 	.word	0x0002bb00


	//   ....[193]....
        /*0a84*/ 	.word	0x0002bba0


	//   ....[194]....
        /*0a88*/ 	.word	0x0002bc30


	//   ....[195]....
        /*0a8c*/ 	.word	0x0002bd20


	//   ....[196]....
        /*0a90*/ 	.word	0x0002bdb0


	//   ....[197]....
        /*0a94*/ 	.word	0x0002be50


	//   ....[198]....
        /*0a98*/ 	.word	0x0002bee0


	//   ....[199]....
        /*0a9c*/ 	.word	0x0002bfd0


	//   ....[200]....
        /*0aa0*/ 	.word	0x0002c060


	//   ....[201]....
        /*0aa4*/ 	.word	0x0002c100


	//   ....[202]....
        /*0aa8*/ 	.word	0x0002c190


	//   ....[203]....
        /*0aac*/ 	.word	0x0002c280


	//   ....[204]....
        /*0ab0*/ 	.word	0x0002c310


	//   ....[205]....
        /*0ab4*/ 	.word	0x0002c360


	//   ....[206]....
        /*0ab8*/ 	.word	0x0002c3b0


	//   ....[207]....
        /*0abc*/ 	.word	0x0002c450


	//   ....[208]....
        /*0ac0*/ 	.word	0x0002c4e0


	//   ....[209]....
        /*0ac4*/ 	.word	0x0002c530


	//   ....[210]....
        /*0ac8*/ 	.word	0x0002c580


	//   ....[211]....
        /*0acc*/ 	.word	0x0002c670


	//   ....[212]....
        /*0ad0*/ 	.word	0x0002c700


	//   ....[213]....
        /*0ad4*/ 	.word	0x0002c750


	//   ....[214]....
        /*0ad8*/ 	.word	0x0002c7a0


	//   ....[215]....
        /*0adc*/ 	.word	0x0002c830


	//   ....[216]....
        /*0ae0*/ 	.word	0x0002c8c0


	//   ....[217]....
        /*0ae4*/ 	.word	0x0002c910


	//   ....[218]....
        /*0ae8*/ 	.word	0x0002c960


	//   ....[219]....
        /*0aec*/ 	.word	0x0002cd00


	//   ....[220]....
        /*0af0*/ 	.word	0x0002cfe0


	//   ....[221]....
        /*0af4*/ 	.word	0x0002d0d0


	//   ....[222]....
        /*0af8*/ 	.word	0x0002d170


	//   ....[223]....
        /*0afc*/ 	.word	0x0002d1d0


	//   ....[224]....
        /*0b00*/ 	.word	0x0002d2f0


	//   ....[225]....
        /*0b04*/ 	.word	0x0002d350


	//   ....[226]....
        /*0b08*/ 	.word	0x0002d460


	//   ....[227]....
        /*0b0c*/ 	.word	0x0002d4d0


	//   ....[228]....
        /*0b10*/ 	.word	0x0002d5e0


	//   ....[229]....
        /*0b14*/ 	.word	0x0002d650


	//   ....[230]....
        /*0b18*/ 	.word	0x0002d760


	//   ....[231]....
        /*0b1c*/ 	.word	0x0002d7d0


	//   ....[232]....
        /*0b20*/ 	.word	0x0002d8b0


	//   ....[233]....
        /*0b24*/ 	.word	0x0002d9b0


	//   ....[234]....
        /*0b28*/ 	.word	0x0002da10


	//   ....[235]....
        /*0b2c*/ 	.word	0x0002da70


	//   ....[236]....
        /*0b30*/ 	.word	0x0002db70


	//   ....[237]....
        /*0b34*/ 	.word	0x0002dbd0


	//   ....[238]....
        /*0b38*/ 	.word	0x0002dce0


	//   ....[239]....
        /*0b3c*/ 	.word	0x0002dd40


	//   ....[240]....
        /*0b40*/ 	.word	0x0002de50


	//   ....[241]....
        /*0b44*/ 	.word	0x0002deb0


	//   ....[242]....
        /*0b48*/ 	.word	0x0002dfc0


	//   ....[243]....
        /*0b4c*/ 	.word	0x0002e020


	//   ....[244]....
        /*0b50*/ 	.word	0x0002e130


	//   ....[245]....
        /*0b54*/ 	.word	0x0002e190


	//   ....[246]....
        /*0b58*/ 	.word	0x0002e2a0


	//   ....[247]....
        /*0b5c*/ 	.word	0x0002e300


	//   ....[248]....
        /*0b60*/ 	.word	0x0002e3f0


	//   ....[249]....
        /*0b64*/ 	.word	0x0002e520


	//   ....[250]....
        /*0b68*/ 	.word	0x0002e5d0


	//   ....[251]....
        /*0b6c*/ 	.word	0x0002e640


	//   ....[252]....
        /*0b70*/ 	.word	0x0002e730


	//   ....[253]....
        /*0b74*/ 	.word	0x0002e790


	//   ....[254]....
        /*0b78*/ 	.word	0x0002e860


	//   ....[255]....
        /*0b7c*/ 	.word	0x0002e8c0


	//   ....[0]....
        /*0b80*/ 	.word	0x0002e990


	//   ....[1]....
        /*0b84*/ 	.word	0x0002e9f0


	//   ....[2]....
        /*0b88*/ 	.word	0x0002eac0


	//   ....[3]....
        /*0b8c*/ 	.word	0x0002eb20


	//   ....[4]....
        /*0b90*/ 	.word	0x0002ebf0


	//   ....[5]....
        /*0b94*/ 	.word	0x0002ece0


	//   ....[6]....
        /*0b98*/ 	.word	0x0002ed80


	//   ....[7]....
        /*0b9c*/ 	.word	0x0002ede0


	//   ....[8]....
        /*0ba0*/ 	.word	0x0002eed0


	//   ....[9]....
        /*0ba4*/ 	.word	0x0002ef30


	//   ....[10]....
        /*0ba8*/ 	.word	0x0002f010


	//   ....[11]....
        /*0bac*/ 	.word	0x0002f070


	//   ....[12]....
        /*0bb0*/ 	.word	0x0002f150


	//   ....[13]....
        /*0bb4*/ 	.word	0x0002f1b0


	//   ....[14]....
        /*0bb8*/ 	.word	0x0002f290


	//   ....[15]....
        /*0bbc*/ 	.word	0x0002f2f0


	//   ....[16]....
        /*0bc0*/ 	.word	0x0002f3c0


	//   ....[17]....
        /*0bc4*/ 	.word	0x0002f4f0


	//   ....[18]....
        /*0bc8*/ 	.word	0x0002f5d0


	//   ....[19]....
        /*0bcc*/ 	.word	0x0002f680


	//   ....[20]....
        /*0bd0*/ 	.word	0x0002f750


	//   ....[21]....
        /*0bd4*/ 	.word	0x0002f7b0


	//   ....[22]....
        /*0bd8*/ 	.word	0x0002f880


	//   ....[23]....
        /*0bdc*/ 	.word	0x0002f8e0


	//   ....[24]....
        /*0be0*/ 	.word	0x0002f9c0


	//   ....[25]....
        /*0be4*/ 	.word	0x0002fa20


	//   ....[26]....
        /*0be8*/ 	.word	0x0002faf0


	//   ....[27]....
        /*0bec*/ 	.word	0x0002fb50


	//   ....[28]....
        /*0bf0*/ 	.word	0x0002fc10


	//   ....[29]....
        /*0bf4*/ 	.word	0x0002fca0


	//   ....[30]....
        /*0bf8*/ 	.word	0x0002fd40


	//   ....[31]....
        /*0bfc*/ 	.word	0x0002fec0


	//   ....[32]....
        /*0c00*/ 	.word	0x0002ff30


	//   ....[33]....
        /*0c04*/ 	.word	0x0002ffa0


	//   ....[34]....
        /*0c08*/ 	.word	0x00030010


	//   ....[35]....
        /*0c0c*/ 	.word	0x00030080


	//   ....[36]....
        /*0c10*/ 	.word	0x00030100


	//   ....[37]....
        /*0c14*/ 	.word	0x00030180


	//   ....[38]....
        /*0c18*/ 	.word	0x00030210


	//   ....[39]....
        /*0c1c*/ 	.word	0x00030280


	//   ....[40]....
        /*0c20*/ 	.word	0x000302f0


	//   ....[41]....
        /*0c24*/ 	.word	0x00030360


	//   ....[42]....
        /*0c28*/ 	.word	0x000303e0


	//   ....[43]....
        /*0c2c*/ 	.word	0x00030450


	//   ....[44]....
        /*0c30*/ 	.word	0x000304e0


	//   ....[45]....
        /*0c34*/ 	.word	0x00030540


	//   ....[46]....
        /*0c38*/ 	.word	0x000305d0


	//   ....[47]....
        /*0c3c*/ 	.word	0x00030700


	//----- nvinfo : EIATTR_REG_RECONFIG
	.align		4
.L_232:
        /*0c40*/ 	.byte	0x01, 0x54
	.zero		2


	//----- nvinfo : EIATTR_SYSCALL_OFFSETS
	.align		4
        /*0c44*/ 	.byte	0x04, 0x46
        /*0c46*/ 	.short	(.L_234 - .L_233)


	//   ....[0]....
.L_233:
        /*0c48*/ 	.word	0x000022a0


	//   ....[1]....
        /*0c4c*/ 	.word	0x000023f0


	//   ....[2]....
        /*0c50*/ 	.word	0x0000bbc0


	//   ....[3]....
        /*0c54*/ 	.word	0x0000bee0


	//   ....[4]....
        /*0c58*/ 	.word	0x00027210


	//   ....[5]....
        /*0c5c*/ 	.word	0x00027360


	//   ....[6]....
        /*0c60*/ 	.word	0x00027450


	//   ....[7]....
        /*0c64*/ 	.word	0x00028410


	//----- nvinfo : EIATTR_MBARRIER_INSTR_OFFSETS
	.align		4
.L_234:
        /*0c68*/ 	.byte	0x04, 0x39
        /*0c6a*/ 	.short	(.L_236 - .L_235)


	//   ....[0]....
.L_235:
        /*0c6c*/ 	.word	0x00000270
        /*0c70*/ 	.word	0x000000ff
        /*0c74*/ 	.word	0x0002a800
        /*0c78*/ 	.short	0x0100
        /*0c7a*/ 	.byte	0x08
	.zero		1


	//   ....[1]....
        /*0c7c*/ 	.word	0x00000280
        /*0c80*/ 	.word	0x000000ff
        /*0c84*/ 	.word	0x0002a820
        /*0c88*/ 	.short	0x0100
        /*0c8a*/ 	.byte	0x08
	.zero		1


	//   ....[2]....
        /*0c8c*/ 	.word	0x00000370
        /*0c90*/ 	.word	0x000000ff
        /*0c94*/ 	.word	0x0002a830
        /*0c98*/ 	.short	0x0100
        /*0c9a*/ 	.byte	0x08
	.zero		1


	//   ....[3]....
        /*0c9c*/ 	.word	0x00000380
        /*0ca0*/ 	.word	0x000000ff
        /*0ca4*/ 	.word	0x0002a840
        /*0ca8*/ 	.short	0x0100
        /*0caa*/ 	.byte	0x08
	.zero		1


	//   ....[4]....
        /*0cac*/ 	.word	0x00000390
        /*0cb0*/ 	.word	0x000000ff
        /*0cb4*/ 	.word	0x0002a838
        /*0cb8*/ 	.short	0x0100
        /*0cba*/ 	.byte	0x08
	.zero		1


	//   ....[5]....
        /*0cbc*/ 	.word	0x000003a0
        /*0cc0*/ 	.word	0x000000ff
        /*0cc4*/ 	.word	0x0002a848
        /*0cc8*/ 	.short	0x0100
        /*0cca*/ 	.byte	0x08
	.zero		1


	//   ....[6]....
        /*0ccc*/ 	.word	0x000004d0
        /*0cd0*/ 	.word	0x000000ff
        /*0cd4*/ 	.word	0x0002a850
        /*0cd8*/ 	.short	0x0100
        /*0cda*/ 	.byte	0x08
	.zero		1


	//   ....[7]....
        /*0cdc*/ 	.word	0x000004e0
        /*0ce0*/ 	.word	0x000000ff
        /*0ce4*/ 	.word	0x0002a860
        /*0ce8*/ 	.short	0x0100
        /*0cea*/ 	.byte	0x08
	.zero		1


	//   ....[8]....
        /*0cec*/ 	.word	0x000004f0
        /*0cf0*/ 	.word	0x000000ff
        /*0cf4*/ 	.word	0x0002a858
        /*0cf8*/ 	.short	0x0100
        /*0cfa*/ 	.byte	0x08
	.zero		1


	//   ....[9]....
        /*0cfc*/ 	.word	0x00000500
        /*0d00*/ 	.word	0x000000ff
        /*0d04*/ 	.word	0x0002a868
        /*0d08*/ 	.short	0x0100
        /*0d0a*/ 	.byte	0x08
	.zero		1


	//   ....[10]....
        /*0d0c*/ 	.word	0x000005f0
        /*0d10*/ 	.word	0x000000ff
        /*0d14*/ 	.word	0x0002a870
        /*0d18*/ 	.short	0x0100
        /*0d1a*/ 	.byte	0x06
	.zero		1


	//   ....[11]....
        /*0d1c*/ 	.word	0x00000600
        /*0d20*/ 	.word	0x000000ff
        /*0d24*/ 	.word	0x0002a880
        /*0d28*/ 	.short	0x0100
        /*0d2a*/ 	.byte	0x06
	.zero		1


	//   ....[12]....
        /*0d2c*/ 	.word	0x00000610
        /*0d30*/ 	.word	0x000000ff
        /*0d34*/ 	.word	0x0002a878
        /*0d38*/ 	.short	0x0100
        /*0d3a*/ 	.byte	0x06
	.zero		1


	//   ....[13]....
        /*0d3c*/ 	.word	0x00000620
        /*0d40*/ 	.word	0x000000ff
        /*0d44*/ 	.word	0x0002a888
        /*0d48*/ 	.short	0x0100
        /*0d4a*/ 	.byte	0x06
	.zero		1


	//   ....[14]....
        /*0d4c*/ 	.word	0x00000750
        /*0d50*/ 	.word	0x000000ff
        /*0d54*/ 	.word	0x0002a890
        /*0d58*/ 	.short	0x0100
        /*0d5a*/ 	.byte	0x08
	.zero		1


	//   ....[15]....
        /*0d5c*/ 	.word	0x00000760
        /*0d60*/ 	.word	0x000000ff
        /*0d64*/ 	.word	0x0002a8a0
        /*0d68*/ 	.short	0x0100
        /*0d6a*/ 	.byte	0x08
	.zero		1


	//   ....[16]....
        /*0d6c*/ 	.word	0x00000770
        /*0d70*/ 	.word	0x000000ff
        /*0d74*/ 	.word	0x0002a898
        /*0d78*/ 	.short	0x0100
        /*0d7a*/ 	.byte	0x08
	.zero		1


	//   ....[17]....
        /*0d7c*/ 	.word	0x00000780
        /*0d80*/ 	.word	0x000000ff
        /*0d84*/ 	.word	0x0002a8a8
        /*0d88*/ 	.short	0x0100
        /*0d8a*/ 	.byte	0x08
	.zero		1


	//   ....[18]....
        /*0d8c*/ 	.word	0x000008b0
        /*0d90*/ 	.word	0x000000ff
        /*0d94*/ 	.word	0x0002a8b0
        /*0d98*/ 	.short	0x0100
        /*0d9a*/ 	.byte	0x08
	.zero		1


	//   ....[19]....
        /*0d9c*/ 	.word	0x000008c0
        /*0da0*/ 	.word	0x000000ff
        /*0da4*/ 	.word	0x0002a8c0
        /*0da8*/ 	.short	0x0100
        /*0daa*/ 	.byte	0x08
	.zero		1


	//   ....[20]....
        /*0dac*/ 	.word	0x000008d0
        /*0db0*/ 	.word	0x000000ff
        /*0db4*/ 	.word	0x0002a8b8
        /*0db8*/ 	.short	0x0100
        /*0dba*/ 	.byte	0x08
	.zero		1


	//   ....[21]....
        /*0dbc*/ 	.word	0x000008e0
        /*0dc0*/ 	.word	0x000000ff
        /*0dc4*/ 	.word	0x0002a8c8
        /*0dc8*/ 	.short	0x0100
        /*0dca*/ 	.byte	0x08
	.zero		1


	//   ....[22]....
        /*0dcc*/ 	.word	0x00003e80
        /*0dd0*/ 	.word	0x00000056
        /*0dd4*/ 	.word	0x0002a890
        /*0dd8*/ 	.short	0x010a
        /*0dda*/ 	.byte	0x3f
	.zero		1


	//   ....[23]....
        /*0ddc*/ 	.word	0x00007480
        /*0de0*/ 	.word	0x00000056
        /*0de4*/ 	.word	0x0002a890
        /*0de8*/ 	.short	0x010a
        /*0dea*/ 	.byte	0x3f
	.zero		1


	//   ....[24]....
        /*0dec*/ 	.word	0x0000a310
        /*0df0*/ 	.word	0x00000056
        /*0df4*/ 	.word	0x0002a890
        /*0df8*/ 	.short	0x010a
        /*0dfa*/ 	.byte	0x3f
	.zero		1


	//   ....[25]....
        /*0dfc*/ 	.word	0x0000aab0
        /*0e00*/ 	.word	0x0000000b
        /*0e04*/ 	.word	0x00000000
        /*0e08*/ 	.short	0x0101
        /*0e0a*/ 	.byte	0x3f
	.zero		1


	//   ....[26]....
        /*0e0c*/ 	.word	0x0000aaf0
        /*0e10*/ 	.word	0x00000056
        /*0e14*/ 	.word	0x0002a8b0
        /*0e18*/ 	.short	0x010a
        /*0e1a*/ 	.byte	0x3f
	.zero		1


	//   ....[27]....
        /*0e1c*/ 	.word	0x0000b080
        /*0e20*/ 	.word	0x00000056
        /*0e24*/ 	.word	0x00000000
        /*0e28*/ 	.short	0x0101
        /*0e2a*/ 	.byte	0x3f
	.zero		1


	//   ....[28]....
        /*0e2c*/ 	.word	0x0000bc40
        /*0e30*/ 	.word	0x00000002
        /*0e34*/ 	.word	0x0002a800
        /*0e38*/ 	.short	0x010a
        /*0e3a*/ 	.byte	0x3f
	.zero		1


	//   ....[29]....
        /*0e3c*/ 	.word	0x0000bc90
        /*0e40*/ 	.word	0x00000002
        /*0e44*/ 	.word	0x0002a800
        /*0e48*/ 	.short	0x010a
        /*0e4a*/ 	.byte	0x3f
	.zero		1


	//   ....[30]....
        /*0e4c*/ 	.word	0x0000d0a0
        /*0e50*/ 	.word	0x00000002
        /*0e54*/ 	.word	0x0002a800
        /*0e58*/ 	.short	0x010a
        /*0e5a*/ 	.byte	0x3f
	.zero		1


	//   ....[31]....
        /*0e5c*/ 	.word	0x00010280
        /*0e60*/ 	.word	0x00000002
        /*0e64*/ 	.word	0x0002a800
        /*0e68*/ 	.short	0x010a
        /*0e6a*/ 	.byte	0x3f
	.zero		1


	//   ....[32]....
        /*0e6c*/ 	.word	0x00012b00
        /*0e70*/ 	.word	0x00000015
        /*0e74*/ 	.word	0x0002a830
        /*0e78*/ 	.short	0x010a
        /*0e7a*/ 	.byte	0x3f
	.zero		1


	//   ....[33]....
        /*0e7c*/ 	.word	0x00012b40
        /*0e80*/ 	.word	0x00000015
        /*0e84*/ 	.word	0x0002a830
        /*0e88*/ 	.short	0x010a
        /*0e8a*/ 	.byte	0x3f
	.zero		1


	//   ....[34]....
        /*0e8c*/ 	.word	0x000138c0
        /*0e90*/ 	.word	0x00000004
        /*0e94*/ 	.word	0x00000000
        /*0e98*/ 	.short	0x0101
        /*0e9a*/ 	.byte	0x3f
	.zero		1


	//   ....[35]....
        /*0e9c*/ 	.word	0x00015fc0
        /*0ea0*/ 	.word	0x00000014
        /*0ea4*/ 	.word	0x0002a830
        /*0ea8*/ 	.short	0x010a
        /*0eaa*/ 	.byte	0x3f
	.zero		1


	//   ....[36]....
        /*0eac*/ 	.word	0x00016040
        /*0eb0*/ 	.word	0x00000014
        /*0eb4*/ 	.word	0x0002a830
        /*0eb8*/ 	.short	0x010a
        /*0eba*/ 	.byte	0x3f
	.zero		1


	//   ....[37]....
        /*0ebc*/ 	.word	0x00016d20
        /*0ec0*/ 	.word	0x00000015
        /*0ec4*/ 	.word	0x0002a850
        /*0ec8*/ 	.short	0x010a
        /*0eca*/ 	.byte	0x3f
	.zero		1


	//   ....[38]....
        /*0ecc*/ 	.word	0x00016d70
        /*0ed0*/ 	.word	0x00000015
        /*0ed4*/ 	.word	0x0002a850
        /*0ed8*/ 	.short	0x010a
        /*0eda*/ 	.byte	0x3f
	.zero		1


	//   ....[39]....
        /*0edc*/ 	.word	0x00017480
        /*0ee0*/ 	.word	0x0000000a
        /*0ee4*/ 	.word	0x00000000
        /*0ee8*/ 	.short	0x0101
        /*0eea*/ 	.byte	0x3f
	.zero		1


	//   ....[40]....
        /*0eec*/ 	.word	0x000196f0
        /*0ef0*/ 	.word	0x00000015
        /*0ef4*/ 	.word	0x00000000
        /*0ef8*/ 	.short	0x0101
        /*0efa*/ 	.byte	0x3f
	.zero		1


	//   ....[41]....
        /*0efc*/ 	.word	0x00019c90
        /*0f00*/ 	.word	0x00000014
        /*0f04*/ 	.word	0x0002a830
        /*0f08*/ 	.short	0x010a
        /*0f0a*/ 	.byte	0x3f
	.zero		1


	//   ....[42]....
        /*0f0c*/ 	.word	0x00019d10
        /*0f10*/ 	.word	0x00000014
        /*0f14*/ 	.word	0x0002a830
        /*0f18*/ 	.short	0x010a
        /*0f1a*/ 	.byte	0x3f
	.zero		1


	//   ....[43]....
        /*0f1c*/ 	.word	0x0001a9f0
        /*0f20*/ 	.word	0x00000015
        /*0f24*/ 	.word	0x0002a850
        /*0f28*/ 	.short	0x010a
        /*0f2a*/ 	.byte	0x3f
	.zero		1


	//   ....[44]....
        /*0f2c*/ 	.word	0x0001aa40
        /*0f30*/ 	.word	0x00000015
        /*0f34*/ 	.word	0x0002a850
        /*0f38*/ 	.short	0x010a
        /*0f3a*/ 	.byte	0x3f
	.zero		1


	//   ....[45]....
        /*0f3c*/ 	.word	0x0001b170
        /*0f40*/ 	.word	0x00000014
        /*0f44*/ 	.word	0x00000000
        /*0f48*/ 	.short	0x0101
        /*0f4a*/ 	.byte	0x3f
	.zero		1


	//   ....[46]....
        /*0f4c*/ 	.word	0x0001c130
        /*0f50*/ 	.word	0x00000015
        /*0f54*/ 	.word	0x00000000
        /*0f58*/ 	.short	0x0101
        /*0f5a*/ 	.byte	0x3f
	.zero		1


	//   ....[47]....
        /*0f5c*/ 	.word	0x0001c420
        /*0f60*/ 	.word	0x00000003
        /*0f64*/ 	.word	0x0002a830
        /*0f68*/ 	.short	0x010a
        /*0f6a*/ 	.byte	0x3f
	.zero		1


	//   ....[48]....
        /*0f6c*/ 	.word	0x0001c4a0
        /*0f70*/ 	.word	0x00000003
        /*0f74*/ 	.word	0x0002a830
        /*0f78*/ 	.short	0x010a
        /*0f7a*/ 	.byte	0x3f
	.zero		1


	//   ....[49]....
        /*0f7c*/ 	.word	0x0001d180
        /*0f80*/ 	.word	0x0000000f
        /*0f84*/ 	.word	0x0002a850
        /*0f88*/ 	.short	0x010a
        /*0f8a*/ 	.byte	0x3f
	.zero		1


	//   ....[50]....
        /*0f8c*/ 	.word	0x0001d1d0
        /*0f90*/ 	.word	0x0000000f
        /*0f94*/ 	.word	0x0002a850
        /*0f98*/ 	.short	0x010a
        /*0f9a*/ 	.byte	0x3f
	.zero		1


	//   ....[51]....
        /*0f9c*/ 	.word	0x0001d8f0
        /*0fa0*/ 	.word	0x00000008
        /*0fa4*/ 	.word	0x00000000
        /*0fa8*/ 	.short	0x0101
        /*0faa*/ 	.byte	0x3f
	.zero		1


	//   ....[52]....
        /*0fac*/ 	.word	0x0001fb60
        /*0fb0*/ 	.word	0x0000000f
        /*0fb4*/ 	.word	0x00000000
        /*0fb8*/ 	.short	0x0101
        /*0fba*/ 	.byte	0x3f
	.zero		1


	//   ....[53]....
        /*0fbc*/ 	.word	0x00020150
        /*0fc0*/ 	.word	0x00000008
        /*0fc4*/ 	.word	0x0002a850
        /*0fc8*/ 	.short	0x010a
        /*0fca*/ 	.byte	0x3f
	.zero		1


	//   ....[54]....
        /*0fcc*/ 	.word	0x000201f0
        /*0fd0*/ 	.word	0x00000008
        /*0fd4*/ 	.word	0x0002a850
        /*0fd8*/ 	.short	0x010a
        /*0fda*/ 	.byte	0x3f
	.zero		1


	//   ....[55]....
        /*0fdc*/ 	.word	0x000206f0
        /*0fe0*/ 	.word	0x00000003
        /*0fe4*/ 	.word	0x00000000
        /*0fe8*/ 	.short	0x0101
        /*0fea*/ 	.byte	0x3f
	.zero		1


	//   ....[56]....
        /*0fec*/ 	.word	0x00021d00
        /*0ff0*/ 	.word	0x00000000
        /*0ff4*/ 	.word	0x00000000
        /*0ff8*/ 	.short	0x0101
        /*0ffa*/ 	.byte	0x3f
	.zero		1


	//   ....[57]....
        /*0ffc*/ 	.word	0x00022490
        /*1000*/ 	.word	0x00000006
        /*1004*/ 	.word	0x00000000
        /*1008*/ 	.short	0x0101
        /*100a*/ 	.byte	0x3f
	.zero		1


	//   ....[58]....
        /*100c*/ 	.word	0x00025830
        /*1010*/ 	.word	0x00000011
        /*1014*/ 	.word	0x0002a820
        /*1018*/ 	.short	0x010a
        /*101a*/ 	.byte	0x3f
	.zero		1


	//   ....[59]....
        /*101c*/ 	.word	0x000258c0
        /*1020*/ 	.word	0x0000000c
        /*1024*/ 	.word	0x0002a8a0
        /*1028*/ 	.short	0x010a
        /*102a*/ 	.byte	0x3f
	.zero		1


	//   ....[60]....
        /*102c*/ 	.word	0x00025d00
        /*1030*/ 	.word	0x0000000c
        /*1034*/ 	.word	0x0002a8c0
        /*1038*/ 	.short	0x010a
        /*103a*/ 	.byte	0x3f
	.zero		1


	//   ....[61]....
        /*103c*/ 	.word	0x00026130
        /*1040*/ 	.word	0x0000000a
        /*1044*/ 	.word	0x0002a8a0
        /*1048*/ 	.short	0x010a
        /*104a*/ 	.byte	0x3f
	.zero		1


	//   ....[62]....
        /*104c*/ 	.word	0x00026560
        /*1050*/ 	.word	0x0000000a
        /*1054*/ 	.word	0x0002a8c0
        /*1058*/ 	.short	0x010a
        /*105a*/ 	.byte	0x3f
	.zero		1


	//   ....[63]....
        /*105c*/ 	.word	0x00027a60
        /*1060*/ 	.word	0x00000007
        /*1064*/ 	.word	0x0002a840
        /*1068*/ 	.short	0x010a
        /*106a*/ 	.byte	0x3f
	.zero		1


	//   ....[64]....
        /*106c*/ 	.word	0x00028110
        /*1070*/ 	.word	0x00000007
        /*1074*/ 	.word	0x0002a830
        /*1078*/ 	.short	0x0107
        /*107a*/ 	.byte	0x3f
	.zero		1


	//   ....[65]....
        /*107c*/ 	.word	0x000281c0
        /*1080*/ 	.word	0x00000007
        /*1084*/ 	.word	0x0002a830
        /*1088*/ 	.short	0x0101
        /*108a*/ 	.byte	0x3f
	.zero		1


	//   ....[66]....
        /*108c*/ 	.word	0x00028db0
        /*1090*/ 	.word	0x00000011
        /*1094*/ 	.word	0x0002a800
        /*1098*/ 	.short	0x0107
        /*109a*/ 	.byte	0x3f
	.zero		1


	//   ....[67]....
        /*109c*/ 	.word	0x00028ec0
        /*10a0*/ 	.word	0x00000011
        /*10a4*/ 	.word	0x0002a800
        /*10a8*/ 	.short	0x0101
        /*10aa*/ 	.byte	0x3f
	.zero		1


	//   ....[68]....
        /*10ac*/ 	.word	0x00028ee0
        /*10b0*/ 	.word	0x00000011
        /*10b4*/ 	.word	0x0002a820
        /*10b8*/ 	.short	0x010a
        /*10ba*/ 	.byte	0x3f
	.zero		1


	//   ....[69]....
        /*10bc*/ 	.word	0x00029250
        /*10c0*/ 	.word	0x00000005
        /*10c4*/ 	.word	0x0002a840
        /*10c8*/ 	.short	0x010a
        /*10ca*/ 	.byte	0x3f
	.zero		1


	//   ....[70]....
        /*10cc*/ 	.word	0x00029730
        /*10d0*/ 	.word	0x00000005
        /*10d4*/ 	.word	0x0002a830
        /*10d8*/ 	.short	0x0107
        /*10da*/ 	.byte	0x3f
	.zero		1


	//   ....[71]....
        /*10dc*/ 	.word	0x000297e0
        /*10e0*/ 	.word	0x00000005
        /*10e4*/ 	.word	0x0002a830
        /*10e8*/ 	.short	0x0101
        /*10ea*/ 	.byte	0x3f
	.zero		1


	//   ....[72]....
        /*10ec*/ 	.word	0x00029840
        /*10f0*/ 	.word	0x00000005
        /*10f4*/ 	.word	0x0002a860
        /*10f8*/ 	.short	0x010a
        /*10fa*/ 	.byte	0x3f
	.zero		1


	//   ....[73]....
        /*10fc*/ 	.word	0x00029ca0
        /*1100*/ 	.word	0x00000005
        /*1104*/ 	.word	0x0002a850
        /*1108*/ 	.short	0x0107
        /*110a*/ 	.byte	0x3f
	.zero		1


	//   ....[74]....
        /*110c*/ 	.word	0x00029e00
        /*1110*/ 	.word	0x00000005
        /*1114*/ 	.word	0x0002a850
        /*1118*/ 	.short	0x0101
        /*111a*/ 	.byte	0x3f
	.zero		1


	//   ....[75]....
        /*111c*/ 	.word	0x0002a050
        /*1120*/ 	.word	0x00000000
        /*1124*/ 	.word	0x0002a860
        /*1128*/ 	.short	0x010a
        /*112a*/ 	.byte	0x3f
	.zero		1


	//   ....[76]....
        /*112c*/ 	.word	0x0002a4b0
        /*1130*/ 	.word	0x00000000
        /*1134*/ 	.word	0x0002a850
        /*1138*/ 	.short	0x0107
        /*113a*/ 	.byte	0x3f
	.zero		1


	//   ....[77]....
        /*113c*/ 	.word	0x0002a560
        /*1140*/ 	.word	0x00000000
        /*1144*/ 	.word	0x0002a850
        /*1148*/ 	.short	0x0101
        /*114a*/ 	.byte	0x3f
	.zero		1


	//   ....[78]....
        /*114c*/ 	.word	0x0002b6b0
        /*1150*/ 	.word	0x00000007
        /*1154*/ 	.word	0x0002a820
        /*1158*/ 	.short	0x010a
        /*115a*/ 	.byte	0x3f
	.zero		1


	//   ....[79]....
        /*115c*/ 	.word	0x0002b840
        /*1160*/ 	.word	0x00000005
        /*1164*/ 	.word	0x0002a840
        /*1168*/ 	.short	0x010a
        /*116a*/ 	.byte	0x3f
	.zero		1


	//   ....[80]....
        /*116c*/ 	.word	0x0002b8e0
        /*1170*/ 	.word	0x00000003
        /*1174*/ 	.word	0x0002a840
        /*1178*/ 	.short	0x010a
        /*117a*/ 	.byte	0x3f
	.zero		1


	//   ....[81]....
        /*117c*/ 	.word	0x0002b920
        /*1180*/ 	.word	0x00000005
        /*1184*/ 	.word	0x0002a860
        /*1188*/ 	.short	0x010a
        /*118a*/ 	.byte	0x3f
	.zero		1


	//   ....[82]....
        /*118c*/ 	.word	0x0002b960
        /*1190*/ 	.word	0x00000003
        /*1194*/ 	.word	0x0002a860
        /*1198*/ 	.short	0x010a
        /*119a*/ 	.byte	0x3f
	.zero		1


	//   ....[83]....
        /*119c*/ 	.word	0x0002b9c0
        /*11a0*/ 	.word	0x00000056
        /*11a4*/ 	.word	0x0002a890
        /*11a8*/ 	.short	0x010a
        /*11aa*/ 	.byte	0x3f
	.zero		1


	//   ....[84]....
        /*11ac*/ 	.word	0x0002bc70
        /*11b0*/ 	.word	0x00000056
        /*11b4*/ 	.word	0x0002a890
        /*11b8*/ 	.short	0x010a
        /*11ba*/ 	.byte	0x3f
	.zero		1


	//   ....[85]....
        /*11bc*/ 	.word	0x0002bf20
        /*11c0*/ 	.word	0x00000056
        /*11c4*/ 	.word	0x0002a890
        /*11c8*/ 	.short	0x010a
        /*11ca*/ 	.byte	0x3f
	.zero		1


	//   ....[86]....
        /*11cc*/ 	.word	0x0002c1d0
        /*11d0*/ 	.word	0x00000056
        /*11d4*/ 	.word	0x0002a8b0
        /*11d8*/ 	.short	0x010a
        /*11da*/ 	.byte	0x3f
	.zero		1


	//   ....[87]....
        /*11dc*/ 	.word	0x0002c5c0
        /*11e0*/ 	.word	0x00000002
        /*11e4*/ 	.word	0x0002a800
        /*11e8*/ 	.short	0x010a
        /*11ea*/ 	.byte	0x3f
	.zero		1


	//   ....[88]....
        /*11ec*/ 	.word	0x0002c9a0
        /*11f0*/ 	.word	0x00000002
        /*11f4*/ 	.word	0x0002a800
        /*11f8*/ 	.short	0x010a
        /*11fa*/ 	.byte	0x3f
	.zero		1


	//   ....[89]....
        /*11fc*/ 	.word	0x0002c9f0
        /*1200*/ 	.word	0x00000015
        /*1204*/ 	.word	0x0002a830
        /*1208*/ 	.short	0x010a
        /*120a*/ 	.byte	0x3f
	.zero		1


	//   ....[90]....
        /*120c*/ 	.word	0x0002ca40
        /*1210*/ 	.word	0x00000014
        /*1214*/ 	.word	0x0002a830
        /*1218*/ 	.short	0x010a
        /*121a*/ 	.byte	0x3f
	.zero		1


	//   ....[91]....
        /*121c*/ 	.word	0x0002ca90
        /*1220*/ 	.word	0x00000015
        /*1224*/ 	.word	0x0002a850
        /*1228*/ 	.short	0x010a
        /*122a*/ 	.byte	0x3f
	.zero		1


	//   ....[92]....
        /*122c*/ 	.word	0x0002cae0
        /*1230*/ 	.word	0x00000014
        /*1234*/ 	.word	0x0002a830
        /*1238*/ 	.short	0x010a
        /*123a*/ 	.byte	0x3f
	.zero		1


	//   ....[93]....
        /*123c*/ 	.word	0x0002cb30
        /*1240*/ 	.word	0x00000015
        /*1244*/ 	.word	0x0002a850
        /*1248*/ 	.short	0x010a
        /*124a*/ 	.byte	0x3f
	.zero		1


	//   ....[94]....
        /*124c*/ 	.word	0x0002cb80
        /*1250*/ 	.word	0x00000003
        /*1254*/ 	.word	0x0002a830
        /*1258*/ 	.short	0x010a
        /*125a*/ 	.byte	0x3f
	.zero		1


	//   ....[95]....
        /*125c*/ 	.word	0x0002cbd0
        /*1260*/ 	.word	0x0000000f
        /*1264*/ 	.word	0x0002a850
        /*1268*/ 	.short	0x010a
        /*126a*/ 	.byte	0x3f
	.zero		1


	//   ....[96]....
        /*126c*/ 	.word	0x0002cc20
        /*1270*/ 	.word	0x00000008
        /*1274*/ 	.word	0x0002a850
        /*1278*/ 	.short	0x010a
        /*127a*/ 	.byte	0x3f
	.zero		1


	//   ....[97]....
        /*127c*/ 	.word	0x0002cdc0
        /*1280*/ 	.word	0x00000011
        /*1284*/ 	.word	0x0002a820
        /*1288*/ 	.short	0x010a
        /*128a*/ 	.byte	0x3f
	.zero		1


	//   ....[98]....
        /*128c*/ 	.word	0x0002ce10
        /*1290*/ 	.word	0x0000000c
        /*1294*/ 	.word	0x0002a8a0
        /*1298*/ 	.short	0x010a
        /*129a*/ 	.byte	0x3f
	.zero		1


	//   ....[99]....
        /*129c*/ 	.word	0x0002ce60
        /*12a0*/ 	.word	0x0000000c
        /*12a4*/ 	.word	0x0002a8c0
        /*12a8*/ 	.short	0x010a
        /*12aa*/ 	.byte	0x3f
	.zero		1


	//   ....[100]....
        /*12ac*/ 	.word	0x0002ceb0
        /*12b0*/ 	.word	0x0000000a
        /*12b4*/ 	.word	0x0002a8a0
        /*12b8*/ 	.short	0x010a
        /*12ba*/ 	.byte	0x3f
	.zero		1


	//   ....[101]....
        /*12bc*/ 	.word	0x0002cf00
        /*12c0*/ 	.word	0x0000000a
        /*12c4*/ 	.word	0x0002a8c0
        /*12c8*/ 	.short	0x010a
        /*12ca*/ 	.byte	0x3f
	.zero		1


	//   ....[102]....
        /*12cc*/ 	.word	0x0002d020
        /*12d0*/ 	.word	0x00000007
        /*12d4*/ 	.word	0x0002a840
        /*12d8*/ 	.short	0x010a
        /*12da*/ 	.byte	0x3f
	.zero		1


	//   ....[103]....
        /*12dc*/ 	.word	0x0002e420
        /*12e0*/ 	.word	0x00000011
        /*12e4*/ 	.word	0x0002a820
        /*12e8*/ 	.short	0x010a
        /*12ea*/ 	.byte	0x3f
	.zero		1


	//   ....[104]....
        /*12ec*/ 	.word	0x0002e470
        /*12f0*/ 	.word	0x00000005
        /*12f4*/ 	.word	0x0002a840
        /*12f8*/ 	.short	0x010a
        /*12fa*/ 	.byte	0x3f
	.zero		1


	//   ....[105]....
        /*12fc*/ 	.word	0x0002ec30
        /*1300*/ 	.word	0x00000005
        /*1304*/ 	.word	0x0002a860
        /*1308*/ 	.short	0x010a
        /*130a*/ 	.byte	0x3f
	.zero		1


	//   ....[106]....
        /*130c*/ 	.word	0x0002f440
        /*1310*/ 	.word	0x00000000
        /*1314*/ 	.word	0x0002a860
        /*1318*/ 	.short	0x010a
        /*131a*/ 	.byte	0x3f
	.zero		1


	//   ....[107]....
        /*131c*/ 	.word	0x00030620
        /*1320*/ 	.word	0x00000007
        /*1324*/ 	.word	0x0002a820
        /*1328*/ 	.short	0x010a
        /*132a*/ 	.byte	0x3f
	.zero		1


	//   ....[108]....
        /*132c*/ 	.word	0x000307c0
        /*1330*/ 	.word	0x00000005
        /*1334*/ 	.word	0x0002a840
        /*1338*/ 	.short	0x010a
        /*133a*/ 	.byte	0x3f
	.zero		1


	//   ....[109]....
        /*133c*/ 	.word	0x00030810
        /*1340*/ 	.word	0x00000003
        /*1344*/ 	.word	0x0002a840
        /*1348*/ 	.short	0x010a
        /*134a*/ 	.byte	0x3f
	.zero		1


	//   ....[110]....
        /*134c*/ 	.word	0x00030860
        /*1350*/ 	.word	0x00000005
        /*1354*/ 	.word	0x0002a860
        /*1358*/ 	.short	0x010a
        /*135a*/ 	.byte	0x3f
	.zero		1


	//----- nvinfo : EIATTR_NUM_MBARRIERS
	.align		4
.L_236:
        /*135c*/ 	.byte	0x03, 0x38
        /*135e*/ 	.short	0x0016


	//----- nvinfo : EIATTR_EXIT_INSTR_OFFSETS
	.align		4
        /*1360*/ 	.byte	0x04, 0x1c
        /*1362*/ 	.short	(.L_238 - .L_237)


	//   ....[0]....
.L_237:
        /*1364*/ 	.word	0x0002b9b0


	//----- nvinfo : EIATTR_MAX_THREADS
	.align		4
.L_238:
        /*1368*/ 	.byte	0x04, 0x05
        /*136a*/ 	.short	(.L_240 - .L_239)
.L_239:
        /*136c*/ 	.word	0x00000180
        /*1370*/ 	.word	0x00000001
        /*1374*/ 	.word	0x00000001


	//----- nvinfo : EIATTR_CRS_STACK_SIZE
	.align		4
.L_240:
        /*1378*/ 	.byte	0x04, 0x1e
        /*137a*/ 	.short	(.L_242 - .L_241)
.L_241:
        /*137c*/ 	.word	0x00000000


	//----- nvinfo : EIATTR_CBANK_PARAM_SIZE
	.align		4
.L_242:
        /*1380*/ 	.byte	0x03, 0x19
        /*1382*/ 	.short	0x0af0


	//----- nvinfo : EIATTR_PARAM_CBANK
	.align		4
        /*1384*/ 	.byte	0x04, 0x0a
        /*1386*/ 	.short	(.L_244 - .L_243)
	.align		4
.L_243:
        /*1388*/ 	.word	index@(.nv.constant0._ZN7cutlass13device_kernelIN5flash11enable_sm90INS1_16FlashAttnFwdSm90INS1_25CollectiveMainloopFwdSm90ILi2EN4cute5tupleIJNS5_1CILi1EEES8_S8_EEENS6_IJNS7_ILi128EEENS7_ILi96EEENS7_ILi192EEEEEELi128ENS_6half_tEfNS_4arch4Sm90ELb0ELb1ELb1ELb1ELb1ELb1ELb0ELb1ELb1ELb1ELb1ELb0EEENS1_21CollectiveEpilogueFwdINS6_IJSA_SA_SB_EEES9_SE_SG_Li256ELb1ELb1ELb1ELb0EEENS1_36VarlenDynamicPersistentTileSchedulerILi128ELi96ELi256ELi128ELb1ELb1ELb1ELb1ELb0ELb1EEEEEEEEEvNT_6ParamsE)
        /*138c*/ 	.short	0x0210
        /*138e*/ 	.short	0x0af0


	//----- nvinfo : EIATTR_SW_WAR
	.align		4
.L_244:
        /*1390*/ 	.byte	0x04, 0x36
        /*1392*/ 	.short	(.L_246 - .L_245)
.L_245:
        /*1394*/ 	.word	0x00000008
.L_246:


//--------------------- .nv.info._ZN7cutlass13device_kernelIN5flash11enable_sm90INS1_16FlashAttnFwdSm90INS1_25CollectiveMainloopFwdSm90ILi2EN4cute5tupleIJNS5_1CILi1EEES8_S8_EEENS6_IJNS7_ILi128EEENS7_ILi96EEENS7_ILi192EEEEEELi128ENS_6half_tEfNS_4arch4Sm90ELb1ELb0ELb1ELb0ELb1ELb0ELb0ELb1ELb1ELb1ELb1ELb0EEENS1_21CollectiveEpilogueFwdINS6_IJSA_SA_SB_EEES9_SE_SG_Li256ELb0ELb1ELb1ELb0EEENS1_19SingleTileSchedulerILb0ELb1ELb1ELi128EEEEEEEEEvNT_6ParamsE --------------------------
	.section	.nv.info._ZN7cutlass13device_kernelIN5flash11enable_sm90INS1_16FlashAttnFwdSm90INS1_25CollectiveMainloopFwdSm90ILi2EN4cute5tupleIJNS5_1CILi1EEES8_S8_EEENS6_IJNS7_ILi128EEENS7_ILi96EEENS7_ILi192EEEEEELi128ENS_6half_tEfNS_4arch4Sm90ELb1ELb0ELb1ELb0ELb1ELb0ELb0ELb1ELb1ELb1ELb1ELb0EEENS1_21CollectiveEpilogueFwdINS6_IJSA_SA_SB_EEES9_SE_SG_Li256ELb0ELb1ELb1ELb0EEENS1_19SingleTileSchedulerILb0ELb1ELb1ELi128EEEEEEEEEvNT_6ParamsE,"",@"SHT_CUDA_INFO"
	.sectionflags	@""
	.align	4


	//----- nvinfo : EIATTR_CUDA_API_VERSION
	.align		4
        /*0000*/ 	.byte	0x04, 0x37
        /*0002*/ 	.short	(.L_248 - .L_247)
.L_247:
        /*0004*/ 	.word	0x00000082


	//----- nvinfo : EIATTR_KPARAM_INFO
	.align		4
.L_248:
        /*0008*/ 	.byte	0x04, 0x17
        /*000a*/ 	.short	(.L_250 - .L_249)
.L_249:
        /*000c*/ 	.word	0x00000000
        /*0010*/ 	.short	0x0000
        /*0012*/ 	.short	0x0070
        /*0014*/ 	.byte	0x00, 0xf0, 0x01, 0x28


	//----- nvinfo : EIATTR_SPARSE_MMA_MASK
	.align		4
.L_250:
        /*0018*/ 	.byte	0x03, 0x50
        /*001a*/ 	.short	0x0000


	//----- nvinfo : EIATTR_MAXREG_COUNT
	.align		4
        /*001c*/ 	.byte	0x03, 0x1b
        /*001e*/ 	.short	0x00a8


	//----- nvinfo : EIATTR_NUM_BARRIERS
	.align		4
        /*0020*/ 	.byte	0x02, 0x4c
        /*0022*/ 	.byte	0x09
	.zero		1


	//----- nvinfo : EIATTR_EXTERNS
	.align		4
        /*0024*/ 	.byte	0x04, 0x0f
        /*0026*/ 	.short	(.L_252 - .L_251)


	//   ....[0]....
	.align		4
.L_251:
        /*0028*/ 	.word	index@(__assertfail)


	//----- nvinfo : EIATTR_MERCURY_ISA_VERSION
	.align		4
.L_252:
        /*002c*/ 	.byte	0x03, 0x5f
        /*002e*/ 	.short	0x0101


	//----- nvinfo : EIATTR_INT_WARP_WIDE_INSTR_OFFSETS
	.align		4
        /*0030*/ 	.byte	0x04, 0x31
        /*0032*/ 	.short	(.L_254 - .L_253)


	//   ....[0]....
.L_253:
        /*0034*/ 	.word	0x000000b0


	//   ....[1]....
        /*0038*/ 	.word	0x000000c0


	//   ....[2]....
        /*003c*/ 	.word	0x00000160


	//----- nvinfo : EIATTR_COOP_GROUP_MASK_REGIDS
	.align		4
.L_254:
        /*0040*/ 	.byte	0x04, 0x29
        /*0042*/ 	.short	(.L_256 - .L_255)


	//   ....[0]....
.L_255:
        /*0044*/ 	.word	0xffffffff


	//   ....[1]....
        /*0048*/ 	.word	0xffffffff


	//   ....[2]....
        /*004c*/ 	.word	0xffffffff


	//   ....[3]....
        /*0050*/ 	.word	0xffffffff


	//   ....[4]....
        /*0054*/ 	.word	0xffffffff


	//   ....[5]....
        /*0058*/ 	.word	0xffffffff


	//   ....[6]....
        /*005c*/ 	.word	0xffffffff


	//   ....[7]....
        /*0060*/ 	.word	0xffffffff


	//   ....[8]....
        /*0064*/ 	.word	0xffffffff


	//   ....[9]....
        /*0068*/ 	.word	0xffffffff


	//   ....[10]....
        /*006c*/ 	.word	0xffffffff


	//   ....[11]....
        /*0070*/ 	.word	0xffffffff


	//   ....[12]....
        /*0074*/ 	.word	0xffffffff


	//   ....[13]....
        /*0078*/ 	.word	0xffffffff


	//   ....[14]....
        /*007c*/ 	.word	0xffffffff


	//   ....[15]....
        /*0080*/ 	.word	0xffffffff


	//   ....[16]....
        /*0084*/ 	.word	0xffffffff


	//   ....[17]....
        /*0088*/ 	.word	0xffffffff


	//   ....[18]....
        /*008c*/ 	.word	0xffffffff


	//   ....[19]....
        /*0090*/ 	.word	0xffffffff


	//   ....[20]....
        /*0094*/ 	.word	0xffffffff


	//   ....[21]....
        /*0098*/ 	.word	0xffffffff


	//   ....[22]....
        /*009c*/ 	.word	0xffffffff


	//   ....[23]....
        /*00a0*/ 	.word	0xffffffff


	//   ....[24]....
        /*00a4*/ 	.word	0xffffffff


	//   ....[25]....
        /*00a8*/ 	.word	0xffffffff


	//   ....[26]....
        /*00ac*/ 	.word	0xffffffff


	//   ....[27]....
        /*00b0*/ 	.word	0xffffffff


	//   ....[28]....
        /*00b4*/ 	.word	0xffffffff


	//   ....[29]....
        /*00b8*/ 	.word	0xffffffff


	//   ....[30]....
        /*00bc*/ 	.word	0xffffffff


	//   ....[31]....
        /*00c0*/ 	.word	0xffffffff


	//   ....[32]....
        /*00c4*/ 	.word	0xffffffff


	//   ....[33]....
        /*00c8*/ 	.word	0xffffffff


	//   ....[34]....
        /*00cc*/ 	.word	0xffffffff


	//   ....[35]....
        /*00d0*/ 	.word	0xffffffff


	//   ....[36]....
        /*00d4*/ 	.word	0xffffffff


	//   ....[37]....
        /*00d8*/ 	.word	0xffffffff


	//   ....[38]....
        /*00dc*/ 	.word	0xffffffff


	//   ....[39]....
        /*00e0*/ 	.word	0xffffffff


	//   ....[40]....
        /*00e4*/ 	.word	0xffffffff


	//   ....[41]....
        /*00e8*/ 	.word	0xffffffff


	//   ....[42]....
        /*00ec*/ 	.word	0xffffffff


	//   ....[43]....
        /*00f0*/ 	.word	0xffffffff


	//   ....[44]....
        /*00f4*/ 	.word	0xffffffff


	//   ....[45]....
        /*00f8*/ 	.word	0xffffffff


	//   ....[46]....
        /*00fc*/ 	.word	0xffffffff


	//   ....[47]....
        /*0100*/ 	.word	0xffffffff


	//   ....[48]....
        /*0104*/ 	.word	0xffffffff


	//   ....[49]....
        /*0108*/ 	.word	0xffffffff


	//   ....[50]....
        /*010c*/ 	.word	0xffffffff


	//   ....[51]....
        /*0110*/ 	.word	0xffffffff


	//   ....[52]....
        /*0114*/ 	.word	0xffffffff


	//   ....[53]....
        /*0118*/ 	.word	0xffffffff


	//   ....[54]....
        /*011c*/ 	.word	0xffffffff


	//   ....[55]....
        /*0120*/ 	.word	0xffffffff


	//   ....[56]....
        /*0124*/ 	.word	0xffffffff


	//   ....[57]....
        /*0128*/ 	.word	0xffffffff


	//   ....[58]....
        /*012c*/ 	.word	0xffffffff


	//   ....[59]....
        /*0130*/ 	.word	0xffffffff


	//   ....[60]....
        /*0134*/ 	.word	0xffffffff


	//   ....[61]....
        /*0138*/ 	.word	0xffffffff


	//   ....[62]....
        /*013c*/ 	.word	0xffffffff


	//   ....[63]....
        /*0140*/ 	.word	0xffffffff


	//   ....[64]....
        /*0144*/ 	.word	0xffffffff


	//   ....[65]....
        /*0148*/ 	.word	0xffffffff


	//   ....[66]....
        /*014c*/ 	.word	0xffffffff


	//   ....[67]....
        /*0150*/ 	.word	0xffffffff


	//   ....[68]....
        /*0154*/ 	.word	0xffffffff


	//   ....[69]....
        /*0158*/ 	.word	0xffffffff


	//   ....[70]....
        /*015c*/ 	.word	0xffffffff


	//   ....[71]....
        /*0160*/ 	.word	0xffffffff


	//   ....[72]....
        /*0164*/ 	.word	0xffffffff


	//   ....[73]....
        /*0168*/ 	.word	0xffffffff


	//   ....[74]....
        /*016c*/ 	.word	0xffffffff


	//   ....[75]....
        /*0170*/ 	.word	0xffffffff


	//   ....[76]....
        /*0174*/ 	.word	0xffffffff


	//   ....[77]....
        /*0178*/ 	.word	0xffffffff


	//   ....[78]....
        /*017c*/ 	.word	0xffffffff


	//   ....[79]....
        /*0180*/ 	.word	0xffffffff


	//   ....[80]....
        /*0184*/ 	.word	0xffffffff


	//   ....[81]....
        /*0188*/ 	.word	0xffffffff


	//   ....[82]....
        /*018c*/ 	.word	0xffffffff


	//   ....[83]....
        /*0190*/ 	.word	0xffffffff


	//   ....[84]....
        /*0194*/ 	.word	0xffffffff


	//   ....[85]....
        /*0198*/ 	.word	0xffffffff


	//   ....[86]....
        /*019c*/ 	.word	0xffffffff


	//   ....[87]....
        /*01a0*/ 	.word	0xffffffff


	//   ....[88]....
        /*01a4*/ 	.word	0xffffffff


	//   ....[89]....
        /*01a8*/ 	.word	0xffffffff


	//   ....[90]....
        /*01ac*/ 	.word	0xffffffff


	//   ....[91]....
        /*01b0*/ 	.word	0xffffffff


	//   ....[92]....
        /*01b4*/ 	.word	0xffffffff


	//   ....[93]....
        /*01b8*/ 	.word	0xffffffff


	//   ....[94]....
        /*01bc*/ 	.word	0xffffffff


	//   ....[95]....
        /*01c0*/ 	.word	0xffffffff


	//   ....[96]....
        /*01c4*/ 	.word	0xffffffff


	//   ....[97]....
        /*01c8*/ 	.word	0xffffffff


	//   ....[98]....
        /*01cc*/ 	.word	0xffffffff


	//   ....[99]....
        /*01d0*/ 	.word	0xffffffff


	//   ....[100]....
        /*01d4*/ 	.word	0xffffffff


	//   ....[101]....
        /*01d8*/ 	.word	0x0500000f


	//   ....[102]....
        /*01dc*/ 	.word	0x0500000f


	//   ....[103]....
        /*01e0*/ 	.word	0x0500000f


	//   ....[104]....
        /*01e4*/ 	.word	0x0500000f


	//   ....[105]....
        /*01e8*/ 	.word	0x0500000f


	//   ....[106]....
        /*01ec*/ 	.word	0x0500000f


	//   ....[107]....
        /*01f0*/ 	.word	0x0500000f


	//   ....[108]....
        /*01f4*/ 	.word	0x0500000f


	//   ....[109]....
        /*01f8*/ 	.word	0x0500000f


	//   ....[110]....
        /*01fc*/ 	.word	0x0500000f


	//   ....[111]....
        /*0200*/ 	.word	0x0500000f


	//   ....[112]....
        /*0204*/ 	.word	0x0500000f


	//   ....[113]....
        /*0208*/ 	.word	0x0500000f


	//   ....[114]....
        /*020c*/ 	.word	0x0500000f


	//   ....[115]....
        /*0210*/ 	.word	0x0500000f


	//   ....[116]....
        /*0214*/ 	.word	0x0500000f


	//   ....[117]....
        /*0218*/ 	.word	0x0500000f


	//   ....[118]....
        /*021c*/ 	.word	0x0500000f


	//   ....[119]....
        /*0220*/ 	.word	0x0500000f


	//   ....[120]....
        /*0224*/ 	.word	0x0500000f


	//   ....[121]....
        /*0228*/ 	.word	0x0500000f


	//   ....[122]....
        /*022c*/ 	.word	0x0500000f


	//   ....[123]....
        /*0230*/ 	.word	0x0500000f


	//   ....[124]....
        /*0234*/ 	.word	0x0500000f


	//   ....[125]....
        /*0238*/ 	.word	0x0500000f


	//   ....[126]....
        /*023c*/ 	.word	0x0500000f


	//   ....[127]....
        /*0240*/ 	.word	0x0500000f


	//   ....[128]....
        /*0244*/ 	.word	0x0500000f


	//   ....[129]....
        /*0248*/ 	.word	0x0500000f


	//   ....[130]....
        /*024c*/ 	.word	0x0500000f


	//   ....[131]....
        /*0250*/ 	.word	0x0500000f


	//   ....[132]....
        /*0254*/ 	.word	0x0500000f


	//   ....[133]....
        /*0258*/ 	.word	0x0500000f


	//   ....[134]....
        /*025c*/ 	.word	0x0500000f


	//   ....[135]....
        /*0260*/ 	.word	0x0500000f


	//   ....[136]....
        /*0264*/ 	.word	0x0500000f


	//   ....[137]....
        /*0268*/ 	.word	0x0500000f


	//   ....[138]....
        /*026c*/ 	.word	0x0500000f


	//   ....[139]....
        /*0270*/ 	.word	0x0500000f


	//   ....[140]....
        /*0274*/ 	.word	0x0500000f


	//   ....[141]....
        /*0278*/ 	.word	0x0500000f


	//   ....[142]....
        /*027c*/ 	.word	0x0500000f


	//   ....[143]....
        /*0280*/ 	.word	0x0500000f


	//   ....[144]....
        /*0284*/ 	.word	0x0500000f


	//   ....[145]....
        /*0288*/ 	.word	0x0500000f


	//   ....[146]....
        /*028c*/ 	.word	0x0500000f


	//   ....[147]....
        /*0290*/ 	.word	0x0500000f


	//   ....[148]....
        /*0294*/ 	.word	0x0500000f


	//   ....[149]....
        /*0298*/ 	.word	0x0500000f


	//   ....[150]....
        /*029c*/ 	.word	0x0500000f


	//   ....[151]....
        /*02a0*/ 	.word	0x0500000f


	//   ....[152]....
        /*02a4*/ 	.word	0x0500000f


	//   ....[153]....
        /*02a8*/ 	.word	0x0500000f


	//   ....[154]....
        /*02ac*/ 	.word	0x0500000f


	//   ....[155]....
        /*02b0*/ 	.word	0x0500000f


	//   ....[156]....
        /*02b4*/ 	.word	0x0500000f


	//   ....[157]....
        /*02b8*/ 	.word	0x0500000f


	//   ....[158]....
        /*02bc*/ 	.word	0x0500000f


	//   ....[159]....
        /*02c0*/ 	.word	0x0500000f


	//   ....[160]....
        /*02c4*/ 	.word	0x0500000f


	//   ....[161]....
        /*02c8*/ 	.word	0x0500000f


	//   ....[162]....
        /*02cc*/ 	.word	0x0500000f


	//   ....[163]....
        /*02d0*/ 	.word	0x0500000f


	//   ....[164]....
        /*02d4*/ 	.word	0x0500000f


	//   ....[165]....
        /*02d8*/ 	.word	0x0500000f


	//   ....[166]....
        /*02dc*/ 	.word	0x0500000f


	//----- nvinfo : EIATTR_COOP_GROUP_INSTR_OFFSETS
	.align		4
.L_256:
        /*02e0*/ 	.byte	0x04, 0x28
        /*02e2*/ 	.short	(.L_258 - .L_257)


	//   ....[0]....
.L_257:
        /*02e4*/ 	.word	0x00000060


	//   ....[1]....
        /*02e8*/ 	.word	0x000000a0


	//   ....[2]....
        /*02ec*/ 	.word	0x000002c0


	//   ....[3]....
        /*02f0*/ 	.word	0x00000420


	//   ....[4]....
        /*02f4*/ 	.word	0x00000540


	//   ....[5]....
        /*02f8*/ 	.word	0x000006a0


	//   ....[6]....
        /*02fc*/ 	.word	0x000010a0


	//   ....[7]....
        /*0300*/ 	.word	0x00001dd0


	//   ....[8]....
        /*0304*/ 	.word	0x00001eb0


	//   ....[9]....
        /*0308*/ 	.word	0x000026e0


	//   ....[10]....
        /*030c*/ 	.word	0x00002790


	//   ....[11]....
        /*0310*/ 	.word	0x00002eb0


	//   ....[12]....
        /*0314*/ 	.word	0x00002f10


	//   ....[13]....
        /*0318*/ 	.word	0x00004860


	//   ....[14]....
        /*031c*/ 	.word	0x00004a10


	//   ....[15]....
        /*0320*/ 	.word	0x00005150


	//   ....[16]....
        /*0324*/ 	.word	0x000051a0


	//   ....[17]....
        /*0328*/ 	.word	0x000058c0


	//   ....[18]....
        /*032c*/ 	.word	0x00005970


	//   ....[19]....
        /*0330*/ 	.word	0x000078d0


	//   ....[20]....
        /*0334*/ 	.word	0x00007910


	//   ....[21]....
        /*0338*/ 	.word	0x00007930


	//   ....[22]....
        /*033c*/ 	.word	0x00007950


	//   ....[23]....
        /*0340*/ 	.word	0x00008a20


	//   ....[24]....
        /*0344*/ 	.word	0x00008a50


	//   ....[25]....
        /*0348*/ 	.word	0x00008b10


	//   ....[26]....
        /*034c*/ 	.word	0x00008b20


	//   ....[27]....
        /*0350*/ 	.word	0x000099a0


	//   ....[28]....
        /*0354*/ 	.word	0x000099e0


	//   ....[29]....
        /*0358*/ 	.word	0x00009a20


	//   ....[30]....
        /*035c*/ 	.word	0x00009a50


	//   ....[31]....
        /*0360*/ 	.word	0x00009a60


	//   ....[32]....
        /*0364*/ 	.word	0x00009a80


	//   ....[33]....
        /*0368*/ 	.word	0x0000a0c0


	//   ....[34]....
        /*036c*/ 	.word	0x0000a0d0


	//   ....[35]....
        /*0370*/ 	.word	0x0000aad0


	//   ....[36]....
        /*0374*/ 	.word	0x0000bdf0


	//   ....[37]....
        /*0378*/ 	.word	0x0000be10


	//   ....[38]....
        /*037c*/ 	.word	0x0000be20


	//   ....[39]....
        /*0380*/ 	.word	0x0000be30


	//   ....[40]....
        /*0384*/ 	.word	0x0000be40


	//   ....[41]....
        /*0388*/ 	.word	0x0000be50


	//   ....[42]....
        /*038c*/ 	.word	0x0000bee0


	//   ....[43]....
        /*0390*/ 	.word	0x0000bf00


	//   ....[44]....
        /*0394*/ 	.word	0x0000bf70


	//   ....[45]....
        /*0398*/ 	.word	0x0000bf80


	//   ....[46]....
        /*039c*/ 	.word	0x0000bf90


	//   ....[47]....
        /*03a0*/ 	.word	0x0000c030


	//   ....[48]....
        /*03a4*/ 	.word	0x0000c6b0


	//   ....[49]....
        /*03a8*/ 	.word	0x0000c6e0


	//   ....[50]....
        /*03ac*/ 	.word	0x0000c710


	//   ....[51]....
        /*03b0*/ 	.word	0x0000c740


	//   ....[52]....
        /*03b4*/ 	.word	0x0000c7e0


	//   ....[53]....
        /*03b8*/ 	.word	0x0000c810


	//   ....[54]....
        /*03bc*/ 	.word	0x0000c820


	//   ....[55]....
        /*03c0*/ 	.word	0x0000c880


	//   ....[56]....
        /*03c4*/ 	.word	0x0000c930


	//   ....[57]....
        /*03c8*/ 	.word	0x0000c950


	//   ....[58]....
        /*03cc*/ 	.word	0x0000c960


	//   ....[59]....
        /*03d0*/ 	.word	0x0000c9c0


	//   ....[60]....
        /*03d4*/ 	.word	0x0000ca70


	//   ....[61]....
        /*03d8*/ 	.word	0x0000ca90


	//   ....[62]....
        /*03dc*/ 	.word	0x0000caa0


	//   ....[63]....
        /*03e0*/ 	.word	0x0000caf0


	//   ....[64]....
        /*03e4*/ 	.word	0x0000d240


	//   ....[65]....
        /*03e8*/ 	.word	0x0000d260


	//   ....[66]....
        /*03ec*/ 	.word	0x0000d270


	//   ....[67]....
        /*03f0*/ 	.word	0x0000d280


	//   ....[68]....
        /*03f4*/ 	.word	0x0000d2a0


	//   ....[69]....
        /*03f8*/ 	.word	0x0000d2c0


	//   ....[70]....
        /*03fc*/ 	.word	0x0000d320


	//   ....[71]....
        /*0400*/ 	.word	0x0000d370


	//   ....[72]....
        /*0404*/ 	.word	0x0000d390


	//   ....[73]....
        /*0408*/ 	.word	0x0000d3d0


	//   ....[74]....
        /*040c*/ 	.word	0x0000d3f0


	//   ....[75]....
        /*0410*/ 	.word	0x0000d410


	//   ....[76]....
        /*0414*/ 	.word	0x0000d6b0


	//   ....[77]....
        /*0418*/ 	.word	0x0000d6c0


	//   ....[78]....
        /*041c*/ 	.word	0x0000d6d0


	//   ....[79]....
        /*0420*/ 	.word	0x0000d6f0


	//   ....[80]....
        /*0424*/ 	.word	0x0000d780


	//   ....[81]....
        /*0428*/ 	.word	0x0000d7b0


	//   ....[82]....
        /*042c*/ 	.word	0x0000d800


	//   ....[83]....
        /*0430*/ 	.word	0x0000d830


	//   ....[84]....
        /*0434*/ 	.word	0x0000d880


	//   ....[85]....
        /*0438*/ 	.word	0x0000d8b0


	//   ....[86]....
        /*043c*/ 	.word	0x0000d900


	//   ....[87]....
        /*0440*/ 	.word	0x0000d930


	//   ....[88]....
        /*0444*/ 	.word	0x0000dd90


	//   ....[89]....
        /*0448*/ 	.word	0x0000ddc0


	//   ....[90]....
        /*044c*/ 	.word	0x0000ddf0


	//   ....[91]....
        /*0450*/ 	.word	0x0000de20


	//   ....[92]....
        /*0454*/ 	.word	0x0000de50


	//   ....[93]....
        /*0458*/ 	.word	0x0000de60


	//   ....[94]....
        /*045c*/ 	.word	0x0000de70


	//   ....[95]....
        /*0460*/ 	.word	0x0000de90


	//   ....[96]....
        /*0464*/ 	.word	0x0000deb0


	//   ....[97]....
        /*0468*/ 	.word	0x0000ded0


	//   ....[98]....
        /*046c*/ 	.word	0x0000e010


	//   ....[99]....
        /*0470*/ 	.word	0x0000e070


	//   ....[100]....
        /*0474*/ 	.word	0x0000e2d0


	//   ....[101]....
        /*0478*/ 	.word	0x0000e840


	//   ....[102]....
        /*047c*/ 	.word	0x0000e930


	//   ....[103]....
        /*0480*/ 	.word	0x0000e9d0


	//   ....[104]....
        /*0484*/ 	.word	0x0000ea30


	//   ....[105]....
        /*0488*/ 	.word	0x0000eb00


	//   ....[106]....
        /*048c*/ 	.word	0x0000eb80


	//   ....[107]....
        /*0490*/ 	.word	0x0000ec50


	//   ....[108]....
        /*0494*/ 	.word	0x0000ecc0


	//   ....[109]....
        /*0498*/ 	.word	0x0000edb0


	//   ....[110]....
        /*049c*/ 	.word	0x0000ee30


	//   ....[111]....
        /*04a0*/ 	.word	0x0000ef00


	//   ....[112]....
        /*04a4*/ 	.word	0x0000ef70


	//   ....[113]....
        /*04a8*/ 	.word	0x0000f050


	//   ....[114]....
        /*04ac*/ 	.word	0x0000f0e0


	//   ....[115]....
        /*04b0*/ 	.word	0x0000f150


	//   ....[116]....
        /*04b4*/ 	.word	0x0000f1f0


	//   ....[117]....
        /*04b8*/ 	.word	0x0000f2c0


	//   ....[118]....
        /*04bc*/ 	.word	0x0000f340


	//   ....[119]....
        /*04c0*/ 	.word	0x0000f420


	//   ....[120]....
        /*04c4*/ 	.word	0x0000f4a0


	//   ....[121]....
        /*04c8*/ 	.word	0x0000f570


	//   ....[122]....
        /*04cc*/ 	.word	0x0000f5f0


	//   ....[123]....
        /*04d0*/ 	.word	0x0000f6d0


	//   ....[124]....
        /*04d4*/ 	.word	0x0000f750


	//   ....[125]....
        /*04d8*/ 	.word	0x0000f820


	//   ....[126]....
        /*04dc*/ 	.word	0x0000f8a0


	//   ....[127]....
        /*04e0*/ 	.word	0x0000f980


	//   ....[128]....
        /*04e4*/ 	.word	0x0000f9f0


	//   ....[129]....
        /*04e8*/ 	.word	0x0000fab0


	//   ....[130]....
        /*04ec*/ 	.word	0x0000fbf0


	//   ....[131]....
        /*04f0*/ 	.word	0x0000fc90


	//   ....[132]....
        /*04f4*/ 	.word	0x0000fd70


	//   ....[133]....
        /*04f8*/ 	.word	0x0000fdc0


	//   ....[134]....
        /*04fc*/ 	.word	0x0000fea0


	//   ....[135]....
        /*0500*/ 	.word	0x0000fef0


	//   ....[136]....
        /*0504*/ 	.word	0x0000fff0


	//   ....[137]....
        /*0508*/ 	.word	0x00010040


	//   ....[138]....
        /*050c*/ 	.word	0x00010140


	//   ....[139]....
        /*0510*/ 	.word	0x00010190


	//   ....[140]....
        /*0514*/ 	.word	0x00010270


	//   ....[141]....
        /*0518*/ 	.word	0x000102c0


	//   ....[142]....
        /*051c*/ 	.word	0x000103b0


	//   ....[143]....
        /*0520*/ 	.word	0x00010440


	//   ....[144]....
        /*0524*/ 	.word	0x000104a0


	//   ....[145]....
        /*0528*/ 	.word	0x00010580


	//   ....[146]....
        /*052c*/ 	.word	0x00010620


	//   ....[147]....
        /*0530*/ 	.word	0x000106e0


	//   ....[148]....
        /*0534*/ 	.word	0x00010780


	//   ....[149]....
        /*0538*/ 	.word	0x00010840


	//   ....[150]....
        /*053c*/ 	.word	0x000108e0


	//   ....[151]....
        /*0540*/ 	.word	0x000109a0


	//   ....[152]....
        /*0544*/ 	.word	0x00010a40


	//   ....[153]....
        /*0548*/ 	.word	0x00010b00


	//   ....[154]....
        /*054c*/ 	.word	0x00010c20


	//   ....[155]....
        /*0550*/ 	.word	0x00010cc0


	//   ....[156]....
        /*0554*/ 	.word	0x00010d70


	//   ....[157]....
        /*0558*/ 	.word	0x00010e40


	//   ....[158]....
        /*055c*/ 	.word	0x00010eb0


	//   ....[159]....
        /*0560*/ 	.word	0x00010f80


	//   ....[160]....
        /*0564*/ 	.word	0x00010ff0


	//   ....[161]....
        /*0568*/ 	.word	0x000110e0


	//   ....[162]....
        /*056c*/ 	.word	0x00011150


	//   ....[163]....
        /*0570*/ 	.word	0x00011230


	//   ....[164]....
        /*0574*/ 	.word	0x000112a0


	//   ....[165]....
        /*0578*/ 	.word	0x00011360


	//   ....[166]....
        /*057c*/ 	.word	0x00011440


	//----- nvinfo : EIATTR_REG_RECONFIG
	.align		4
.L_258:
        /*0580*/ 	.byte	0x01, 0x54
	.zero		2


	//----- nvinfo : EIATTR_SYSCALL_OFFSETS
	.align		4
        /*0584*/ 	.byte	0x04, 0x46
        /*0586*/ 	.short	(.L_260 - .L_259)


	//   ....[0]....
.L_259:
        /*0588*/ 	.word	0x00001260


	//   ....[1]....
        /*058c*/ 	.word	0x0000b310


	//   ....[2]....
        /*0590*/ 	.word	0x0000b450


	//   ....[3]....
        /*0594*/ 	.word	0x0000b540


	//   ....[4]....
        /*0598*/ 	.word	0x0000c3f0


	//----- nvinfo : EIATTR_MBARRIER_INSTR_OFFSETS
	.align		4
.L_260:
        /*059c*/ 	.byte	0x04, 0x39
        /*059e*/ 	.short	(.L_262 - .L_261)


	//   ....[0]....
.L_261:
        /*05a0*/ 	.word	0x00000170
        /*05a4*/ 	.word	0x000000ff
        /*05a8*/ 	.word	0x0002a800
        /*05ac*/ 	.short	0x0100
        /*05ae*/ 	.byte	0x08
	.zero		1


	//   ....[1]....
        /*05b0*/ 	.word	0x00000180
        /*05b4*/ 	.word	0x000000ff
        /*05b8*/ 	.word	0x0002a820
        /*05bc*/ 	.short	0x0100
        /*05be*/ 	.byte	0x08
	.zero		1


	//   ....[2]....
        /*05c0*/ 	.word	0x00000270
        /*05c4*/ 	.word	0x000000ff
        /*05c8*/ 	.word	0x0002a830
        /*05cc*/ 	.short	0x0100
        /*05ce*/ 	.byte	0x08
	.zero		1


	//   ....[3]....
        /*05d0*/ 	.word	0x00000280
        /*05d4*/ 	.word	0x000000ff
        /*05d8*/ 	.word	0x0002a840
        /*05dc*/ 	.short	0x0100
        /*05de*/ 	.byte	0x08
	.zero		1


	//   ....[4]....
        /*05e0*/ 	.word	0x00000290
        /*05e4*/ 	.word	0x000000ff
        /*05e8*/ 	.word	0x0002a838
        /*05ec*/ 	.short	0x0100
        /*05ee*/ 	.byte	0x08
	.zero		1


	//   ....[5]....
        /*05f0*/ 	.word	0x000002a0
        /*05f4*/ 	.word	0x000000ff
        /*05f8*/ 	.word	0x0002a848
        /*05fc*/ 	.short	0x0100
        /*05fe*/ 	.byte	0x08
	.zero		1


	//   ....[6]....
        /*0600*/ 	.word	0x000003d0
        /*0604*/ 	.word	0x000000ff
        /*0608*/ 	.word	0x0002a850
        /*060c*/ 	.short	0x0100
        /*060e*/ 	.byte	0x08
	.zero		1


	//   ....[7]....
        /*0610*/ 	.word	0x000003e0
        /*0614*/ 	.word	0x000000ff
        /*0618*/ 	.word	0x0002a860
        /*061c*/ 	.short	0x0100
        /*061e*/ 	.byte	0x08
	.zero		1


	//   ....[8]....
        /*0620*/ 	.word	0x000003f0
        /*0624*/ 	.word	0x000000ff
        /*0628*/ 	.word	0x0002a858
        /*062c*/ 	.short	0x0100
        /*062e*/ 	.byte	0x08
	.zero		1


	//   ....[9]....
        /*0630*/ 	.word	0x00000400
        /*0634*/ 	.word	0x000000ff
        /*0638*/ 	.word	0x0002a868
        /*063c*/ 	.short	0x0100
        /*063e*/ 	.byte	0x08
	.zero		1


	//   ....[10]....
        /*0640*/ 	.word	0x000004f0
        /*0644*/ 	.word	0x000000ff
        /*0648*/ 	.word	0x0002a870
        /*064c*/ 	.short	0x0100
        /*064e*/ 	.byte	0x06
	.zero		1


	//   ....[11]....
        /*0650*/ 	.word	0x00000500
        /*0654*/ 	.word	0x000000ff
        /*0658*/ 	.word	0x0002a880
        /*065c*/ 	.short	0x0100
        /*065e*/ 	.byte	0x06
	.zero		1


	//   ....[12]....
        /*0660*/ 	.word	0x00000510
        /*0664*/ 	.word	0x000000ff
        /*0668*/ 	.word	0x0002a878
        /*066c*/ 	.short	0x0100
        /*066e*/ 	.byte	0x06
	.zero		1


	//   ....[13]....
        /*0670*/ 	.word	0x00000520
        /*0674*/ 	.word	0x000000ff
        /*0678*/ 	.word	0x0002a888
        /*067c*/ 	.short	0x0100
        /*067e*/ 	.byte	0x06
	.zero		1


	//   ....[14]....
        /*0680*/ 	.word	0x00000650
        /*0684*/ 	.word	0x000000ff
        /*0688*/ 	.word	0x0002a890
        /*068c*/ 	.short	0x0100
        /*068e*/ 	.byte	0x08
	.zero		1


	//   ....[15]....
        /*0690*/ 	.word	0x00000660
        /*0694*/ 	.word	0x000000ff
        /*0698*/ 	.word	0x0002a8a0
        /*069c*/ 	.short	0x0100
        /*069e*/ 	.byte	0x08
	.zero		1


	//   ....[16]....
        /*06a0*/ 	.word	0x00000670
        /*06a4*/ 	.word	0x000000ff
        /*06a8*/ 	.word	0x0002a898
        /*06ac*/ 	.short	0x0100
        /*06ae*/ 	.byte	0x08
	.zero		1


	//   ....[17]....
        /*06b0*/ 	.word	0x00000680
        /*06b4*/ 	.word	0x000000ff
        /*06b8*/ 	.word	0x0002a8a8
        /*06bc*/ 	.short	0x0100
        /*06be*/ 	.byte	0x08
	.zero		1


	//   ....[18]....
        /*06c0*/ 	.word	0x000007c0
        /*06c4*/ 	.word	0x000000ff
        /*06c8*/ 	.word	0x0002a8b0
        /*06cc*/ 	.short	0x0100
        /*06ce*/ 	.byte	0x08
	.zero		1


	//   ....[19]....
        /*06d0*/ 	.word	0x000007d0
        /*06d4*/ 	.word	0x000000ff
        /*06d8*/ 	.word	0x0002a8c0
        /*06dc*/ 	.short	0x0100
        /*06de*/ 	.byte	0x08
	.zero		1


	//   ....[20]....
        /*06e0*/ 	.word	0x000007e0
        /*06e4*/ 	.word	0x000000ff
        /*06e8*/ 	.word	0x0002a8b8
        /*06ec*/ 	.short	0x0100
        /*06ee*/ 	.byte	0x08
	.zero		1


	//   ....[21]....
        /*06f0*/ 	.word	0x000007f0
        /*06f4*/ 	.word	0x000000ff
        /*06f8*/ 	.word	0x0002a8c8
        /*06fc*/ 	.short	0x0100
        /*06fe*/ 	.byte	0x08
	.zero		1


	//   ....[22]....
        /*0700*/ 	.word	0x00001280
        /*0704*/ 	.word	0x000000ff
        /*0708*/ 	.word	0x0002a800
        /*070c*/ 	.short	0x010a
        /*070e*/ 	.byte	0x27
	.zero		1


	//   ....[23]....
        /*0710*/ 	.word	0x00001300
        /*0714*/ 	.word	0x000000ff
        /*0718*/ 	.word	0x0002a830
        /*071c*/ 	.short	0x010a
        /*071e*/ 	.byte	0x27
	.zero		1


	//   ....[24]....
        /*0720*/ 	.word	0x00001360
        /*0724*/ 	.word	0x000000ff
        /*0728*/ 	.word	0x0002a830
        /*072c*/ 	.short	0x010a
        /*072e*/ 	.byte	0x27
	.zero		1


	//   ....[25]....
        /*0730*/ 	.word	0x00002350
        /*0734*/ 	.word	0x000000ff
        /*0738*/ 	.word	0x00000000
        /*073c*/ 	.short	0x0101
        /*073e*/ 	.byte	0x04
	.zero		1


	//   ....[26]....
        /*0740*/ 	.word	0x00003b60
        /*0744*/ 	.word	0x000000ff
        /*0748*/ 	.word	0x0002a830
        /*074c*/ 	.short	0x010a
        /*074e*/ 	.byte	0x07
	.zero		1


	//   ....[27]....
        /*0750*/ 	.word	0x00003ba0
        /*0754*/ 	.word	0x000000ff
        /*0758*/ 	.word	0x0002a830
        /*075c*/ 	.short	0x010a
        /*075e*/ 	.byte	0x07
	.zero		1


	//   ....[28]....
        /*0760*/ 	.word	0x000043f0
        /*0764*/ 	.word	0x000000ff
        /*0768*/ 	.word	0x0002a850
        /*076c*/ 	.short	0x010a
        /*076e*/ 	.byte	0x0a
	.zero		1


	//   ....[29]....
        /*0770*/ 	.word	0x00004430
        /*0774*/ 	.word	0x000000ff
        /*0778*/ 	.word	0x0002a850
        /*077c*/ 	.short	0x010a
        /*077e*/ 	.byte	0x0a
	.zero		1


	//   ....[30]....
        /*0780*/ 	.word	0x00004d20
        /*0784*/ 	.word	0x000000ff
        /*0788*/ 	.word	0x00000000
        /*078c*/ 	.short	0x0101
        /*078e*/ 	.byte	0x07
	.zero		1


	//   ....[31]....
        /*0790*/ 	.word	0x00006230
        /*0794*/ 	.word	0x000000ff
        /*0798*/ 	.word	0x00000000
        /*079c*/ 	.short	0x0101
        /*079e*/ 	.byte	0x0a
	.zero		1


	//   ....[32]....
        /*07a0*/ 	.word	0x00006490
        /*07a4*/ 	.word	0x000000ff
        /*07a8*/ 	.word	0x0002a830
        /*07ac*/ 	.short	0x010a
        /*07ae*/ 	.byte	0x26
	.zero		1


	//   ....[33]....
        /*07b0*/ 	.word	0x000064d0
        /*07b4*/ 	.word	0x000000ff
        /*07b8*/ 	.word	0x0002a830
        /*07bc*/ 	.short	0x010a
        /*07be*/ 	.byte	0x26
	.zero		1


	//   ....[34]....
        /*07c0*/ 	.word	0x00006d20
        /*07c4*/ 	.word	0x000000ff
        /*07c8*/ 	.word	0x0002a850
        /*07cc*/ 	.short	0x010a
        /*07ce*/ 	.byte	0x05
	.zero		1


	//   ....[35]....
        /*07d0*/ 	.word	0x00006d60
        /*07d4*/ 	.word	0x000000ff
        /*07d8*/ 	.word	0x0002a850
        /*07dc*/ 	.short	0x010a
        /*07de*/ 	.byte	0x05
	.zero		1


	//   ....[36]....
        /*07e0*/ 	.word	0x000073c0
        /*07e4*/ 	.word	0x000000ff
        /*07e8*/ 	.word	0x00000000
        /*07ec*/ 	.short	0x0101
        /*07ee*/ 	.byte	0x26
	.zero		1


	//   ....[37]....
        /*07f0*/ 	.word	0x000083d0
        /*07f4*/ 	.word	0x000000ff
        /*07f8*/ 	.word	0x00000000
        /*07fc*/ 	.short	0x0101
        /*07fe*/ 	.byte	0x05
	.zero		1


	//   ....[38]....
        /*0800*/ 	.word	0x00008990
        /*0804*/ 	.word	0x000000ff
        /*0808*/ 	.word	0x0002a850
        /*080c*/ 	.short	0x010a
        /*080e*/ 	.byte	0x05
	.zero		1


	//   ....[39]....
        /*0810*/ 	.word	0x000089d0
        /*0814*/ 	.word	0x000000ff
        /*0818*/ 	.word	0x0002a850
        /*081c*/ 	.short	0x010a
        /*081e*/ 	.byte	0x05
	.zero		1


	//   ....[40]....
        /*0820*/ 	.word	0x00008ea0
        /*0824*/ 	.word	0x000000ff
        /*0828*/ 	.word	0x00000000
        /*082c*/ 	.short	0x0101
        /*082e*/ 	.byte	0x04
	.zero		1


	//   ....[41]....
        /*0830*/ 	.word	0x00009a70
        /*0834*/ 	.word	0x000000ff
        /*0838*/ 	.word	0x00000000
        /*083c*/ 	.short	0x0101
        /*083e*/ 	.byte	0x04
	.zero		1


	//   ....[42]....
        /*0840*/ 	.word	0x0000bbb0
        /*0844*/ 	.word	0x000000ff
        /*0848*/ 	.word	0x0002a840
        /*084c*/ 	.short	0x010a
        /*084e*/ 	.byte	0x2e
	.zero		1


	//   ....[43]....
        /*0850*/ 	.word	0x0000c1b0
        /*0854*/ 	.word	0x000000ff
        /*0858*/ 	.word	0x0002a830
        /*085c*/ 	.short	0x0107
        /*085e*/ 	.byte	0x2e
	.zero		1


	//   ....[44]....
        /*0860*/ 	.word	0x0000c220
        /*0864*/ 	.word	0x000000ff
        /*0868*/ 	.word	0x0002a830
        /*086c*/ 	.short	0x0101
        /*086e*/ 	.byte	0x2e
	.zero		1


	//   ....[45]....
        /*0870*/ 	.word	0x0000cc40
        /*0874*/ 	.word	0x000000ff
        /*0878*/ 	.word	0x0002a800
        /*087c*/ 	.short	0x0107
        /*087e*/ 	.byte	0x2e
	.zero		1


	//   ....[46]....
        /*0880*/ 	.word	0x0000cca0
        /*0884*/ 	.word	0x000000ff
        /*0888*/ 	.word	0x0002a800
        /*088c*/ 	.short	0x0101
        /*088e*/ 	.byte	0x2e
	.zero		1


	//   ....[47]....
        /*0890*/ 	.word	0x0000ccb0
        /*0894*/ 	.word	0x000000ff
        /*0898*/ 	.word	0x0002a820
        /*089c*/ 	.short	0x010a
        /*089e*/ 	.byte	0x2e
	.zero		1


	//   ....[48]....
        /*08a0*/ 	.word	0x0000d020
        /*08a4*/ 	.word	0x0000001a
        /*08a8*/ 	.word	0x0002a840
        /*08ac*/ 	.short	0x010a
        /*08ae*/ 	.byte	0x3f
	.zero		1


	//   ....[49]....
        /*08b0*/ 	.word	0x0000d530
        /*08b4*/ 	.word	0x0000001a
        /*08b8*/ 	.word	0x0002a830
        /*08bc*/ 	.short	0x0107
        /*08be*/ 	.byte	0x3f
	.zero		1


	//   ....[50]....
        /*08c0*/ 	.word	0x0000d5e0
        /*08c4*/ 	.word	0x0000001a
        /*08c8*/ 	.word	0x0002a830
        /*08cc*/ 	.short	0x0101
        /*08ce*/ 	.byte	0x3f
	.zero		1


	//   ....[51]....
        /*08d0*/ 	.word	0x0000d640
        /*08d4*/ 	.word	0x00000000
        /*08d8*/ 	.word	0x0002a860
        /*08dc*/ 	.short	0x010a
        /*08de*/ 	.byte	0x3f
	.zero		1


	//   ....[52]....
        /*08e0*/ 	.word	0x0000daa0
        /*08e4*/ 	.word	0x00000000
        /*08e8*/ 	.word	0x0002a850
        /*08ec*/ 	.short	0x0107
        /*08ee*/ 	.byte	0x3f
	.zero		1


	//   ....[53]....
        /*08f0*/ 	.word	0x0000dba0
        /*08f4*/ 	.word	0x00000000
        /*08f8*/ 	.word	0x0002a850
        /*08fc*/ 	.short	0x0101
        /*08fe*/ 	.byte	0x3f
	.zero		1


	//   ....[54]....
        /*0900*/ 	.word	0x0000dd20
        /*0904*/ 	.word	0x00000000
        /*0908*/ 	.word	0x0002a860
        /*090c*/ 	.short	0x010a
        /*090e*/ 	.byte	0x3f
	.zero		1


	//   ....[55]....
        /*0910*/ 	.word	0x0000e140
        /*0914*/ 	.word	0x00000000
        /*0918*/ 	.word	0x0002a850
        /*091c*/ 	.short	0x0107
        /*091e*/ 	.byte	0x3f
	.zero		1


	//   ....[56]....
        /*0920*/ 	.word	0x0000e1f0
        /*0924*/ 	.word	0x00000000
        /*0928*/ 	.word	0x0002a850
        /*092c*/ 	.short	0x0101
        /*092e*/ 	.byte	0x3f
	.zero		1


	//   ....[57]....
        /*0930*/ 	.word	0x0000e290
        /*0934*/ 	.word	0x00000005
        /*0938*/ 	.word	0x0002a820
        /*093c*/ 	.short	0x010a
        /*093e*/ 	.byte	0x3f
	.zero		1


	//   ....[58]....
        /*0940*/ 	.word	0x0000e3d0
        /*0944*/ 	.word	0x00000006
        /*0948*/ 	.word	0x0002a840
        /*094c*/ 	.short	0x010a
        /*094e*/ 	.byte	0x3f
	.zero		1


	//   ....[59]....
        /*0950*/ 	.word	0x0000e470
        /*0954*/ 	.word	0x00000005
        /*0958*/ 	.word	0x0002a840
        /*095c*/ 	.short	0x010a
        /*095e*/ 	.byte	0x3f
	.zero		1


	//   ....[60]....
        /*0960*/ 	.word	0x0000e4b0
        /*0964*/ 	.word	0x00000006
        /*0968*/ 	.word	0x0002a860
        /*096c*/ 	.short	0x010a
        /*096e*/ 	.byte	0x3f
	.zero		1


	//   ....[61]....
        /*0970*/ 	.word	0x0000e4f0
        /*0974*/ 	.word	0x00000005
        /*0978*/ 	.word	0x0002a860
        /*097c*/ 	.short	0x010a
        /*097e*/ 	.byte	0x3f
	.zero		1


	//   ....[62]....
        /*0980*/ 	.word	0x0000e560
        /*0984*/ 	.word	0x00000003
        /*0988*/ 	.word	0x0002a800
        /*098c*/ 	.short	0x010a
        /*098e*/ 	.byte	0x3f
	.zero		1


	//   ....[63]....
        /*0990*/ 	.word	0x0000e5c0
        /*0994*/ 	.word	0x00000003
        /*0998*/ 	.word	0x0002a830
        /*099c*/ 	.short	0x010a
        /*099e*/ 	.byte	0x3f
	.zero		1


	//   ....[64]....
        /*09a0*/ 	.word	0x0000e620
        /*09a4*/ 	.word	0x0000000c
        /*09a8*/ 	.word	0x0002a830
        /*09ac*/ 	.short	0x010a
        /*09ae*/ 	.byte	0x3f
	.zero		1


	//   ....[65]....
        /*09b0*/ 	.word	0x0000e680
        /*09b4*/ 	.word	0x00000006
        /*09b8*/ 	.word	0x0002a850
        /*09bc*/ 	.short	0x010a
        /*09be*/ 	.byte	0x3f
	.zero		1


	//   ....[66]....
        /*09c0*/ 	.word	0x0000e6e0
        /*09c4*/ 	.word	0x0000000c
        /*09c8*/ 	.word	0x0002a830
        /*09cc*/ 	.short	0x010a
        /*09ce*/ 	.byte	0x3f
	.zero		1


	//   ....[67]....
        /*09d0*/ 	.word	0x0000e740
        /*09d4*/ 	.word	0x00000006
        /*09d8*/ 	.word	0x0002a850
        /*09dc*/ 	.short	0x010a
        /*09de*/ 	.byte	0x3f
	.zero		1


	//   ....[68]....
        /*09e0*/ 	.word	0x0000e7a0
        /*09e4*/ 	.word	0x00000005
        /*09e8*/ 	.word	0x0002a850
        /*09ec*/ 	.short	0x010a
        /*09ee*/ 	.byte	0x3f
	.zero		1


	//   ....[69]....
        /*09f0*/ 	.word	0x0000e880
        /*09f4*/ 	.word	0x00000005
        /*09f8*/ 	.word	0x0002a840
        /*09fc*/ 	.short	0x010a
        /*09fe*/ 	.byte	0x3f
	.zero		1


	//   ....[70]....
        /*0a00*/ 	.word	0x0000faf0
        /*0a04*/ 	.word	0x00000003
        /*0a08*/ 	.word	0x0002a820
        /*0a0c*/ 	.short	0x010a
        /*0a0e*/ 	.byte	0x3f
	.zero		1


	//   ....[71]....
        /*0a10*/ 	.word	0x0000fb40
        /*0a14*/ 	.word	0x0000001a
        /*0a18*/ 	.word	0x0002a840
        /*0a1c*/ 	.short	0x010a
        /*0a1e*/ 	.byte	0x3f
	.zero		1


	//   ....[72]....
        /*0a20*/ 	.word	0x00010300
        /*0a24*/ 	.word	0x00000000
        /*0a28*/ 	.word	0x0002a860
        /*0a2c*/ 	.short	0x010a
        /*0a2e*/ 	.byte	0x3f
	.zero		1


	//   ....[73]....
        /*0a30*/ 	.word	0x00010b70
        /*0a34*/ 	.word	0x00000000
        /*0a38*/ 	.word	0x0002a860
        /*0a3c*/ 	.short	0x010a
        /*0a3e*/ 	.byte	0x3f
	.zero		1


	//   ....[74]....
        /*0a40*/ 	.word	0x00011390
        /*0a44*/ 	.word	0x00000005
        /*0a48*/ 	.word	0x0002a820
        /*0a4c*/ 	.short	0x010a
        /*0a4e*/ 	.byte	0x3f
	.zero		1


	//   ....[75]....
        /*0a50*/ 	.word	0x00011500
        /*0a54*/ 	.word	0x00000006
        /*0a58*/ 	.word	0x0002a840
        /*0a5c*/ 	.short	0x010a
        /*0a5e*/ 	.byte	0x3f
	.zero		1


	//   ....[76]....
        /*0a60*/ 	.word	0x00011550
        /*0a64*/ 	.word	0x00000005
        /*0a68*/ 	.word	0x0002a840
        /*0a6c*/ 	.short	0x010a
        /*0a6e*/ 	.byte	0x3f
	.zero		1


	//   ....[77]....
        /*0a70*/ 	.word	0x000115a0
        /*0a74*/ 	.word	0x00000006
        /*0a78*/ 	.word	0x0002a860
        /*0a7c*/ 	.short	0x010a
        /*0a7e*/ 	.byte	0x3f
	.zero		1


	//----- nvinfo : EIATTR_NUM_MBARRIERS
	.align		4
.L_262:
        /*0a80*/ 	.byte	0x03, 0x38
        /*0a82*/ 	.short	0x0016


	//----- nvinfo : EIATTR_EXIT_INSTR_OFFSETS
	.align		4
        /*0a84*/ 	.byte	0x04, 0x1c
        /*0a86*/ 	.short	(.L_264 - .L_263)


	//   ....[0]....
.L_263:
        /*0a88*/ 	.word	0x0000e540


	//----- nvinfo : EIATTR_MAX_THREADS
	.align		4
.L_264:
        /*0a8c*/ 	.byte	0x04, 0x05
        /*0a8e*/ 	.short	(.L_266 - .L_265)
.L_265:
        /*0a90*/ 	.word	0x00000180
        /*0a94*/ 	.word	0x00000001
        /*0a98*/ 	.word	0x00000001


	//----- nvinfo : EIATTR_CRS_STACK_SIZE
	.align		4
.L_266:
        /*0a9c*/ 	.byte	0x04, 0x1e
        /*0a9e*/ 	.short	(.L_268 - .L_267)
.L_267:
        /*0aa0*/ 	.word	0x00000000


	//----- nvinfo : EIATTR_CBANK_PARAM_SIZE
	.align		4
.L_268:
        /*0aa4*/ 	.byte	0x03, 0x19
        /*0aa6*/ 	.short	0x0a70


	//----- nvinfo : EIATTR_PARAM_CBANK
	.align		4
        /*0aa8*/ 	.byte	0x04, 0x0a
        /*0aaa*/ 	.short	(.L_270 - .L_269)
	.align		4
.L_269:
        /*0aac*/ 	.word	index@(.nv.constant0._ZN7cutlass13device_kernelIN5flash11enable_sm90INS1_16FlashAttnFwdSm90INS1_25CollectiveMainloopFwdSm90ILi2EN4cute5tupleIJNS5_1CILi1EEES8_S8_EEENS6_IJNS7_ILi128EEENS7_ILi96EEENS7_ILi192EEEEEELi128ENS_6half_tEfNS_4arch4Sm90ELb1ELb0ELb1ELb0ELb1ELb0ELb0ELb1ELb1ELb1ELb1ELb0EEENS1_21CollectiveEpilogueFwdINS6_IJSA_SA_SB_EEES9_SE_SG_Li256ELb0ELb1ELb1ELb0EEENS1_19SingleTileSchedulerILb0ELb1ELb1ELi128EEEEEEEEEvNT_6ParamsE)
        /*0ab0*/ 	.short	0x0210
        /*0ab2*/ 	.short	0x0a70


	//----- nvinfo : EIATTR_SW_WAR
	.align		4
.L_270:
        /*0ab4*/ 	.byte	0x04, 0x36
        /*0ab6*/ 	.short	(.L_272 - .L_271)
.L_271:
        /*0ab8*/ 	.word	0x00000008
.L_272:


//--------------------- .nv.info._ZN7cutlass13device_kernelIN5flash11enable_sm90INS1_16FlashAttnFwdSm90INS1_25CollectiveMainloopFwdSm90ILi2EN4cute5tupleIJNS5_1CILi1EEES8_S8_EEENS6_IJNS7_ILi128EEENS7_ILi96EEENS7_ILi192EEEEEELi128ENS_6half_tEfNS_4arch4Sm90ELb1ELb0ELb1ELb1ELb1ELb0ELb0ELb1ELb1ELb1ELb1ELb0EEENS1_21CollectiveEpilogueFwdINS6_IJSA_SA_SB_EEES9_SE_SG_Li256ELb1ELb1ELb1ELb0EEENS1_36VarlenDynamicPersistentTileSchedulerILi128ELi96ELi256ELi128ELb1ELb1ELb1ELb1ELb1ELb1EEEEEEEEEvNT_6ParamsE --------------------------
	.section	.nv.info._ZN7cutlass13device_kernelIN5flash11enable_sm90INS1_16FlashAttnFwdSm90INS1_25CollectiveMainloopFwdSm90ILi2EN4cute5tupleIJNS5_1CILi1EEES8_S8_EEENS6_IJNS7_ILi128EEENS7_ILi96EEENS7_ILi192EEEEEELi128ENS_6half_tEfNS_4arch4Sm90ELb1ELb0ELb1ELb1ELb1ELb0ELb0ELb1ELb1ELb1ELb1ELb0EEENS1_21CollectiveEpilogueFwdINS6_IJSA_SA_SB_EEES9_SE_SG_Li256ELb1ELb1ELb1ELb0EEENS1_36VarlenDynamicPersistentTileSchedulerILi128ELi96ELi256ELi128ELb1ELb1ELb1ELb1ELb1ELb1EEEEEEEEEvNT_6ParamsE,"",@"SHT_CUDA_INFO"
	.sectionflags	@""
	.align	4


	//----- nvinfo : EIATTR_CUDA_API_VERSION
	.align		4
        /*0000*/ 	.byte	0x04, 0x37
        /*0002*/ 	.short	(.L_274 - .L_273)
.L_273:
        /*0004*/ 	.word	0x00000082


	//----- nvinfo : EIATTR_KPARAM_INFO
	.align		4
.L_274:
        /*0008*/ 	.byte	0x04, 0x17
        /*000a*/ 	.short	(.L_276 - .L_275)
.L_275:
        /*000c*/ 	.word	0x00000000
        /*0010*/ 	.short	0x0000
        /*0012*/ 	.short	0x0070
        /*0014*/ 	.byte	0x00, 0xf0, 0x01, 0x2a


	//----- nvinfo : EIATTR_SPARSE_MMA_MASK
	.align		4
.L_276:
        /*0018*/ 	.byte	0x03, 0x50
        /*001a*/ 	.short	0x0000


	//----- nvinfo : EIATTR_MAXREG_COUNT
	.align		4
        /*001c*/ 	.byte	0x03, 0x1b
        /*001e*/ 	.short	0x00a8


	//----- nvinfo : EIATTR_NUM_BARRIERS
	.align		4
        /*0020*/ 	.byte	0x02, 0x4c
        /*0022*/ 	.byte	0x09
	.zero		1


	//----- nvinfo : EIATTR_EXTERNS
	.align		4
        /*0024*/ 	.byte	0x04, 0x0f
        /*0026*/ 	.short	(.L_278 - .L_277)


	//   ....[0]....
	.align		4
.L_277:
        /*0028*/ 	.word	index@(__assertfail)


	//----- nvinfo : EIATTR_ANNOTATIONS
	.align		4
.L_278:
        /*002c*/ 	.byte	0x04, 0x55
        /*002e*/ 	.short	(.L_280 - .L_279)


	//   ....[0]....
.L_279:
        /* <DEDUP_REMOVED lines=13> */


	//----- nvinfo : EIATTR_MERCURY_ISA_VERSION
	.align		4
.L_280:
        /*00f0*/ 	.byte	0x03, 0x5f
        /*00f2*/ 	.short	0x0101


	//----- nvinfo : EIATTR_UNUSED_LOAD_BYTE_OFFSET
	.align		4
        /*00f4*/ 	.byte	0x04, 0x44
        /*00f6*/ 	.short	(.L_282 - .L_281)


	//   ....[0]....
.L_281:
        /*00f8*/ 	.word	0x00000950
        /*00fc*/ 	.word	0x0000fff0


	//   ....[1]....
        /*0100*/ 	.word	0x00009fb0
        /*0104*/ 	.word	0x0000fff0


	//----- nvinfo : EIATTR_INT_WARP_WIDE_INSTR_OFFSETS
	.align		4
.L_282:
        /*0108*/ 	.byte	0x04, 0x31
        /*010a*/ 	.short	(.L_284 - .L_283)


	//   ....[0]....
.L_283:
        /*010c*/ 	.word	0x000000c0


	//   ....[1]....
        /*0110*/ 	.word	0x000000d0


	//   ....[2]....
        /*0114*/ 	.word	0x00000170


	//   ....[3]....
        /*0118*/ 	.word	0x0000e910


	//   ....[4]....
        /*011c*/ 	.word	0x0000e9a0


	//   ....[5]....
        /*0120*/ 	.word	0x000117e0


	//   ....[6]....
        /*0124*/ 	.word	0x00011870


	//----- nvinfo : EIATTR_COOP_GROUP_MASK_REGIDS
	.align		4
.L_284:
        /*0128*/ 	.byte	0x04, 0x29
        /*012a*/ 	.short	(.L_286 - .L_285)


	//   ....[0]....
.L_285:
        /*012c*/ 	.word	0xffffffff


	//   ....[1]....
        /*0130*/ 	.word	0xffffffff


	//   ....[2]....
        /*0134*/ 	.word	0xffffffff


	//   ....[3]....
        /*0138*/ 	.word	0xffffffff


	//   ....[4]....
        /*013c*/ 	.word	0xffffffff


	//   ....[5]....
        /*0140*/ 	.word	0xffffffff


	//   ....[6]....
        /*0144*/ 	.word	0xffffffff


	//   ....[7]....
        /*0148*/ 	.word	0xffffffff


	//   ....[8]....
        /*014c*/ 	.word	0xffffffff


	//   ....[9]....
        /*0150*/ 	.word	0xffffffff


	//   ....[10]....
        /*0154*/ 	.word	0xffffffff


	//   ....[11]....
        /*0158*/ 	.word	0xffffffff


	//   ....[12]....
        /*015c*/ 	.word	0xffffffff


	//   ....[13]....
        /*0160*/ 	.word	0xffffffff


	//   ....[14]....
        /*0164*/ 	.word	0xffffffff


	//   ....[15]....
        /*0168*/ 	.word	0xffffffff


	//   ....[16]....
        /*016c*/ 	.word	0xffffffff


	//   ....[17]....
        /*0170*/ 	.word	0xffffffff


	//   ....[18]....
        /*0174*/ 	.word	0xffffffff


	//   ....[19]....
        /*0178*/ 	.word	0xffffffff


	//   ....[20]....
        /*017c*/ 	.word	0xffffffff


	//   ....[21]....
        /*0180*/ 	.word	0xffffffff


	//   ....[22]....
        /*0184*/ 	.word	0xffffffff


	//   ....[23]....
        /*0188*/ 	.word	0xffffffff


	//   ....[24]....
        /*018c*/ 	.word	0xffffffff


	//   ....[25]....
        /*0190*/ 	.word	0xffffffff


	//   ....[26]....
        /*0194*/ 	.word	0xffffffff


	//   ....[27]....
        /*0198*/ 	.word	0xffffffff


	//   ....[28]....
        /*019c*/ 	.word	0xffffffff


	//   ....[29]....
        /*01a0*/ 	.word	0xffffffff


	//   ....[30]....
        /*01a4*/ 	.word	0xffffffff


	//   ....[31]....
        /*01a8*/ 	.word	0xffffffff


	//   ....[32]....
        /*01ac*/ 	.word	0xffffffff


	//   ....[33]....
        /*01b0*/ 	.word	0xffffffff


	//   ....[34]....
        /*01b4*/ 	.word	0xffffffff


	//   ....[35]....
        /*01b8*/ 	.word	0xffffffff


	//   ....[36]....
        /*01bc*/ 	.word	0xffffffff


	//   ....[37]....
        /*01c0*/ 	.word	0xffffffff


	//   ....[38]....
        /*01c4*/ 	.word	0xffffffff


	//   ....[39]....
        /*01c8*/ 	.word	0xffffffff


	//   ....[40]....
        /*01cc*/ 	.word	0xffffffff


	//   ....[41]....
        /*01d0*/ 	.word	0xffffffff


	//   ....[42]....
        /*01d4*/ 	.word	0xffffffff


	//   ....[43]....
        /*01d8*/ 	.word	0xffffffff


	//   ....[44]....
        /*01dc*/ 	.word	0xffffffff


	//   ....[45]....
        /*01e0*/ 	.word	0xffffffff


	//   ....[46]....
        /*01e4*/ 	.word	0xffffffff


	//   ....[47]....
        /*01e8*/ 	.word	0xffffffff


	//   ....[48]....
        /*01ec*/ 	.word	0xffffffff


	//   ....[49]....
        /*01f0*/ 	.word	0xffffffff


	//   ....[50]....
        /*01f4*/ 	.word	0xffffffff


	//   ....[51]....
        /*01f8*/ 	.word	0xffffffff


	//   ....[52]....
        /*01fc*/ 	.word	0xffffffff


	//   ....[53]....
        /*0200*/ 	.word	0xffffffff


	//   ....[54]....
        /*0204*/ 	.word	0xffffffff


	//   ....[55]....
        /*0208*/ 	.word	0xffffffff


	//   ....[56]....
        /*020c*/ 	.word	0xffffffff


	//   ....[57]....
        /*0210*/ 	.word	0xffffffff


	//   ....[58]....
        /*0214*/ 	.word	0xffffffff


	//   ....[59]....
        /*0218*/ 	.word	0xffffffff


	//   ....[60]....
        /*021c*/ 	.word	0xffffffff


	//   ....[61]....
        /*0220*/ 	.word	0xffffffff


	//   ....[62]....
        /*0224*/ 	.word	0xffffffff


	//   ....[63]....
        /*0228*/ 	.word	0xffffffff


	//   ....[64]....
        /*022c*/ 	.word	0xffffffff


	//   ....[65]....
        /*0230*/ 	.word	0xffffffff


	//   ....[66]....
        /*0234*/ 	.word	0xffffffff


	//   ....[67]....
        /*0238*/ 	.word	0xffffffff


	//   ....[68]....
        /*023c*/ 	.word	0xffffffff


	//   ....[69]....
        /*0240*/ 	.word	0xffffffff


	//   ....[70]....
        /*0244*/ 	.word	0xffffffff


	//   ....[71]....
        /*0248*/ 	.word	0xffffffff


	//   ....[72]....
        /*024c*/ 	.word	0xffffffff


	//   ....[73]....
        /*0250*/ 	.word	0xffffffff


	//   ....[74]....
        /*0254*/ 	.word	0xffffffff


	//   ....[75]....
        /*0258*/ 	.word	0xffffffff


	//   ....[76]....
        /*025c*/ 	.word	0xffffffff


	//   ....[77]....
        /*0260*/ 	.word	0xffffffff


	//   ....[78]....
        /*0264*/ 	.word	0xffffffff


	//   ....[79]....
        /*0268*/ 	.word	0xffffffff


	//   ....[80]....
        /*026c*/ 	.word	0xffffffff


	//   ....[81]....
        /*0270*/ 	.word	0xffffffff


	//   ....[82]....
        /*0274*/ 	.word	0xffffffff


	//   ....[83]....
        /*0278*/ 	.word	0xffffffff


	//   ....[84]....
        /*027c*/ 	.word	0xffffffff


	//   ....[85]....
        /*0280*/ 	.word	0xffffffff


	//   ....[86]....
        /*0284*/ 	.word	0xffffffff


	//   ....[87]....
        /*0288*/ 	.word	0xffffffff


	//   ....[88]....
        /*028c*/ 	.word	0xffffffff


	//   ....[89]....
        /*0290*/ 	.word	0xffffffff


	//   ....[90]....
        /*0294*/ 	.word	0xffffffff


	//   ....[91]....
        /*0298*/ 	.word	0xffffffff


	//   ....[92]....
        /*029c*/ 	.word	0xffffffff


	//   ....[93]....
        /*02a0*/ 	.word	0xffffffff


	//   ....[94]....
        /*02a4*/ 	.word	0xffffffff


	//   ....[95]....
        /*02a8*/ 	.word	0xffffffff


	//   ....[96]....
        /*02ac*/ 	.word	0xffffffff


	//   ....[97]....
        /*02b0*/ 	.word	0xffffffff


	//   ....[98]....
        /*02b4*/ 	.word	0xffffffff


	//   ....[99]....
        /*02b8*/ 	.word	0xffffffff


	//   ....[100]....
        /*02bc*/ 	.word	0xffffffff


	//   ....[101]....
        /*02c0*/ 	.word	0xffffffff


	//   ....[102]....
        /*02c4*/ 	.word	0xffffffff


	//   ....[103]....
        /*02c8*/ 	.word	0xffffffff


	//   ....[104]....
        /*02cc*/ 	.word	0xffffffff


	//   ....[105]....
        /*02d0*/ 	.word	0xffffffff


	//   ....[106]....
        /*02d4*/ 	.word	0xffffffff


	//   ....[107]....
        /*02d8*/ 	.word	0xffffffff


	//   ....[108]....
        /*02dc*/ 	.word	0xffffffff


	//   ....[109]....
        /*02e0*/ 	.word	0xffffffff


	//   ....[110]....
        /*02e4*/ 	.word	0xffffffff


	//   ....[111]....
        /*02e8*/ 	.word	0xffffffff


	//   ....[112]....
        /*02ec*/ 	.word	0xffffffff


	//   ....[113]....
        /*02f0*/ 	.word	0xffffffff


	//   ....[114]....
        /*02f4*/ 	.word	0xffffffff


	//   ....[115]....
        /*02f8*/ 	.word	0xffffffff


	//   ....[116]....
        /*02fc*/ 	.word	0xffffffff


	//   ....[117]....
        /*0300*/ 	.word	0xffffffff


	//   ....[118]....
        /*0304*/ 	.word	0xffffffff


	//   ....[119]....
        /*0308*/ 	.word	0xffffffff


	//   ....[120]....
        /*030c*/ 	.word	0xffffffff


	//   ....[121]....
        /*0310*/ 	.word	0xffffffff


	//   ....[122]....
        /*0314*/ 	.word	0xffffffff


	//   ....[123]....
        /*0318*/ 	.word	0xffffffff


	//   ....[124]....
        /*031c*/ 	.word	0xffffffff


	//   ....[125]....
        /*0320*/ 	.word	0xffffffff


	//   ....[126]....
        /*0324*/ 	.word	0xffffffff


	//   ....[127]....
        /*0328*/ 	.word	0xffffffff


	//   ....[128]....
        /*032c*/ 	.word	0xffffffff


	//   ....[129]....
        /*0330*/ 	.word	0xffffffff


	//   ....[130]....
        /*0334*/ 	.word	0xffffffff


	//   ....[131]....
        /*0338*/ 	.word	0xffffffff


	//   ....[132]....
        /*033c*/ 	.word	0xffffffff


	//   ....[133]....
        /*0340*/ 	.word	0xffffffff


	//   ....[134]....
        /*0344*/ 	.word	0xffffffff


	//   ....[135]....
        /*0348*/ 	.word	0xffffffff


	//   ....[136]....
        /*034c*/ 	.word	0xffffffff


	//   ....[137]....
        /*0350*/ 	.word	0xffffffff


	//   ....[138]....
        /*0354*/ 	.word	0xffffffff


	//   ....[139]....
        /*0358*/ 	.word	0xffffffff


	//   ....[140]....
        /*035c*/ 	.word	0xffffffff


	//   ....[141]....
        /*0360*/ 	.word	0xffffffff


	//   ....[142]....
        /*0364*/ 	.word	0xffffffff


	//   ....[143]....
        /*0368*/ 	.word	0xffffffff


	//   ....[144]....
        /*036c*/ 	.word	0xffffffff


	//   ....[145]....
        /*0370*/ 	.word	0xffffffff


	//   ....[146]....
        /*0374*/ 	.word	0xffffffff


	//   ....[147]....
        /*0378*/ 	.word	0xffffffff


	//   ....[148]....
        /*037c*/ 	.word	0xffffffff


	//   ....[149]....
        /*0380*/ 	.word	0xffffffff


	//   ....[150]....
        /*0384*/ 	.word	0xffffffff


	//   ....[151]....
        /*0388*/ 	.word	0x0500000f


	//   ....[152]....
        /*038c*/ 	.word	0x0500000f


	//   ....[153]....
        /*0390*/ 	.word	0x0500000f


	//   ....[154]....
        /*0394*/ 	.word	0x0500000f


	//   ....[155]....
        /*0398*/ 	.word	0x0500000f


	//   ....[156]....
        /*039c*/ 	.word	0x0500000f


	//   ....[157]....
        /*03a0*/ 	.word	0x0500000f


	//   ....[158]....
        /*03a4*/ 	.word	0x0500000f


	//   ....[159]....
        /*03a8*/ 	.word	0x0500000f


	//   ....[160]....
        /*03ac*/ 	.word	0x0500000f


	//   ....[161]....
        /*03b0*/ 	.word	0x0500000f


	//   ....[162]....
        /*03b4*/ 	.word	0x0500000f


	//   ....[163]....
        /*03b8*/ 	.word	0x0500000f


	//   ....[164]....
        /*03bc*/ 	.word	0x0500000f


	//   ....[165]....
        /*03c0*/ 	.word	0x0500000f


	//   ....[166]....
        /*03c4*/ 	.word	0x0500000f


	//   ....[167]....
        /*03c8*/ 	.word	0x0500000f


	//   ....[168]....
        /*03cc*/ 	.word	0x0500000f


	//   ....[169]....
        /*03d0*/ 	.word	0x0500000f


	//   ....[170]....
        /*03d4*/ 	.word	0x0500000f


	//   ....[171]....
        /*03d8*/ 	.word	0x0500000f


	//   ....[172]....
        /*03dc*/ 	.word	0x0500000f


	//   ....[173]....
        /*03e0*/ 	.word	0x0500000f


	//   ....[174]....
        /*03e4*/ 	.word	0x0500000f


	//   ....[175]....
        /*03e8*/ 	.word	0x0500000f


	//   ....[176]....
        /*03ec*/ 	.word	0x0500000f


	//   ....[177]....
        /*03f0*/ 	.word	0x0500000f


	//   ....[178]....
        /*03f4*/ 	.word	0x0500000f


	//   ....[179]....
        /*03f8*/ 	.word	0x0500000f


	//   ....[180]....
        /*03fc*/ 	.word	0x0500000f


	//   ....[181]....
        /*0400*/ 	.word	0x0500000f


	//   ....[182]....
        /*0404*/ 	.word	0x0500000f


	//   ....[183]....
        /*0408*/ 	.word	0x0500000f


	//   ....[184]....
        /*040c*/ 	.word	0x0500000f


	//   ....[185]....
        /*0410*/ 	.word	0x0500000f


	//   ....[186]....
        /*0414*/ 	.word	0x0500000f


	//   ....[187]....
        /*0418*/ 	.word	0x0500000f


	//   ....[188]....
        /*041c*/ 	.word	0x0500000f


	//   ....[189]....
        /*0420*/ 	.word	0x0500000f


	//   ....[190]....
        /*0424*/ 	.word	0x0500000f


	//   ....[191]....
        /*0428*/ 	.word	0x0500000f


	//   ....[192]....
        /*042c*/ 	.word	0x0500000f


	//   ....[193]....
        /*0430*/ 	.word	0x0500000f


	//   ....[194]....
        /*0434*/ 	.word	0x0500000f


	//   ....[195]....
        /*0438*/ 	.word	0x0500000f


	//   ....[196]....
        /*043c*/ 	.word	0x0500000f


	//   ....[197]....
        /*0440*/ 	.word	0x0500000f


	//   ....[198]....
        /*0444*/ 	.word	0x0500000f


	//   ....[199]....
        /*0448*/ 	.word	0x0500000f


	//   ....[200]....
        /*044c*/ 	.word	0x0500000f


	//   ....[201]....
        /*0450*/ 	.word	0x0500000f


	//   ....[202]....
        /*0454*/ 	.word	0x0500000f


	//   ....[203]....
        /*0458*/ 	.word	0x0500000f


	//   ....[204]....
        /*045c*/ 	.word	0x0500000f


	//   ....[205]....
        /*0460*/ 	.word	0x0500000f


	//   ....[206]....
        /*0464*/ 	.word	0x0500000f


	//   ....[207]....
        /*0468*/ 	.word	0x0500000f


	//   ....[208]....
        /*046c*/ 	.word	0x0500000f


	//   ....[209]....
        /*0470*/ 	.word	0x0500000f


	//   ....[210]....
        /*0474*/ 	.word	0x0500000f


	//   ....[211]....
        /*0478*/ 	.word	0x0500000f


	//   ....[212]....
        /*047c*/ 	.word	0x0500000f


	//   ....[213]....
        /*0480*/ 	.word	0x0500000f


	//   ....[214]....
        /*0484*/ 	.word	0x0500000f


	//   ....[215]....
        /*0488*/ 	.word	0x0500000f


	//   ....[216]....
        /*048c*/ 	.word	0x0500000f


	//   ....[217]....
        /*0490*/ 	.word	0x0500000f


	//   ....[218]....
        /*0494*/ 	.word	0x0500000f


	//   ....[219]....
        /*0498*/ 	.word	0x0500000f


	//   ....[220]....
        /*049c*/ 	.word	0x0500000f


	//   ....[221]....
        /*04a0*/ 	.word	0x0500000f


	//   ....[222]....
        /*04a4*/ 	.word	0x0500000f


	//   ....[223]....
        /*04a8*/ 	.word	0x0500000f


	//   ....[224]....
        /*04ac*/ 	.word	0x0500000f


	//   ....[225]....
        /*04b0*/ 	.word	0x0500000f


	//   ....[226]....
        /*04b4*/ 	.word	0x0500000f


	//   ....[227]....
        /*04b8*/ 	.word	0x0500000f


	//   ....[228]....
        /*04bc*/ 	.word	0x0500000f


	//   ....[229]....
        /*04c0*/ 	.word	0x0500000f


	//   ....[230]....
        /*04c4*/ 	.word	0x0500000f


	//   ....[231]....
        /*04c8*/ 	.word	0x0500000f


	//   ....[232]....
        /*04cc*/ 	.word	0x0500000f


	//   ....[233]....
        /*04d0*/ 	.word	0x0500000f


	//   ....[234]....
        /*04d4*/ 	.word	0x0500000f


	//----- nvinfo : EIATTR_COOP_GROUP_INSTR_OFFSETS
	.align		4
.L_286:
        /*04d8*/ 	.byte	0x04, 0x28
        /*04da*/ 	.short	(.L_288 - .L_287)


	//   ....[0]....
.L_287:
        /*04dc*/ 	.word	0x00000070


	//   ....[1]....
        /*04e0*/ 	.word	0x000000b0


	//   ....[2]....
        /*04e4*/ 	.word	0x000002d0


	//   ....[3]....
        /*04e8*/ 	.word	0x00000430


	//   ....[4]....
        /*04ec*/ 	.word	0x00000550


	//   ....[5]....
        /*04f0*/ 	.word	0x000006b0


	//   ....[6]....
        /*04f4*/ 	.word	0x00001b80


	//   ....[7]....
        /*04f8*/ 	.word	0x00002720


	//   ....[8]....
        /*04fc*/ 	.word	0x00002970


	//   ....[9]....
        /*0500*/ 	.word	0x00003170


	//   ....[10]....
        /*0504*/ 	.word	0x000031e0


	//   ....[11]....
        /*0508*/ 	.word	0x00003980


	//   ....[12]....
        /*050c*/ 	.word	0x000039f0


	//   ....[13]....
        /*0510*/ 	.word	0x000053a0


	//   ....[14]....
        /*0514*/ 	.word	0x00005510


	//   ....[15]....
        /*0518*/ 	.word	0x00005c80


	//   ....[16]....
        /*051c*/ 	.word	0x00005d30


	//   ....[17]....
        /*0520*/ 	.word	0x00006420


	//   ....[18]....
        /*0524*/ 	.word	0x00006480


	//   ....[19]....
        /*0528*/ 	.word	0x00008550


	//   ....[20]....
        /*052c*/ 	.word	0x000085a0


	//   ....[21]....
        /*0530*/ 	.word	0x000085c0


	//   ....[22]....
        /*0534*/ 	.word	0x000085e0


	//   ....[23]....
        /*0538*/ 	.word	0x000096e0


	//   ....[24]....
        /*053c*/ 	.word	0x00009710


	//   ....[25]....
        /*0540*/ 	.word	0x000097d0


	//   ....[26]....
        /*0544*/ 	.word	0x000097e0


	//   ....[27]....
        /*0548*/ 	.word	0x0000ab30


	//   ....[28]....
        /*054c*/ 	.word	0x0000ab70


	//   ....[29]....
        /*0550*/ 	.word	0x0000aba0


	//   ....[30]....
        /*0554*/ 	.word	0x0000abd0


	//   ....[31]....
        /*0558*/ 	.word	0x0000b2a0


	//   ....[32]....
        /*055c*/ 	.word	0x0000b2e0


	//   ....[33]....
        /*0560*/ 	.word	0x0000b3a0


	//   ....[34]....
        /*0564*/ 	.word	0x0000b3c0


	//   ....[35]....
        /*0568*/ 	.word	0x0000b480


	//   ....[36]....
        /*056c*/ 	.word	0x0000b4a0


	//   ....[37]....
        /*0570*/ 	.word	0x0000b570


	//   ....[38]....
        /*0574*/ 	.word	0x0000b590


	//   ....[39]....
        /*0578*/ 	.word	0x0000b960


	//   ....[40]....
        /*057c*/ 	.word	0x0000b970


	//   ....[41]....
        /*0580*/ 	.word	0x0000bda0


	//   ....[42]....
        /*0584*/ 	.word	0x0000bdb0


	//   ....[43]....
        /*0588*/ 	.word	0x0000cb60


	//   ....[44]....
        /*058c*/ 	.word	0x0000cb80


	//   ....[45]....
        /*0590*/ 	.word	0x0000cc40


	//   ....[46]....
        /*0594*/ 	.word	0x0000cc60


	//   ....[47]....
        /*0598*/ 	.word	0x0000cd20


	//   ....[48]....
        /*059c*/ 	.word	0x0000cd40


	//   ....[49]....
        /*05a0*/ 	.word	0x0000ce10


	//   ....[50]....
        /*05a4*/ 	.word	0x0000ce30


	//   ....[51]....
        /*05a8*/ 	.word	0x0000cf70


	//   ....[52]....
        /*05ac*/ 	.word	0x0000d180


	//   ....[53]....
        /*05b0*/ 	.word	0x0000d1b0


	//   ....[54]....
        /*05b4*/ 	.word	0x0000d1e0


	//   ....[55]....
        /*05b8*/ 	.word	0x0000d210


	//   ....[56]....
        /*05bc*/ 	.word	0x0000d240


	//   ....[57]....
        /*05c0*/ 	.word	0x0000d270


	//   ....[58]....
        /*05c4*/ 	.word	0x0000d3e0


	//   ....[59]....
        /*05c8*/ 	.word	0x0000d410


	//   ....[60]....
        /*05cc*/ 	.word	0x0000d440


	//   ....[61]....
        /*05d0*/ 	.word	0x0000d470


	//   ....[62]....
        /*05d4*/ 	.word	0x0000d4a0


	//   ....[63]....
        /*05d8*/ 	.word	0x0000d4d0


	//   ....[64]....
        /*05dc*/ 	.word	0x0000d560


	//   ....[65]....
        /*05e0*/ 	.word	0x0000d590


	//   ....[66]....
        /*05e4*/ 	.word	0x0000d5a0


	//   ....[67]....
        /*05e8*/ 	.word	0x0000d5e0


	//   ....[68]....
        /*05ec*/ 	.word	0x0000f580


	//   ....[69]....
        /*05f0*/ 	.word	0x0000f5a0


	//   ....[70]....
        /*05f4*/ 	.word	0x0000f650


	//   ....[71]....
        /*05f8*/ 	.word	0x0000f670


	//   ....[72]....
        /*05fc*/ 	.word	0x0000f710


	//   ....[73]....
        /*0600*/ 	.word	0x0000f730


	//   ....[74]....
        /*0604*/ 	.word	0x0000f7d0


	//   ....[75]....
        /*0608*/ 	.word	0x0000f7f0


	//   ....[76]....
        /*060c*/ 	.word	0x0000f890


	//   ....[77]....
        /*0610*/ 	.word	0x0000f8b0


	//   ....[78]....
        /*0614*/ 	.word	0x0000f8c0


	//   ....[79]....
        /*0618*/ 	.word	0x0000f950


	//   ....[80]....
        /*061c*/ 	.word	0x000100d0


	//   ....[81]....
        /*0620*/ 	.word	0x00010100


	//   ....[82]....
        /*0624*/ 	.word	0x00010160


	//   ....[83]....
        /*0628*/ 	.word	0x000101c0


	//   ....[84]....
        /*062c*/ 	.word	0x00010210


	//   ....[85]....
        /*0630*/ 	.word	0x00010270


	//   ....[86]....
        /*0634*/ 	.word	0x000102b0


	//   ....[87]....
        /*0638*/ 	.word	0x00010320


	//   ....[88]....
        /*063c*/ 	.word	0x00010370


	//   ....[89]....
        /*0640*/ 	.word	0x000103d0


	//   ....[90]....
        /*0644*/ 	.word	0x00010410


	//   ....[91]....
        /*0648*/ 	.word	0x00010480


	//   ....[92]....
        /*064c*/ 	.word	0x000104d0


	//   ....[93]....
        /*0650*/ 	.word	0x00010520


	//   ....[94]....
        /*0654*/ 	.word	0x00010540


	//   ....[95]....
        /*0658*/ 	.word	0x00010570


	//   ....[96]....
        /*065c*/ 	.word	0x00010d00


	//   ....[97]....
        /*0660*/ 	.word	0x00010d10


	//   ....[98]....
        /*0664*/ 	.word	0x00010d30


	//   ....[99]....
        /*0668*/ 	.word	0x00010db0


	//   ....[100]....
        /*066c*/ 	.word	0x00010dc0


	//   ....[101]....
        /*0670*/ 	.word	0x00010e20


	//   ....[102]....
        /*0674*/ 	.word	0x00010e50


	//   ....[103]....
        /*0678*/ 	.word	0x00010e90


	//   ....[104]....
        /*067c*/ 	.word	0x00010ec0


	//   ....[105]....
        /*0680*/ 	.word	0x00010f00


	//   ....[106]....
        /*0684*/ 	.word	0x00010f30


	//   ....[107]....
        /*0688*/ 	.word	0x00010f70


	//   ....[108]....
        /*068c*/ 	.word	0x000111e0


	//   ....[109]....
        /*0690*/ 	.word	0x00011200


	//   ....[110]....
        /*0694*/ 	.word	0x00011210


	//   ....[111]....
        /*0698*/ 	.word	0x00011290


	//   ....[112]....
        /*069c*/ 	.word	0x000112a0


	//   ....[113]....
        /*06a0*/ 	.word	0x00011310


	//   ....[114]....
        /*06a4*/ 	.word	0x00011320


	//   ....[115]....
        /*06a8*/ 	.word	0x00011390


	//   ....[116]....
        /*06ac*/ 	.word	0x000113a0


	//   ....[117]....
        /*06b0*/ 	.word	0x00011410


	//   ....[118]....
        /*06b4*/ 	.word	0x00011420


	//   ....[119]....
        /*06b8*/ 	.word	0x00011430


	//   ....[120]....
        /*06bc*/ 	.word	0x000119e0


	//   ....[121]....
        /*06c0*/ 	.word	0x00011a00


	//   ....[122]....
        /*06c4*/ 	.word	0x00011a10


	//   ....[123]....
        /*06c8*/ 	.word	0x00011a20


	//   ....[124]....
        /*06cc*/ 	.word	0x00011a90


	//   ....[125]....
        /*06d0*/ 	.word	0x00011ab0


	//   ....[126]....
        /*06d4*/ 	.word	0x00011b20


	//   ....[127]....
        /*06d8*/ 	.word	0x00011b40


	//   ....[128]....
        /*06dc*/ 	.word	0x00011ba0


	//   ....[129]....
        /*06e0*/ 	.word	0x00011bc0


	//   ....[130]....
        /*06e4*/ 	.word	0x00011c10


	//   ....[131]....
        /*06e8*/ 	.word	0x00011c30


	//   ....[132]....
        /*06ec*/ 	.word	0x00012080


	//   ....[133]....
        /*06f0*/ 	.word	0x00012090


	//   ....[134]....
        /*06f4*/ 	.word	0x000120d0


	//   ....[135]....
        /*06f8*/ 	.word	0x00012110


	//   ....[136]....
        /*06fc*/ 	.word	0x00012140


	//   ....[137]....
        /*0700*/ 	.word	0x00012170


	//   ....[138]....
        /*0704*/ 	.word	0x000121a0


	//   ....[139]....
        /*0708*/ 	.word	0x000121d0


	//   ....[140]....
        /*070c*/ 	.word	0x00012380


	//   ....[141]....
        /*0710*/ 	.word	0x000123b0


	//   ....[142]....
        /*0714*/ 	.word	0x000123e0


	//   ....[143]....
        /*0718*/ 	.word	0x00012410


	//   ....[144]....
        /*071c*/ 	.word	0x00012440


	//   ....[145]....
        /*0720*/ 	.word	0x00012470


	//   ....[146]....
        /*0724*/ 	.word	0x00012530


	//   ....[147]....
        /*0728*/ 	.word	0x00012550


	//   ....[148]....
        /*072c*/ 	.word	0x00012570


	//   ....[149]....
        /*0730*/ 	.word	0x000125d0


	//   ....[150]....
        /*0734*/ 	.word	0x00012ff0


	//   ....[151]....
        /*0738*/ 	.word	0x000135a0


	//   ....[152]....
        /*073c*/ 	.word	0x00013690


	//   ....[153]....
        /*0740*/ 	.word	0x00013730


	//   ....[154]....
        /*0744*/ 	.word	0x00013790


	//   ....[155]....
        /*0748*/ 	.word	0x000138a0


	//   ....[156]....
        /*074c*/ 	.word	0x00013910


	//   ....[157]....
        /*0750*/ 	.word	0x00013a20


	//   ....[158]....
        /*0754*/ 	.word	0x00013a90


	//   ....[159]....
        /*0758*/ 	.word	0x00013ba0


	//   ....[160]....
        /*075c*/ 	.word	0x00013c10


	//   ....[161]....
        /*0760*/ 	.word	0x00013d20


	//   ....[162]....
        /*0764*/ 	.word	0x00013d90


	//   ....[163]....
        /*0768*/ 	.word	0x00013e30


	//   ....[164]....
        /*076c*/ 	.word	0x00013f40


	//   ....[165]....
        /*0770*/ 	.word	0x00013fb0


	//   ....[166]....
        /*0774*/ 	.word	0x00014030


	//   ....[167]....
        /*0778*/ 	.word	0x00014100


	//   ....[168]....
        /*077c*/ 	.word	0x00014180


	//   ....[169]....
        /*0780*/ 	.word	0x00014260


	//   ....[170]....
        /*0784*/ 	.word	0x000142e0


	//   ....[171]....
        /*0788*/ 	.word	0x000143c0


	//   ....[172]....
        /*078c*/ 	.word	0x00014440


	//   ....[173]....
        /*0790*/ 	.word	0x00014520


	//   ....[174]....
        /*0794*/ 	.word	0x000145a0


	//   ....[175]....
        /*0798*/ 	.word	0x00014680


	//   ....[176]....
        /*079c*/ 	.word	0x00014700


	//   ....[177]....
        /*07a0*/ 	.word	0x000147d0


	//   ....[178]....
        /*07a4*/ 	.word	0x00014850


	//   ....[179]....
        /*07a8*/ 	.word	0x00014910


	//   ....[180]....
        /*07ac*/ 	.word	0x00014a40


	//   ....[181]....
        /*07b0*/ 	.word	0x00014af0


	//   ....[182]....
        /*07b4*/ 	.word	0x00014b60


	//   ....[183]....
        /*07b8*/ 	.word	0x00014c50


	//   ....[184]....
        /*07bc*/ 	.word	0x00014cb0


	//   ....[185]....
        /*07c0*/ 	.word	0x00014d80


	//   ....[186]....
        /*07c4*/ 	.word	0x00014de0


	//   ....[187]....
        /*07c8*/ 	.word	0x00014eb0


	//   ....[188]....
        /*07cc*/ 	.word	0x00014f10


	//   ....[189]....
        /*07d0*/ 	.word	0x00014fe0


	//   ....[190]....
        /*07d4*/ 	.word	0x00015040


	//   ....[191]....
        /*07d8*/ 	.word	0x00015110


	//   ....[192]....
        /*07dc*/ 	.word	0x00015200


	//   ....[193]....
        /*07e0*/ 	.word	0x000152a0


	//   ....[194]....
        /*07e4*/ 	.word	0x00015300


	//   ....[195]....
        /*07e8*/ 	.word	0x000153f0


	//   ....[196]....
        /*07ec*/ 	.word	0x00015450


	//   ....[197]....
        /*07f0*/ 	.word	0x00015530


	//   ....[198]....
        /*07f4*/ 	.word	0x00015590


	//   ....[199]....
        /*07f8*/ 	.word	0x00015670


	//   ....[200]....
        /*07fc*/ 	.word	0x000156d0


	//   ....[201]....
        /*0800*/ 	.word	0x000157b0


	//   ....[202]....
        /*0804*/ 	.word	0x00015810


	//   ....[203]....
        /*0808*/ 	.word	0x000158e0


	//   ....[204]....
        /*080c*/ 	.word	0x00015a00


	//   ....[205]....
        /*0810*/ 	.word	0x00015ad0


	//   ....[206]....
        /*0814*/ 	.word	0x00015b90


	//   ....[207]....
        /*0818*/ 	.word	0x00015c60


	//   ....[208]....
        /*081c*/ 	.word	0x00015cc0


	//   ....[209]....
        /*0820*/ 	.word	0x00015d90


	//   ....[210]....
        /*0824*/ 	.word	0x00015df0


	//   ....[211]....
        /*0828*/ 	.word	0x00015ed0


	//   ....[212]....
        /*082c*/ 	.word	0x00015f30


	//   ....[213]....
        /*0830*/ 	.word	0x00016000


	//   ....[214]....
        /*0834*/ 	.word	0x00016060


	//   ....[215]....
        /*0838*/ 	.word	0x00016120


	//   ....[216]....
        /*083c*/ 	.word	0x000161b0


	//   ....[217]....
        /*0840*/ 	.word	0x00016250


	//   ....[218]....
        /*0844*/ 	.word	0x000163c0


	//   ....[219]....
        /*0848*/ 	.word	0x00016430


	//   ....[220]....
        /*084c*/ 	.word	0x000164b0


	//   ....[221]....
        /*0850*/ 	.word	0x00016520


	//   ....[222]....
        /*0854*/ 	.word	0x00016590


	//   ....[223]....
        /*0858*/ 	.word	0x00016610


	//   ....[224]....
        /*085c*/ 	.word	0x00016690


	//   ....[225]....
        /*0860*/ 	.word	0x00016720


	//   ....[226]....
        /*0864*/ 	.word	0x00016790


	//   ....[227]....
        /*0868*/ 	.word	0x00016800


	//   ....[228]....
        /*086c*/ 	.word	0x00016870


	//   ....[229]....
        /*0870*/ 	.word	0x000168f0


	//   ....[230]....
        /*0874*/ 	.word	0x00016960


	//   ....[231]....
        /*0878*/ 	.word	0x000169f0


	//   ....[232]....
        /*087c*/ 	.word	0x00016a50


	//   ....[233]....
        /*0880*/ 	.word	0x00016ae0


	//   ....[234]....
        /*0884*/ 	.word	0x00016c10


	//----- nvinfo : EIATTR_REG_RECONFIG
	.align		4
.L_288:
        /*0888*/ 	.byte	0x01, 0x54
	.zero		2


	//----- nvinfo : EIATTR_SYSCALL_OFFSETS
	.align		4
        /*088c*/ 	.byte	0x04, 0x46
        /*088e*/ 	.short	(.L_290 - .L_289)


	//   ....[0]....
.L_289:
        /*0890*/ 	.word	0x00001d60


	//   ....[1]....
        /*0894*/ 	.word	0x0000eb00


	//   ....[2]....
        /*0898*/ 	.word	0x0000ec50


	//   ....[3]....
        /*089c*/ 	.word	0x0000ed40


	//   ....[4]....
        /*08a0*/ 	.word	0x0000fce0


	//----- nvinfo : EIATTR_MBARRIER_INSTR_OFFSETS
	.align		4
.L_290:
        /*08a4*/ 	.byte	0x04, 0x39
        /*08a6*/ 	.short	(.L_292 - .L_291)


	//   ....[0]....
.L_291:
        /*08a8*/ 	.word	0x00000180
        /*08ac*/ 	.word	0x000000ff
        /*08b0*/ 	.word	0x0002a800
        /*08b4*/ 	.short	0x0100
        /*08b6*/ 	.byte	0x08
	.zero		1


	//   ....[1]....
        /*08b8*/ 	.word	0x00000190
        /*08bc*/ 	.word	0x000000ff
        /*08c0*/ 	.word	0x0002a820
        /*08c4*/ 	.short	0x0100
        /*08c6*/ 	.byte	0x08
	.zero		1


	//   ....[2]....
        /*08c8*/ 	.word	0x00000280
        /*08cc*/ 	.word	0x000000ff
        /*08d0*/ 	.word	0x0002a830
        /*08d4*/ 	.short	0x0100
        /*08d6*/ 	.byte	0x08
	.zero		1


	//   ....[3]....
        /*08d8*/ 	.word	0x00000290
        /*08dc*/ 	.word	0x000000ff
        /*08e0*/ 	.word	0x0002a840
        /*08e4*/ 	.short	0x0100
        /*08e6*/ 	.byte	0x08
	.zero		1


	//   ....[4]....
        /*08e8*/ 	.word	0x000002a0
        /*08ec*/ 	.word	0x000000ff
        /*08f0*/ 	.word	0x0002a838
        /*08f4*/ 	.short	0x0100
        /*08f6*/ 	.byte	0x08
	.zero		1


	//   ....[5]....
        /*08f8*/ 	.word	0x000002b0
        /*08fc*/ 	.word	0x000000ff
        /*0900*/ 	.word	0x0002a848
        /*0904*/ 	.short	0x0100
        /*0906*/ 	.byte	0x08
	.zero		1


	//   ....[6]....
        /*0908*/ 	.word	0x000003e0
        /*090c*/ 	.word	0x000000ff
        /*0910*/ 	.word	0x0002a850
        /*0914*/ 	.short	0x0100
        /*0916*/ 	.byte	0x08
	.zero		1


	//   ....[7]....
        /*0918*/ 	.word	0x000003f0
        /*091c*/ 	.word	0x000000ff
        /*0920*/ 	.word	0x0002a860
        /*0924*/ 	.short	0x0100
        /*0926*/ 	.byte	0x08
	.zero		1


	//   ....[8]....
        /*0928*/ 	.word	0x00000400
        /*092c*/ 	.word	0x000000ff
        /*0930*/ 	.word	0x0002a858
        /*0934*/ 	.short	0x0100
        /*0936*/ 	.byte	0x08
	.zero		1


	//   ....[9]....
        /*0938*/ 	.word	0x00000410
        /*093c*/ 	.word	0x000000ff
        /*0940*/ 	.word	0x0002a868
        /*0944*/ 	.short	0x0100
        /*0946*/ 	.byte	0x08
	.zero		1


	//   ....[10]....
        /*0948*/ 	.word	0x00000500
        /*094c*/ 	.word	0x000000ff
        /*0950*/ 	.word	0x0002a870
        /*0954*/ 	.short	0x0100
        /*0956*/ 	.byte	0x06
	.zero		1


	//   ....[11]....
        /*0958*/ 	.word	0x00000510
        /*095c*/ 	.word	0x000000ff
        /*0960*/ 	.word	0x0002a880
        /*0964*/ 	.short	0x0100
        /*0966*/ 	.byte	0x06
	.zero		1


	//   ....[12]....
        /*0968*/ 	.word	0x00000520
        /*096c*/ 	.word	0x000000ff
        /*0970*/ 	.word	0x0002a878
        /*0974*/ 	.short	0x0100
        /*0976*/ 	.byte	0x06
	.zero		1


	//   ....[13]....
        /*0978*/ 	.word	0x00000530
        /*097c*/ 	.word	0x000000ff
        /*0980*/ 	.word	0x0002a888
        /*0984*/ 	.short	0x0100
        /*0986*/ 	.byte	0x06
	.zero		1


	//   ....[14]....
        /*0988*/ 	.word	0x00000660
        /*098c*/ 	.word	0x000000ff
        /*0990*/ 	.word	0x0002a890
        /*0994*/ 	.short	0x0100
        /*0996*/ 	.byte	0x08
	.zero		1


	//   ....[15]....
        /*0998*/ 	.word	0x00000670
        /*099c*/ 	.word	0x000000ff
        /*09a0*/ 	.word	0x0002a8a0
        /*09a4*/ 	.short	0x0100
        /*09a6*/ 	.byte	0x08
	.zero		1


	//   ....[16]....
        /*09a8*/ 	.word	0x00000680
        /*09ac*/ 	.word	0x000000ff
        /*09b0*/ 	.word	0x0002a898
        /*09b4*/ 	.short	0x0100
        /*09b6*/ 	.byte	0x08
	.zero		1


	//   ....[17]....
        /*09b8*/ 	.word	0x00000690
        /*09bc*/ 	.word	0x000000ff
        /*09c0*/ 	.word	0x0002a8a8
        /*09c4*/ 	.short	0x0100
        /*09c6*/ 	.byte	0x08
	.zero		1


	//   ....[18]....
        /*09c8*/ 	.word	0x000007d0
        /*09cc*/ 	.word	0x000000ff
        /*09d0*/ 	.word	0x0002a8b0
        /*09d4*/ 	.short	0x0100
        /*09d6*/ 	.byte	0x08
	.zero		1


	//   ....[19]....
        /*09d8*/ 	.word	0x000007e0
        /*09dc*/ 	.word	0x000000ff
        /*09e0*/ 	.word	0x0002a8c0
        /*09e4*/ 	.short	0x0100
        /*09e6*/ 	.byte	0x08
	.zero		1


	//   ....[20]....
        /*09e8*/ 	.word	0x000007f0
        /*09ec*/ 	.word	0x000000ff
        /*09f0*/ 	.word	0x0002a8b8
        /*09f4*/ 	.short	0x0100
        /*09f6*/ 	.byte	0x08
	.zero		1


	//   ....[21]....
        /*09f8*/ 	.word	0x00000800
        /*09fc*/ 	.word	0x000000ff
        /*0a00*/ 	.word	0x0002a8c8
        /*0a04*/ 	.short	0x0100
        /*0a06*/ 	.byte	0x08
	.zero		1


	//   ....[22]....
        /*0a08*/ 	.word	0x00001e00
        /*0a0c*/ 	.word	0x000000ff
        /*0a10*/ 	.word	0x0002a800
        /*0a14*/ 	.short	0x010a
        /*0a16*/ 	.byte	0x28
	.zero		1


	//   ....[23]....
        /*0a18*/ 	.word	0x00001e80
        /*0a1c*/ 	.word	0x00000000
        /*0a20*/ 	.word	0x0002a830
        /*0a24*/ 	.short	0x010a
        /*0a26*/ 	.byte	0x3f
	.zero		1


	//   ....[24]....
        /*0a28*/ 	.word	0x00001ec0
        /*0a2c*/ 	.word	0x00000000
        /*0a30*/ 	.word	0x0002a830
        /*0a34*/ 	.short	0x010a
        /*0a36*/ 	.byte	0x3f
	.zero		1


	//   ....[25]....
        /*0a38*/ 	.word	0x00002ee0
        /*0a3c*/ 	.word	0x000000ff
        /*0a40*/ 	.word	0x00000000
        /*0a44*/ 	.short	0x0101
        /*0a46*/ 	.byte	0x05
	.zero		1


	//   ....[26]....
        /*0a48*/ 	.word	0x00004570
        /*0a4c*/ 	.word	0x000000ff
        /*0a50*/ 	.word	0x0002a830
        /*0a54*/ 	.short	0x010a
        /*0a56*/ 	.byte	0x08
	.zero		1


	//   ....[27]....
        /*0a58*/ 	.word	0x000045b0
        /*0a5c*/ 	.word	0x000000ff
        /*0a60*/ 	.word	0x0002a830
        /*0a64*/ 	.short	0x010a
        /*0a66*/ 	.byte	0x08
	.zero		1


	//   ....[28]....
        /*0a68*/ 	.word	0x00004ef0
        /*0a6c*/ 	.word	0x000000ff
        /*0a70*/ 	.word	0x0002a850
        /*0a74*/ 	.short	0x010a
        /*0a76*/ 	.byte	0x09
	.zero		1


	//   ....[29]....
        /*0a78*/ 	.word	0x00004f30
        /*0a7c*/ 	.word	0x000000ff
        /*0a80*/ 	.word	0x0002a850
        /*0a84*/ 	.short	0x010a
        /*0a86*/ 	.byte	0x09
	.zero		1


	//   ....[30]....
        /*0a88*/ 	.word	0x000056a0
        /*0a8c*/ 	.word	0x000000ff
        /*0a90*/ 	.word	0x00000000
        /*0a94*/ 	.short	0x0101
        /*0a96*/ 	.byte	0x08
	.zero		1


	//   ....[31]....
        /*0a98*/ 	.word	0x00006e00
        /*0a9c*/ 	.word	0x000000ff
        /*0aa0*/ 	.word	0x00000000
        /*0aa4*/ 	.short	0x0101
        /*0aa6*/ 	.byte	0x09
	.zero		1


	//   ....[32]....
        /*0aa8*/ 	.word	0x00007000
        /*0aac*/ 	.word	0x000000ff
        /*0ab0*/ 	.word	0x0002a830
        /*0ab4*/ 	.short	0x010a
        /*0ab6*/ 	.byte	0x08
	.zero		1


	//   ....[33]....
        /*0ab8*/ 	.word	0x00007040
        /*0abc*/ 	.word	0x000000ff
        /*0ac0*/ 	.word	0x0002a830
        /*0ac4*/ 	.short	0x010a
        /*0ac6*/ 	.byte	0x08
	.zero		1


	//   ....[34]....
        /*0ac8*/ 	.word	0x00007980
        /*0acc*/ 	.word	0x000000ff
        /*0ad0*/ 	.word	0x0002a850
        /*0ad4*/ 	.short	0x010a
        /*0ad6*/ 	.byte	0x08
	.zero		1


	//   ....[35]....
        /*0ad8*/ 	.word	0x000079c0
        /*0adc*/ 	.word	0x000000ff
        /*0ae0*/ 	.word	0x0002a850
        /*0ae4*/ 	.short	0x010a
        /*0ae6*/ 	.byte	0x08
	.zero		1


	//   ....[36]....
        /*0ae8*/ 	.word	0x000080a0
        /*0aec*/ 	.word	0x000000ff
        /*0af0*/ 	.word	0x00000000
        /*0af4*/ 	.short	0x0101
        /*0af6*/ 	.byte	0x05
	.zero		1


	//   ....[37]....
        /*0af8*/ 	.word	0x00009130
        /*0afc*/ 	.word	0x000000ff
        /*0b00*/ 	.word	0x00000000
        /*0b04*/ 	.short	0x0101
        /*0b06*/ 	.byte	0x08
	.zero		1


	//   ....[38]....
        /*0b08*/ 	.word	0x00009650
        /*0b0c*/ 	.word	0x000000ff
        /*0b10*/ 	.word	0x0002a850
        /*0b14*/ 	.short	0x010a
        /*0b16*/ 	.byte	0x05
	.zero		1


	//   ....[39]....
        /*0b18*/ 	.word	0x00009690
        /*0b1c*/ 	.word	0x000000ff
        /*0b20*/ 	.word	0x0002a850
        /*0b24*/ 	.short	0x010a
        /*0b26*/ 	.byte	0x05
	.zero		1


	//   ....[40]....
        /*0b28*/ 	.word	0x00009e20
        /*0b2c*/ 	.word	0x000000ff
        /*0b30*/ 	.word	0x00000000
        /*0b34*/ 	.short	0x0101
        /*0b36*/ 	.byte	0x04
	.zero		1


	//   ....[41]....
        /*0b38*/ 	.word	0x0000b2d0
        /*0b3c*/ 	.word	0x00000061
        /*0b40*/ 	.word	0x00000000
        /*0b44*/ 	.short	0x0101
        /*0b46*/ 	.byte	0x3f
	.zero		1


	//   ....[42]....
        /*0b48*/ 	.word	0x0000b770
        /*0b4c*/ 	.word	0x00000061
        /*0b50*/ 	.word	0x00000000
        /*0b54*/ 	.short	0x0101
        /*0b56*/ 	.byte	0x3f
	.zero		1


	//   ....[43]....
        /*0b58*/ 	.word	0x0000f360
        /*0b5c*/ 	.word	0x00000007
        /*0b60*/ 	.word	0x0002a840
        /*0b64*/ 	.short	0x010a
        /*0b66*/ 	.byte	0x3f
	.zero		1


	//   ....[44]....
        /*0b68*/ 	.word	0x0000fa10
        /*0b6c*/ 	.word	0x00000007
        /*0b70*/ 	.word	0x0002a830
        /*0b74*/ 	.short	0x0107
        /*0b76*/ 	.byte	0x3f
	.zero		1


	//   ....[45]....
        /*0b78*/ 	.word	0x0000fae0
        /*0b7c*/ 	.word	0x00000007
        /*0b80*/ 	.word	0x0002a830
        /*0b84*/ 	.short	0x0101
        /*0b86*/ 	.byte	0x3f
	.zero		1


	//   ....[46]....
        /*0b88*/ 	.word	0x00010690
        /*0b8c*/ 	.word	0x00000016
        /*0b90*/ 	.word	0x0002a800
        /*0b94*/ 	.short	0x0107
        /*0b96*/ 	.byte	0x3f
	.zero		1


	//   ....[47]....
        /*0b98*/ 	.word	0x000107b0
        /*0b9c*/ 	.word	0x00000016
        /*0ba0*/ 	.word	0x0002a800
        /*0ba4*/ 	.short	0x0101
        /*0ba6*/ 	.byte	0x3f
	.zero		1


	//   ....[48]....
        /*0ba8*/ 	.word	0x000107d0
        /*0bac*/ 	.word	0x00000016
        /*0bb0*/ 	.word	0x0002a820
        /*0bb4*/ 	.short	0x010a
        /*0bb6*/ 	.byte	0x3f
	.zero		1


	//   ....[49]....
        /*0bb8*/ 	.word	0x00010b30
        /*0bbc*/ 	.word	0x00000006
        /*0bc0*/ 	.word	0x0002a840
        /*0bc4*/ 	.short	0x010a
        /*0bc6*/ 	.byte	0x3f
	.zero		1


	//   ....[50]....
        /*0bc8*/ 	.word	0x00011010
        /*0bcc*/ 	.word	0x00000006
        /*0bd0*/ 	.word	0x0002a830
        /*0bd4*/ 	.short	0x0107
        /*0bd6*/ 	.byte	0x3f
	.zero		1


	//   ....[51]....
        /*0bd8*/ 	.word	0x000110c0
        /*0bdc*/ 	.word	0x00000006
        /*0be0*/ 	.word	0x0002a830
        /*0be4*/ 	.short	0x0101
        /*0be6*/ 	.byte	0x3f
	.zero		1


	//   ....[52]....
        /*0be8*/ 	.word	0x00011120
        /*0bec*/ 	.word	0x00000004
        /*0bf0*/ 	.word	0x0002a860
        /*0bf4*/ 	.short	0x010a
        /*0bf6*/ 	.byte	0x3f
	.zero		1


	//   ....[53]....
        /*0bf8*/ 	.word	0x00011570
        /*0bfc*/ 	.word	0x00000004
        /*0c00*/ 	.word	0x0002a850
        /*0c04*/ 	.short	0x0107
        /*0c06*/ 	.byte	0x3f
	.zero		1


	//   ....[54]....
        /*0c08*/ 	.word	0x000116c0
        /*0c0c*/ 	.word	0x00000004
        /*0c10*/ 	.word	0x0002a850
        /*0c14*/ 	.short	0x0101
        /*0c16*/ 	.byte	0x3f
	.zero		1


	//   ....[55]....
        /*0c18*/ 	.word	0x00011910
        /*0c1c*/ 	.word	0x00000000
        /*0c20*/ 	.word	0x0002a860
        /*0c24*/ 	.short	0x010a
        /*0c26*/ 	.byte	0x3f
	.zero		1


	//   ....[56]....
        /*0c28*/ 	.word	0x00011d70
        /*0c2c*/ 	.word	0x00000000
        /*0c30*/ 	.word	0x0002a850
        /*0c34*/ 	.short	0x0107
        /*0c36*/ 	.byte	0x3f
	.zero		1


	//   ....[57]....
        /*0c38*/ 	.word	0x00011e20
        /*0c3c*/ 	.word	0x00000000
        /*0c40*/ 	.word	0x0002a850
        /*0c44*/ 	.short	0x0101
        /*0c46*/ 	.byte	0x3f
	.zero		1


	//   ....[58]....
        /*0c48*/ 	.word	0x00012f70
        /*0c4c*/ 	.word	0x00000004
        /*0c50*/ 	.word	0x0002a820
        /*0c54*/ 	.short	0x010a
        /*0c56*/ 	.byte	0x3f
	.zero		1


	//   ....[59]....
        /*0c58*/ 	.word	0x00013110
        /*0c5c*/ 	.word	0x00000005
        /*0c60*/ 	.word	0x0002a840
        /*0c64*/ 	.short	0x010a
        /*0c66*/ 	.byte	0x3f
	.zero		1


	//   ....[60]....
        /*0c68*/ 	.word	0x000131b0
        /*0c6c*/ 	.word	0x0000001b
        /*0c70*/ 	.word	0x0002a840
        /*0c74*/ 	.short	0x010a
        /*0c76*/ 	.byte	0x3f
	.zero		1


	//   ....[61]....
        /*0c78*/ 	.word	0x000131f0
        /*0c7c*/ 	.word	0x00000005
        /*0c80*/ 	.word	0x0002a860
        /*0c84*/ 	.short	0x010a
        /*0c86*/ 	.byte	0x3f
	.zero		1


	//   ....[62]....
        /*0c88*/ 	.word	0x00013230
        /*0c8c*/ 	.word	0x0000001b
        /*0c90*/ 	.word	0x0002a860
        /*0c94*/ 	.short	0x010a
        /*0c96*/ 	.byte	0x3f
	.zero		1


	//   ....[63]....
        /*0c98*/ 	.word	0x000132a0
        /*0c9c*/ 	.word	0x00000003
        /*0ca0*/ 	.word	0x0002a800
        /*0ca4*/ 	.short	0x010a
        /*0ca6*/ 	.byte	0x3f
	.zero		1


	//   ....[64]....
        /*0ca8*/ 	.word	0x000132f0
        /*0cac*/ 	.word	0x00000000
        /*0cb0*/ 	.word	0x0002a830
        /*0cb4*/ 	.short	0x010a
        /*0cb6*/ 	.byte	0x3f
	.zero		1


	//   ....[65]....
        /*0cb8*/ 	.word	0x00013350
        /*0cbc*/ 	.word	0x0000000c
        /*0cc0*/ 	.word	0x0002a830
        /*0cc4*/ 	.short	0x010a
        /*0cc6*/ 	.byte	0x3f
	.zero		1


	//   ....[66]....
        /*0cc8*/ 	.word	0x000133b0
        /*0ccc*/ 	.word	0x0000000b
        /*0cd0*/ 	.word	0x0002a850
        /*0cd4*/ 	.short	0x010a
        /*0cd6*/ 	.byte	0x3f
	.zero		1


	//   ....[67]....
        /*0cd8*/ 	.word	0x00013410
        /*0cdc*/ 	.word	0x0000000c
        /*0ce0*/ 	.word	0x0002a830
        /*0ce4*/ 	.short	0x010a
        /*0ce6*/ 	.byte	0x3f
	.zero		1


	//   ....[68]....
        /*0ce8*/ 	.word	0x00013470
        /*0cec*/ 	.word	0x0000000b
        /*0cf0*/ 	.word	0x0002a850
        /*0cf4*/ 	.short	0x010a
        /*0cf6*/ 	.byte	0x3f
	.zero		1


	//   ....[69]....
        /*0cf8*/ 	.word	0x000134d0
        /*0cfc*/ 	.word	0x00000003
        /*0d00*/ 	.word	0x0002a850
        /*0d04*/ 	.short	0x010a
        /*0d06*/ 	.byte	0x3f
	.zero		1


	//   ....[70]....
        /*0d08*/ 	.word	0x000135e0
        /*0d0c*/ 	.word	0x00000007
        /*0d10*/ 	.word	0x0002a840
        /*0d14*/ 	.short	0x010a
        /*0d16*/ 	.byte	0x3f
	.zero		1


	//   ....[71]....
        /*0d18*/ 	.word	0x00014940
        /*0d1c*/ 	.word	0x00000016
        /*0d20*/ 	.word	0x0002a820
        /*0d24*/ 	.short	0x010a
        /*0d26*/ 	.byte	0x3f
	.zero		1


	//   ....[72]....
        /*0d28*/ 	.word	0x00014990
        /*0d2c*/ 	.word	0x00000006
        /*0d30*/ 	.word	0x0002a840
        /*0d34*/ 	.short	0x010a
        /*0d36*/ 	.byte	0x3f
	.zero		1


	//   ....[73]....
        /*0d38*/ 	.word	0x00015150
        /*0d3c*/ 	.word	0x00000004
        /*0d40*/ 	.word	0x0002a860
        /*0d44*/ 	.short	0x010a
        /*0d46*/ 	.byte	0x3f
	.zero		1


	//   ....[74]....
        /*0d48*/ 	.word	0x00015950
        /*0d4c*/ 	.word	0x00000000
        /*0d50*/ 	.word	0x0002a860
        /*0d54*/ 	.short	0x010a
        /*0d56*/ 	.byte	0x3f
	.zero		1


	//   ....[75]....
        /*0d58*/ 	.word	0x00016b30
        /*0d5c*/ 	.word	0x00000004
        /*0d60*/ 	.word	0x0002a820
        /*0d64*/ 	.short	0x010a
        /*0d66*/ 	.byte	0x3f
	.zero		1


	//   ....[76]....
        /*0d68*/ 	.word	0x00016cd0
        /*0d6c*/ 	.word	0x00000005
        /*0d70*/ 	.word	0x0002a840
        /*0d74*/ 	.short	0x010a
        /*0d76*/ 	.byte	0x3f
	.zero		1


	//   ....[77]....
        /*0d78*/ 	.word	0x00016d20
        /*0d7c*/ 	.word	0x0000001b
        /*0d80*/ 	.word	0x0002a840
        /*0d84*/ 	.short	0x010a
        /*0d86*/ 	.byte	0x3f
	.zero		1


	//   ....[78]....
        /*0d88*/ 	.word	0x00016d70
        /*0d8c*/ 	.word	0x00000005
        /*0d90*/ 	.word	0x0002a860
        /*0d94*/ 	.short	0x010a
        /*0d96*/ 	.byte	0x3f
	.zero		1


	//----- nvinfo : EIATTR_NUM_MBARRIERS
	.align		4
.L_292:
        /*0d98*/ 	.byte	0x03, 0x38
        /*0d9a*/ 	.short	0x0016


	//----- nvinfo : EIATTR_EXIT_INSTR_OFFSETS
	.align		4
        /*0d9c*/ 	.byte	0x04, 0x1c
        /*0d9e*/ 	.short	(.L_294 - .L_293)


	//   ....[0]....
.L_293:
        /*0da0*/ 	.word	0x00000990


	//   ....[1]....
        /*0da4*/ 	.word	0x0000cf20


	//   ....[2]....
        /*0da8*/ 	.word	0x00013280


	//----- nvinfo : EIATTR_MAX_THREADS
	.align		4
.L_294:
        /*0dac*/ 	.byte	0x04, 0x05
        /*0dae*/ 	.short	(.L_296 - .L_295)
.L_295:
        /*0db0*/ 	.word	0x00000180
        /*0db4*/ 	.word	0x00000001
        /*0db8*/ 	.word	0x00000001


	//----- nvinfo : EIATTR_CRS_STACK_SIZE
	.align		4
.L_296:
        /*0dbc*/ 	.byte	0x04, 0x1e
        /*0dbe*/ 	.short	(.L_298 - .L_297)
.L_297:
        /*0dc0*/ 	.word	0x00000000


	//----- nvinfo : EIATTR_CBANK_PARAM_SIZE
	.align		4
.L_298:
        /*0dc4*/ 	.byte	0x03, 0x19
        /*0dc6*/ 	.short	0x0af0


	//----- nvinfo : EIATTR_PARAM_CBANK
	.align		4
        /*0dc8*/ 	.byte	0x04, 0x0a
        /*0dca*/ 	.short	(.L_300 - .L_299)
	.align		4
.L_299:
        /*0dcc*/ 	.word	index@(.nv.constant0._ZN7cutlass13device_kernelIN5flash11enable_sm90INS1_16FlashAttnFwdSm90INS1_25CollectiveMainloopFwdSm90ILi2EN4cute5tupleIJNS5_1CILi1EEES8_S8_EEENS6_IJNS7_ILi128EEENS7_ILi96EEENS7_ILi192EEEEEELi128ENS_6half_tEfNS_4arch4Sm90ELb1ELb0ELb1ELb1ELb1ELb0ELb0ELb1ELb1ELb1ELb1ELb0EEENS1_21CollectiveEpilogueFwdINS6_IJSA_SA_SB_EEES9_SE_SG_Li256ELb1ELb1ELb1ELb0EEENS1_36VarlenDynamicPersistentTileSchedulerILi128ELi96ELi256ELi128ELb1ELb1ELb1ELb1ELb1ELb1EEEEEEEEEvNT_6ParamsE)
        /*0dd0*/ 	.short	0x0210
        /*0dd2*/ 	.short	0x0af0


	//----- nvinfo : EIATTR_SW_WAR
	.align		4
.L_300:
        /*0dd4*/ 	.byte	0x04, 0x36
        /*0dd6*/ 	.short	(.L_302 - .L_301)
.L_301:
        /*0dd8*/ 	.word	0x00000008
.L_302:


//--------------------- .nv.info._ZN7cutlass13device_kernelIN5flash11enable_sm90INS1_16FlashAttnFwdSm90INS1_25CollectiveMainloopFwdSm90ILi2EN4cute5tupleIJNS5_1CILi1EEES8_S8_EEENS6_IJNS7_ILi128EEENS7_ILi96EEENS7_ILi192EEEEEELi128ENS_6half_tEfNS_4arch4Sm90ELb1ELb0ELb1ELb1ELb1ELb1ELb0ELb1ELb1ELb1ELb1ELb0EEENS1_21CollectiveEpilogueFwdINS6_IJSA_SA_SB_EEES9_SE_SG_Li256ELb1ELb1ELb1ELb0EEENS1_36VarlenDynamicPersistentTileSchedulerILi128ELi96ELi256ELi128ELb1ELb1ELb1ELb1ELb1ELb1EEEEEEEEEvNT_6ParamsE --------------------------
	.section	.nv.info._ZN7cutlass13device_kernelIN5flash11enable_sm90INS1_16FlashAttnFwdSm90INS1_25CollectiveMainloopFwdSm90ILi2EN4cute5tupleIJNS5_1CILi1EEES8_S8_EEENS6_IJNS7_ILi128EEENS7_ILi96EEENS7_ILi192EEEEEELi128ENS_6half_tEfNS_4arch4Sm90ELb1ELb0ELb1ELb1ELb1ELb1ELb0ELb1ELb1ELb1ELb1ELb0EEENS1_21CollectiveEpilogueFwdINS6_IJSA_SA_SB_EEES9_SE_SG_Li256ELb1ELb1ELb1ELb0EEENS1_36VarlenDynamicPersistentTileSchedulerILi128ELi96ELi256ELi128ELb1ELb1ELb1ELb1ELb1ELb1EEEEEEEEEvNT_6ParamsE,"",@"SHT_CUDA_INFO"
	.sectionflags	@""
	.align	4


	//----- nvinfo : EIATTR_CUDA_API_VERSION
	.align		4
        /*0000*/ 	.byte	0x04, 0x37
        /*0002*/ 	.short	(.L_304 - .L_303)
.L_303:
        /*0004*/ 	.word	0x00000082


	//----- nvinfo : EIATTR_KPARAM_INFO
	.align		4
.L_304:
        /*0008*/ 	.byte	0x04, 0x17
        /*000a*/ 	.short	(.L_306 - .L_305)
.L_305:
        /*000c*/ 	.word	0x00000000
        /*0010*/ 	.short	0x0000
        /*0012*/ 	.short	0x0070
        /*0014*/ 	.byte	0x00, 0xf0, 0x01, 0x2a


	//----- nvinfo : EIATTR_SPARSE_MMA_MASK
	.align		4
.L_306:
        /*0018*/ 	.byte	0x03, 0x50
        /*001a*/ 	.short	0x0000


	//----- nvinfo : EIATTR_MAXREG_COUNT
	.align		4
        /*001c*/ 	.byte	0x03, 0x1b
        /*001e*/ 	.short	0x00a8


	//----- nvinfo : EIATTR_NUM_BARRIERS
	.align		4
        /*0020*/ 	.byte	0x02, 0x4c
        /*0022*/ 	.byte	0x10
	.zero		1


	//----- nvinfo : EIATTR_EXTERNS
	.align		4
        /*0024*/ 	.byte	0x04, 0x0f
        /*0026*/ 	.short	(.L_308 - .L_307)


	//   ....[0]....
	.align		4
.L_307:
        /*0028*/ 	.word	index@(__assertfail)


	//----- nvinfo : EIATTR_ANNOTATIONS
	.align		4
.L_308:
        /*002c*/ 	.byte	0x04, 0x55
        /*002e*/ 	.short	(.L_310 - .L_309)


	//   ....[0]....
.L_309:
        /* <DEDUP_REMOVED lines=47> */


	//----- nvinfo : EIATTR_MERCURY_ISA_VERSION
	.align		4
.L_310:
        /*0308*/ 	.byte	0x03, 0x5f
        /*030a*/ 	.short	0x0101


	//----- nvinfo : EIATTR_UNUSED_LOAD_BYTE_OFFSET
	.align		4
        /*030c*/ 	.byte	0x04, 0x44
        /*030e*/ 	.short	(.L_312 - .L_311)


	//   ....[0]....
.L_311:
        /*0310*/ 	.word	0x00000a50
        /*0314*/ 	.word	0x0000fff0


	//   ....[1]....
        /*0318*/ 	.word	0x0001b0b0
        /*031c*/ 	.word	0x0000fff0


	//----- nvinfo : EIATTR_INT_WARP_WIDE_INSTR_OFFSETS
	.align		4
.L_312:
        /*0320*/ 	.byte	0x04, 0x31
        /*0322*/ 	.short	(.L_314 - .L_313)


	//   ....[0]....
.L_313:
        /*0324*/ 	.word	0x00000130


	//   ....[1]....
        /*0328*/ 	.word	0x00000170


	//   ....[2]....
        /*032c*/ 	.word	0x000001e0


	//   ....[3]....
        /*0330*/ 	.word	0x00020f10


	//   ....[4]....
        /*0334*/ 	.word	0x00020fa0


	//   ....[5]....
        /*0338*/ 	.word	0x00023df0


	//   ....[6]....
        /*033c*/ 	.word	0x00023e80


	//----- nvinfo : EIATTR_COOP_GROUP_MASK_REGIDS
	.align		4
.L_314:
        /*0340*/ 	.byte	0x04, 0x29
        /*0342*/ 	.short	(.L_316 - .L_315)


	//   ....[0]....
.L_315:
        /*0344*/ 	.word	0xffffffff


	//   ....[1]....
        /*0348*/ 	.word	0xffffffff


	//   ....[2]....
        /*034c*/ 	.word	0xffffffff


	//   ....[3]....
        /*0350*/ 	.word	0xffffffff


	//   ....[4]....
        /*0354*/ 	.word	0xffffffff


	//   ....[5]....
        /*0358*/ 	.word	0xffffffff


	//   ....[6]....
        /*035c*/ 	.word	0xffffffff


	//   ....[7]....
        /*0360*/ 	.word	0xffffffff


	//   ....[8]....
        /*0364*/ 	.word	0xffffffff


	//   ....[9]....
        /*0368*/ 	.word	0xffffffff


	//   ....[10]....
        /*036c*/ 	.word	0xffffffff


	//   ....[11]....
        /*0370*/ 	.word	0xffffffff


	//   ....[12]....
        /*0374*/ 	.word	0xffffffff


	//   ....[13]....
        /*0378*/ 	.word	0xffffffff


	//   ....[14]....
        /*037c*/ 	.word	0xffffffff


	//   ....[15]....
        /*0380*/ 	.word	0xffffffff


	//   ....[16]....
        /*0384*/ 	.word	0xffffffff


	//   ....[17]....
        /*0388*/ 	.word	0xffffffff


	//   ....[18]....
        /*038c*/ 	.word	0xffffffff


	//   ....[19]....
        /*0390*/ 	.word	0xffffffff


	//   ....[20]....
        /*0394*/ 	.word	0xffffffff


	//   ....[21]....
        /*0398*/ 	.word	0xffffffff


	//   ....[22]....
        /*039c*/ 	.word	0xffffffff


	//   ....[23]....
        /*03a0*/ 	.word	0xffffffff


	//   ....[24]....
        /*03a4*/ 	.word	0xffffffff


	//   ....[25]....
        /*03a8*/ 	.word	0xffffffff


	//   ....[26]....
        /*03ac*/ 	.word	0xffffffff


	//   ....[27]....
        /*03b0*/ 	.word	0xffffffff


	//   ....[28]....
        /*03b4*/ 	.word	0xffffffff


	//   ....[29]....
        /*03b8*/ 	.word	0xffffffff


	//   ....[30]....
        /*03bc*/ 	.word	0xffffffff


	//   ....[31]....
        /*03c0*/ 	.word	0xffffffff


	//   ....[32]....
        /*03c4*/ 	.word	0xffffffff


	//   ....[33]....
        /*03c8*/ 	.word	0xffffffff


	//   ....[34]....
        /*03cc*/ 	.word	0xffffffff


	//   ....[35]....
        /*03d0*/ 	.word	0xffffffff


	//   ....[36]....
        /*03d4*/ 	.word	0xffffffff


	//   ....[37]....
        /*03d8*/ 	.word	0xffffffff


	//   ....[38]....
        /*03dc*/ 	.word	0xffffffff


	//   ....[39]....
        /*03e0*/ 	.word	0xffffffff


	//   ....[40]....
        /*03e4*/ 	.word	0xffffffff


	//   ....[41]....
        /*03e8*/ 	.word	0xffffffff


	//   ....[42]....
        /*03ec*/ 	.word	0xffffffff


	//   ....[43]....
        /*03f0*/ 	.word	0xffffffff


	//   ....[44]....
        /*03f4*/ 	.word	0xffffffff


	//   ....[45]....
        /*03f8*/ 	.word	0xffffffff


	//   ....[46]....
        /*03fc*/ 	.word	0xffffffff


	//   ....[47]....
        /*0400*/ 	.word	0xffffffff


	//   ....[48]....
        /*0404*/ 	.word	0xffffffff


	//   ....[49]....
        /*0408*/ 	.word	0xffffffff


	//   ....[50]....
        /*040c*/ 	.word	0xffffffff


	//   ....[51]....
        /*0410*/ 	.word	0xffffffff


	//   ....[52]....
        /*0414*/ 	.word	0xffffffff


	//   ....[53]....
        /*0418*/ 	.word	0xffffffff


	//   ....[54]....
        /*041c*/ 	.word	0xffffffff


	//   ....[55]....
        /*0420*/ 	.word	0xffffffff


	//   ....[56]....
        /*0424*/ 	.word	0xffffffff


	//   ....[57]....
        /*0428*/ 	.word	0xffffffff


	//   ....[58]....
        /*042c*/ 	.word	0xffffffff


	//   ....[59]....
        /*0430*/ 	.word	0xffffffff


	//   ....[60]....
        /*0434*/ 	.word	0xffffffff


	//   ....[61]....
        /*0438*/ 	.word	0xffffffff


	//   ....[62]....
        /*043c*/ 	.word	0xffffffff


	//   ....[63]....
        /*0440*/ 	.word	0xffffffff


	//   ....[64]....
        /*0444*/ 	.word	0xffffffff


	//   ....[65]....
        /*0448*/ 	.word	0xffffffff


	//   ....[66]....
        /*044c*/ 	.word	0xffffffff


	//   ....[67]....
        /*0450*/ 	.word	0xffffffff


	//   ....[68]....
        /*0454*/ 	.word	0xffffffff


	//   ....[69]....
        /*0458*/ 	.word	0xffffffff


	//   ....[70]....
        /*045c*/ 	.word	0xffffffff


	//   ....[71]....
        /*0460*/ 	.word	0xffffffff


	//   ....[72]....
        /*0464*/ 	.word	0xffffffff


	//   ....[73]....
        /*0468*/ 	.word	0xffffffff


	//   ....[74]....
        /*046c*/ 	.word	0xffffffff


	//   ....[75]....
        /*0470*/ 	.word	0xffffffff


	//   ....[76]....
        /*0474*/ 	.word	0xffffffff


	//   ....[77]....
        /*0478*/ 	.word	0xffffffff


	//   ....[78]....
        /*047c*/ 	.word	0xffffffff


	//   ....[79]....
        /*0480*/ 	.word	0xffffffff


	//   ....[80]....
        /*0484*/ 	.word	0xffffffff


	//   ....[81]....
        /*0488*/ 	.word	0xffffffff


	//   ....[82]....
        /*048c*/ 	.word	0xffffffff


	//   ....[83]....
        /*0490*/ 	.word	0xffffffff


	//   ....[84]....
        /*0494*/ 	.word	0xffffffff


	//   ....[85]....
        /*0498*/ 	.word	0xffffffff


	//   ....[86]....
        /*049c*/ 	.word	0xffffffff


	//   ....[87]....
        /*04a0*/ 	.word	0xffffffff


	//   ....[88]....
        /*04a4*/ 	.word	0xffffffff


	//   ....[89]....
        /*04a8*/ 	.word	0xffffffff


	//   ....[90]....
        /*04ac*/ 	.word	0xffffffff


	//   ....[91]....
        /*04b0*/ 	.word	0xffffffff


	//   ....[92]....
        /*04b4*/ 	.word	0xffffffff


	//   ....[93]....
        /*04b8*/ 	.word	0xffffffff


	//   ....[94]....
        /*04bc*/ 	.word	0xffffffff


	//   ....[95]....
        /*04c0*/ 	.word	0xffffffff


	//   ....[96]....
        /*04c4*/ 	.word	0xffffffff


	//   ....[97]....
        /*04c8*/ 	.word	0xffffffff


	//   ....[98]....
        /*04cc*/ 	.word	0xffffffff


	//   ....[99]....
        /*04d0*/ 	.word	0xffffffff


	//   ....[100]....
        /*04d4*/ 	.word	0xffffffff


	//   ....[101]....
        /*04d8*/ 	.word	0xffffffff


	//   ....[102]....
        /*04dc*/ 	.word	0xffffffff


	//   ....[103]....
        /*04e0*/ 	.word	0xffffffff


	//   ....[104]....
        /*04e4*/ 	.word	0xffffffff


	//   ....[105]....
        /*04e8*/ 	.word	0xffffffff


	//   ....[106]....
        /*04ec*/ 	.word	0xffffffff


	//   ....[107]....
        /*04f0*/ 	.word	0xffffffff


	//   ....[108]....
        /*04f4*/ 	.word	0xffffffff


	//   ....[109]....
        /*04f8*/ 	.word	0xffffffff


	//   ....[110]....
        /*04fc*/ 	.word	0xffffffff


	//   ....[111]....
        /*0500*/ 	.word	0xffffffff


	//   ....[112]....
        /*0504*/ 	.word	0xffffffff


	//   ....[113]....
        /*0508*/ 	.word	0xffffffff


	//   ....[114]....
        /*050c*/ 	.word	0xffffffff


	//   ....[115]....
        /*0510*/ 	.word	0xffffffff


	//   ....[116]....
        /*0514*/ 	.word	0xffffffff


	//   ....[117]....
        /*0518*/ 	.word	0xffffffff


	//   ....[118]....
        /*051c*/ 	.word	0xffffffff


	//   ....[119]....
        /*0520*/ 	.word	0xffffffff


	//   ....[120]....
        /*0524*/ 	.word	0xffffffff


	//   ....[121]....
        /*0528*/ 	.word	0xffffffff


	//   ....[122]....
        /*052c*/ 	.word	0xffffffff


	//   ....[123]....
        /*0530*/ 	.word	0xffffffff


	//   ....[124]....
        /*0534*/ 	.word	0xffffffff


	//   ....[125]....
        /*0538*/ 	.word	0xffffffff


	//   ....[126]....
        /*053c*/ 	.word	0xffffffff


	//   ....[127]....
        /*0540*/ 	.word	0xffffffff


	//   ....[128]....
        /*0544*/ 	.word	0xffffffff


	//   ....[129]....
        /*0548*/ 	.word	0xffffffff


	//   ....[130]....
        /*054c*/ 	.word	0xffffffff


	//   ....[131]....
        /*0550*/ 	.word	0xffffffff


	//   ....[132]....
        /*0554*/ 	.word	0xffffffff


	//   ....[133]....
        /*0558*/ 	.word	0xffffffff


	//   ....[134]....
        /*055c*/ 	.word	0xffffffff


	//   ....[135]....
        /*0560*/ 	.word	0xffffffff


	//   ....[136]....
        /*0564*/ 	.word	0xffffffff


	//   ....[137]....
        /*0568*/ 	.word	0xffffffff


	//   ....[138]....
        /*056c*/ 	.word	0xffffffff


	//   ....[139]....
        /*0570*/ 	.word	0xffffffff


	//   ....[140]....
        /*0574*/ 	.word	0xffffffff


	//   ....[141]....
        /*0578*/ 	.word	0xffffffff


	//   ....[142]....
        /*057c*/ 	.word	0xffffffff


	//   ....[143]....
        /*0580*/ 	.word	0xffffffff


	//   ....[144]....
        /*0584*/ 	.word	0xffffffff


	//   ....[145]....
        /*0588*/ 	.word	0xffffffff


	//   ....[146]....
        /*058c*/ 	.word	0xffffffff


	//   ....[147]....
        /*0590*/ 	.word	0xffffffff


	//   ....[148]....
        /*0594*/ 	.word	0xffffffff


	//   ....[149]....
        /*0598*/ 	.word	0xffffffff


	//   ....[150]....
        /*059c*/ 	.word	0xffffffff


	//   ....[151]....
        /*05a0*/ 	.word	0xffffffff


	//   ....[152]....
        /*05a4*/ 	.word	0xffffffff


	//   ....[153]....
        /*05a8*/ 	.word	0xffffffff


	//   ....[154]....
        /*05ac*/ 	.word	0xffffffff


	//   ....[155]....
        /*05b0*/ 	.word	0xffffffff


	//   ....[156]....
        /*05b4*/ 	.word	0xffffffff


	//   ....[157]....
        /*05b8*/ 	.word	0xffffffff


	//   ....[158]....
        /*05bc*/ 	.word	0xffffffff


	//   ....[159]....
        /*05c0*/ 	.word	0xffffffff


	//   ....[160]....
        /*05c4*/ 	.word	0xffffffff


	//   ....[161]....
        /*05c8*/ 	.word	0xffffffff


	//   ....[162]....
        /*05cc*/ 	.word	0xffffffff


	//   ....[163]....
        /*05d0*/ 	.word	0xffffffff


	//   ....[164]....
        /*05d4*/ 	.word	0xffffffff


	//   ....[165]....
        /*05d8*/ 	.word	0xffffffff


	//   ....[166]....
        /*05dc*/ 	.word	0xffffffff


	//   ....[167]....
        /*05e0*/ 	.word	0xffffffff


	//   ....[168]....
        /*05e4*/ 	.word	0xffffffff


	//   ....[169]....
        /*05e8*/ 	.word	0xffffffff


	//   ....[170]....
        /*05ec*/ 	.word	0xffffffff


	//   ....[171]....
        /*05f0*/ 	.word	0xffffffff


	//   ....[172]....
        /*05f4*/ 	.word	0xffffffff


	//   ....[173]....
        /*05f8*/ 	.word	0xffffffff


	//   ....[174]....
        /*05fc*/ 	.word	0xffffffff


	//   ....[175]....
        /*0600*/ 	.word	0xffffffff


	//   ....[176]....
        /*0604*/ 	.word	0xffffffff


	//   ....[177]....
        /*0608*/ 	.word	0xffffffff


	//   ....[178]....
        /*060c*/ 	.word	0xffffffff


	//   ....[179]....
        /*0610*/ 	.word	0xffffffff


	//   ....[180]....
        /*0614*/ 	.word	0xffffffff


	//   ....[181]....
        /*0618*/ 	.word	0xffffffff


	//   ....[182]....
        /*061c*/ 	.word	0xffffffff


	//   ....[183]....
        /*0620*/ 	.word	0xffffffff


	//   ....[184]....
        /*0624*/ 	.word	0xffffffff


	//   ....[185]....
        /*0628*/ 	.word	0x0500000f


	//   ....[186]....
        /*062c*/ 	.word	0x0500000f


	//   ....[187]....
        /*0630*/ 	.word	0x0500000f


	//   ....[188]....
        /*0634*/ 	.word	0x0500000f


	//   ....[189]....
        /*0638*/ 	.word	0x0500000f


	//   ....[190]....
        /*063c*/ 	.word	0x0500000f


	//   ....[191]....
        /*0640*/ 	.word	0x0500000f


	//   ....[192]....
        /*0644*/ 	.word	0x0500000f


	//   ....[193]....
        /*0648*/ 	.word	0x0500000f


	//   ....[194]....
        /*064c*/ 	.word	0x0500000f


	//   ....[195]....
        /*0650*/ 	.word	0x0500000f


	//   ....[196]....
        /*0654*/ 	.word	0x0500000f


	//   ....[197]....
        /*0658*/ 	.word	0x0500000f


	//   ....[198]....
        /*065c*/ 	.word	0x0500000f


	//   ....[199]....
        /*0660*/ 	.word	0x0500000f


	//   ....[200]....
        /*0664*/ 	.word	0x0500000f


	//   ....[201]....
        /*0668*/ 	.word	0x0500000f


	//   ....[202]....
        /*066c*/ 	.word	0x0500000f


	//   ....[203]....
        /*0670*/ 	.word	0x0500000f


	//   ....[204]....
        /*0674*/ 	.word	0x0500000f


	//   ....[205]....
        /*0678*/ 	.word	0x0500000f


	//   ....[206]....
        /*067c*/ 	.word	0x0500000f


	//   ....[207]....
        /*0680*/ 	.word	0x0500000f


	//   ....[208]....
        /*0684*/ 	.word	0x0500000f


	//   ....[209]....
        /*0688*/ 	.word	0x0500000f


	//   ....[210]....
        /*068c*/ 	.word	0x0500000f


	//   ....[211]....
        /*0690*/ 	.word	0x0500000f


	//   ....[212]....
        /*0694*/ 	.word	0x0500000f


	//   ....[213]....
        /*0698*/ 	.word	0x0500000f


	//   ....[214]....
        /*069c*/ 	.word	0x0500000f


	//   ....[215]....
        /*06a0*/ 	.word	0x0500000f


	//   ....[216]....
        /*06a4*/ 	.word	0x0500000f


	//   ....[217]....
        /*06a8*/ 	.word	0x0500000f


	//   ....[218]....
        /*06ac*/ 	.word	0x0500000f


	//   ....[219]....
        /*06b0*/ 	.word	0x0500000f


	//   ....[220]....
        /*06b4*/ 	.word	0x0500000f


	//   ....[221]....
        /*06b8*/ 	.word	0x0500000f


	//   ....[222]....
        /*06bc*/ 	.word	0x0500000f


	//   ....[223]....
        /*06c0*/ 	.word	0x0500000f


	//   ....[224]....
        /*06c4*/ 	.word	0x0500000f


	//   ....[225]....
        /*06c8*/ 	.word	0x0500000f


	//   ....[226]....
        /*06cc*/ 	.word	0x0500000f


	//   ....[227]....
        /*06d0*/ 	.word	0x0500000f


	//   ....[228]....
        /*06d4*/ 	.word	0x0500000f


	//   ....[229]....
        /*06d8*/ 	.word	0x0500000f


	//   ....[230]....
        /*06dc*/ 	.word	0x0500000f


	//   ....[231]....
        /*06e0*/ 	.word	0x0500000f


	//   ....[232]....
        /*06e4*/ 	.word	0x0500000f


	//   ....[233]....
        /*06e8*/ 	.word	0x0500000f


	//   ....[234]....
        /*06ec*/ 	.word	0x0500000f


	//   ....[235]....
        /*06f0*/ 	.word	0x0500000f


	//   ....[236]....
        /*06f4*/ 	.word	0x0500000f


	//   ....[237]....
        /*06f8*/ 	.word	0x0500000f


	//   ....[238]....
        /*06fc*/ 	.word	0x0500000f


	//   ....[239]....
        /*0700*/ 	.word	0x0500000f


	//   ....[240]....
        /*0704*/ 	.word	0x0500000f


	//   ....[241]....
        /*0708*/ 	.word	0x0500000f


	//   ....[242]....
        /*070c*/ 	.word	0x0500000f


	//   ....[243]....
        /*0710*/ 	.word	0x0500000f


	//   ....[244]....
        /*0714*/ 	.word	0x0500000f


	//   ....[245]....
        /*0718*/ 	.word	0x0500000f


	//   ....[246]....
        /*071c*/ 	.word	0x0500000f


	//   ....[247]....
        /*0720*/ 	.word	0x0500000f


	//   ....[248]....
        /*0724*/ 	.word	0x0500000f


	//   ....[249]....
        /*0728*/ 	.word	0x0500000f


	//   ....[250]....
        /*072c*/ 	.word	0x0500000f


	//   ....[251]....
        /*0730*/ 	.word	0x0500000f


	//   ....[252]....
        /*0734*/ 	.word	0x0500000f


	//   ....[253]....
        /*0738*/ 	.word	0x0500000f


	//   ....[254]....
        /*073c*/ 	.word	0x0500000f


	//   ....[255]....
        /*0740*/ 	.word	0x0500000f


	//   ....[0]....
        /*0744*/ 	.word	0x0500000f


	//   ....[1]....
        /*0748*/ 	.word	0x0500000f


	//   ....[2]....
        /*074c*/ 	.word	0x0500000f


	//   ....[3]....
        /*0750*/ 	.word	0x0500000f


	//   ....[4]....
        /*0754*/ 	.word	0x0500000f


	//   ....[5]....
        /*0758*/ 	.word	0x0500000f


	//   ....[6]....
        /*075c*/ 	.word	0x0500000f


	//   ....[7]....
        /*0760*/ 	.word	0x0500000f


	//   ....[8]....
        /*0764*/ 	.word	0x0500000f


	//   ....[9]....
        /*0768*/ 	.word	0x0500000f


	//   ....[10]....
        /*076c*/ 	.word	0x0500000f


	//   ....[11]....
        /*0770*/ 	.word	0x0500000f


	//   ....[12]....
        /*0774*/ 	.word	0x0500000f


	//   ....[13]....
        /*0778*/ 	.word	0x0500000f


	//   ....[14]....
        /*077c*/ 	.word	0x0500000f


	//   ....[15]....
        /*0780*/ 	.word	0x0500000f


	//   ....[16]....
        /*0784*/ 	.word	0x0500000f


	//   ....[17]....
        /*0788*/ 	.word	0x0500000f


	//   ....[18]....
        /*078c*/ 	.word	0x0500000f


	//   ....[19]....
        /*0790*/ 	.word	0x0500000f


	//   ....[20]....
        /*0794*/ 	.word	0x0500000f


	//   ....[21]....
        /*0798*/ 	.word	0x0500000f


	//   ....[22]....
        /*079c*/ 	.word	0x0500000f


	//   ....[23]....
        /*07a0*/ 	.word	0x0500000f


	//   ....[24]....
        /*07a4*/ 	.word	0x0500000f


	//   ....[25]....
        /*07a8*/ 	.word	0x0500000f


	//   ....[26]....
        /*07ac*/ 	.word	0x0500000f


	//   ....[27]....
        /*07b0*/ 	.word	0x0500000f


	//   ....[28]....
        /*07b4*/ 	.word	0x0500000f


	//   ....[29]....
        /*07b8*/ 	.word	0x0500000f


	//   ....[30]....
        /*07bc*/ 	.word	0x0500000f


	//   ....[31]....
        /*07c0*/ 	.word	0x0500000f


	//   ....[32]....
        /*07c4*/ 	.word	0x0500000f


	//   ....[33]....
        /*07c8*/ 	.word	0x0500000f


	//   ....[34]....
        /*07cc*/ 	.word	0x0500000f


	//   ....[35]....
        /*07d0*/ 	.word	0x0500000f


	//   ....[36]....
        /*07d4*/ 	.word	0x0500000f


	//   ....[37]....
        /*07d8*/ 	.word	0x0500000f


	//   ....[38]....
        /*07dc*/ 	.word	0x0500000f


	//   ....[39]....
        /*07e0*/ 	.word	0x0500000f


	//   ....[40]....
        /*07e4*/ 	.word	0x0500000f


	//   ....[41]....
        /*07e8*/ 	.word	0x0500000f


	//----- nvinfo : EIATTR_COOP_GROUP_INSTR_OFFSETS
	.align		4
.L_316:
        /*07ec*/ 	.byte	0x04, 0x28
        /*07ee*/ 	.short	(.L_318 - .L_317)


	//   ....[0]....
.L_317:
        /*07f0*/ 	.word	0x00000060


	//   ....[1]....
        /*07f4*/ 	.word	0x00000140


	//   ....[2]....
        /*07f8*/ 	.word	0x00000190


	//   ....[3]....
        /*07fc*/ 	.word	0x000003c0


	//   ....[4]....
        /*0800*/ 	.word	0x00000520


	//   ....[5]....
        /*0804*/ 	.word	0x00000640


	//   ....[6]....
        /*0808*/ 	.word	0x000007a0


	//   ....[7]....
        /*080c*/ 	.word	0x00003c10


	//   ....[8]....
        /*0810*/ 	.word	0x00003c20


	//   ....[9]....
        /*0814*/ 	.word	0x00005180


	//   ....[10]....
        /*0818*/ 	.word	0x00005190


	//   ....[11]....
        /*081c*/ 	.word	0x00007230


	//   ....[12]....
        /*0820*/ 	.word	0x00007240


	//   ....[13]....
        /*0824*/ 	.word	0x000089c0


	//   ....[14]....
        /*0828*/ 	.word	0x000089d0


	//   ....[15]....
        /*082c*/ 	.word	0x0000a260


	//   ....[16]....
        /*0830*/ 	.word	0x0000a270


	//   ....[17]....
        /*0834*/ 	.word	0x0000a500


	//   ....[18]....
        /*0838*/ 	.word	0x0000a510


	//   ....[19]....
        /*083c*/ 	.word	0x0000aa40


	//   ....[20]....
        /*0840*/ 	.word	0x0000aa60


	//   ....[21]....
        /*0844*/ 	.word	0x0000abe0


	//   ....[22]....
        /*0848*/ 	.word	0x0000ac00


	//   ....[23]....
        /*084c*/ 	.word	0x0000b450


	//   ....[24]....
        /*0850*/ 	.word	0x0000bb90


	//   ....[25]....
        /*0854*/ 	.word	0x0000bba0


	//   ....[26]....
        /*0858*/ 	.word	0x0000bbb0


	//   ....[27]....
        /*085c*/ 	.word	0x0000bbc0


	//   ....[28]....
        /*0860*/ 	.word	0x0000c3a0


	//   ....[29]....
        /*0864*/ 	.word	0x0000c3b0


	//   ....[30]....
        /*0868*/ 	.word	0x0000c3c0


	//   ....[31]....
        /*086c*/ 	.word	0x0000c3d0


	//   ....[32]....
        /*0870*/ 	.word	0x0000f160


	//   ....[33]....
        /*0874*/ 	.word	0x0000f170


	//   ....[34]....
        /*0878*/ 	.word	0x0000f180


	//   ....[35]....
        /*087c*/ 	.word	0x0000f190


	//   ....[36]....
        /*0880*/ 	.word	0x0000f7b0


	//   ....[37]....
        /*0884*/ 	.word	0x0000f7c0


	//   ....[38]....
        /*0888*/ 	.word	0x0000f7d0


	//   ....[39]....
        /*088c*/ 	.word	0x0000f7e0


	//   ....[40]....
        /*0890*/ 	.word	0x000132a0


	//   ....[41]....
        /*0894*/ 	.word	0x000132e0


	//   ....[42]....
        /*0898*/ 	.word	0x000138e0


	//   ....[43]....
        /*089c*/ 	.word	0x00013950


	//   ....[44]....
        /*08a0*/ 	.word	0x000141b0


	//   ....[45]....
        /*08a4*/ 	.word	0x000142c0


	//   ....[46]....
        /*08a8*/ 	.word	0x000160c0


	//   ....[47]....
        /*08ac*/ 	.word	0x000168e0


	//   ....[48]....
        /*08b0*/ 	.word	0x00016950


	//   ....[49]....
        /*08b4*/ 	.word	0x00016960


	//   ....[50]....
        /*08b8*/ 	.word	0x00016ee0


	//   ....[51]....
        /*08bc*/ 	.word	0x000170a0


	//   ....[52]....
        /*08c0*/ 	.word	0x000195b0


	//   ....[53]....
        /*08c4*/ 	.word	0x000195d0


	//   ....[54]....
        /*08c8*/ 	.word	0x000195f0


	//   ....[55]....
        /*08cc*/ 	.word	0x00019610


	//   ....[56]....
        /*08d0*/ 	.word	0x0001a980


	//   ....[57]....
        /*08d4*/ 	.word	0x0001aa00


	//   ....[58]....
        /*08d8*/ 	.word	0x0001aa30


	//   ....[59]....
        /*08dc*/ 	.word	0x0001aa40


	//   ....[60]....
        /*08e0*/ 	.word	0x0001bb50


	//   ....[61]....
        /*08e4*/ 	.word	0x0001bb60


	//   ....[62]....
        /*08e8*/ 	.word	0x0001bb70


	//   ....[63]....
        /*08ec*/ 	.word	0x0001bb80


	//   ....[64]....
        /*08f0*/ 	.word	0x0001c220


	//   ....[65]....
        /*08f4*/ 	.word	0x0001c280


	//   ....[66]....
        /*08f8*/ 	.word	0x0001c350


	//   ....[67]....
        /*08fc*/ 	.word	0x0001c370


	//   ....[68]....
        /*0900*/ 	.word	0x0001c430


	//   ....[69]....
        /*0904*/ 	.word	0x0001c450


	//   ....[70]....
        /*0908*/ 	.word	0x0001c520


	//   ....[71]....
        /*090c*/ 	.word	0x0001c540


	//   ....[72]....
        /*0910*/ 	.word	0x0001c9a0


	//   ....[73]....
        /*0914*/ 	.word	0x0001c9b0


	//   ....[74]....
        /*0918*/ 	.word	0x0001cdf0


	//   ....[75]....
        /*091c*/ 	.word	0x0001ce00


	//   ....[76]....
        /*0920*/ 	.word	0x0001da60


	//   ....[77]....
        /*0924*/ 	.word	0x0001da70


	//   ....[78]....
        /*0928*/ 	.word	0x0001db30


	//   ....[79]....
        /*092c*/ 	.word	0x0001db50


	//   ....[80]....
        /*0930*/ 	.word	0x0001dc10


	//   ....[81]....
        /*0934*/ 	.word	0x0001dc30


	//   ....[82]....
        /*0938*/ 	.word	0x0001dd00


	//   ....[83]....
        /*093c*/ 	.word	0x0001dd20


	//   ....[84]....
        /*0940*/ 	.word	0x0001de70


	//   ....[85]....
        /*0944*/ 	.word	0x0001e060


	//   ....[86]....
        /*0948*/ 	.word	0x0001e090


	//   ....[87]....
        /*094c*/ 	.word	0x0001e0c0


	//   ....[88]....
        /*0950*/ 	.word	0x0001e0f0


	//   ....[89]....
        /*0954*/ 	.word	0x0001e120


	//   ....[90]....
        /*0958*/ 	.word	0x0001e150


	//   ....[91]....
        /*095c*/ 	.word	0x0001e2e0


	//   ....[92]....
        /*0960*/ 	.word	0x0001e310


	//   ....[93]....
        /*0964*/ 	.word	0x0001e340


	//   ....[94]....
        /*0968*/ 	.word	0x0001e370


	//   ....[95]....
        /*096c*/ 	.word	0x0001e3a0


	//   ....[96]....
        /*0970*/ 	.word	0x0001e3d0


	//   ....[97]....
        /*0974*/ 	.word	0x0001e460


	//   ....[98]....
        /*0978*/ 	.word	0x0001e490


	//   ....[99]....
        /*097c*/ 	.word	0x0001e4a0


	//   ....[100]....
        /*0980*/ 	.word	0x0001e4e0


	//   ....[101]....
        /*0984*/ 	.word	0x0001f990


	//   ....[102]....
        /*0988*/ 	.word	0x00021b60


	//   ....[103]....
        /*098c*/ 	.word	0x00021b80


	//   ....[104]....
        /*0990*/ 	.word	0x00021c30


	//   ....[105]....
        /*0994*/ 	.word	0x00021c50


	//   ....[106]....
        /*0998*/ 	.word	0x00021cf0


	//   ....[107]....
        /*099c*/ 	.word	0x00021d10


	//   ....[108]....
        /*09a0*/ 	.word	0x00021db0


	//   ....[109]....
        /*09a4*/ 	.word	0x00021dd0


	//   ....[110]....
        /*09a8*/ 	.word	0x00021e70


	//   ....[111]....
        /*09ac*/ 	.word	0x00021e90


	//   ....[112]....
        /*09b0*/ 	.word	0x00021ea0


	//   ....[113]....
        /*09b4*/ 	.word	0x00021f30


	//   ....[114]....
        /*09b8*/ 	.word	0x000226c0


	//   ....[115]....
        /*09bc*/ 	.word	0x000226f0


	//   ....[116]....
        /*09c0*/ 	.word	0x00022710


	//   ....[117]....
        /*09c4*/ 	.word	0x000227a0


	//   ....[118]....
        /*09c8*/ 	.word	0x000227b0


	//   ....[119]....
        /*09cc*/ 	.word	0x00022850


	//   ....[120]....
        /*09d0*/ 	.word	0x00022860


	//   ....[121]....
        /*09d4*/ 	.word	0x00022900


	//   ....[122]....
        /*09d8*/ 	.word	0x00022910


	//   ....[123]....
        /*09dc*/ 	.word	0x000229b0


	//   ....[124]....
        /*09e0*/ 	.word	0x000229c0


	//   ....[125]....
        /*09e4*/ 	.word	0x00022a60


	//   ....[126]....
        /*09e8*/ 	.word	0x00022a70


	//   ....[127]....
        /*09ec*/ 	.word	0x00022b10


	//   ....[128]....
        /*09f0*/ 	.word	0x00022b20


	//   ....[129]....
        /*09f4*/ 	.word	0x00022b30


	//   ....[130]....
        /*09f8*/ 	.word	0x000232f0


	//   ....[131]....
        /*09fc*/ 	.word	0x00023300


	//   ....[132]....
        /*0a00*/ 	.word	0x00023310


	//   ....[133]....
        /*0a04*/ 	.word	0x000233a0


	//   ....[134]....
        /*0a08*/ 	.word	0x000233b0


	//   ....[135]....
        /*0a0c*/ 	.word	0x00023410


	//   ....[136]....
        /*0a10*/ 	.word	0x00023440


	//   ....[137]....
        /*0a14*/ 	.word	0x00023480


	//   ....[138]....
        /*0a18*/ 	.word	0x000234b0


	//   ....[139]....
        /*0a1c*/ 	.word	0x000234f0


	//   ....[140]....
        /*0a20*/ 	.word	0x00023520


	//   ....[141]....
        /*0a24*/ 	.word	0x00023560


	//   ....[142]....
        /*0a28*/ 	.word	0x000237d0


	//   ....[143]....
        /*0a2c*/ 	.word	0x000237f0


	//   ....[144]....
        /*0a30*/ 	.word	0x00023880


	//   ....[145]....
        /*0a34*/ 	.word	0x00023890


	//   ....[146]....
        /*0a38*/ 	.word	0x00023900


	//   ....[147]....
        /*0a3c*/ 	.word	0x00023910


	//   ....[148]....
        /*0a40*/ 	.word	0x00023980


	//   ....[149]....
        /*0a44*/ 	.word	0x00023990


	//   ....[150]....
        /*0a48*/ 	.word	0x00023a00


	//   ....[151]....
        /*0a4c*/ 	.word	0x00023a10


	//   ....[152]....
        /*0a50*/ 	.word	0x00023a20


	//   ....[153]....
        /*0a54*/ 	.word	0x00023a90


	//   ....[154]....
        /*0a58*/ 	.word	0x00023ff0


	//   ....[155]....
        /*0a5c*/ 	.word	0x00024020


	//   ....[156]....
        /*0a60*/ 	.word	0x00024050


	//   ....[157]....
        /*0a64*/ 	.word	0x00024060


	//   ....[158]....
        /*0a68*/ 	.word	0x000240a0


	//   ....[159]....
        /*0a6c*/ 	.word	0x000240c0


	//   ....[160]....
        /*0a70*/ 	.word	0x00024130


	//   ....[161]....
        /*0a74*/ 	.word	0x00024150


	//   ....[162]....
        /*0a78*/ 	.word	0x000241b0


	//   ....[163]....
        /*0a7c*/ 	.word	0x000241d0


	//   ....[164]....
        /*0a80*/ 	.word	0x00024220


	//   ....[165]....
        /*0a84*/ 	.word	0x00024240


	//   ....[166]....
        /*0a88*/ 	.word	0x00024660


	//   ....[167]....
        /*0a8c*/ 	.word	0x00024690


	//   ....[168]....
        /*0a90*/ 	.word	0x00024700


	//   ....[169]....
        /*0a94*/ 	.word	0x00024730


	//   ....[170]....
        /*0a98*/ 	.word	0x00024760


	//   ....[171]....
        /*0a9c*/ 	.word	0x00024790


	//   ....[172]....
        /*0aa0*/ 	.word	0x000247c0


	//   ....[173]....
        /*0aa4*/ 	.word	0x000247f0


	//   ....[174]....
        /*0aa8*/ 	.word	0x00024990


	//   ....[175]....
        /*0aac*/ 	.word	0x000249c0


	//   ....[176]....
        /*0ab0*/ 	.word	0x000249f0


	//   ....[177]....
        /*0ab4*/ 	.word	0x00024a20


	//   ....[178]....
        /*0ab8*/ 	.word	0x00024a50


	//   ....[179]....
        /*0abc*/ 	.word	0x00024a80


	//   ....[180]....
        /*0ac0*/ 	.word	0x00024b40


	//   ....[181]....
        /*0ac4*/ 	.word	0x00024b60


	//   ....[182]....
        /*0ac8*/ 	.word	0x00024b80


	//   ....[183]....
        /*0acc*/ 	.word	0x00024be0


	//   ....[184]....
        /*0ad0*/ 	.word	0x00025600


	//   ....[185]....
        /*0ad4*/ 	.word	0x00025940


	//   ....[186]....
        /*0ad8*/ 	.word	0x000259d0


	//   ....[187]....
        /*0adc*/ 	.word	0x00025a70


	//   ....[188]....
        /*0ae0*/ 	.word	0x00025b00


	//   ....[189]....
        /*0ae4*/ 	.word	0x00025bf0


	//   ....[190]....
        /*0ae8*/ 	.word	0x00025c80


	//   ....[191]....
        /*0aec*/ 	.word	0x00025d20


	//   ....[192]....
        /*0af0*/ 	.word	0x00025db0


	//   ....[193]....
        /*0af4*/ 	.word	0x00025ea0


	//   ....[194]....
        /*0af8*/ 	.word	0x00025f30


	//   ....[195]....
        /*0afc*/ 	.word	0x00025fd0


	//   ....[196]....
        /*0b00*/ 	.word	0x00026060


	//   ....[197]....
        /*0b04*/ 	.word	0x00026150


	//   ....[198]....
        /*0b08*/ 	.word	0x000261e0


	//   ....[199]....
        /*0b0c*/ 	.word	0x00026230


	//   ....[200]....
        /*0b10*/ 	.word	0x00026280


	//   ....[201]....
        /*0b14*/ 	.word	0x00026320


	//   ....[202]....
        /*0b18*/ 	.word	0x000263b0


	//   ....[203]....
        /*0b1c*/ 	.word	0x00026400


	//   ....[204]....
        /*0b20*/ 	.word	0x00026450


	//   ....[205]....
        /*0b24*/ 	.word	0x00026540


	//   ....[206]....
        /*0b28*/ 	.word	0x000265d0


	//   ....[207]....
        /*0b2c*/ 	.word	0x00026620


	//   ....[208]....
        /*0b30*/ 	.word	0x00026670


	//   ....[209]....
        /*0b34*/ 	.word	0x00026710


	//   ....[210]....
        /*0b38*/ 	.word	0x000267a0


	//   ....[211]....
        /*0b3c*/ 	.word	0x000267f0


	//   ....[212]....
        /*0b40*/ 	.word	0x00026840


	//   ....[213]....
        /*0b44*/ 	.word	0x00026b40


	//   ....[214]....
        /*0b48*/ 	.word	0x00026e20


	//   ....[215]....
        /*0b4c*/ 	.word	0x00026f10


	//   ....[216]....
        /*0b50*/ 	.word	0x00026fb0


	//   ....[217]....
        /*0b54*/ 	.word	0x00027010


	//   ....[218]....
        /*0b58*/ 	.word	0x00027130


	//   ....[219]....
        /*0b5c*/ 	.word	0x00027190


	//   ....[220]....
        /*0b60*/ 	.word	0x000272a0


	//   ....[221]....
        /*0b64*/ 	.word	0x00027310


	//   ....[222]....
        /*0b68*/ 	.word	0x00027420


	//   ....[223]....
        /*0b6c*/ 	.word	0x00027490


	//   ....[224]....
        /*0b70*/ 	.word	0x000275a0


	//   ....[225]....
        /*0b74*/ 	.word	0x00027610


	//   ....[226]....
        /*0b78*/ 	.word	0x000276f0


	//   ....[227]....
        /*0b7c*/ 	.word	0x000277f0


	//   ....[228]....
        /*0b80*/ 	.word	0x00027850


	//   ....[229]....
        /*0b84*/ 	.word	0x000278b0


	//   ....[230]....
        /*0b88*/ 	.word	0x000279b0


	//   ....[231]....
        /*0b8c*/ 	.word	0x00027a10


	//   ....[232]....
        /*0b90*/ 	.word	0x00027b20


	//   ....[233]....
        /*0b94*/ 	.word	0x00027b80


	//   ....[234]....
        /*0b98*/ 	.word	0x00027c90


	//   ....[235]....
        /*0b9c*/ 	.word	0x00027cf0


	//   ....[236]....
        /*0ba0*/ 	.word	0x00027e00


	//   ....[237]....
        /*0ba4*/ 	.word	0x00027e60


	//   ....[238]....
        /*0ba8*/ 	.word	0x00027f70


	//   ....[239]....
        /*0bac*/ 	.word	0x00027fd0


	//   ....[240]....
        /*0bb0*/ 	.word	0x000280e0


	//   ....[241]....
        /*0bb4*/ 	.word	0x00028140


	//   ....[242]....
        /*0bb8*/ 	.word	0x00028230


	//   ....[243]....
        /*0bbc*/ 	.word	0x00028360


	//   ....[244]....
        /*0bc0*/ 	.word	0x00028410


	//   ....[245]....
        /*0bc4*/ 	.word	0x00028480


	//   ....[246]....
        /*0bc8*/ 	.word	0x00028570


	//   ....[247]....
        /*0bcc*/ 	.word	0x000285d0


	//   ....[248]....
        /*0bd0*/ 	.word	0x000286a0


	//   ....[249]....
        /*0bd4*/ 	.word	0x00028700


	//   ....[250]....
        /*0bd8*/ 	.word	0x000287d0


	//   ....[251]....
        /*0bdc*/ 	.word	0x00028830


	//   ....[252]....
        /*0be0*/ 	.word	0x00028900


	//   ....[253]....
        /*0be4*/ 	.word	0x00028960


	//   ....[254]....
        /*0be8*/ 	.word	0x00028a30


	//   ....[255]....
        /*0bec*/ 	.word	0x00028b20


	//   ....[0]....
        /*0bf0*/ 	.word	0x00028bc0


	//   ....[1]....
        /*0bf4*/ 	.word	0x00028c20


	//   ....[2]....
        /*0bf8*/ 	.word	0x00028d10


	//   ....[3]....
        /*0bfc*/ 	.word	0x00028d70


	//   ....[4]....
        /*0c00*/ 	.word	0x00028e50


	//   ....[5]....
        /*0c04*/ 	.word	0x00028eb0


	//   ....[6]....
        /*0c08*/ 	.word	0x00028f90


	//   ....[7]....
        /*0c0c*/ 	.word	0x00028ff0


	//   ....[8]....
        /*0c10*/ 	.word	0x000290d0


	//   ....[9]....
        /*0c14*/ 	.word	0x00029130


	//   ....[10]....
        /*0c18*/ 	.word	0x00029200


	//   ....[11]....
        /*0c1c*/ 	.word	0x00029330


	//   ....[12]....
        /*0c20*/ 	.word	0x00029400


	//   ....[13]....
        /*0c24*/ 	.word	0x000294c0


	//   ....[14]....
        /*0c28*/ 	.word	0x00029590


	//   ....[15]....
        /*0c2c*/ 	.word	0x000295f0


	//   ....[16]....
        /*0c30*/ 	.word	0x000296c0


	//   ....[17]....
        /*0c34*/ 	.word	0x00029720


	//   ....[18]....
        /*0c38*/ 	.word	0x00029800


	//   ....[19]....
        /*0c3c*/ 	.word	0x00029860


	//   ....[20]....
        /*0c40*/ 	.word	0x00029930


	//   ....[21]....
        /*0c44*/ 	.word	0x00029990


	//   ....[22]....
        /*0c48*/ 	.word	0x00029a50


	//   ....[23]....
        /*0c4c*/ 	.word	0x00029ae0


	//   ....[24]....
        /*0c50*/ 	.word	0x00029b80


	//   ....[25]....
        /*0c54*/ 	.word	0x00029d00


	//   ....[26]....
        /*0c58*/ 	.word	0x00029d70


	//   ....[27]....
        /*0c5c*/ 	.word	0x00029de0


	//   ....[28]....
        /*0c60*/ 	.word	0x00029e50


	//   ....[29]....
        /*0c64*/ 	.word	0x00029ec0


	//   ....[30]....
        /*0c68*/ 	.word	0x00029f40


	//   ....[31]....
        /*0c6c*/ 	.word	0x00029fc0


	//   ....[32]....
        /*0c70*/ 	.word	0x0002a050


	//   ....[33]....
        /*0c74*/ 	.word	0x0002a0c0


	//   ....[34]....
        /*0c78*/ 	.word	0x0002a130


	//   ....[35]....
        /*0c7c*/ 	.word	0x0002a1a0


	//   ....[36]....
        /*0c80*/ 	.word	0x0002a220


	//   ....[37]....
        /*0c84*/ 	.word	0x0002a290


	//   ....[38]....
        /*0c88*/ 	.word	0x0002a320


	//   ....[39]....
        /*0c8c*/ 	.word	0x0002a380


	//   ....[40]....
        /*0c90*/ 	.word	0x0002a410


	//   ....[41]....
        /*0c94*/ 	.word	0x0002a540


	//----- nvinfo : EIATTR_REG_RECONFIG
	.align		4
.L_318:
        /*0c98*/ 	.byte	0x01, 0x54
	.zero		2


	//----- nvinfo : EIATTR_SYSCALL_OFFSETS
	.align		4
        /*0c9c*/ 	.byte	0x04, 0x46
        /*0c9e*/ 	.short	(.L_320 - .L_319)


	//   ....[0]....
.L_319:
        /*0ca0*/ 	.word	0x00001fe0


	//   ....[1]....
        /*0ca4*/ 	.word	0x00002130


	//   ....[2]....
        /*0ca8*/ 	.word	0x0000b5f0


	//   ....[3]....
        /*0cac*/ 	.word	0x0000b910


	//   ....[4]....
        /*0cb0*/ 	.word	0x00021100


	//   ....[5]....
        /*0cb4*/ 	.word	0x00021250


	//   ....[6]....
        /*0cb8*/ 	.word	0x00021340


	//   ....[7]....
        /*0cbc*/ 	.word	0x000222e0


	//----- nvinfo : EIATTR_MBARRIER_INSTR_OFFSETS
	.align		4
.L_320:
        /*0cc0*/ 	.byte	0x04, 0x39
        /*0cc2*/ 	.short	(.L_322 - .L_321)


	//   ....[0]....
.L_321:
        /*0cc4*/ 	.word	0x00000270
        /*0cc8*/ 	.word	0x000000ff
        /*0ccc*/ 	.word	0x0002a800
        /*0cd0*/ 	.short	0x0100
        /*0cd2*/ 	.byte	0x08
	.zero		1


	//   ....[1]....
        /*0cd4*/ 	.word	0x00000280
        /*0cd8*/ 	.word	0x000000ff
        /*0cdc*/ 	.word	0x0002a820
        /*0ce0*/ 	.short	0x0100
        /*0ce2*/ 	.byte	0x08
	.zero		1


	//   ....[2]....
        /*0ce4*/ 	.word	0x00000370
        /*0ce8*/ 	.word	0x000000ff
        /*0cec*/ 	.word	0x0002a830
        /*0cf0*/ 	.short	0x0100
        /*0cf2*/ 	.byte	0x08
	.zero		1


	//   ....[3]....
        /*0cf4*/ 	.word	0x00000380
        /*0cf8*/ 	.word	0x000000ff
        /*0cfc*/ 	.word	0x0002a840
        /*0d00*/ 	.short	0x0100
        /*0d02*/ 	.byte	0x08
	.zero		1


	//   ....[4]....
        /*0d04*/ 	.word	0x00000390
        /*0d08*/ 	.word	0x000000ff
        /*0d0c*/ 	.word	0x0002a838
        /*0d10*/ 	.short	0x0100
        /*0d12*/ 	.byte	0x08
	.zero		1


	//   ....[5]....
        /*0d14*/ 	.word	0x000003a0
        /*0d18*/ 	.word	0x000000ff
        /*0d1c*/ 	.word	0x0002a848
        /*0d20*/ 	.short	0x0100
        /*0d22*/ 	.byte	0x08
	.zero		1


	//   ....[6]....
        /*0d24*/ 	.word	0x000004d0
        /*0d28*/ 	.word	0x000000ff
        /*0d2c*/ 	.word	0x0002a850
        /*0d30*/ 	.short	0x0100
        /*0d32*/ 	.byte	0x08
	.zero		1


	//   ....[7]....
        /*0d34*/ 	.word	0x000004e0
        /*0d38*/ 	.word	0x000000ff
        /*0d3c*/ 	.word	0x0002a860
        /*0d40*/ 	.short	0x0100
        /*0d42*/ 	.byte	0x08
	.zero		1


	//   ....[8]....
        /*0d44*/ 	.word	0x000004f0
        /*0d48*/ 	.word	0x000000ff
        /*0d4c*/ 	.word	0x0002a858
        /*0d50*/ 	.short	0x0100
        /*0d52*/ 	.byte	0x08
	.zero		1


	//   ....[9]....
        /*0d54*/ 	.word	0x00000500
        /*0d58*/ 	.word	0x000000ff
        /*0d5c*/ 	.word	0x0002a868
        /*0d60*/ 	.short	0x0100
        /*0d62*/ 	.byte	0x08
	.zero		1


	//   ....[10]....
        /*0d64*/ 	.word	0x000005f0
        /*0d68*/ 	.word	0x000000ff
        /*0d6c*/ 	.word	0x0002a870
        /*0d70*/ 	.short	0x0100
        /*0d72*/ 	.byte	0x06
	.zero		1


	//   ....[11]....
        /*0d74*/ 	.word	0x00000600
        /*0d78*/ 	.word	0x000000ff
        /*0d7c*/ 	.word	0x0002a880
        /*0d80*/ 	.short	0x0100
        /*0d82*/ 	.byte	0x06
	.zero		1


	//   ....[12]....
        /*0d84*/ 	.word	0x00000610
        /*0d88*/ 	.word	0x000000ff
        /*0d8c*/ 	.word	0x0002a878
        /*0d90*/ 	.short	0x0100
        /*0d92*/ 	.byte	0x06
	.zero		1


	//   ....[13]....
        /*0d94*/ 	.word	0x00000620
        /*0d98*/ 	.word	0x000000ff
        /*0d9c*/ 	.word	0x0002a888
        /*0da0*/ 	.short	0x0100
        /*0da2*/ 	.byte	0x06
	.zero		1


	//   ....[14]....
        /*0da4*/ 	.word	0x00000750
        /*0da8*/ 	.word	0x000000ff
        /*0dac*/ 	.word	0x0002a890
        /*0db0*/ 	.short	0x0100
        /*0db2*/ 	.byte	0x08
	.zero		1


	//   ....[15]....
        /*0db4*/ 	.word	0x00000760
        /*0db8*/ 	.word	0x000000ff
        /*0dbc*/ 	.word	0x0002a8a0
        /*0dc0*/ 	.short	0x0100
        /*0dc2*/ 	.byte	0x08
	.zero		1


	//   ....[16]....
        /*0dc4*/ 	.word	0x00000770
        /*0dc8*/ 	.word	0x000000ff
        /*0dcc*/ 	.word	0x0002a898
        /*0dd0*/ 	.short	0x0100
        /*0dd2*/ 	.byte	0x08
	.zero		1


	//   ....[17]....
        /*0dd4*/ 	.word	0x00000780
        /*0dd8*/ 	.word	0x000000ff
        /*0ddc*/ 	.word	0x0002a8a8
        /*0de0*/ 	.short	0x0100
        /*0de2*/ 	.byte	0x08
	.zero		1


	//   ....[18]....
        /*0de4*/ 	.word	0x000008b0
        /*0de8*/ 	.word	0x000000ff
        /*0dec*/ 	.word	0x0002a8b0
        /*0df0*/ 	.short	0x0100
        /*0df2*/ 	.byte	0x08
	.zero		1


	//   ....[19]....
        /*0df4*/ 	.word	0x000008c0
        /*0df8*/ 	.word	0x000000ff
        /*0dfc*/ 	.word	0x0002a8c0
        /*0e00*/ 	.short	0x0100
        /*0e02*/ 	.byte	0x08
	.zero		1


	//   ....[20]....
        /*0e04*/ 	.word	0x000008d0
        /*0e08*/ 	.word	0x000000ff
        /*0e0c*/ 	.word	0x0002a8b8
        /*0e10*/ 	.short	0x0100
        /*0e12*/ 	.byte	0x08
	.zero		1


	//   ....[21]....
        /*0e14*/ 	.word	0x000008e0
        /*0e18*/ 	.word	0x000000ff
        /*0e1c*/ 	.word	0x0002a8c8
        /*0e20*/ 	.short	0x0100
        /*0e22*/ 	.byte	0x08
	.zero		1


	//   ....[22]....
        /*0e24*/ 	.word	0x00003bc0
        /*0e28*/ 	.word	0x00000054
        /*0e2c*/ 	.word	0x0002a890
        /*0e30*/ 	.short	0x010a
        /*0e32*/ 	.byte	0x3f
	.zero		1


	//   ....[23]....
        /*0e34*/ 	.word	0x000071c0
        /*0e38*/ 	.word	0x00000054
        /*0e3c*/ 	.word	0x0002a890
        /*0e40*/ 	.short	0x010a
        /*0e42*/ 	.byte	0x3f
	.zero		1


	//   ....[24]....
        /*0e44*/ 	.word	0x0000a0c0
        /*0e48*/ 	.word	0x00000054
        /*0e4c*/ 	.word	0x0002a890
        /*0e50*/ 	.short	0x010a
        /*0e52*/ 	.byte	0x3f
	.zero		1


	//   ....[25]....
        /*0e54*/ 	.word	0x0000a860
        /*0e58*/ 	.word	0x0000000b
        /*0e5c*/ 	.word	0x00000000
        /*0e60*/ 	.short	0x0101
        /*0e62*/ 	.byte	0x3f
	.zero		1


	//   ....[26]....
        /*0e64*/ 	.word	0x0000a8a0
        /*0e68*/ 	.word	0x00000054
        /*0e6c*/ 	.word	0x0002a8b0
        /*0e70*/ 	.short	0x010a
        /*0e72*/ 	.byte	0x3f
	.zero		1


	//   ....[27]....
        /*0e74*/ 	.word	0x0000ae30
        /*0e78*/ 	.word	0x00000054
        /*0e7c*/ 	.word	0x00000000
        /*0e80*/ 	.short	0x0101
        /*0e82*/ 	.byte	0x3f
	.zero		1


	//   ....[28]....
        /*0e84*/ 	.word	0x0000b670
        /*0e88*/ 	.word	0x00000002
        /*0e8c*/ 	.word	0x0002a800
        /*0e90*/ 	.short	0x010a
        /*0e92*/ 	.byte	0x3f
	.zero		1


	//   ....[29]....
        /*0e94*/ 	.word	0x0000b6c0
        /*0e98*/ 	.word	0x00000002
        /*0e9c*/ 	.word	0x0002a800
        /*0ea0*/ 	.short	0x010a
        /*0ea2*/ 	.byte	0x3f
	.zero		1


	//   ....[30]....
        /*0ea4*/ 	.word	0x0000ca80
        /*0ea8*/ 	.word	0x00000002
        /*0eac*/ 	.word	0x0002a800
        /*0eb0*/ 	.short	0x010a
        /*0eb2*/ 	.byte	0x3f
	.zero		1


	//   ....[31]....
        /*0eb4*/ 	.word	0x0000fc50
        /*0eb8*/ 	.word	0x00000002
        /*0ebc*/ 	.word	0x0002a800
        /*0ec0*/ 	.short	0x010a
        /*0ec2*/ 	.byte	0x3f
	.zero		1


	//   ....[32]....
        /*0ec4*/ 	.word	0x00012510
        /*0ec8*/ 	.word	0x00000000
        /*0ecc*/ 	.word	0x0002a830
        /*0ed0*/ 	.short	0x010a
        /*0ed2*/ 	.byte	0x3f
	.zero		1


	//   ....[33]....
        /*0ed4*/ 	.word	0x00012550
        /*0ed8*/ 	.word	0x00000000
        /*0edc*/ 	.word	0x0002a830
        /*0ee0*/ 	.short	0x010a
        /*0ee2*/ 	.byte	0x3f
	.zero		1


	//   ....[34]....
        /*0ee4*/ 	.word	0x00014190
        /*0ee8*/ 	.word	0x0000001d
        /*0eec*/ 	.word	0x00000000
        /*0ef0*/ 	.short	0x0101
        /*0ef2*/ 	.byte	0x3f
	.zero		1


	//   ....[35]....
        /*0ef4*/ 	.word	0x00014e00
        /*0ef8*/ 	.word	0x0000000e
        /*0efc*/ 	.word	0x0002a830
        /*0f00*/ 	.short	0x010a
        /*0f02*/ 	.byte	0x3f
	.zero		1


	//   ....[36]....
        /*0f04*/ 	.word	0x00014e80
        /*0f08*/ 	.word	0x0000000e
        /*0f0c*/ 	.word	0x0002a830
        /*0f10*/ 	.short	0x010a
        /*0f12*/ 	.byte	0x3f
	.zero		1


	//   ....[37]....
        /*0f14*/ 	.word	0x00015af0
        /*0f18*/ 	.word	0x00000014
        /*0f1c*/ 	.word	0x0002a850
        /*0f20*/ 	.short	0x010a
        /*0f22*/ 	.byte	0x3f
	.zero		1


	//   ....[38]....
        /*0f24*/ 	.word	0x00015b40
        /*0f28*/ 	.word	0x00000014
        /*0f2c*/ 	.word	0x0002a850
        /*0f30*/ 	.short	0x010a
        /*0f32*/ 	.byte	0x3f
	.zero		1


	//   ....[39]....
        /*0f34*/ 	.word	0x000161f0
        /*0f38*/ 	.word	0x0000000e
        /*0f3c*/ 	.word	0x00000000
        /*0f40*/ 	.short	0x0101
        /*0f42*/ 	.byte	0x3f
	.zero		1


	//   ....[40]....
        /*0f44*/ 	.word	0x00017970
        /*0f48*/ 	.word	0x00000014
        /*0f4c*/ 	.word	0x00000000
        /*0f50*/ 	.short	0x0101
        /*0f52*/ 	.byte	0x3f
	.zero		1


	//   ....[41]....
        /*0f54*/ 	.word	0x00017c40
        /*0f58*/ 	.word	0x00000008
        /*0f5c*/ 	.word	0x0002a830
        /*0f60*/ 	.short	0x010a
        /*0f62*/ 	.byte	0x3f
	.zero		1


	//   ....[42]....
        /*0f64*/ 	.word	0x00017cc0
        /*0f68*/ 	.word	0x00000008
        /*0f6c*/ 	.word	0x0002a830
        /*0f70*/ 	.short	0x010a
        /*0f72*/ 	.byte	0x3f
	.zero		1


	//   ....[43]....
        /*0f74*/ 	.word	0x00018930
        /*0f78*/ 	.word	0x0000000e
        /*0f7c*/ 	.word	0x0002a850
        /*0f80*/ 	.short	0x010a
        /*0f82*/ 	.byte	0x3f
	.zero		1


	//   ....[44]....
        /*0f84*/ 	.word	0x00018980
        /*0f88*/ 	.word	0x0000000e
        /*0f8c*/ 	.word	0x0002a850
        /*0f90*/ 	.short	0x010a
        /*0f92*/ 	.byte	0x3f
	.zero		1


	//   ....[45]....
        /*0f94*/ 	.word	0x00019840
        /*0f98*/ 	.word	0x0000005f
        /*0f9c*/ 	.word	0x00000000
        /*0fa0*/ 	.short	0x0101
        /*0fa2*/ 	.byte	0x3f
	.zero		1


	//   ....[46]....
        /*0fa4*/ 	.word	0x0001a090
        /*0fa8*/ 	.word	0x0000000e
        /*0fac*/ 	.word	0x00000000
        /*0fb0*/ 	.short	0x0101
        /*0fb2*/ 	.byte	0x3f
	.zero		1


	//   ....[47]....
        /*0fb4*/ 	.word	0x0001a6a0
        /*0fb8*/ 	.word	0x00000006
        /*0fbc*/ 	.word	0x0002a850
        /*0fc0*/ 	.short	0x010a
        /*0fc2*/ 	.byte	0x3f
	.zero		1


	//   ....[48]....
        /*0fc4*/ 	.word	0x0001a740
        /*0fc8*/ 	.word	0x00000006
        /*0fcc*/ 	.word	0x0002a850
        /*0fd0*/ 	.short	0x010a
        /*0fd2*/ 	.byte	0x3f
	.zero		1


	//   ....[49]....
        /*0fd4*/ 	.word	0x0001ac30
        /*0fd8*/ 	.word	0x00000007
        /*0fdc*/ 	.word	0x00000000
        /*0fe0*/ 	.short	0x0101
        /*0fe2*/ 	.byte	0x3f
	.zero		1


	//   ....[50]....
        /*0fe4*/ 	.word	0x0001c240
        /*0fe8*/ 	.word	0x00000000
        /*0fec*/ 	.word	0x00000000
        /*0ff0*/ 	.short	0x0101
        /*0ff2*/ 	.byte	0x3f
	.zero		1


	//   ....[51]....
        /*0ff4*/ 	.word	0x0001c990
        /*0ff8*/ 	.word	0x00000004
        /*0ffc*/ 	.word	0x00000000
        /*1000*/ 	.short	0x0101
        /*1002*/ 	.byte	0x3f
	.zero		1


	//   ....[52]....
        /*1004*/ 	.word	0x0001fa70
        /*1008*/ 	.word	0x00000016
        /*100c*/ 	.word	0x0002a820
        /*1010*/ 	.short	0x010a
        /*1012*/ 	.byte	0x3f
	.zero		1


	//   ....[53]....
        /*1014*/ 	.word	0x0001fb00
        /*1018*/ 	.word	0x0000000d
        /*101c*/ 	.word	0x0002a8a0
        /*1020*/ 	.short	0x010a
        /*1022*/ 	.byte	0x3f
	.zero		1


	//   ....[54]....
        /*1024*/ 	.word	0x0001ff40
        /*1028*/ 	.word	0x0000000d
        /*102c*/ 	.word	0x0002a8c0
        /*1030*/ 	.short	0x010a
        /*1032*/ 	.byte	0x3f
	.zero		1


	//   ....[55]....
        /*1034*/ 	.word	0x00020370
        /*1038*/ 	.word	0x0000000c
        /*103c*/ 	.word	0x0002a8a0
        /*1040*/ 	.short	0x010a
        /*1042*/ 	.byte	0x3f
	.zero		1


	//   ....[56]....
        /*1044*/ 	.word	0x000207a0
        /*1048*/ 	.word	0x0000000c
        /*104c*/ 	.word	0x0002a8c0
        /*1050*/ 	.short	0x010a
        /*1052*/ 	.byte	0x3f
	.zero		1


	//   ....[57]....
        /*1054*/ 	.word	0x00021940
        /*1058*/ 	.word	0x00000007
        /*105c*/ 	.word	0x0002a840
        /*1060*/ 	.short	0x010a
        /*1062*/ 	.byte	0x3f
	.zero		1


	//   ....[58]....
        /*1064*/ 	.word	0x00021ff0
        /*1068*/ 	.word	0x00000007
        /*106c*/ 	.word	0x0002a830
        /*1070*/ 	.short	0x0107
        /*1072*/ 	.byte	0x3f
	.zero		1


	//   ....[59]....
        /*1074*/ 	.word	0x000220b0
        /*1078*/ 	.word	0x00000007
        /*107c*/ 	.word	0x0002a830
        /*1080*/ 	.short	0x0101
        /*1082*/ 	.byte	0x3f
	.zero		1


	//   ....[60]....
        /*1084*/ 	.word	0x00022c80
        /*1088*/ 	.word	0x00000016
        /*108c*/ 	.word	0x0002a800
        /*1090*/ 	.short	0x0107
        /*1092*/ 	.byte	0x3f
	.zero		1


	//   ....[61]....
        /*1094*/ 	.word	0x00022d90
        /*1098*/ 	.word	0x00000016
        /*109c*/ 	.word	0x0002a800
        /*10a0*/ 	.short	0x0101
        /*10a2*/ 	.byte	0x3f
	.zero		1


	//   ....[62]....
        /*10a4*/ 	.word	0x00022db0
        /*10a8*/ 	.word	0x00000016
        /*10ac*/ 	.word	0x0002a820
        /*10b0*/ 	.short	0x010a
        /*10b2*/ 	.byte	0x3f
	.zero		1


	//   ....[63]....
        /*10b4*/ 	.word	0x00023120
        /*10b8*/ 	.word	0x00000005
        /*10bc*/ 	.word	0x0002a840
        /*10c0*/ 	.short	0x010a
        /*10c2*/ 	.byte	0x3f
	.zero		1


	//   ....[64]....
        /*10c4*/ 	.word	0x00023600
        /*10c8*/ 	.word	0x00000005
        /*10cc*/ 	.word	0x0002a830
        /*10d0*/ 	.short	0x0107
        /*10d2*/ 	.byte	0x3f
	.zero		1


	//   ....[65]....
        /*10d4*/ 	.word	0x000236b0
        /*10d8*/ 	.word	0x00000005
        /*10dc*/ 	.word	0x0002a830
        /*10e0*/ 	.short	0x0101
        /*10e2*/ 	.byte	0x3f
	.zero		1


	//   ....[66]....
        /*10e4*/ 	.word	0x00023710
        /*10e8*/ 	.word	0x00000005
        /*10ec*/ 	.word	0x0002a860
        /*10f0*/ 	.short	0x010a
        /*10f2*/ 	.byte	0x3f
	.zero		1


	//   ....[67]....
        /*10f4*/ 	.word	0x00023b70
        /*10f8*/ 	.word	0x00000005
        /*10fc*/ 	.word	0x0002a850
        /*1100*/ 	.short	0x0107
        /*1102*/ 	.byte	0x3f
	.zero		1


	//   ....[68]....
        /*1104*/ 	.word	0x00023cd0
        /*1108*/ 	.word	0x00000005
        /*110c*/ 	.word	0x0002a850
        /*1110*/ 	.short	0x0101
        /*1112*/ 	.byte	0x3f
	.zero		1


	//   ....[69]....
        /*1114*/ 	.word	0x00023f20
        /*1118*/ 	.word	0x00000000
        /*111c*/ 	.word	0x0002a860
        /*1120*/ 	.short	0x010a
        /*1122*/ 	.byte	0x3f
	.zero		1


	//   ....[70]....
        /*1124*/ 	.word	0x00024380
        /*1128*/ 	.word	0x00000000
        /*112c*/ 	.word	0x0002a850
        /*1130*/ 	.short	0x0107
        /*1132*/ 	.byte	0x3f
	.zero		1


	//   ....[71]....
        /*1134*/ 	.word	0x00024440
        /*1138*/ 	.word	0x00000000
        /*113c*/ 	.word	0x0002a850
        /*1140*/ 	.short	0x0101
        /*1142*/ 	.byte	0x3f
	.zero		1


	//   ....[72]....
        /*1144*/ 	.word	0x00025580
        /*1148*/ 	.word	0x00000005
        /*114c*/ 	.word	0x0002a820
        /*1150*/ 	.short	0x010a
        /*1152*/ 	.byte	0x3f
	.zero		1


	//   ....[73]....
        /*1154*/ 	.word	0x00025710
        /*1158*/ 	.word	0x00000003
        /*115c*/ 	.word	0x0002a840
        /*1160*/ 	.short	0x010a
        /*1162*/ 	.byte	0x3f
	.zero		1


	//   ....[74]....
        /*1164*/ 	.word	0x000257b0
        /*1168*/ 	.word	0x00000005
        /*116c*/ 	.word	0x0002a840
        /*1170*/ 	.short	0x010a
        /*1172*/ 	.byte	0x3f
	.zero		1


	//   ....[75]....
        /*1174*/ 	.word	0x000257f0
        /*1178*/ 	.word	0x00000003
        /*117c*/ 	.word	0x0002a860
        /*1180*/ 	.short	0x010a
        /*1182*/ 	.byte	0x3f
	.zero		1


	//   ....[76]....
        /*1184*/ 	.word	0x00025830
        /*1188*/ 	.word	0x00000005
        /*118c*/ 	.word	0x0002a860
        /*1190*/ 	.short	0x010a
        /*1192*/ 	.byte	0x3f
	.zero		1


	//   ....[77]....
        /*1194*/ 	.word	0x00025890
        /*1198*/ 	.word	0x00000054
        /*119c*/ 	.word	0x0002a890
        /*11a0*/ 	.short	0x010a
        /*11a2*/ 	.byte	0x3f
	.zero		1


	//   ....[78]....
        /*11a4*/ 	.word	0x00025b40
        /*11a8*/ 	.word	0x00000054
        /*11ac*/ 	.word	0x0002a890
        /*11b0*/ 	.short	0x010a
        /*11b2*/ 	.byte	0x3f
	.zero		1


	//   ....[79]....
        /*11b4*/ 	.word	0x00025df0
        /*11b8*/ 	.word	0x00000054
        /*11bc*/ 	.word	0x0002a890
        /*11c0*/ 	.short	0x010a
        /*11c2*/ 	.byte	0x3f
	.zero		1


	//   ....[80]....
        /*11c4*/ 	.word	0x000260a0
        /*11c8*/ 	.word	0x00000054
        /*11cc*/ 	.word	0x0002a8b0
        /*11d0*/ 	.short	0x010a
        /*11d2*/ 	.byte	0x3f
	.zero		1


	//   ....[81]....
        /*11d4*/ 	.word	0x00026490
        /*11d8*/ 	.word	0x00000002
        /*11dc*/ 	.word	0x0002a800
        /*11e0*/ 	.short	0x010a
        /*11e2*/ 	.byte	0x3f
	.zero		1


	//   ....[82]....
        /*11e4*/ 	.word	0x00026880
        /*11e8*/ 	.word	0x00000002
        /*11ec*/ 	.word	0x0002a800
        /*11f0*/ 	.short	0x010a
        /*11f2*/ 	.byte	0x3f
	.zero		1


	//   ....[83]....
        /*11f4*/ 	.word	0x000268d0
        /*11f8*/ 	.word	0x00000000
        /*11fc*/ 	.word	0x0002a830
        /*1200*/ 	.short	0x010a
        /*1202*/ 	.byte	0x3f
	.zero		1


	//   ....[84]....
        /*1204*/ 	.word	0x00026920
        /*1208*/ 	.word	0x0000000e
        /*120c*/ 	.word	0x0002a830
        /*1210*/ 	.short	0x010a
        /*1212*/ 	.byte	0x3f
	.zero		1


	//   ....[85]....
        /*1214*/ 	.word	0x00026970
        /*1218*/ 	.word	0x00000014
        /*121c*/ 	.word	0x0002a850
        /*1220*/ 	.short	0x010a
        /*1222*/ 	.byte	0x3f
	.zero		1


	//   ....[86]....
        /*1224*/ 	.word	0x000269c0
        /*1228*/ 	.word	0x00000008
        /*122c*/ 	.word	0x0002a830
        /*1230*/ 	.short	0x010a
        /*1232*/ 	.byte	0x3f
	.zero		1


	//   ....[87]....
        /*1234*/ 	.word	0x00026a10
        /*1238*/ 	.word	0x0000000e
        /*123c*/ 	.word	0x0002a850
        /*1240*/ 	.short	0x010a
        /*1242*/ 	.byte	0x3f
	.zero		1


	//   ....[88]....
        /*1244*/ 	.word	0x00026a60
        /*1248*/ 	.word	0x00000006
        /*124c*/ 	.word	0x0002a850
        /*1250*/ 	.short	0x010a
        /*1252*/ 	.byte	0x3f
	.zero		1


	//   ....[89]....
        /*1254*/ 	.word	0x00026c00
        /*1258*/ 	.word	0x00000016
        /*125c*/ 	.word	0x0002a820
        /*1260*/ 	.short	0x010a
        /*1262*/ 	.byte	0x3f
	.zero		1


	//   ....[90]....
        /*1264*/ 	.word	0x00026c50
        /*1268*/ 	.word	0x0000000d
        /*126c*/ 	.word	0x0002a8a0
        /*1270*/ 	.short	0x010a
        /*1272*/ 	.byte	0x3f
	.zero		1


	//   ....[91]....
        /*1274*/ 	.word	0x00026ca0
        /*1278*/ 	.word	0x0000000d
        /*127c*/ 	.word	0x0002a8c0
        /*1280*/ 	.short	0x010a
        /*1282*/ 	.byte	0x3f
	.zero		1


	//   ....[92]....
        /*1284*/ 	.word	0x00026cf0
        /*1288*/ 	.word	0x0000000c
        /*128c*/ 	.word	0x0002a8a0
        /*1290*/ 	.short	0x010a
        /*1292*/ 	.byte	0x3f
	.zero		1


	//   ....[93]....
        /*1294*/ 	.word	0x00026d40
        /*1298*/ 	.word	0x0000000c
        /*129c*/ 	.word	0x0002a8c0
        /*12a0*/ 	.short	0x010a
        /*12a2*/ 	.byte	0x3f
	.zero		1


	//   ....[94]....
        /*12a4*/ 	.word	0x00026e60
        /*12a8*/ 	.word	0x00000007
        /*12ac*/ 	.word	0x0002a840
        /*12b0*/ 	.short	0x010a
        /*12b2*/ 	.byte	0x3f
	.zero		1


	//   ....[95]....
        /*12b4*/ 	.word	0x00028260
        /*12b8*/ 	.word	0x00000016
        /*12bc*/ 	.word	0x0002a820
        /*12c0*/ 	.short	0x010a
        /*12c2*/ 	.byte	0x3f
	.zero		1


	//   ....[96]....
        /*12c4*/ 	.word	0x000282b0
        /*12c8*/ 	.word	0x00000005
        /*12cc*/ 	.word	0x0002a840
        /*12d0*/ 	.short	0x010a
        /*12d2*/ 	.byte	0x3f
	.zero		1


	//   ....[97]....
        /*12d4*/ 	.word	0x00028a70
        /*12d8*/ 	.word	0x00000005
        /*12dc*/ 	.word	0x0002a860
        /*12e0*/ 	.short	0x010a
        /*12e2*/ 	.byte	0x3f
	.zero		1


	//   ....[98]....
        /*12e4*/ 	.word	0x00029280
        /*12e8*/ 	.word	0x00000000
        /*12ec*/ 	.word	0x0002a860
        /*12f0*/ 	.short	0x010a
        /*12f2*/ 	.byte	0x3f
	.zero		1


	//   ....[99]....
        /*12f4*/ 	.word	0x0002a460
        /*12f8*/ 	.word	0x00000005
        /*12fc*/ 	.word	0x0002a820
        /*1300*/ 	.short	0x010a
        /*1302*/ 	.byte	0x3f
	.zero		1


	//   ....[100]....
        /*1304*/ 	.word	0x0002a600
        /*1308*/ 	.word	0x00000003
        /*130c*/ 	.word	0x0002a840
        /*1310*/ 	.short	0x010a
        /*1312*/ 	.byte	0x3f
	.zero		1


	//   ....[101]....
        /*1314*/ 	.word	0x0002a650
        /*1318*/ 	.word	0x00000005
        /*131c*/ 	.word	0x0002a840
        /*1320*/ 	.short	0x010a
        /*1322*/ 	.byte	0x3f
	.zero		1


	//   ....[102]....
        /*1324*/ 	.word	0x0002a6a0
        /*1328*/ 	.word	0x00000003
        /*132c*/ 	.word	0x0002a860
        /*1330*/ 	.short	0x010a
        /*1332*/ 	.byte	0x3f
	.zero		1


	//----- nvinfo : EIATTR_NUM_MBARRIERS
	.align		4
.L_322:
        /*1334*/ 	.byte	0x03, 0x38
        /*1336*/ 	.short	0x0016


	//----- nvinfo : EIATTR_EXIT_INSTR_OFFSETS
	.align		4
        /*1338*/ 	.byte	0x04, 0x1c
        /*133a*/ 	.short	(.L_324 - .L_323)


	//   ....[0]....
.L_323:
        /*133c*/ 	.word	0x00025880


	//----- nvinfo : EIATTR_MAX_THREADS
	.align		4
.L_324:
        /*1340*/ 	.byte	0x04, 0x05
        /*1342*/ 	.short	(.L_326 - .L_325)
.L_325:
        /*1344*/ 	.word	0x00000180
        /*1348*/ 	.word	0x00000001
        /*134c*/ 	.word	0x00000001


	//----- nvinfo : EIATTR_CRS_STACK_SIZE
	.align		4
.L_326:
        /*1350*/ 	.byte	0x04, 0x1e
        /*1352*/ 	.short	(.L_328 - .L_327)
.L_327:
        /*1354*/ 	.word	0x00000000


	//----- nvinfo : EIATTR_CBANK_PARAM_SIZE
	.align		4
.L_328:
        /*1358*/ 	.byte	0x03, 0x19
        /*135a*/ 	.short	0x0af0


	//----- nvinfo : EIATTR_PARAM_CBANK
	.align		4
        /*135c*/ 	.byte	0x04, 0x0a
        /*135e*/ 	.short	(.L_330 - .L_329)
	.align		4
.L_329:
        /*1360*/ 	.word	index@(.nv.constant0._ZN7cutlass13device_kernelIN5flash11enable_sm90INS1_16FlashAttnFwdSm90INS1_25CollectiveMainloopFwdSm90ILi2EN4cute5tupleIJNS5_1CILi1EEES8_S8_EEENS6_IJNS7_ILi128EEENS7_ILi96EEENS7_ILi192EEEEEELi128ENS_6half_tEfNS_4arch4Sm90ELb1ELb0ELb1ELb1ELb1ELb1ELb0ELb1ELb1ELb1ELb1ELb0EEENS1_21CollectiveEpilogueFwdINS6_IJSA_SA_SB_EEES9_SE_SG_Li256ELb1ELb1ELb1ELb0EEENS1_36VarlenDynamicPersistentTileSchedulerILi128ELi96ELi256ELi128ELb1ELb1ELb1ELb1ELb1ELb1EEEEEEEEEvNT_6ParamsE)
        /*1364*/ 	.short	0x0210
        /*1366*/ 	.short	0x0af0


	//----- nvinfo : EIATTR_SW_WAR
	.align		4
.L_330:
        /*1368*/ 	.byte	0x04, 0x36
        /*136a*/ 	.short	(.L_332 - .L_331)
.L_331:
        /*136c*/ 	.word	0x00000008
.L_332:


//--------------------- .nv.callgraph             --------------------------
	.section	.nv.callgraph,"",@"SHT_CUDA_CALLGRAPH"
	.align	4
	.sectionentsize	8
	.align		4
        /*0000*/ 	.word	0x00000000
	.align		4
        /*0004*/ 	.word	0xffffffff
	.align		4
        /*0008*/ 	.word	index@(_ZN7cutlass13device_kernelIN5flash11enable_sm90INS1_16FlashAttnFwdSm90INS1_25CollectiveMainloopFwdSm90ILi2EN4cute5tupleIJNS5_1CILi1EEES8_S8_EEENS6_IJNS7_ILi128EEENS7_ILi96EEENS7_ILi192EEEEEELi128ENS_6half_tEfNS_4arch4Sm90ELb0ELb0ELb1ELb0ELb1ELb0ELb0ELb1ELb1ELb1ELb1ELb0EEENS1_21CollectiveEpilogueFwdINS6_IJSA_SA_SB_EEES9_SE_SG_Li256ELb0ELb1ELb1ELb0EEENS1_19SingleTileSchedulerILb0ELb1ELb1ELi128EEEEEEEEEvNT_6ParamsE)
	.align		4
        /*000c*/ 	.word	index@(__assertfail)
	.align		4
        /*0010*/ 	.word	index@(_ZN7cutlass13device_kernelIN5flash11enable_sm90INS1_16FlashAttnFwdSm90INS1_25CollectiveMainloopFwdSm90ILi2EN4cute5tupleIJNS5_1CILi1EEES8_S8_EEENS6_IJNS7_ILi128EEENS7_ILi96EEENS7_ILi192EEEEEELi128ENS_6half_tEfNS_4arch4Sm90ELb0ELb0ELb1ELb1ELb1ELb0ELb0ELb1ELb1ELb1ELb1ELb0EEENS1_21CollectiveEpilogueFwdINS6_IJSA_SA_SB_EEES9_SE_SG_Li256ELb1ELb1ELb1ELb0EEENS1_36VarlenDynamicPersistentTileSchedulerILi128ELi96ELi256ELi128ELb1ELb1ELb1ELb0ELb1ELb1EEEEEEEEEvNT_6ParamsE)
	.align		4
        /*0014*/ 	.word	index@(__assertfail)
	.align		4
        /*0018*/ 	.word	index@(_ZN7cutlass13device_kernelIN5flash11enable_sm90INS1_16FlashAttnFwdSm90INS1_25CollectiveMainloopFwdSm90ILi2EN4cute5tupleIJNS5_1CILi1EEES8_S8_EEENS6_IJNS7_ILi128EEENS7_ILi96EEENS7_ILi192EEEEEELi128ENS_6half_tEfNS_4arch4Sm90ELb0ELb0ELb1ELb1ELb1ELb1ELb0ELb1ELb1ELb1ELb1ELb0EEENS1_21CollectiveEpilogueFwdINS6_IJSA_SA_SB_EEES9_SE_SG_Li256ELb1ELb1ELb1ELb0EEENS1_36VarlenDynamicPersistentTileSchedulerILi128ELi96ELi256ELi128ELb1ELb1ELb1ELb0ELb1ELb1EEEEEEEEEvNT_6ParamsE)
	.align		4
        /*001c*/ 	.word	index@(__assertfail)
	.align		4
        /*0020*/ 	.word	index@(_ZN7cutlass13device_kernelIN5flash11enable_sm90INS1_16FlashAttnFwdSm90INS1_25CollectiveMainloopFwdSm90ILi2EN4cute5tupleIJNS5_1CILi1EEES8_S8_EEENS6_IJNS7_ILi128EEENS7_ILi96EEENS7_ILi192EEEEEELi128ENS_6half_tEfNS_4arch4Sm90ELb0ELb1ELb1ELb0ELb1ELb0ELb0ELb1ELb1ELb1ELb1ELb0EEENS1_21CollectiveEpilogueFwdINS6_IJSA_SA_SB_EEES9_SE_SG_Li256ELb0ELb1ELb1ELb0EEENS1_19SingleTileSchedulerILb0ELb1ELb1ELi128EEEEEEEEEvNT_6ParamsE)
	.align		4
        /*0024*/ 	.word	index@(__assertfail)
	.align		4
        /*0028*/ 	.word	index@(_ZN7cutlass13device_kernelIN5flash11enable_sm90INS1_16FlashAttnFwdSm90INS1_25CollectiveMainloopFwdSm90ILi2EN4cute5tupleIJNS5_1CILi1EEES8_S8_EEENS6_IJNS7_ILi128EEENS7_ILi96EEENS7_ILi192EEEEEELi128ENS_6half_tEfNS_4arch4Sm90ELb0ELb1ELb1ELb1ELb1ELb0ELb0ELb1ELb1ELb1ELb1ELb0EEENS1_21CollectiveEpilogueFwdINS6_IJSA_SA_SB_EEES9_SE_SG_Li256ELb1ELb1ELb1ELb0EEENS1_36VarlenDynamicPersistentTileSchedulerILi128ELi96ELi256ELi128ELb1ELb1ELb1ELb1ELb0ELb1EEEEEEEEEvNT_6ParamsE)
	.align		4
        /*002c*/ 	.word	index@(__assertfail)
	.align		4
        /*0030*/ 	.word	index@(_ZN7cutlass13device_kernelIN5flash11enable_sm90INS1_16FlashAttnFwdSm90INS1_25CollectiveMainloopFwdSm90ILi2EN4cute5tupleIJNS5_1CILi1EEES8_S8_EEENS6_IJNS7_ILi128EEENS7_ILi96EEENS7_ILi192EEEEEELi128ENS_6half_tEfNS_4arch4Sm90ELb0ELb1ELb1ELb1ELb1ELb1ELb0ELb1ELb1ELb1ELb1ELb0EEENS1_21CollectiveEpilogueFwdINS6_IJSA_SA_SB_EEES9_SE_SG_Li256ELb1ELb1ELb1ELb0EEENS1_36VarlenDynamicPersistentTileSchedulerILi128ELi96ELi256ELi128ELb1ELb1ELb1ELb1ELb0ELb1EEEEEEEEEvNT_6ParamsE)
	.align		4
        /*0034*/ 	.word	index@(__assertfail)
	.align		4
        /*0038*/ 	.word	index@(_ZN7cutlass13device_kernelIN5flash11enable_sm90INS1_16FlashAttnFwdSm90INS1_25CollectiveMainloopFwdSm90ILi2EN4cute5tupleIJNS5_1CILi1EEES8_S8_EEENS6_IJNS7_ILi128EEENS7_ILi96EEENS7_ILi192EEEEEELi128ENS_6half_tEfNS_4arch4Sm90ELb1ELb0ELb1ELb0ELb1ELb0ELb0ELb1ELb1ELb1ELb1ELb0EEENS1_21CollectiveEpilogueFwdINS6_IJSA_SA_SB_EEES9_SE_SG_Li256ELb0ELb1ELb1ELb0EEENS1_19SingleTileSchedulerILb0ELb1ELb1ELi128EEEEEEEEEvNT_6ParamsE)
	.align		4
        /*003c*/ 	.word	index@(__assertfail)
	.align		4
        /*0040*/ 	.word	index@(_ZN7cutlass13device_kernelIN5flash11enable_sm90INS1_16FlashAttnFwdSm90INS1_25CollectiveMainloopFwdSm90ILi2EN4cute5tupleIJNS5_1CILi1EEES8_S8_EEENS6_IJNS7_ILi128EEENS7_ILi96EEENS7_ILi192EEEEEELi128ENS_6half_tEfNS_4arch4Sm90ELb1ELb0ELb1ELb1ELb1ELb0ELb0ELb1ELb1ELb1ELb1ELb0EEENS1_21CollectiveEpilogueFwdINS6_IJSA_SA_SB_EEES9_SE_SG_Li256ELb1ELb1ELb1ELb0EEENS1_36VarlenDynamicPersistentTileSchedulerILi128ELi96ELi256ELi128ELb1ELb1ELb1ELb1ELb1ELb1EEEEEEEEEvNT_6ParamsE)
	.align		4
        /*0044*/ 	.word	index@(__assertfail)
	.align		4
        /*0048*/ 	.word	index@(_ZN7cutlass13device_kernelIN5flash11enable_sm90INS1_16FlashAttnFwdSm90INS1_25CollectiveMainloopFwdSm90ILi2EN4cute5tupleIJNS5_1CILi1EEES8_S8_EEENS6_IJNS7_ILi128EEENS7_ILi96EEENS7_ILi192EEEEEELi128ENS_6half_tEfNS_4arch4Sm90ELb1ELb0ELb1ELb1ELb1ELb1ELb0ELb1ELb1ELb1ELb1ELb0EEENS1_21CollectiveEpilogueFwdINS6_IJSA_SA_SB_EEES9_SE_SG_Li256ELb1ELb1ELb1ELb0EEENS1_36VarlenDynamicPersistentTileSchedulerILi128ELi96ELi256ELi128ELb1ELb1ELb1ELb1ELb1ELb1EEEEEEEEEvNT_6ParamsE)
	.align		4
        /*004c*/ 	.word	index@(__assertfail)
	.align		4
        /*0050*/ 	.word	0x00000000
	.align		4
        /*0054*/ 	.word	0xfffffffe
	.align		4
        /*0058*/ 	.word	0x00000000
	.align		4
        /*005c*/ 	.word	0xfffffffd
	.align		4
        /*0060*/ 	.word	0x00000000
	.align		4
        /*0064*/ 	.word	0xfffffffc


//--------------------- .nv.constant4             --------------------------
	.section	.nv.constant4,"a",@progbits
	.align	8
	.align		8
.nv.constant4:
        /*0000*/ 	.dword	__assertfail
	.align		8
        /*0008*/ 	.dword	__unnamed_1
	.align		8
        /*0010*/ 	.dword	__unnamed_2
	.align		8
        /*0018*/ 	.dword	__unnamed_3
	.align		8
        /*0020*/ 	.dword	__unnamed_4
	.align		8
        /*0028*/ 	.dword	__unnamed_5
	.align		8
        /*0030*/ 	.dword	__unnamed_6
	.align		8
        /*0038*/ 	.dword	_ZN90_INTERNAL_6d03c939_54_flash_fwd_hdim192_128_fp16_paged_split_softcap_sm90_cu_9b94ef52_31144cuda3std3__45__cpo5beginE
	.align		8
        /*0040*/ 	.dword	_ZN90_INTERNAL_6d03c939_54_flash_fwd_hdim192_128_fp16_paged_split_softcap_sm90_cu_9b94ef52_31144cuda3std3__45__cpo3endE
	.align		8
        /*0048*/ 	.dword	_ZN90_INTERNAL_6d03c939_54_flash_fwd_hdim192_128_fp16_paged_split_softcap_sm90_cu_9b94ef52_31144cuda3std3__45__cpo6cbeginE
	.align		8
        /*0050*/ 	.dword	_ZN90_INTERNAL_6d03c939_54_flash_fwd_hdim192_128_fp16_paged_split_softcap_sm90_cu_9b94ef52_31144cuda3std3__45__cpo4cendE
	.align		8
        /*0058*/ 	.dword	_ZN90_INTERNAL_6d03c939_54_flash_fwd_hdim192_128_fp16_paged_split_softcap_sm90_cu_9b94ef52_31144cuda3std3__492_GLOBAL__N__6d03c939_54_flash_fwd_hdim192_128_fp16_paged_split_softcap_sm90_cu_9b94ef52_31146ignoreE
	.align		8
        /*0060*/ 	.dword	_ZN90_INTERNAL_6d03c939_54_flash_fwd_hdim192_128_fp16_paged_split_softcap_sm90_cu_9b94ef52_31144cuda3std3__419piecewise_constructE
	.align		8
        /*0068*/ 	.dword	_ZN90_INTERNAL_6d03c939_54_flash_fwd_hdim192_128_fp16_paged_split_softcap_sm90_cu_9b94ef52_31144cuda3std3__48in_placeE
	.align		8
        /*0070*/ 	.dword	_ZN90_INTERNAL_6d03c939_54_flash_fwd_hdim192_128_fp16_paged_split_softcap_sm90_cu_9b94ef52_31144cuda3std6ranges3__45__cpo4swapE
	.align		8
        /*0078*/ 	.dword	_ZN90_INTERNAL_6d03c939_54_flash_fwd_hdim192_128_fp16_paged_split_softcap_sm90_cu_9b94ef52_31144cuda3std6ranges3__45__cpo9iter_moveE
	.align		8
        /*0080*/ 	.dword	_ZN90_INTERNAL_6d03c939_54_flash_fwd_hdim192_128_fp16_paged_split_softcap_sm90_cu_9b94ef52_31144cute7productE
	.align		8
        /*0088*/ 	.dword	_ZN90_INTERNAL_6d03c939_54_flash_fwd_hdim192_128_fp16_paged_split_softcap_sm90_cu_9b94ef52_31144cute1_E
	.align		8
        /*0090*/ 	.dword	$str$23
	.align		8
        /*0098*/ 	.dword	$str$24


//--------------------- .text._ZN7cutlass13device_kernelIN5flash11enable_sm90INS1_16FlashAttnFwdSm90INS1_25CollectiveMainloopFwdSm90ILi2EN4cute5tupleIJNS5_1CILi1EEES8_S8_EEENS6_IJNS7_ILi128EEENS7_ILi96EEENS7_ILi192EEEEEELi128ENS_6half_tEfNS_4arch4Sm90ELb0ELb0ELb1ELb0ELb1ELb0ELb0ELb1ELb1ELb1ELb1ELb0EEENS1_21CollectiveEpilogueFwdINS6_IJSA_SA_SB_EEES9_SE_SG_Li256ELb0ELb1ELb1ELb0EEENS1_19SingleTileSchedulerILb0ELb1ELb1ELi128EEEEEEEEEvNT_6ParamsE --------------------------
	.section	.text._ZN7cutlass13device_kernelIN5flash11enable_sm90INS1_16FlashAttnFwdSm90INS1_25CollectiveMainloopFwdSm90ILi2EN4cute5tupleIJNS5_1CILi1EEES8_S8_EEENS6_IJNS7_ILi128EEENS7_ILi96EEENS7_ILi192EEEEEELi128ENS_6half_tEfNS_4arch4Sm90ELb0ELb0ELb1ELb0ELb1ELb0ELb0ELb1ELb1ELb1ELb1ELb0EEENS1_21CollectiveEpilogueFwdINS6_IJSA_SA_SB_EEES9_SE_SG_Li256ELb0ELb1ELb1ELb0EEENS1_19SingleTileSchedulerILb0ELb1ELb1ELi128EEEEEEEEEvNT_6ParamsE,"ax",@progbits
	.align	128
.text._ZN7cutlass13device_kernelIN5flash11enable_sm90INS1_16FlashAttnFwdSm90INS1_25CollectiveMainloopFwdSm90ILi2EN4cute5tupleIJNS5_1CILi1EEES8_S8_EEENS6_IJNS7_ILi128EEENS7_ILi96EEENS7_ILi192EEEEEELi128ENS_6half_tEfNS_4arch4Sm90ELb0ELb0ELb1ELb0ELb1ELb0ELb0ELb1ELb1ELb1ELb1ELb0EEENS1_21CollectiveEpilogueFwdINS6_IJSA_SA_SB_EEES9_SE_SG_Li256ELb0ELb1ELb1ELb0EEENS1_19SingleTileSchedulerILb0ELb1ELb1ELi128EEEEEEEEEvNT_6ParamsE:
        .type           _ZN7cutlass13device_kernelIN5flash11enable_sm90INS1_16FlashAttnFwdSm90INS1_25CollectiveMainloopFwdSm90ILi2EN4cute5tupleIJNS5_1CILi1EEES8_S8_EEENS6_IJNS7_ILi128EEENS7_ILi96EEENS7_ILi192EEEEEELi128ENS_6half_tEfNS_4arch4Sm90ELb0ELb0ELb1ELb0ELb1ELb0ELb0ELb1ELb1ELb1ELb1ELb0EEENS1_21CollectiveEpilogueFwdINS6_IJSA_SA_SB_EEES9_SE_SG_Li256ELb0ELb1ELb1ELb0EEENS1_19SingleTileSchedulerILb0ELb1ELb1ELi128EEEEEEEEEvNT_6ParamsE,@function
        .size           _ZN7cutlass13device_kernelIN5flash11enable_sm90INS1_16FlashAttnFwdSm90INS1_25CollectiveMainloopFwdSm90ILi2EN4cute5tupleIJNS5_1CILi1EEES8_S8_EEENS6_IJNS7_ILi128EEENS7_ILi96EEENS7_ILi192EEEEEELi128ENS_6half_tEfNS_4arch4Sm90ELb0ELb0ELb1ELb0ELb1ELb0ELb0ELb1ELb1ELb1ELb1ELb0EEENS1_21CollectiveEpilogueFwdINS6_IJSA_SA_SB_EEES9_SE_SG_Li256ELb0ELb1ELb1ELb0EEENS1_19SingleTileSchedulerILb0ELb1ELb1ELi128EEEEEEEEEvNT_6ParamsE,(.L_x_3204 - _ZN7cutlass13device_kernelIN5flash11enable_sm90INS1_16FlashAttnFwdSm90INS1_25CollectiveMainloopFwdSm90ILi2EN4cute5tupleIJNS5_1CILi1EEES8_S8_EEENS6_IJNS7_ILi128EEENS7_ILi96EEENS7_ILi192EEEEEELi128ENS_6half_tEfNS_4arch4Sm90ELb0ELb0ELb1ELb0ELb1ELb0ELb0ELb1ELb1ELb1ELb1ELb0EEENS1_21CollectiveEpilogueFwdINS6_IJSA_SA_SB_EEES9_SE_SG_Li256ELb0ELb1ELb1ELb0EEENS1_19SingleTileSchedulerILb0ELb1ELb1ELi128EEEEEEEEEvNT_6ParamsE)
        .other          _ZN7cutlass13device_kernelIN5flash11enable_sm90INS1_16FlashAttnFwdSm90INS1_25CollectiveMainloopFwdSm90ILi2EN4cute5tupleIJNS5_1CILi1EEES8_S8_EEENS6_IJNS7_ILi128EEENS7_ILi96EEENS7_ILi192EEEEEELi128ENS_6half_tEfNS_4arch4Sm90ELb0ELb0ELb1ELb0ELb1ELb0ELb0ELb1ELb1ELb1ELb1ELb0EEENS1_21CollectiveEpilogueFwdINS6_IJSA_SA_SB_EEES9_SE_SG_Li256ELb0ELb1ELb1ELb0EEENS1_19SingleTileSchedulerILb0ELb1ELb1ELi128EEEEEEEEEvNT_6ParamsE,@"STO_CUDA_ENTRY STV_DEFAULT"
_ZN7cutlass13device_kernelIN5flash11enable_sm90INS1_16FlashAttnFwdSm90INS1_25CollectiveMainloopFwdSm90ILi2EN4cute5tupleIJNS5_1CILi1EEES8_S8_EEENS6_IJNS7_ILi128EEENS7_ILi96EEENS7_ILi192EEEEEELi128ENS_6half_tEfNS_4arch4Sm90ELb0ELb0ELb1ELb0ELb1ELb0ELb0ELb1ELb1ELb1ELb1ELb0EEENS1_21CollectiveEpilogueFwdINS6_IJSA_SA_SB_EEES9_SE_SG_Li256ELb0ELb1ELb1ELb0EEENS1_19SingleTileSchedulerILb0ELb1ELb1ELi128EEEEEEEEEvNT_6ParamsE:
[----:B------:R-:W0:Y:S01]  /*0000*/  LDC R1, c[0x0][0x28] ;  /* 0x00000a00ff017b82 */ /* 0x000e220000000800 */
[----:B------:R-:W1:Y:S01]  /*0010*/  S2R R25, SR_TID.X ;  /* 0x0000000000197919 */ /* 0x000e620000002100 */
[----:B------:R-:W-:Y:S01]  /*0020*/  ELECT P0, URZ, PT ;  /* 0x00000000003f782f */ /* 0x000fe20003800000 */
[----:B------:R-:W-:Y:S01]  /*0030*/  UMOV UR4, 0x80 ;  /* 0x0000008000047882 */ /* 0x000fe20000000000 */
[----:B------:R-:W-:Y:S01]  /*0040*/  UMOV UR7, 0x100 ;  /* 0x0000010000077882 */ /* 0x000fe20000000000 */
[----:B-1----:R-:W-:-:S05]  /*0050*/  SHF.R.U32.HI R0, RZ, 0x5, R25 ;  /* 0x00000005ff007819 */ /* 0x002fca0000011619 */
[----:B------:R-:W1:Y:S02]  /*0060*/  SHFL.IDX PT, R2, R0, RZ, 0x1f ;  /* 0x00001fff00027589 */ /* 0x000e6400000e0000 */
[C---:B-1----:R-:W-:Y:S02]  /*0070*/  ISETP.NE.OR P0, PT, R2.reuse, RZ, !P0 ;  /* 0x000000ff0200720c */ /* 0x042fe40004705670 */
[----:B------:R-:W-:Y:S02]  /*0080*/  ISETP.NE.AND P1, PT, R2, RZ, PT ;  /* 0x000000ff0200720c */ /* 0x000fe40003f25270 */
[----:B------:R-:W-:-:S06]  /*0090*/  SHF.R.U32.HI R2, RZ, 0x7, R25 ;  /* 0x00000007ff027819 */ /* 0x000fcc0000011619 */
[----:B------:R-:W1:Y:S03]  /*00a0*/  SHFL.IDX PT, R2, R2, RZ, 0x1f ;  /* 0x00001fff02027589 */ /* 0x000e6600000e0000 */
[----:B------:R-:W-:Y:S01]  /*00b0*/  VOTEU.ALL UP0, P0 ;  /* 0x00000000003f7886 */ /* 0x000fe20000000000 */
[----:B------:R-:W-:-:S04]  /*00c0*/  VOTEU.ALL UP1, P0 ;  /* 0x00000000003f7886 */ /* 0x000fc80000020000 */
[----:B------:R-:W2:Y:S01]  /*00d0*/  @!UP0 S2UR UR8, SR_CgaCtaId ;  /* 0x00000000000889c3 */ /* 0x000ea20000008800 */
[----:B------:R-:W-:Y:S01]  /*00e0*/  @!UP0 UMOV UR6, 0x400 ;  /* 0x0000040000068882 */ /* 0x000fe20000000000 */
[----:B------:R-:W-:-:S04]  /*00f0*/  @!UP0 UIADD3 UR4, -UR4, 0x100000, URZ ;  /* 0x0010000004048890 */ /* 0x000fc8000fffe13f */
[----:B------:R-:W-:Y:S02]  /*0100*/  @!UP0 USHF.L.U32 UR5, UR4, 0xb, URZ ;  /* 0x0000000b04058899 */ /* 0x000fe4000800063f */
[----:B------:R-:W-:Y:S02]  /*0110*/  @!UP0 USHF.L.U32 UR4, UR4, 0x1, URZ ;  /* 0x0000000104048899 */ /* 0x000fe4000800063f */
[----:B--2---:R-:W-:Y:S02]  /*0120*/  @!UP0 ULEA UR8, UR8, UR6, 0x18 ;  /* 0x0000000608088291 */ /* 0x004fe4000f8ec03f */
[----:B------:R-:W-:-:S04]  /*0130*/  @!UP0 UIADD3 UR6, -UR7, 0x100000, URZ ;  /* 0x0010000007068890 */ /* 0x000fc8000fffe13f */
[----:B------:R-:W-:Y:S02]  /*0140*/  @!UP0 USHF.L.U32 UR7, UR6, 0xb, URZ ;  /* 0x0000000b06078899 */ /* 0x000fe4000800063f */
[----:B------:R-:W-:Y:S01]  /*0150*/  @!UP0 USHF.L.U32 UR6, UR6, 0x1, URZ ;  /* 0x0000000106068899 */ /* 0x000fe2000800063f */
[----:B------:R-:W-:-:S05]  /*0160*/  VOTEU.ALL UP0, P0 ;  /* 0x00000000003f7886 */ /* 0x000fca0000000000 */
[----:B------:R2:W3:Y:S06]  /*0170*/  @!UP0 SYNCS.EXCH.64 URZ, [UR8+0x2a800], UR4 ;  /* 0x02a80004083f85b2 */ /* 0x0004ec0008000100 */
[----:B------:R2:W4:Y:S02]  /*0180*/  @!UP1 SYNCS.EXCH.64 URZ, [UR8+0x2a820], UR6 ;  /* 0x02a82006083f95b2 */ /* 0x0005240008000100 */
[----:B012---:R-:W-:Y:S05]  /*0190*/  @P1 BRA `(.L_x_0) ;  /* 0x0000000000481947 */ /* 0x007fea0003800000 */
[----:B------:R-:W0:Y:S01]  /*01a0*/  S2UR UR5, SR_CgaCtaId ;  /* 0x00000000000579c3 */ /* 0x000e220000008800 */
[----:B------:R-:W-:Y:S01]  /*01b0*/  UMOV UR4, 0x400 ;  /* 0x0000040000047882 */ /* 0x000fe20000000000 */
[----:B------:R-:W-:Y:S01]  /*01c0*/  UMOV UR6, 0x80 ;  /* 0x0000008000067882 */ /* 0x000fe20000000000 */
[----:B------:R-:W-:Y:S01]  /*01d0*/  UMOV UR7, 0x100 ;  /* 0x0000010000077882 */ /* 0x000fe20000000000 */
[----:B------:R-:W-:Y:S01]  /*01e0*/  ELECT P0, URZ, PT ;  /* 0x00000000003f782f */ /* 0x000fe20003800000 */
[----:B0-----:R-:W-:Y:S02]  /*01f0*/  ULEA UR8, UR5, UR4, 0x18 ;  /* 0x0000000405087291 */ /* 0x001fe4000f8ec03f */
[----:B------:R-:W-:-:S04]  /*0200*/  UIADD3 UR4, -UR6, 0x100000, URZ ;  /* 0x0010000006047890 */ /* 0x000fc8000fffe13f */
[----:B------:R-:W-:Y:S02]  /*0210*/  USHF.L.U32 UR5, UR4, 0xb, URZ ;  /* 0x0000000b04057899 */ /* 0x000fe4000800063f */
[----:B------:R-:W-:Y:S02]  /*0220*/  USHF.L.U32 UR4, UR4, 0x1, URZ ;  /* 0x0000000104047899 */ /* 0x000fe4000800063f */
[----:B------:R-:W-:-:S04]  /*0230*/  UIADD3 UR6, -UR7, 0x100000, URZ ;  /* 0x0010000007067890 */ /* 0x000fc8000fffe13f */
[----:B------:R-:W-:Y:S02]  /*0240*/  USHF.L.U32 UR7, UR6, 0xb, URZ ;  /* 0x0000000b06077899 */ /* 0x000fe4000800063f */
[----:B------:R-:W-:Y:S01]  /*0250*/  USHF.L.U32 UR6, UR6, 0x1, URZ ;  /* 0x0000000106067899 */ /* 0x000fe2000800063f */
[----:B------:R-:W0:Y:S03]  /*0260*/  FENCE.VIEW.ASYNC.S ;  /* 0x00000000000073c6 */ /* 0x000e260000000000 */
[----:B0-----:R0:W1:Y:S08]  /*0270*/  SYNCS.EXCH.64 URZ, [UR8+0x2a830], UR4 ;  /* 0x02a83004083f75b2 */ /* 0x0010700008000100 */
[----:B------:R0:W2:Y:S01]  /*0280*/  SYNCS.EXCH.64 URZ, [UR8+0x2a840], UR6 ;  /* 0x02a84006083f75b2 */ /* 0x0000a20008000100 */
[----:B------:R0:W0:Y:S01]  /*0290*/  SYNCS.EXCH.64 URZ, [UR8+0x2a838], UR4 ;  /* 0x02a83804083f75b2 */ /* 0x0000220008000100 */
[----:B------:R0:W0:Y:S01]  /*02a0*/  SYNCS.EXCH.64 URZ, [UR8+0x2a848], UR6 ;  /* 0x02a84806083f75b2 */ /* 0x0000220008000100 */
[----:B------:R-:W-:Y:S01]  /*02b0*/  NOP ;  /* 0x0000000000007918 */ /* 0x000fe20000000000 */
.L_x_0:
[----:B------:R-:W5:Y:S01]  /*02c0*/  SHFL.IDX PT, R3, R0, RZ, 0x1f ;  /* 0x00001fff00037589 */ /* 0x000f6200000e0000 */
[----:B------:R-:W-:Y:S01]  /*02d0*/  NOP ;  /* 0x0000000000007918 */ /* 0x000fe20000000000 */
[----:B-----5:R-:W-:-:S13]  /*02e0*/  ISETP.NE.AND P0, PT, R3, RZ, PT ;  /* 0x000000ff0300720c */ /* 0x020fda0003f05270 */
[----:B------:R-:W-:Y:S05]  /*02f0*/  @P0 BRA `(.L_x_1) ;  /* 0x0000000000480947 */ /* 0x000fea0003800000 */
[----:B0-----:R-:W0:Y:S01]  /*0300*/  S2UR UR5, SR_CgaCtaId ;  /* 0x00000000000579c3 */ /* 0x001e220000008800 */
        /* <DEDUP_REMOVED lines=12> */
[----:B0-----:R0:W0:Y:S08]  /*03d0*/  SYNCS.EXCH.64 URZ, [UR8+0x2a850], UR4 ;  /* 0x02a85004083f75b2 */ /* 0x0010300008000100 */
[----:B------:R0:W0:Y:S01]  /*03e0*/  SYNCS.EXCH.64 URZ, [UR8+0x2a860], UR6 ;  /* 0x02a86006083f75b2 */ /* 0x0000220008000100 */
[----:B------:R0:W0:Y:S01]  /*03f0*/  SYNCS.EXCH.64 URZ, [UR8+0x2a858], UR4 ;  /* 0x02a85804083f75b2 */ /* 0x0000220008000100 */
[----:B------:R0:W0:Y:S01]  /*0400*/  SYNCS.EXCH.64 URZ, [UR8+0x2a868], UR6 ;  /* 0x02a86806083f75b2 */ /* 0x0000220008000100 */
[----:B------:R-:W-:Y:S01]  /*0410*/  NOP ;  /* 0x0000000000007918 */ /* 0x000fe20000000000 */
.L_x_1:
[----:B------:R-:W5:Y:S01]  /*0420*/  SHFL.IDX PT, R3, R0, RZ, 0x1f ;  /* 0x00001fff00037589 */ /* 0x000f6200000e0000 */
[----:B------:R-:W-:Y:S01]  /*0430*/  NOP ;  /* 0x0000000000007918 */ /* 0x000fe20000000000 */
[----:B-----5:R-:W-:-:S13]  /*0440*/  ISETP.NE.AND P0, PT, R3, RZ, PT ;  /* 0x000000ff0300720c */ /* 0x020fda0003f05270 */
[----:B------:R-:W-:Y:S05]  /*0450*/  @P0 BRA `(.L_x_2) ;  /* 0x0000000000380947 */ /* 0x000fea0003800000 */
[----:B0-----:R-:W0:Y:S01]  /*0460*/  S2UR UR5, SR_CgaCtaId ;  /* 0x00000000000579c3 */ /* 0x001e220000008800 */
[----:B------:R-:W-:Y:S01]  /*0470*/  UMOV UR4, 0x400 ;  /* 0x0000040000047882 */ /* 0x000fe20000000000 */
[----:B------:R-:W-:Y:S01]  /*0480*/  UMOV UR7, 0x80 ;  /* 0x0000008000077882 */ /* 0x000fe20000000000 */
[----:B------:R-:W-:Y:S01]  /*0490*/  ELECT P0, URZ, PT ;  /* 0x00000000003f782f */ /* 0x000fe20003800000 */
[----:B0-----:R-:W-:Y:S02]  /*04a0*/  ULEA UR6, UR5, UR4, 0x18 ;  /* 0x0000000405067291 */ /* 0x001fe4000f8ec03f */
[----:B------:R-:W-:-:S04]  /*04b0*/  UIADD3 UR4, -UR7, 0x100000, URZ ;  /* 0x0010000007047890 */ /* 0x000fc8000fffe13f */
[----:B------:R-:W-:Y:S02]  /*04c0*/  USHF.L.U32 UR5, UR4, 0xb, URZ ;  /* 0x0000000b04057899 */ /* 0x000fe4000800063f */
[----:B------:R-:W-:Y:S01]  /*04d0*/  USHF.L.U32 UR4, UR4, 0x1, URZ ;  /* 0x0000000104047899 */ /* 0x000fe2000800063f */
[----:B------:R-:W0:Y:S11]  /*04e0*/  FENCE.VIEW.ASYNC.S ;  /* 0x00000000000073c6 */ /* 0x000e360000000000 */
[----:B0-----:R0:W0:Y:S01]  /*04f0*/  SYNCS.EXCH.64 URZ, [UR6+0x2a870], UR4 ;  /* 0x02a87004063f75b2 */ /* 0x0010220008000100 */
[----:B------:R0:W0:Y:S01]  /*0500*/  SYNCS.EXCH.64 URZ, [UR6+0x2a880], UR4 ;  /* 0x02a88004063f75b2 */ /* 0x0000220008000100 */
[----:B------:R0:W0:Y:S01]  /*0510*/  SYNCS.EXCH.64 URZ, [UR6+0x2a878], UR4 ;  /* 0x02a87804063f75b2 */ /* 0x0000220008000100 */
[----:B------:R0:W0:Y:S01]  /*0520*/  SYNCS.EXCH.64 URZ, [UR6+0x2a888], UR4 ;  /* 0x02a88804063f75b2 */ /* 0x0000220008000100 */
[----:B------:R-:W-:Y:S01]  /*0530*/  NOP ;  /* 0x0000000000007918 */ /* 0x000fe20000000000 */
.L_x_2:
        /* <DEDUP_REMOVED lines=22> */
.L_x_3:
[----:B------:R-:W5:Y:S01]  /*06a0*/  SHFL.IDX PT, R3, R0, RZ, 0x1f ;  /* 0x00001fff00037589 */ /* 0x000f6200000e0000 */
[----:B------:R-:W-:Y:S01]  /*06b0*/  R2UR UR9, R2 ;  /* 0x00000000020972ca */ /* 0x000fe200000e0000 */
        /* <DEDUP_REMOVED lines=21> */
.L_x_4:
[----:B------:R-:W-:Y:S01]  /*0810*/  UISETP.NE.AND UP0, UPT, UR9, URZ, UPT ;  /* 0x0000003f0900728c */ /* 0x000fe2000bf05270 */
[----:B------:R-:W-:Y:S01]  /*0820*/  NOP ;  /* 0x0000000000007918 */ /* 0x000fe20000000000 */
[----:B------:R-:W-:Y:S01]  /*0830*/  UMOV UR36, 0x1 ;  /* 0x0000000100247882 */ /* 0x000fe20000000000 */
[----:B------:R-:W-:Y:S01]  /*0840*/  ULDC.64 UR38, c[0x0][0x208] ;  /* 0x0000820000267ab9 */ /* 0x000fe20000000a00 */
[----:B------:R-:W-:Y:S01]  /*0850*/  USEL UR36, UR36, 0x2, !UP0 ;  /* 0x0000000224247887 */ /* 0x000fe2000c000000 */
[----:B------:R-:W-:Y:S01]  /*0860*/  BSSY B6, `(.L_x_5) ;  /* 0x0000b09000067945 */ /* 0x000fe20003800000 */
[----:B01234-:R-:W-:Y:S01]  /*0870*/  BAR.SYNC.DEFER_BLOCKING 0x0 ;  /* 0x0000000000007b1d */ /* 0x01ffe20000010000 */
[----:B------:R-:W-:-:S13]  /*0880*/  PLOP3.LUT P0, PT, PT, PT, UP0, 0x80, 0x0 ;  /* 0x000000000000781c */ /* 0x000fda0003f0f008 */
[----:B------:R-:W-:Y:S05]  /*0890*/  @!P0 BRA `(.L_x_6) ;  /* 0x0000007400c88947 */ /* 0x000fea0003800000 */
.L_x_7:
[----:B------:R-:W-:-:S08]  /*08a0*/  NOP ;  /* 0x0000000000007918 */ /* 0x000fd00000000000 */
[----:B------:R-:W0:Y:S02]  /*08b0*/  USETMAXREG.TRY_ALLOC.CTAPOOL UP0, 0xe8 ;  /* 0x000000e8000079c8 */ /* 0x000e240008000600 */
[----:B0-----:R-:W-:-:S13]  /*08c0*/  PLOP3.LUT P0, PT, PT, PT, UP0, 0x80, 0x0 ;  /* 0x000000000000781c */ /* 0x001fda0003f0f008 */
[----:B------:R-:W-:Y:S05]  /*08d0*/  @!P0 BRA `(.L_x_7) ;  /* 0xfffffffc00f08947 */ /* 0x000fea000383ffff */
[----:B------:R-:W0:Y:S08]  /*08e0*/  LDC R3, c[0x0][0xc50] ;  /* 0x00031400ff037b82 */ /* 0x000e300000000800 */
[----:B------:R-:W1:Y:S08]  /*08f0*/  S2UR UR4, SR_CTAID.Y ;  /* 0x00000000000479c3 */ /* 0x000e700000002600 */
[----:B------:R-:W2:Y:S08]  /*0900*/  S2UR UR5, SR_CTAID.Z ;  /* 0x00000000000579c3 */ /* 0x000eb00000002700 */
[----:B------:R-:W-:Y:S06]  /*0910*/  BAR.ARV 0x8, 0x180 ;  /* 0x0206000000007b1d */ /* 0x000fec0000002000 */
[----:B0-----:R-:W-:Y:S01]  /*0920*/  ISETP.NE.AND P0, PT, R3, 0x1, PT ;  /* 0x000000010300780c */ /* 0x001fe20003f05270 */
[----:B-1----:R-:W-:-:S12]  /*0930*/  IMAD.U32 R2, RZ, RZ, UR4 ;  /* 0x00000004ff027e24 */ /* 0x002fd8000f8e00ff */
[----:B------:R-:W0:Y:S08]  /*0940*/  @P0 LDC R0, c[0x0][0xc54] ;  /* 0x00031500ff000b82 */ /* 0x000e300000000800 */
[----:B------:R-:W1:Y:S01]  /*0950*/  @P0 LDC R5, c[0x0][0xc58] ;  /* 0x00031600ff050b82 */ /* 0x000e620000000800 */
[----:B0-----:R-:W-:-:S05]  /*0960*/  @P0 IMAD.HI.U32 R0, R0, UR4, RZ ;  /* 0x0000000400000c27 */ /* 0x001fca000f8e00ff */
[----:B-1----:R-:W-:Y:S02]  /*0970*/  @P0 SHF.R.U32.HI R2, RZ, R5, R0 ;  /* 0x00000005ff020219 */ /* 0x002fe40000011600 */
[----:B--2---:R-:W-:-:S03]  /*0980*/  ISETP.LE.AND P0, PT, RZ, UR5, PT ;  /* 0x00000005ff007c0c */ /* 0x004fc6000bf03270 */
[----:B------:R-:W-:-:S04]  /*0990*/  IMAD.MOV R0, RZ, RZ, -R2 ;  /* 0x000000ffff007224 */ /* 0x000fc800078e0a02 */
[----:B------:R-:W-:-:S06]  /*09a0*/  IMAD R4, R3, R0, UR4 ;  /* 0x0000000403047e24 */ /* 0x000fcc000f8e0200 */
[----:B------:R-:W-:Y:S05]  /*09b0*/  @!P0 BRA `(.L_x_8) ;  /* 0x000000ac00cc8947 */ /* 0x000fea0003800000 */
[----:B------:R-:W0:Y:S01]  /*09c0*/  LDC.64 R6, c[0x0][0x418] ;  /* 0x00010600ff067b82 */ /* 0x000e220000000a00 */
[----:B------:R-:W-:Y:S01]  /*09d0*/  LOP3.LUT R16, R4, 0xffff, RZ, 0xc0, !PT ;  /* 0x0000ffff04107812 */ /* 0x000fe200078ec0ff */
[----:B------:R-:W-:-:S06]  /*09e0*/  IMAD.MOV.U32 R17, RZ, RZ, RZ ;  /* 0x000000ffff117224 */ /* 0x000fcc00078e00ff */
[----:B------:R-:W1:Y:S08]  /*09f0*/  LDC R18, c[0x0][0x424] ;  /* 0x00010900ff127b82 */ /* 0x000e700000000800 */
[----:B------:R-:W2:Y:S01]  /*0a00*/  LDC R3, c[0x0][0x2f0] ;  /* 0x0000bc00ff037b82 */ /* 0x000ea20000000800 */
[----:B0-----:R-:W-:-:S04]  /*0a10*/  ISETP.NE.U32.AND P0, PT, R6, RZ, PT ;  /* 0x000000ff0600720c */ /* 0x001fc80003f05070 */
[----:B------:R-:W-:-:S04]  /*0a20*/  ISETP.NE.AND.EX P0, PT, R7, RZ, PT, P0 ;  /* 0x000000ff0700720c */ /* 0x000fc80003f05300 */
[----:B-1----:R-:W-:-:S05]  /*0a30*/  SEL R18, R18, 0x1, P0 ;  /* 0x0000000112127807 */ /* 0x002fca0000000000 */
[----:B--2---:R-:W-:-:S05]  /*0a40*/  IMAD R18, R18, R3, RZ ;  /* 0x0000000312127224 */ /* 0x004fca00078e02ff */
[C---:B------:R-:W-:Y:S02]  /*0a50*/  ISETP.GE.AND P0, PT, R18.reuse, 0x1, PT ;  /* 0x000000011200780c */ /* 0x040fe40003f06270 */
[----:B------:R-:W-:-:S05]  /*0a60*/  IADD3 R0, R18, 0x5f, RZ ;  /* 0x0000005f12007810 */ /* 0x000fca0007ffe0ff */
[----:B------:R-:W-:-:S05]  /*0a70*/  IMAD.HI R0, R0, 0x2aaaaaab, RZ ;  /* 0x2aaaaaab00007827 */ /* 0x000fca00078e02ff */
[----:B------:R-:W-:-:S04]  /*0a80*/  SHF.R.U32.HI R3, RZ, 0x1f, R0 ;  /* 0x0000001fff037819 */ /* 0x000fc80000011600 */
[----:B------:R-:W-:Y:S01]  /*0a90*/  LEA.HI.SX32 R3, R0, R3, 0x1c ;  /* 0x0000000300037211 */ /* 0x000fe200078fe2ff */
[----:B------:R-:W-:Y:S06]  /*0aa0*/  @!P0 BRA `(.L_x_9) ;  /* 0x0000000000788947 */ /* 0x000fec0003800000 */
[----:B------:R-:W-:-:S04]  /*0ab0*/  SHF.R.U32.HI R0, RZ, 0x10, R4 ;  /* 0x00000010ff007819 */ /* 0x000fc80000011604 */
[----:B------:R-:W-:-:S13]  /*0ac0*/  ISETP.NE.AND P0, PT, R0, RZ, PT ;  /* 0x000000ff0000720c */ /* 0x000fda0003f05270 */
[----:B------:R-:W0:Y:S02]  /*0ad0*/  @!P0 LDC R0, c[0x0][0x9f0] ;  /* 0x00027c00ff008b82 */ /* 0x000e240000000800 */
[-C--:B0-----:R-:W-:Y:S02]  /*0ae0*/  IABS R9, R0.reuse ;  /* 0x0000000000097213 */ /* 0x081fe40000000000 */
[----:B------:R-:W-:Y:S02]  /*0af0*/  IABS R10, R0 ;  /* 0x00000000000a7213 */ /* 0x000fe40000000000 */
[----:B------:R-:W0:Y:S01]  /*0b00*/  I2F.RP R6, R9 ;  /* 0x0000000900067306 */ /* 0x000e220000209400 */
[----:B------:R-:W-:Y:S02]  /*0b10*/  IADD3 R7, R3, -0x1, R0 ;  /* 0xffffffff03077810 */ /* 0x000fe40007ffe000 */
[----:B------:R-:W-:-:S05]  /*0b20*/  IMAD.MOV R10, RZ, RZ, -R10 ;  /* 0x000000ffff0a7224 */ /* 0x000fca00078e0a0a */
[----:B0-----:R-:W0:Y:S02]  /*0b30*/  MUFU.RCP R6, R6 ;  /* 0x0000000600067308 */ /* 0x001e240000001000 */
[----:B0-----:R-:W-:Y:S01]  /*0b40*/  VIADD R4, R6, 0xffffffe ;  /* 0x0ffffffe06047836 */ /* 0x001fe20000000000 */
[----:B------:R-:W-:Y:S02]  /*0b50*/  IABS R6, R7 ;  /* 0x0000000700067213 */ /* 0x000fe40000000000 */
[----:B------:R-:W-:-:S03]  /*0b60*/  LOP3.LUT R7, R7, R0, RZ, 0x3c, !PT ;  /* 0x0000000007077212 */ /* 0x000fc600078e3cff */
[----:B------:R0:W1:Y:S01]  /*0b70*/  F2I.FTZ.U32.TRUNC.NTZ R5, R4 ;  /* 0x0000000400057305 */ /* 0x000062000021f000 */
[----:B------:R-:W-:Y:S01]  /*0b80*/  ISETP.GE.AND P2, PT, R7, RZ, PT ;  /* 0x000000ff0700720c */ /* 0x000fe20003f46270 */
[----:B0-----:R-:W-:Y:S01]  /*0b90*/  IMAD.MOV.U32 R4, RZ, RZ, RZ ;  /* 0x000000ffff047224 */ /* 0x001fe200078e00ff */
[----:B-1----:R-:W-:-:S05]  /*0ba0*/  IADD3 R8, RZ, -R5, RZ ;  /* 0x80000005ff087210 */ /* 0x002fca0007ffe0ff */
[----:B------:R-:W-:-:S04]  /*0bb0*/  IMAD R11, R8, R9, RZ ;  /* 0x00000009080b7224 */ /* 0x000fc800078e02ff */
[----:B------:R-:W-:Y:S01]  /*0bc0*/  IMAD.HI.U32 R5, R5, R11, R4 ;  /* 0x0000000b05057227 */ /* 0x000fe200078e0004 */
[----:B------:R-:W-:-:S05]  /*0bd0*/  MOV R4, R10 ;  /* 0x0000000a00047202 */ /* 0x000fca0000000f00 */
[----:B------:R-:W-:-:S04]  /*0be0*/  IMAD.HI.U32 R5, R5, R6, RZ ;  /* 0x0000000605057227 */ /* 0x000fc800078e00ff */
[----:B------:R-:W-:-:S05]  /*0bf0*/  IMAD R4, R5, R4, R6 ;  /* 0x0000000405047224 */ /* 0x000fca00078e0206 */
[----:B------:R-:W-:-:S13]  /*0c00*/  ISETP.GT.U32.AND P1, PT, R9, R4, PT ;  /* 0x000000040900720c */ /* 0x000fda0003f24070 */
[----:B------:R-:W-:Y:S02]  /*0c10*/  @!P1 IMAD.IADD R4, R4, 0x1, -R9 ;  /* 0x0000000104049824 */ /* 0x000fe400078e0a09 */
[----:B------:R-:W-:Y:S01]  /*0c20*/  @!P1 VIADD R5, R5, 0x1 ;  /* 0x0000000105059836 */ /* 0x000fe20000000000 */
[----:B------:R-:W-:Y:S02]  /*0c30*/  ISETP.NE.AND P1, PT, R0, RZ, PT ;  /* 0x000000ff0000720c */ /* 0x000fe40003f25270 */
[----:B------:R-:W-:-:S13]  /*0c40*/  ISETP.GE.U32.AND P0, PT, R4, R9, PT ;  /* 0x000000090400720c */ /* 0x000fda0003f06070 */
[----:B------:R-:W-:-:S05]  /*0c50*/  @P0 IADD3 R5, R5, 0x1, RZ ;  /* 0x0000000105050810 */ /* 0x000fca0007ffe0ff */
[----:B------:R-:W-:Y:S01]  /*0c60*/  @!P2 IMAD.MOV R5, RZ, RZ, -R5 ;  /* 0x000000ffff05a224 */ /* 0x000fe200078e0a05 */
[----:B------:R-:W-:-:S05]  /*0c70*/  @!P1 LOP3.LUT R5, RZ, R0, RZ, 0x33, !PT ;  /* 0x00000000ff059212 */ /* 0x000fca00078e33ff */
[----:B------:R-:W-:-:S07]  /*0c80*/  IMAD.MOV.U32 R17, RZ, RZ, R5 ;  /* 0x000000ffff117224 */ /* 0x000fce00078e0005 */
.L_x_9:
[-C--:B------:R-:W-:Y:S01]  /*0c90*/  IMAD R16, R16, R17.reuse, RZ ;  /* 0x0000001110107224 */ /* 0x080fe200078e02ff */
[----:B------:R-:W-:Y:S01]  /*0ca0*/  IADD3 R19, R25, -0x80, RZ ;  /* 0xffffff8019137810 */ /* 0x000fe20007ffe0ff */
[----:B------:R-:W-:Y:S01]  /*0cb0*/  IMAD.MOV.U32 R0, RZ, RZ, RZ ;  /* 0x000000ffff007224 */ /* 0x000fe200078e00ff */
[----:B------:R-:W-:Y:S02]  /*0cc0*/  PLOP3.LUT P0, PT, PT, PT, PT, 0x80, 0x0 ;  /* 0x000000000000781c */ /* 0x000fe40003f0f070 */
[----:B------:R-:W-:Y:S02]  /*0cd0*/  CS2R R86, SRZ ;  /* 0x0000000000567805 */ /* 0x000fe4000001ff00 */
[----:B------:R-:W-:Y:S01]  /*0ce0*/  VIADDMNMX R17, R16, R17, R3, PT ;  /* 0x0000001110117246 */ /* 0x000fe20003800103 */
[----:B------:R-:W-:Y:S01]  /*0cf0*/  IMAD.MOV.U32 R3, RZ, RZ, RZ ;  /* 0x000000ffff037224 */ /* 0x000fe200078e00ff */
[----:B------:R-:W-:Y:S02]  /*0d00*/  CS2R R84, SRZ ;  /* 0x0000000000547805 */ /* 0x000fe4000001ff00 */
[----:B------:R-:W-:-:S02]  /*0d10*/  CS2R R82, SRZ ;  /* 0x0000000000527805 */ /* 0x000fc4000001ff00 */
[----:B------:R-:W-:Y:S02]  /*0d20*/  ISETP.GT.AND P1, PT, R17, R16, PT ;  /* 0x000000101100720c */ /* 0x000fe40003f24270 */
[----:B------:R-:W-:Y:S02]  /*0d30*/  CS2R R80, SRZ ;  /* 0x0000000000507805 */ /* 0x000fe4000001ff00 */
[----:B------:R-:W-:Y:S02]  /*0d40*/  CS2R R78, SRZ ;  /* 0x00000000004e7805 */ /* 0x000fe4000001ff00 */
[----:B------:R-:W-:Y:S02]  /*0d50*/  CS2R R76, SRZ ;  /* 0x00000000004c7805 */ /* 0x000fe4000001ff00 */
[----:B------:R-:W-:Y:S02]  /*0d60*/  CS2R R74, SRZ ;  /* 0x00000000004a7805 */ /* 0x000fe4000001ff00 */
[----:B------:R-:W-:-:S02]  /*0d70*/  CS2R R72, SRZ ;  /* 0x0000000000487805 */ /* 0x000fc4000001ff00 */
[----:B------:R-:W-:Y:S02]  /*0d80*/  CS2R R70, SRZ ;  /* 0x0000000000467805 */ /* 0x000fe4000001ff00 */
        /* <DEDUP_REMOVED lines=22> */
[----:B------:R-:W-:Y:S01]  /*0ef0*/  CS2R R24, SRZ ;  /* 0x0000000000187805 */ /* 0x000fe2000001ff00 */
[----:B------:R-:W-:Y:S06]  /*0f00*/  @!P1 BRA `(.L_x_10) ;  /* 0x00000058000c9947 */ /* 0x000fec0003800000 */
[----:B------:R-:W-:Y:S01]  /*0f10*/  SHF.R.S32.HI R0, RZ, 0x1f, R19 ;  /* 0x0000001fff007819 */ /* 0x000fe20000011413 */
[----:B------:R-:W0:Y:S01]  /*0f20*/  S2UR UR6, SR_CgaCtaId ;  /* 0x00000000000679c3 */ /* 0x000e220000008800 */
[----:B------:R-:W-:Y:S02]  /*0f30*/  UMOV UR37, 0x400 ;  /* 0x0000040000257882 */ /* 0x000fe40000000000 */
[----:B------:R-:W-:-:S04]  /*0f40*/  LEA.HI R22, R0, R19, RZ, 0x7 ;  /* 0x0000001300167211 */ /* 0x000fc800078f38ff */
[----:B------:R-:W-:-:S06]  /*0f50*/  SHF.R.S32.HI R0, RZ, 0x7, R22 ;  /* 0x00000007ff007819 */ /* 0x000fcc0000011416 */
[----:B------:R-:W1:Y:S01]  /*0f60*/  SHFL.IDX PT, R0, R0, RZ, 0x1f ;  /* 0x00001fff00007589 */ /* 0x000e6200000e0000 */
[----:B0-----:R-:W-:-:S04]  /*0f70*/  ULEA UR37, UR6, UR37, 0x18 ;  /* 0x0000002506257291 */ /* 0x001fc8000f8ec03f */
[----:B------:R-:W-:-:S04]  /*0f80*/  UIADD3 UR6, UR37, 0xc400, URZ ;  /* 0x0000c40025067890 */ /* 0x000fc8000fffe03f */
[----:B------:R-:W-:Y:S01]  /*0f90*/  ULOP3.LUT UP0, URZ, UR6, 0x1bf, URZ, 0xc0, !UPT ;  /* 0x000001bf063f7892 */ /* 0x000fe2000f80c03f */
[----:B-1----:R-:W-:-:S05]  /*0fa0*/  R2UR UR4, R0 ;  /* 0x00000000000472ca */ /* 0x002fca00000e0000 */
[----:B------:R-:W-:-:S08]  /*0fb0*/  PLOP3.LUT P0, PT, PT, PT, UP0, 0x80, 0x0 ;  /* 0x000000000000781c */ /* 0x000fd00003f0f008 */
[----:B------:R-:W-:-:S04]  /*0fc0*/  ULEA.HI UR5, UR4, UR4, URZ, 0x1 ;  /* 0x0000000404057291 */ /* 0x000fc8000f8f083f */
[----:B------:R-:W-:-:S04]  /*0fd0*/  ULOP3.LUT UR5, UR5, 0x1e, URZ, 0xc0, !UPT ;  /* 0x0000001e05057892 */ /* 0x000fc8000f8ec03f */
[----:B------:R-:W-:-:S04]  /*0fe0*/  UIADD3 UR5, UR4, -UR5, URZ ;  /* 0x8000000504057290 */ /* 0x000fc8000fffe03f */
[----:B------:R-:W-:-:S04]  /*0ff0*/  ULEA UR5, UR5, UR6, 0xd ;  /* 0x0000000605057291 */ /* 0x000fc8000f8e683f */
[----:B------:R-:W-:-:S04]  /*1000*/  USHF.R.U32.HI UR5, URZ, 0x4, UR5 ;  /* 0x000000043f057899 */ /* 0x000fc80008011605 */
[----:B------:R-:W-:Y:S01]  /*1010*/  ULOP3.LUT UR40, UR5, 0x3fff, URZ, 0xc0, !UPT ;  /* 0x00003fff05287892 */ /* 0x000fe2000f8ec03f */
[----:B------:R-:W-:Y:S11]  /*1020*/  @!P0 BRA `(.L_x_11) ;  /* 0x0000000000408947 */ /* 0x000ff60003800000 */
[----:B------:R-:W-:Y:S01]  /*1030*/  MOV R0, 0x0 ;  /* 0x0000000000007802 */ /* 0x000fe20000000f00 */
[----:B------:R-:W-:Y:S01]  /*1040*/  ULDC.64 UR4, c[0x4][0x90] ;  /* 0x0100240000047ab9 */ /* 0x000fe20000000a00 */
[----:B------:R-:W-:Y:S01]  /*1050*/  ULDC.64 UR6, c[0x4][0x30] ;  /* 0x01000c0000067ab9 */ /* 0x000fe20000000a00 */
[----:B------:R-:W-:Y:S01]  /*1060*/  MOV R4, UR4 ;  /* 0x0000000400047c02 */ /* 0x000fe20008000f00 */
[----:B------:R0:W1:Y:S01]  /*1070*/  LDC.64 R14, c[0x4][R0] ;  /* 0x01000000000e7b82 */ /* 0x0000620000000a00 */
[----:B------:R-:W-:Y:S01]  /*1080*/  IMAD.U32 R5, RZ, RZ, UR5 ;  /* 0x00000005ff057e24 */ /* 0x000fe2000f8e00ff */
[----:B------:R-:W-:Y:S01]  /*1090*/  ULDC.64 UR4, c[0x4][0x98] ;  /* 0x0100260000047ab9 */ /* 0x000fe20000000a00 */
[----:B------:R-:W-:Y:S01]  /*10a0*/  IMAD.U32 R10, RZ, RZ, UR6 ;  /* 0x00000006ff0a7e24 */ /* 0x000fe2000f8e00ff */
[----:B------:R-:W-:Y:S01]  /*10b0*/  MOV R7, UR5 ;  /* 0x0000000500077c02 */ /* 0x000fe20008000f00 */
[----:B------:R-:W-:Y:S01]  /*10c0*/  IMAD.U32 R6, RZ, RZ, UR4 ;  /* 0x00000004ff067e24 */ /* 0x000fe2000f8e00ff */
[----:B------:R-:W-:Y:S01]  /*10d0*/  MOV R8, 0x70 ;  /* 0x0000007000087802 */ /* 0x000fe20000000f00 */
[----:B------:R-:W-:-:S02]  /*10e0*/  IMAD.U32 R11, RZ, RZ, UR7 ;  /* 0x00000007ff0b7e24 */ /* 0x000fc4000f8e00ff */
[----:B------:R-:W-:Y:S02]  /*10f0*/  IMAD.MOV.U32 R12, RZ, RZ, 0x1 ;  /* 0x00000001ff0c7424 */ /* 0x000fe400078e00ff */
[----:B0-----:R-:W-:-:S07]  /*1100*/  IMAD.MOV.U32 R13, RZ, RZ, RZ ;  /* 0x000000ffff0d7224 */ /* 0x001fce00078e00ff */
[----:B------:R-:W-:-:S07]  /*1110*/  LEPC R20, `(.L_x_11) ;  /* 0x000000001014794e */ /* 0x000fce0000000000 */
[----:B-1----:R-:W-:Y:S05]  /*1120*/  CALL.ABS.NOINC R14 ;  /* 0x000000000e007343 */ /* 0x002fea0003c00000 */
.L_x_11:
[----:B------:R-:W-:-:S04]  /*1130*/  SHF.L.U32 R3, RZ, 0x1f, RZ ;  /* 0x0000001fff037819 */ /* 0x000fc800000006ff */
[----:B------:R-:W0:Y:S02]  /*1140*/  SYNCS.PHASECHK.TRANS64.TRYWAIT P0, [UR37+0x2a800], R3 ;  /* 0x02a80003ff0075a7 */ /* 0x000e240008000165 */
[----:B0-----:R-:W-:Y:S05]  /*1150*/  @!P0 BRA `(.L_x_12) ;  /* 0x000000a400ec8947 */ /* 0x001fea0003800000 */
.L_x_85:
[----:B------:R-:W-:-:S06]  /*1160*/  ULOP3.LUT UR4, UR36, 0x1, URZ, 0xfc, !UPT ;  /* 0x0000000124047892 */ /* 0x000fcc000f8efc3f */
[----:B0-----:R-:W-:-:S04]  /*1170*/  MOV R0, UR4 ;  /* 0x0000000400007c02 */ /* 0x001fc80008000f00 */
[----:B------:R-:W-:-:S13]  /*1180*/  ISETP.NE.AND P0, PT, R0, 0x3, PT ;  /* 0x000000030000780c */ /* 0x000fda0003f05270 */
[----:B------:R-:W-:Y:S05]  /*1190*/  @!P0 BRA `(.L_x_13) ;  /* 0x0000000000048947 */ /* 0x000fea0003800000 */
[----:B------:R-:W-:Y:S01]  /*11a0*/  BPT.TRAP 0x1 ;  /* 0x000000040000795c */ /* 0x000fe20000300000 */
.L_x_13:
[----:B------:R0:W1:Y:S01]  /*11b0*/  SYNCS.PHASECHK.TRANS64.TRYWAIT P1, [UR37+0x2a830], R3 ;  /* 0x02a83003ff0075a7 */ /* 0x0000620008020165 */
[----:B------:R-:W-:Y:S05]  /*11c0*/  @!P0 BRA `(.L_x_14) ;  /* 0x0000000000048947 */ /* 0x000fea0003800000 */
[----:B------:R-:W-:Y:S01]  /*11d0*/  BPT.TRAP 0x1 ;  /* 0x000000040000795c */ /* 0x000fe20000300000 */
.L_x_14:
[----:B------:R-:W-:Y:S02]  /*11e0*/  IMAD.U32 R5, RZ, RZ, UR40 ;  /* 0x00000028ff057e24 */ /* 0x000fe4000f8e00ff */
[----:B------:R-:W-:Y:S01]  /*11f0*/  IMAD.MOV.U32 R0, RZ, RZ, RZ ;  /* 0x000000ffff007224 */ /* 0x000fe200078e00ff */
[----:B-1----:R-:W-:Y:S06]  /*1200*/  @P1 BRA `(.L_x_15) ;  /* 0x0000000000081947 */ /* 0x002fec0003800000 */
[----:B------:R-:W1:Y:S02]  /*1210*/  SYNCS.PHASECHK.TRANS64.TRYWAIT P1, [UR37+0x2a830], R3 ;  /* 0x02a83003ff0075a7 */ /* 0x000e640008020165 */
[----:B-1----:R-:W-:Y:S05]  /*1220*/  @!P1 BRA `(.L_x_16) ;  /* 0x000000a400d09947 */ /* 0x002fea0003800000 */
.L_x_15:
[----:B------:R-:W-:Y:S05]  /*1230*/  WARPSYNC.ALL ;  /* 0x0000000000007948 */ /* 0x000fea0003800000 */
[----:B-1----:R-:W-:Y:S01]  /*1240*/  LOP3.LUT R4, R5, 0x10000, RZ, 0xfc, !PT ;  /* 0x0001000005047812 */ /* 0x002fe200078efcff */
[----:B------:R-:W-:Y:S01]  /*1250*/  IMAD.MOV.U32 R5, RZ, RZ, 0x40000040 ;  /* 0x40000040ff057424 */ /* 0x000fe200078e00ff */
[----:B------:R-:W-:Y:S01]  /*1260*/  MOV R87, RZ ;  /* 0x000000ff00577202 */ /* 0x000fe20000000f00 */
[----:B------:R-:W-:Y:S01]  /*1270*/  UIADD3 UR4, UR37, 0x18400, URZ ;  /* 0x0001840025047890 */ /* 0x000fe2000fffe03f */
[----:B------:R-:W-:Y:S01]  /*1280*/  R2UR UR56, R4 ;  /* 0x00000000043872ca */ /* 0x000fe200000e0000 */
[----:B------:R-:W-:Y:S01]  /*1290*/  WARPGROUP.ARRIVE ;  /* 0x00000000000079c5 */ /* 0x000fe20000000000 */
[----:B------:R-:W-:Y:S01]  /*12a0*/  R2UR UR57, R5 ;  /* 0x00000000053972ca */ /* 0x000fe200000e0000 */
[----:B------:R-:W-:Y:S01]  /*12b0*/  USHF.R.U32.HI UR4, URZ, 0x4, UR4 ;  /* 0x000000043f047899 */ /* 0x000fe20008011604 */
[----:B------:R-:W-:Y:S01]  /*12c0*/  UMOV UR59, 0x40000040 ;  /* 0x40000040003b7882 */ /* 0x000fe20000000000 */
[----:B------:R-:W-:-:S02]  /*12d0*/  UMOV UR9, 0x40000040 ;  /* 0x4000004000097882 */ /* 0x000fc40000000000 */
[----:B------:R-:W-:Y:S01]  /*12e0*/  ULOP3.LUT UR4, UR4, 0x3fff, URZ, 0xc0, !UPT ;  /* 0x00003fff04047892 */ /* 0x000fe2000f8ec03f */
[----:B------:R-:W-:Y:S01]  /*12f0*/  UMOV UR11, 0x40000040 ;  /* 0x40000040000b7882 */ /* 0x000fe20000000000 */
[----:B------:R-:W-:Y:S02]  /*1300*/  UMOV UR13, 0x40000040 ;  /* 0x40000040000d7882 */ /* 0x000fe40000000000 */
[----:B------:R-:W-:Y:S01]  /*1310*/  ULOP3.LUT UR58, UR4, 0x10000, URZ, 0xfc, !UPT ;  /* 0x00010000043a7892 */ /* 0x000fe2000f8efc3f */
[----:B------:R-:W-:Y:S02]  /*1320*/  UMOV UR15, 0x40000040 ;  /* 0x40000040000f7882 */ /* 0x000fe40000000000 */
[----:B------:R-:W-:Y:S01]  /*1330*/  R2UR UR4, R4 ;  /* 0x00000000040472ca */ /* 0x000fe200000e0000 */
[----:B------:R-:W-:Y:S02]  /*1340*/  UIADD3 UR10, UR58, 0x2, URZ ;  /* 0x000000023a0a7890 */ /* 0x000fe4000fffe03f */
[----:B------:R-:W-:-:S02]  /*1350*/  UIADD3 UR14, UR58, 0x4, URZ ;  /* 0x000000043a0e7890 */ /* 0x000fc4000fffe03f */
[----:B------:R-:W-:Y:S02]  /*1360*/  UIADD3 UR18, UR58, 0x6, URZ ;  /* 0x000000063a127890 */ /* 0x000fe4000fffe03f */
[----:B------:R-:W-:Y:S01]  /*1370*/  HGMMA.64x96x16.F32 R24, gdesc[UR56], RZ, !UPT, gsb0 ;  /* 0x01600000381879f0 */ /* 0x000fe2000c0008ff */
[----:B------:R-:W-:Y:S01]  /*1380*/  UMOV UR17, 0x40000040 ;  /* 0x4000004000117882 */ /* 0x000fe20000000000 */
[----:B------:R-:W-:Y:S01]  /*1390*/  UMOV UR19, 0x40000040 ;  /* 0x4000004000137882 */ /* 0x000fe20000000000 */
[----:B------:R-:W-:Y:S01]  /*13a0*/  UIADD3 UR22, UR58, 0x300, URZ ;  /* 0x000003003a167890 */ /* 0x000fe2000fffe03f */
[----:B------:R-:W1:Y:S01]  /*13b0*/  S2UR UR57, SR_CgaCtaId ;  /* 0x00000000003979c3 */ /* 0x000e620000008800 */
[----:B------:R-:W-:Y:S01]  /*13c0*/  UMOV UR21, 0x40000040 ;  /* 0x4000004000157882 */ /* 0x000fe20000000000 */
[----:B------:R-:W-:Y:S01]  /*13d0*/  UMOV UR23, 0x40000040 ;  /* 0x4000004000177882 */ /* 0x000fe20000000000 */
[----:B------:R-:W-:Y:S02]  /*13e0*/  UIADD3 UR8, UR4, 0x2, URZ ;  /* 0x0000000204087890 */ /* 0x000fe4000fffe03f */
[----:B------:R-:W-:-:S02]  /*13f0*/  UIADD3 UR12, UR4, 0x4, URZ ;  /* 0x00000004040c7890 */ /* 0x000fc4000fffe03f */
[----:B------:R-:W-:Y:S02]  /*1400*/  UIADD3 UR16, UR4, 0x6, URZ ;  /* 0x0000000604107890 */ /* 0x000fe4000fffe03f */
[----:B------:R-:W-:Y:S02]  /*1410*/  UIADD3 UR20, UR4, 0x400, URZ ;  /* 0x0000040004147890 */ /* 0x000fe4000fffe03f */
[----:B------:R-:W-:Y:S02]  /*1420*/  UIADD3 UR24, UR4, 0x402, URZ ;  /* 0x0000040204187890 */ /* 0x000fe4000fffe03f */
[----:B------:R-:W-:Y:S01]  /*1430*/  UIADD3 UR26, UR58, 0x302, URZ ;  /* 0x000003023a1a7890 */ /* 0x000fe2000fffe03f */
[----:B------:R-:W-:Y:S01]  /*1440*/  UMOV UR25, 0x40000040 ;  /* 0x4000004000197882 */ /* 0x000fe20000000000 */
[----:B------:R-:W-:Y:S01]  /*1450*/  UMOV UR27, 0x40000040 ;  /* 0x40000040001b7882 */ /* 0x000fe20000000000 */
[----:B------:R-:W-:Y:S02]  /*1460*/  UIADD3 UR28, UR4, 0x404, URZ ;  /* 0x00000404041c7890 */ /* 0x000fe4000fffe03f */
[----:B------:R-:W-:Y:S01]  /*1470*/  UIADD3 UR30, UR58, 0x304, URZ ;  /* 0x000003043a1e7890 */ /* 0x000fe2000fffe03f */
[----:B------:R-:W-:Y:S01]  /*1480*/  UMOV UR29, 0x40000040 ;  /* 0x40000040001d7882 */ /* 0x000fe20000000000 */
[----:B------:R-:W-:Y:S01]  /*1490*/  UMOV UR31, 0x40000040 ;  /* 0x40000040001f7882 */ /* 0x000fe20000000000 */
[----:B------:R-:W-:-:S02]  /*14a0*/  UIADD3 UR32, UR4, 0x406, URZ ;  /* 0x0000040604207890 */ /* 0x000fc4000fffe03f */
[----:B------:R-:W-:Y:S01]  /*14b0*/  UIADD3 UR34, UR58, 0x306, URZ ;  /* 0x000003063a227890 */ /* 0x000fe2000fffe03f */
[----:B------:R-:W-:Y:S01]  /*14c0*/  UMOV UR33, 0x40000040 ;  /* 0x4000004000217882 */ /* 0x000fe20000000000 */
[----:B------:R-:W-:Y:S01]  /*14d0*/  UMOV UR35, 0x40000040 ;  /* 0x4000004000237882 */ /* 0x000fe20000000000 */
        /* <DEDUP_REMOVED lines=16> */
[----:B------:R-:W-:Y:S02]  /*15e0*/  WARPGROUP.DEPBAR.LE gsb0, 0x0 ;  /* 0x00008000000079c5 */ /* 0x000fe40000010000 */
[----:B------:R-:W-:-:S06]  /*15f0*/  WARPGROUP.ARRIVE ;  /* 0x00000000000079c5 */ /* 0x000fcc0000000000 */
[----:B------:R-:W-:Y:S03]  /*1600*/  HGMMA.64x96x16.F32 R24, gdesc[UR8], R24, gsb0 ;  /* 0x01600000081879f0 */ /* 0x000fe60008000818 */
        /* <DEDUP_REMOVED lines=31> */
[----:B-1----:R-:W-:Y:S05]  /*1800*/  @!P0 BRA `(.L_x_17) ;  /* 0x0000000000048947 */ /* 0x002fea0003800000 */
[----:B------:R-:W-:Y:S01]  /*1810*/  BPT.TRAP 0x1 ;  /* 0x000000040000795c */ /* 0x000fe20000300000 */
.L_x_17:
[----:B------:R-:W-:Y:S01]  /*1820*/  LOP3.LUT R22, R22, 0xffffff80, RZ, 0xc0, !PT ;  /* 0xffffff8016167812 */ /* 0x000fe200078ec0ff */
[----:B------:R-:W-:Y:S01]  /*1830*/  ULDC UR4, c[0x0][0x9d8] ;  /* 0x0002760000047ab9 */ /* 0x000fe20000000800 */
[----:B------:R-:W-:Y:S02]  /*1840*/  IMAD.MOV.U32 R6, RZ, RZ, -0x2 ;  /* 0xfffffffeff067424 */ /* 0x000fe400078e00ff */
[----:B------:R-:W-:Y:S01]  /*1850*/  FMUL.FTZ R26, R26, UR4 ;  /* 0x000000041a1a7c20 */ /* 0x000fe20008410000 */
[----:B------:R-:W-:Y:S01]  /*1860*/  FMUL.FTZ R27, R27, UR4 ;  /* 0x000000041b1b7c20 */ /* 0x000fe20008410000 */
[----:B------:R-:W-:Y:S02]  /*1870*/  IMAD.IADD R22, R19, 0x1, -R22 ;  /* 0x0000000113167824 */ /* 0x000fe400078e0a16 */
[----:B------:R-:W-:Y:S01]  /*1880*/  FMUL.FTZ R30, R30, UR4 ;  /* 0x000000041e1e7c20 */ /* 0x000fe20008410000 */
[----:B------:R-:W-:Y:S01]  /*1890*/  FMUL.FTZ R31, R31, UR4 ;  /* 0x000000041f1f7c20 */ /* 0x000fe20008410000 */
[----:B------:R-:W-:Y:S01]  /*18a0*/  FMUL.FTZ R34, R34, UR4 ;  /* 0x0000000422227c20 */ /* 0x000fe20008410000 */
[----:B------:R-:W1:Y:S01]  /*18b0*/  MUFU.TANH R26, R26 ;  /* 0x0000001a001a7308 */ /* 0x000e620000002400 */
[----:B0-----:R-:W-:Y:S01]  /*18c0*/  SHF.R.S32.HI R3, RZ, 0x1f, R22 ;  /* 0x0000001fff037819 */ /* 0x001fe20000011416 */
[----:B------:R-:W-:Y:S01]  /*18d0*/  FMUL.FTZ R24, R24, UR4 ;  /* 0x0000000418187c20 */ /* 0x000fe20008410000 */
[----:B------:R-:W-:Y:S01]  /*18e0*/  FMUL.FTZ R35, R35, UR4 ;  /* 0x0000000423237c20 */ /* 0x000fe20008410000 */
[----:B------:R-:W-:Y:S01]  /*18f0*/  FMUL.FTZ R25, R25, UR4 ;  /* 0x0000000419197c20 */ /* 0x000fe20008410000 */
[----:B------:R-:W-:Y:S01]  /*1900*/  LEA.HI R3, R3, R22, RZ, 0x2 ;  /* 0x0000001603037211 */ /* 0x000fe200078f10ff */
[----:B------:R-:W-:Y:S01]  /*1910*/  FMUL.FTZ R38, R38, UR4 ;  /* 0x0000000426267c20 */ /* 0x000fe20008410000 */
[----:B------:R-:W-:Y:S01]  /*1920*/  FMUL.FTZ R28, R28, UR4 ;  /* 0x000000041c1c7c20 */ /* 0x000fe20008410000 */
[----:B------:R-:W0:Y:S01]  /*1930*/  MUFU.TANH R27, R27 ;  /* 0x0000001b001b7308 */ /* 0x000e220000002400 */
[----:B------:R-:W-:Y:S01]  /*1940*/  LOP3.LUT R3, R3, 0x7ffffffc, RZ, 0xc0, !PT ;  /* 0x7ffffffc03037812 */ /* 0x000fe200078ec0ff */
[----:B------:R-:W-:Y:S01]  /*1950*/  FMUL.FTZ R39, R39, UR4 ;  /* 0x0000000427277c20 */ /* 0x000fe20008410000 */
[----:B------:R-:W-:Y:S01]  /*1960*/  FMUL.FTZ R29, R29, UR4 ;  /* 0x000000041d1d7c20 */ /* 0x000fe20008410000 */
[----:B------:R-:W-:Y:S01]  /*1970*/  FMUL.FTZ R42, R42, UR4 ;  /* 0x000000042a2a7c20 */ /* 0x000fe20008410000 */
[----:B------:R-:W-:Y:S01]  /*1980*/  IADD3 R3, R22, -R3, RZ ;  /* 0x8000000316037210 */ /* 0x000fe20007ffe0ff */
[----:B------:R-:W-:Y:S01]  /*1990*/  FMUL.FTZ R32, R32, UR4 ;  /* 0x0000000420207c20 */ /* 0x000fe20008410000 */
[----:B------:R-:W-:Y:S01]  /*19a0*/  FMUL.FTZ R43, R43, UR4 ;  /* 0x000000042b2b7c20 */ /* 0x000fe20008410000 */
[----:B------:R-:W2:Y:S01]  /*19b0*/  MUFU.TANH R30, R30 ;  /* 0x0000001e001e7308 */ /* 0x000ea20000002400 */
[----:B------:R-:W-:Y:S01]  /*19c0*/  FMUL.FTZ R33, R33, UR4 ;  /* 0x0000000421217c20 */ /* 0x000fe20008410000 */
[----:B------:R-:W-:-:S02]  /*19d0*/  IMAD R3, R3, R6, 0x60 ;  /* 0x0000006003037424 */ /* 0x000fc400078e0206 */
[----:B------:R-:W-:Y:S01]  /*19e0*/  FMUL.FTZ R46, R46, UR4 ;  /* 0x000000042e2e7c20 */ /* 0x000fe20008410000 */
[----:B------:R-:W-:Y:S01]  /*19f0*/  FMUL.FTZ R36, R36, UR4 ;  /* 0x0000000424247c20 */ /* 0x000fe20008410000 */
[----:B------:R-:W-:Y:S01]  /*1a00*/  FMUL.FTZ R47, R47, UR4 ;  /* 0x000000042f2f7c20 */ /* 0x000fe20008410000 */
[----:B------:R-:W-:Y:S02]  /*1a10*/  IMAD.IADD R18, R18, 0x1, R3 ;  /* 0x0000000112127824 */ /* 0x000fe400078e0203 */
[----:B------:R-:W-:Y:S01]  /*1a20*/  FMUL.FTZ R37, R37, UR4 ;  /* 0x0000000425257c20 */ /* 0x000fe20008410000 */
[----:B------:R-:W3:Y:S01]  /*1a30*/  MUFU.TANH R31, R31 ;  /* 0x0000001f001f7308 */ /* 0x000ee20000002400 */
[----:B------:R-:W-:Y:S01]  /*1a40*/  FMUL.FTZ R50, R50, UR4 ;  /* 0x0000000432327c20 */ /* 0x000fe20008410000 */
[----:B------:R-:W-:Y:S02]  /*1a50*/  IMAD R18, R17, -0x60, R18 ;  /* 0xffffffa011127824 */ /* 0x000fe400078e0212 */
[----:B------:R-:W-:Y:S01]  /*1a60*/  FMUL.FTZ R40, R40, UR4 ;  /* 0x0000000428287c20 */ /* 0x000fe20008410000 */
[----:B------:R-:W-:Y:S01]  /*1a70*/  FMUL.FTZ R51, R51, UR4 ;  /* 0x0000000433337c20 */ /* 0x000fe20008410000 */
[----:B------:R-:W-:Y:S01]  /*1a80*/  FMUL.FTZ R41, R41, UR4 ;  /* 0x0000000429297c20 */ /* 0x000fe20008410000 */
[----:B------:R-:W-:Y:S01]  /*1a90*/  FMUL.FTZ R54, R54, UR4 ;  /* 0x0000000436367c20 */ /* 0x000fe20008410000 */
[C---:B------:R-:W-:Y:S01]  /*1aa0*/  ISETP.GT.AND P6, PT, R18.reuse, RZ, PT ;  /* 0x000000ff1200720c */ /* 0x040fe20003fc4270 */
[----:B------:R-:W4:Y:S01]  /*1ab0*/  MUFU.TANH R34, R34 ;  /* 0x0000002200227308 */ /* 0x000f220000002400 */
[----:B------:R-:W-:Y:S01]  /*1ac0*/  ISETP.GT.AND P5, PT, R18, 0x1, PT ;  /* 0x000000011200780c */ /* 0x000fe20003fa4270 */
[----:B------:R-:W-:Y:S01]  /*1ad0*/  FMUL.FTZ R44, R44, UR4 ;  /* 0x000000042c2c7c20 */ /* 0x000fe20008410000 */
[----:B------:R-:W-:Y:S01]  /*1ae0*/  ISETP.GT.AND P4, PT, R18, 0x8, PT ;  /* 0x000000081200780c */ /* 0x000fe20003f84270 */
[----:B------:R-:W-:Y:S01]  /*1af0*/  FMUL.FTZ R55, R55, UR4 ;  /* 0x0000000437377c20 */ /* 0x000fe20008410000 */
[----:B-1----:R-:W-:Y:S01]  /*1b00*/  FSEL R3, R26, -INF , P6 ;  /* 0xff8000001a037808 */ /* 0x002fe20003000000 */
[----:B------:R-:W-:Y:S01]  /*1b10*/  FMUL.FTZ R45, R45, UR4 ;  /* 0x000000042d2d7c20 */ /* 0x000fe20008410000 */
[----:B0-----:R-:W-:Y:S01]  /*1b20*/  FSEL R27, R27, -INF , P5 ;  /* 0xff8000001b1b7808 */ /* 0x001fe20002800000 */
[----:B------:R-:W0:Y:S01]  /*1b30*/  MUFU.TANH R24, R24 ;  /* 0x0000001800187308 */ /* 0x000e220000002400 */
[----:B------:R-:W-:Y:S01]  /*1b40*/  ISETP.GT.AND P3, PT, R18, 0x9, PT ;  /* 0x000000091200780c */ /* 0x000fe20003f64270 */
[----:B------:R-:W-:Y:S01]  /*1b50*/  FMUL.FTZ R58, R58, UR4 ;  /* 0x000000043a3a7c20 */ /* 0x000fe20008410000 */
[----:B--2---:R-:W-:Y:S01]  /*1b60*/  FSEL R9, R30, -INF , P4 ;  /* 0xff8000001e097808 */ /* 0x004fe20002000000 */
[----:B------:R-:W-:Y:S01]  /*1b70*/  FMUL.FTZ R48, R48, UR4 ;  /* 0x0000000430307c20 */ /* 0x000fe20008410000 */
[----:B------:R-:W-:Y:S01]  /*1b80*/  FMNMX.FTZ R6, R3, R27, !PT ;  /* 0x0000001b03067209 */ /* 0x000fe20007810000 */
[----:B------:R-:W-:Y:S01]  /*1b90*/  FMUL.FTZ R59, R59, UR4 ;  /* 0x000000043b3b7c20 */ /* 0x000fe20008410000 */
[----:B------:R-:W-:Y:S01]  /*1ba0*/  ISETP.GT.AND P2, PT, R18, 0x10, PT ;  /* 0x000000101200780c */ /* 0x000fe20003f44270 */
[----:B------:R-:W1:Y:S01]  /*1bb0*/  MUFU.TANH R35, R35 ;  /* 0x0000002300237308 */ /* 0x000e620000002400 */
[----:B---3--:R-:W-:Y:S01]  /*1bc0*/  FSEL R31, R31, -INF , P3 ;  /* 0xff8000001f1f7808 */ /* 0x008fe20001800000 */
[----:B------:R-:W-:Y:S01]  /*1bd0*/  FMUL.FTZ R49, R49, UR4 ;  /* 0x0000000431317c20 */ /* 0x000fe20008410000 */
[----:B------:R-:W-:Y:S01]  /*1be0*/  FMNMX.FTZ R6, R9, R6, !PT ;  /* 0x0000000609067209 */ /* 0x000fe20007810000 */
[----:B------:R-:W-:Y:S01]  /*1bf0*/  FMUL.FTZ R62, R62, UR4 ;  /* 0x000000043e3e7c20 */ /* 0x000fe20008410000 */
[----:B------:R-:W-:Y:S01]  /*1c00*/  ISETP.GT.AND P1, PT, R18, 0x11, PT ;  /* 0x000000111200780c */ /* 0x000fe20003f24270 */
[----:B------:R-:W-:Y:S01]  /*1c10*/  FMUL.FTZ R52, R52, UR4 ;  /* 0x0000000434347c20 */ /* 0x000fe20008410000 */
[----:B----4-:R-:W-:Y:S01]  /*1c20*/  FSEL R13, R34, -INF , P2 ;  /* 0xff800000220d7808 */ /* 0x010fe20001000000 */
[----:B------:R-:W2:Y:S01]  /*1c30*/  MUFU.TANH R25, R25 ;  /* 0x0000001900197308 */ /* 0x000ea20000002400 */
[----:B------:R-:W-:Y:S01]  /*1c40*/  FMNMX.FTZ R6, R31, R6, !PT ;  /* 0x000000061f067209 */ /* 0x000fe20007810000 */
[----:B------:R-:W-:Y:S01]  /*1c50*/  FMUL.FTZ R63, R63, UR4 ;  /* 0x000000043f3f7c20 */ /* 0x000fe20008410000 */
[----:B0-----:R-:W-:Y:S01]  /*1c60*/  FSEL R7, R24, -INF , P6 ;  /* 0xff80000018077808 */ /* 0x001fe20003000000 */
[----:B------:R-:W-:Y:S01]  /*1c70*/  FMUL.FTZ R53, R53, UR4 ;  /* 0x0000000435357c20 */ /* 0x000fe20008410000 */
[----:B------:R-:W-:Y:S01]  /*1c80*/  ISETP.GT.AND P6, PT, R18, 0x18, PT ;  /* 0x000000181200780c */ /* 0x000fe20003fc4270 */
[----:B------:R-:W-:Y:S01]  /*1c90*/  FMUL.FTZ R66, R66, UR4 ;  /* 0x0000000442427c20 */ /* 0x000fe20008410000 */
[----:B------:R-:W-:Y:S01]  /*1ca0*/  FMNMX.FTZ R6, R13, R6, !PT ;  /* 0x000000060d067209 */ /* 0x000fe20007810000 */
[----:B------:R-:W0:Y:S01]  /*1cb0*/  MUFU.TANH R38, R38 ;  /* 0x0000002600267308 */ /* 0x000e220000002400 */
[----:B-1----:R-:W-:Y:S01]  /*1cc0*/  FSEL R35, R35, -INF , P1 ;  /* 0xff80000023237808 */ /* 0x002fe20000800000 */
[----:B------:R-:W-:Y:S01]  /*1cd0*/  FMUL.FTZ R56, R56, UR4 ;  /* 0x0000000438387c20 */ /* 0x000fe20008410000 */
[----:B------:R-:W-:Y:S01]  /*1ce0*/  FMUL.FTZ R67, R67, UR4 ;  /* 0x0000000443437c20 */ /* 0x000fe20008410000 */
[----:B------:R-:W-:Y:S01]  /*1cf0*/  FMUL.FTZ R57, R57, UR4 ;  /* 0x0000000439397c20 */ /* 0x000fe20008410000 */
[----:B------:R-:W-:Y:S01]  /*1d00*/  FMNMX.FTZ R6, R35, R6, !PT ;  /* 0x0000000623067209 */ /* 0x000fe20007810000 */
[----:B------:R-:W-:Y:S01]  /*1d10*/  FMUL.FTZ R70, R70, UR4 ;  /* 0x0000000446467c20 */ /* 0x000fe20008410000 */
[----:B------:R-:W-:Y:S01]  /*1d20*/  FMUL.FTZ R71, R71, UR4 ;  /* 0x0000000447477c20 */ /* 0x000fe20008410000 */
[----:B------:R-:W1:Y:S01]  /*1d30*/  MUFU.TANH R28, R28 ;  /* 0x0000001c001c7308 */ /* 0x000e620000002400 */
[----:B--2---:R-:W-:Y:S01]  /*1d40*/  FSEL R25, R25, -INF , P5 ;  /* 0xff80000019197808 */ /* 0x004fe20002800000 */
[----:B------:R-:W-:Y:S01]  /*1d50*/  FMUL.FTZ R60, R60, UR4 ;  /* 0x000000043c3c7c20 */ /* 0x000fe20008410000 */
[----:B------:R-:W-:Y:S01]  /*1d60*/  ISETP.GT.AND P5, PT, R18, 0x19, PT ;  /* 0x000000191200780c */ /* 0x000fe20003fa4270 */
[----:B------:R-:W-:Y:S01]  /*1d70*/  ULDC UR5, c[0x0][0x988] ;  /* 0x0002620000057ab9 */ /* 0x000fe20000000800 */
[----:B------:R-:W-:Y:S01]  /*1d80*/  FMUL.FTZ R61, R61, UR4 ;  /* 0x000000043d3d7c20 */ /* 0x000fe20008410000 */
[----:B------:R-:W-:Y:S01]  /*1d90*/  MOV R10, UR5 ;  /* 0x00000005000a7c02 */ /* 0x000fe20008000f00 */
[----:B------:R-:W-:Y:S01]  /*1da0*/  FMUL.FTZ R64, R64, UR4 ;  /* 0x0000000440407c20 */ /* 0x000fe20008410000 */
[----:B------:R-:W2:Y:S01]  /*1db0*/  MUFU.TANH R39, R39 ;  /* 0x0000002700277308 */ /* 0x000ea20000002400 */
[----:B0-----:R-:W-:Y:S01]  /*1dc0*/  FSEL R23, R38, -INF , P6 ;  /* 0xff80000026177808 */ /* 0x001fe20003000000 */
[----:B------:R-:W-:Y:S01]  /*1dd0*/  FMUL.FTZ R65, R65, UR4 ;  /* 0x0000000441417c20 */ /* 0x000fe20008410000 */
[----:B------:R-:W-:Y:S01]  /*1de0*/  P2R R14, PR, RZ, 0x1 ;  /* 0x00000001ff0e7803 */ /* 0x000fe20000000000 */
[----:B------:R-:W-:Y:S01]  /*1df0*/  FMUL.FTZ R68, R68, UR4 ;  /* 0x0000000444447c20 */ /* 0x000fe20008410000 */
[----:B------:R-:W-:Y:S01]  /*1e00*/  FMNMX.FTZ R6, R23, R6, !PT ;  /* 0x0000000617067209 */ /* 0x000fe20007810000 */
[----:B------:R-:W-:Y:S01]  /*1e10*/  FMUL.FTZ R69, R69, UR4 ;  /* 0x0000000445457c20 */ /* 0x000fe20008410000 */
[----:B------:R-:W-:Y:S01]  /*1e20*/  UIADD3 UR4, UR37, 0x2a840, URZ ;  /* 0x0002a84025047890 */ /* 0x000fe2000fffe03f */
[----:B------:R-:W0:Y:S01]  /*1e30*/  MUFU.TANH R29, R29 ;  /* 0x0000001d001d7308 */ /* 0x000e220000002400 */
[----:B-1----:R-:W-:Y:S01]  /*1e40*/  FSEL R15, R28, -INF , P4 ;  /* 0xff8000001c0f7808 */ /* 0x002fe20002000000 */
[--C-:B------:R-:W-:Y:S01]  /*1e50*/  IMAD.MOV.U32 R86, RZ, RZ, R87.reuse ;  /* 0x000000ffff567224 */ /* 0x100fe200078e0057 */
[----:B------:R-:W-:Y:S01]  /*1e60*/  ISETP.GT.AND P4, PT, R18, 0x20, PT ;  /* 0x000000201200780c */ /* 0x000fe20003f84270 */
[----:B------:R-:W-:Y:S01]  /*1e70*/  UPRMT UR4, UR57, 0x654, UR4 ;  /* 0x0000065439047896 */ /* 0x000fe20008000004 */
[--C-:B------:R-:W-:Y:S01]  /*1e80*/  IMAD.MOV.U32 R84, RZ, RZ, R87.reuse ;  /* 0x000000ffff547224 */ /* 0x100fe200078e0057 */
[-C--:B------:R-:W-:Y:S01]  /*1e90*/  MOV R82, R87.reuse ;  /* 0x0000005700527202 */ /* 0x080fe20000000f00 */
[--C-:B------:R-:W-:Y:S01]  /*1ea0*/  IMAD.MOV.U32 R80, RZ, RZ, R87.reuse ;  /* 0x000000ffff507224 */ /* 0x100fe200078e0057 */
[----:B------:R-:W1:Y:S01]  /*1eb0*/  MUFU.TANH R42, R42 ;  /* 0x0000002a002a7308 */ /* 0x000e620000002400 */
[----:B--2---:R-:W-:Y:S01]  /*1ec0*/  FSEL R39, R39, -INF , P5 ;  /* 0xff80000027277808 */ /* 0x004fe20002800000 */
[--C-:B------:R-:W-:Y:S01]  /*1ed0*/  IMAD.MOV.U32 R78, RZ, RZ, R87.reuse ;  /* 0x000000ffff4e7224 */ /* 0x100fe200078e0057 */
[----:B------:R-:W-:Y:S01]  /*1ee0*/  MOV R76, R87 ;  /* 0x00000057004c7202 */ /* 0x000fe20000000f00 */
[--C-:B------:R-:W-:Y:S01]  /*1ef0*/  IMAD.MOV.U32 R74, RZ, RZ, R87.reuse ;  /* 0x000000ffff4a7224 */ /* 0x100fe200078e0057 */
[----:B------:R-:W-:Y:S01]  /*1f00*/  FMNMX.FTZ R6, R39, R6, !PT ;  /* 0x0000000627067209 */ /* 0x000fe20007810000 */
[----:B------:R-:W-:Y:S01]  /*1f10*/  SYNCS.ARRIVE.TRANS64.RED.A1T0 RZ, [UR4], RZ ;  /* 0x000000ffffff79a7 */ /* 0x000fe20008100404 */
[----:B------:R-:W-:Y:S01]  /*1f20*/  IMAD.MOV.U32 R72, RZ, RZ, R87 ;  /* 0x000000ffff487224 */ /* 0x000fe200078e0057 */
[----:B------:R-:W2:Y:S01]  /*1f30*/  MUFU.TANH R32, R32 ;  /* 0x0000002000207308 */ /* 0x000ea20000002400 */
[----:B0-----:R-:W-:-:S02]  /*1f40*/  FSEL R29, R29, -INF , P3 ;  /* 0xff8000001d1d7808 */ /* 0x001fc40001800000 */
[----:B------:R-:W-:-:S05]  /*1f50*/  ISETP.GT.AND P3, PT, R18, 0x21, PT ;  /* 0x000000211200780c */ /* 0x000fca0003f64270 */
[----:B------:R-:W0:Y:S01]  /*1f60*/  MUFU.TANH R43, R43 ;  /* 0x0000002b002b7308 */ /* 0x000e220000002400 */
[----:B-1----:R-:W-:Y:S01]  /*1f70*/  FSEL R73, R42, -INF , P4 ;  /* 0xff8000002a497808 */ /* 0x002fe20002000000 */
[----:B------:R-:W-:-:S03]  /*1f80*/  IMAD.MOV.U32 R42, RZ, RZ, R87 ;  /* 0x000000ffff2a7224 */ /* 0x000fc600078e0057 */
[----:B------:R-:W-:-:S03]  /*1f90*/  FMNMX.FTZ R6, R73, R6, !PT ;  /* 0x0000000649067209 */ /* 0x000fc60007810000 */
[----:B------:R-:W1:Y:S01]  /*1fa0*/  MUFU.TANH R33, R33 ;  /* 0x0000002100217308 */ /* 0x000e620000002400 */
[----:B--2---:R-:W-:Y:S02]  /*1fb0*/  FSEL R19, R32, -INF , P2 ;  /* 0xff80000020137808 */ /* 0x004fe40001000000 */
[----:B------:R-:W-:-:S05]  /*1fc0*/  ISETP.GT.AND P2, PT, R18, 0x28, PT ;  /* 0x000000281200780c */ /* 0x000fca0003f44270 */
[----:B------:R-:W2:Y:S01]  /*1fd0*/  MUFU.TANH R46, R46 ;  /* 0x0000002e002e7308 */ /* 0x000ea20000002400 */
[----:B0-----:R-:W-:-:S04]  /*1fe0*/  FSEL R75, R43, -INF , P3 ;  /* 0xff8000002b4b7808 */ /* 0x001fc80001800000 */
[----:B------:R-:W-:-:S03]  /*1ff0*/  FMNMX.FTZ R6, R75, R6, !PT ;  /* 0x000000064b067209 */ /* 0x000fc60007810000 */
[----:B------:R-:W0:Y:S01]  /*2000*/  MUFU.TANH R36, R36 ;  /* 0x0000002400247308 */ /* 0x000e220000002400 */
[----:B-1----:R-:W-:Y:S02]  /*2010*/  FSEL R33, R33, -INF , P1 ;  /* 0xff80000021217808 */ /* 0x002fe40000800000 */
[----:B------:R-:W-:-:S05]  /*2020*/  ISETP.GT.AND P1, PT, R18, 0x29, PT ;  /* 0x000000291200780c */ /* 0x000fca0003f24270 */
[----:B------:R-:W1:Y:S01]  /*2030*/  MUFU.TANH R47, R47 ;  /* 0x0000002f002f7308 */ /* 0x000e620000002400 */
[----:B--2---:R-:W-:Y:S02]  /*2040*/  FSEL R77, R46, -INF , P2 ;  /* 0xff8000002e4d7808 */ /* 0x004fe40001000000 */
[----:B------:R-:W-:Y:S02]  /*2050*/  MOV R46, R87 ;  /* 0x00000057002e7202 */ /* 0x000fe40000000f00 */
[----:B------:R-:W-:-:S03]  /*2060*/  FMNMX.FTZ R6, R77, R6, !PT ;  /* 0x000000064d067209 */ /* 0x000fc60007810000 */
[----:B------:R-:W2:Y:S01]  /*2070*/  MUFU.TANH R37, R37 ;  /* 0x0000002500257308 */ /* 0x000ea20000002400 */
[----:B0-----:R-:W-:Y:S02]  /*2080*/  FSEL R21, R36, -INF , P6 ;  /* 0xff80000024157808 */ /* 0x001fe40003000000 */
[----:B------:R-:W-:-:S05]  /*2090*/  ISETP.GT.AND P6, PT, R18, 0x30, PT ;  /* 0x000000301200780c */ /* 0x000fca0003fc4270 */
[----:B------:R-:W0:Y:S01]  /*20a0*/  MUFU.TANH R50, R50 ;  /* 0x0000003200327308 */ /* 0x000e220000002400 */
[----:B-1----:R-:W-:-:S04]  /*20b0*/  FSEL R79, R47, -INF , P1 ;  /* 0xff8000002f4f7808 */ /* 0x002fc80000800000 */
[----:B------:R-:W-:-:S03]  /*20c0*/  FMNMX.FTZ R6, R79, R6, !PT ;  /* 0x000000064f067209 */ /* 0x000fc60007810000 */
[----:B------:R-:W1:Y:S01]  /*20d0*/  MUFU.TANH R40, R40 ;  /* 0x0000002800287308 */ /* 0x000e620000002400 */
[----:B--2---:R-:W-:Y:S02]  /*20e0*/  FSEL R37, R37, -INF , P5 ;  /* 0xff80000025257808 */ /* 0x004fe40002800000 */
[----:B------:R-:W-:-:S05]  /*20f0*/  ISETP.GT.AND P5, PT, R18, 0x31, PT ;  /* 0x000000311200780c */ /* 0x000fca0003fa4270 */
[----:B------:R-:W2:Y:S01]  /*2100*/  MUFU.TANH R51, R51 ;  /* 0x0000003300337308 */ /* 0x000ea20000002400 */
[----:B0-----:R-:W-:Y:S01]  /*2110*/  FSEL R81, R50, -INF , P6 ;  /* 0xff80000032517808 */ /* 0x001fe20003000000 */
[----:B------:R-:W-:-:S03]  /*2120*/  IMAD.MOV.U32 R50, RZ, RZ, R87 ;  /* 0x000000ffff327224 */ /* 0x000fc600078e0057 */
[----:B------:R-:W-:-:S03]  /*2130*/  FMNMX.FTZ R6, R81, R6, !PT ;  /* 0x0000000651067209 */ /* 0x000fc60007810000 */
[----:B------:R-:W0:Y:S01]  /*2140*/  MUFU.TANH R41, R41 ;  /* 0x0000002900297308 */ /* 0x000e220000002400 */
[----:B-1----:R-:W-:Y:S02]  /*2150*/  FSEL R43, R40, -INF , P4 ;  /* 0xff800000282b7808 */ /* 0x002fe40002000000 */
[----:B------:R-:W-:Y:S02]  /*2160*/  ISETP.GT.AND P4, PT, R18, 0x38, PT ;  /* 0x000000381200780c */ /* 0x000fe40003f84270 */
[----:B------:R-:W-:-:S03]  /*2170*/  MOV R40, R87 ;  /* 0x0000005700287202 */ /* 0x000fc60000000f00 */
[----:B------:R-:W1:Y:S01]  /*2180*/  MUFU.TANH R54, R54 ;  /* 0x0000003600367308 */ /* 0x000e620000002400 */
[----:B--2---:R-:W-:-:S04]  /*2190*/  FSEL R83, R51, -INF , P5 ;  /* 0xff80000033537808 */ /* 0x004fc80002800000 */
[----:B------:R-:W-:-:S03]  /*21a0*/  FMNMX.FTZ R6, R83, R6, !PT ;  /* 0x0000000653067209 */ /* 0x000fc60007810000 */
[----:B------:R-:W2:Y:S01]  /*21b0*/  MUFU.TANH R44, R44 ;  /* 0x0000002c002c7308 */ /* 0x000ea20000002400 */
[----:B0-----:R-:W-:Y:S02]  /*21c0*/  FSEL R41, R41, -INF , P3 ;  /* 0xff80000029297808 */ /* 0x001fe40001800000 */
[----:B------:R-:W-:-:S05]  /*21d0*/  ISETP.GT.AND P3, PT, R18, 0x39, PT ;  /* 0x000000391200780c */ /* 0x000fca0003f64270 */
[----:B------:R-:W0:Y:S01]  /*21e0*/  MUFU.TANH R55, R55 ;  /* 0x0000003700377308 */ /* 0x000e220000002400 */
[----:B-1----:R-:W-:Y:S01]  /*21f0*/  FSEL R85, R54, -INF , P4 ;  /* 0xff80000036557808 */ /* 0x002fe20002000000 */
[----:B------:R-:W-:-:S03]  /*2200*/  IMAD.MOV.U32 R54, RZ, RZ, R87 ;  /* 0x000000ffff367224 */ /* 0x000fc600078e0057 */
[----:B------:R-:W-:-:S03]  /*2210*/  FMNMX.FTZ R6, R85, R6, !PT ;  /* 0x0000000655067209 */ /* 0x000fc60007810000 */
[----:B------:R-:W1:Y:S01]  /*2220*/  MUFU.TANH R45, R45 ;  /* 0x0000002d002d7308 */ /* 0x000e620000002400 */
[----:B--2---:R-:W-:Y:S01]  /*2230*/  FSEL R47, R44, -INF , P2 ;  /* 0xff8000002c2f7808 */ /* 0x004fe20001000000 */
[----:B------:R-:W-:Y:S01]  /*2240*/  IMAD.MOV.U32 R44, RZ, RZ, R87 ;  /* 0x000000ffff2c7224 */ /* 0x000fe200078e0057 */
        /* <DEDUP_REMOVED lines=12> */
[----:B0-----:R-:W-:Y:S01]  /*2310*/  FSEL R51, R48, -INF , P6 ;  /* 0xff80000030337808 */ /* 0x001fe20003000000 */
[----:B------:R-:W-:Y:S01]  /*2320*/  IMAD.MOV.U32 R48, RZ, RZ, R87 ;  /* 0x000000ffff307224 */ /* 0x000fe200078e0057 */
        /* <DEDUP_REMOVED lines=35> */
[----:B------:R-:W-:Y:S01]  /*2560*/  MUFU.TANH R60, R60 ;  /* 0x0000003c003c7308 */ /* 0x000fe20000002400 */
[----:B--2---:R-:W-:Y:S02]  /*2570*/  FSEL R99, R70, -INF , P2 ;  /* 0xff80000046637808 */ /* 0x004fe40001000000 */
[----:B------:R-:W-:Y:S02]  /*2580*/  MOV R70, R87 ;  /* 0x0000005700467202 */ /* 0x000fe40000000f00 */
[----:B------:R-:W-:-:S03]  /*2590*/  FMNMX.FTZ R6, R99, R6, !PT ;  /* 0x0000000663067209 */ /* 0x000fc60007810000 */
[----:B------:R-:W1:Y:S01]  /*25a0*/  MUFU.TANH R61, R61 ;  /* 0x0000003d003d7308 */ /* 0x000e620000002400 */
[----:B0-----:R-:W-:-:S04]  /*25b0*/  FSEL R71, R71, -INF , P1 ;  /* 0xff80000047477808 */ /* 0x001fc80000800000 */
[----:B------:R-:W-:-:S03]  /*25c0*/  FMNMX.FTZ R6, R71, R6, !PT ;  /* 0x0000000647067209 */ /* 0x000fc60007810000 */
[----:B------:R-:W-:Y:S02]  /*25d0*/  MUFU.TANH R64, R64 ;  /* 0x0000004000407308 */ /* 0x000fe40000002400 */
[----:B------:R-:W0:Y:S06]  /*25e0*/  SHFL.BFLY PT, R11, R6, 0x2, 0x1f ;  /* 0x0c401f00060b7f89 */ /* 0x000e2c00000e0000 */
[----:B------:R-:W2:Y:S01]  /*25f0*/  MUFU.TANH R65, R65 ;  /* 0x0000004100417308 */ /* 0x000ea20000002400 */
[----:B-1----:R-:W-:-:S07]  /*2600*/  FSEL R61, R61, -INF , P5 ;  /* 0xff8000003d3d7808 */ /* 0x002fce0002800000 */
[----:B------:R-:W-:Y:S08]  /*2610*/  MUFU.TANH R68, R68 ;  /* 0x0000004400447308 */ /* 0x000ff00000002400 */
[----:B------:R-:W1:Y:S01]  /*2620*/  MUFU.TANH R69, R69 ;  /* 0x0000004500457308 */ /* 0x000e620000002400 */
[----:B--2---:R-:W-:Y:S02]  /*2630*/  FSEL R65, R65, -INF , P3 ;  /* 0xff80000041417808 */ /* 0x004fe40001800000 */
[----:B0-----:R-:W-:-:S02]  /*2640*/  FMNMX.FTZ R8, R6, R11, !PT ;  /* 0x0000000b06087209 */ /* 0x001fc40007810000 */
[----:B------:R-:W-:-:S03]  /*2650*/  FMNMX.FTZ R6, R7, R25, !PT ;  /* 0x0000001907067209 */ /* 0x000fc60007810000 */
[----:B------:R-:W0:Y:S01]  /*2660*/  SHFL.BFLY PT, R11, R8, 0x1, 0x1f ;  /* 0x0c201f00080b7f89 */ /* 0x000e2200000e0000 */
[----:B------:R-:W-:-:S04]  /*2670*/  FMNMX.FTZ R6, R15, R6, !PT ;  /* 0x000000060f067209 */ /* 0x000fc80007810000 */
[----:B------:R-:W-:-:S04]  /*2680*/  FMNMX.FTZ R6, R29, R6, !PT ;  /* 0x000000061d067209 */ /* 0x000fc80007810000 */
[----:B------:R-:W-:Y:S02]  /*2690*/  FMNMX.FTZ R6, R19, R6, !PT ;  /* 0x0000000613067209 */ /* 0x000fe40007810000 */
[----:B-1----:R-:W-:Y:S02]  /*26a0*/  FSEL R69, R69, -INF , P1 ;  /* 0xff80000045457808 */ /* 0x002fe40000800000 */
[----:B------:R-:W-:-:S04]  /*26b0*/  FMNMX.FTZ R6, R33, R6, !PT ;  /* 0x0000000621067209 */ /* 0x000fc80007810000 */
[----:B------:R-:W-:-:S04]  /*26c0*/  FMNMX.FTZ R6, R21, R6, !PT ;  /* 0x0000000615067209 */ /* 0x000fc80007810000 */
[----:B------:R-:W-:Y:S02]  /*26d0*/  FMNMX.FTZ R6, R37, R6, !PT ;  /* 0x0000000625067209 */ /* 0x000fe40007810000 */
[----:B0-----:R-:W-:Y:S02]  /*26e0*/  FMNMX.FTZ R11, R8, R11, !PT ;  /* 0x0000000b080b7209 */ /* 0x001fe40007810000 */
[----:B------:R-:W-:Y:S02]  /*26f0*/  FMNMX.FTZ R6, R43, R6, !PT ;  /* 0x000000062b067209 */ /* 0x000fe40007810000 */
[C---:B------:R-:W-:Y:S01]  /*2700*/  FSETP.NEU.FTZ.AND P0, PT, R11.reuse, -INF , PT ;  /* 0xff8000000b00780b */ /* 0x040fe20003f1d000 */
[----:B------:R-:W-:Y:S01]  /*2710*/  FMUL.FTZ R12, R11, R10 ;  /* 0x0000000a0b0c7220 */ /* 0x000fe20000410000 */
[----:B------:R-:W-:-:S04]  /*2720*/  FMNMX.FTZ R6, R41, R6, !PT ;  /* 0x0000000629067209 */ /* 0x000fc80007810000 */
[----:B------:R-:W-:Y:S02]  /*2730*/  FMNMX.FTZ R6, R47, R6, !PT ;  /* 0x000000062f067209 */ /* 0x000fe40007810000 */
[----:B------:R-:W-:Y:S02]  /*2740*/  FSEL R12, R12, RZ, P0 ;  /* 0x000000ff0c0c7208 */ /* 0x000fe40000000000 */
[----:B------:R-:W-:Y:S02]  /*2750*/  FMNMX.FTZ R6, R45, R6, !PT ;  /* 0x000000062d067209 */ /* 0x000fe40007810000 */
[----:B------:R-:W-:Y:S01]  /*2760*/  ISETP.NE.AND P0, PT, R14, RZ, PT ;  /* 0x000000ff0e00720c */ /* 0x000fe20003f05270 */
[--C-:B------:R-:W-:Y:S01]  /*2770*/  FFMA.FTZ R3, R3, R10, -R12.reuse ;  /* 0x0000000a03037223 */ /* 0x100fe2000001080c */
[----:B------:R-:W-:Y:S01]  /*2780*/  FMNMX.FTZ R6, R51, R6, !PT ;  /* 0x0000000633067209 */ /* 0x000fe20007810000 */
[-CC-:B------:R-:W-:Y:S01]  /*2790*/  FFMA.FTZ R9, R9, R10.reuse, -R12.reuse ;  /* 0x0000000a09097223 */ /* 0x180fe2000001080c */
[--C-:B------:R-:W-:Y:S01]  /*27a0*/  FFMA.FTZ R23, R23, R10, -R12.reuse ;  /* 0x0000000a17177223 */ /* 0x100fe2000001080c */
[----:B------:R0:W-:Y:S01]  /*27b0*/  MUFU.EX2 R137, R3 ;  /* 0x0000000300897308 */ /* 0x0001e20000000800 */
[----:B------:R-:W-:Y:S01]  /*27c0*/  FMNMX.FTZ R6, R49, R6, !PT ;  /* 0x0000000631067209 */ /* 0x000fe20007810000 */
[-CC-:B------:R-:W-:Y:S01]  /*27d0*/  FFMA.FTZ R13, R13, R10.reuse, -R12.reuse ;  /* 0x0000000a0d0d7223 */ /* 0x180fe2000001080c */
[-CC-:B------:R-:W-:Y:S01]  /*27e0*/  FFMA.FTZ R27, R27, R10.reuse, -R12.reuse ;  /* 0x0000000a1b1b7223 */ /* 0x180fe2000001080c */
[--C-:B------:R-:W-:Y:S01]  /*27f0*/  FFMA.FTZ R31, R31, R10, -R12.reuse ;  /* 0x0000000a1f1f7223 */ /* 0x100fe2000001080c */
[----:B------:R-:W-:Y:S01]  /*2800*/  FMNMX.FTZ R6, R55, R6, !PT ;  /* 0x0000000637067209 */ /* 0x000fe20007810000 */
[-CC-:B------:R-:W-:Y:S01]  /*2810*/  FFMA.FTZ R35, R35, R10.reuse, -R12.reuse ;  /* 0x0000000a23237223 */ /* 0x180fe2000001080c */
[--C-:B------:R-:W-:Y:S01]  /*2820*/  FFMA.FTZ R39, R39, R10, -R12.reuse ;  /* 0x0000000a27277223 */ /* 0x100fe2000001080c */
[----:B------:R1:W-:Y:S01]  /*2830*/  MUFU.EX2 R139, R9 ;  /* 0x00000009008b7308 */ /* 0x0003e20000000800 */
[----:B------:R-:W-:Y:S01]  /*2840*/  FMNMX.FTZ R6, R53, R6, !PT ;  /* 0x0000000635067209 */ /* 0x000fe20007810000 */
[-CC-:B------:R-:W-:Y:S01]  /*2850*/  FFMA.FTZ R73, R73, R10.reuse, -R12.reuse ;  /* 0x0000000a49497223 */ /* 0x180fe2000001080c */
[----:B0-----:R-:W-:Y:S01]  /*2860*/  FSEL R3, R60, -INF , P6 ;  /* 0xff8000003c037808 */ /* 0x001fe20003000000 */
[--C-:B------:R-:W-:Y:S01]  /*2870*/  FFMA.FTZ R75, R75, R10, -R12.reuse ;  /* 0x0000000a4b4b7223 */ /* 0x100fe2000001080c */
[----:B------:R-:W-:Y:S01]  /*2880*/  FMNMX.FTZ R6, R59, R6, !PT ;  /* 0x000000063b067209 */ /* 0x000fe20007810000 */
[-CC-:B------:R-:W-:Y:S01]  /*2890*/  FFMA.FTZ R77, R77, R10.reuse, -R12.reuse ;  /* 0x0000000a4d4d7223 */ /* 0x180fe2000001080c */
[--C-:B------:R-:W-:Y:S01]  /*28a0*/  FFMA.FTZ R79, R79, R10, -R12.reuse ;  /* 0x0000000a4f4f7223 */ /* 0x100fe2000001080c */
[----:B------:R0:W-:Y:S01]  /*28b0*/  MUFU.EX2 R143, R23 ;  /* 0x00000017008f7308 */ /* 0x0001e20000000800 */
[----:B------:R-:W-:Y:S01]  /*28c0*/  FMNMX.FTZ R6, R57, R6, !PT ;  /* 0x0000000639067209 */ /* 0x000fe20007810000 */
[-CC-:B------:R-:W-:Y:S01]  /*28d0*/  FFMA.FTZ R81, R81, R10.reuse, -R12.reuse ;  /* 0x0000000a51517223 */ /* 0x180fe2000001080c */
[----:B-1----:R-:W-:Y:S01]  /*28e0*/  FSEL R9, R64, -INF , P4 ;  /* 0xff80000040097808 */ /* 0x002fe20002000000 */
        /* <DEDUP_REMOVED lines=12> */
[----:B------:R-:W0:Y:S01]  /*29b0*/  MUFU.EX2 R14, R27 ;  /* 0x0000001b000e7308 */ /* 0x000e220000000800 */
[----:B------:R-:W-:Y:S01]  /*29c0*/  FMNMX.FTZ R6, R65, R6, !PT ;  /* 0x0000000641067209 */ /* 0x000fe20007810000 */
[-CC-:B------:R-:W-:Y:S01]  /*29d0*/  FFMA.FTZ R97, R97, R10.reuse, -R12.reuse ;  /* 0x0000000a61617223 */ /* 0x180fe2000001080c */
[-CC-:B------:R-:W-:Y:S01]  /*29e0*/  FFMA.FTZ R67, R67, R10.reuse, -R12.reuse ;  /* 0x0000000a43437223 */ /* 0x180fe2000001080c */
[--C-:B------:R-:W-:Y:S01]  /*29f0*/  FFMA.FTZ R99, R99, R10, -R12.reuse ;  /* 0x0000000a63637223 */ /* 0x100fe2000001080c */
[----:B------:R-:W-:Y:S01]  /*2a00*/  FMNMX.FTZ R6, R23, R6, !PT ;  /* 0x0000000617067209 */ /* 0x000fe20007810000 */
[----:B------:R-:W-:Y:S01]  /*2a10*/  FFMA.FTZ R12, R71, R10, -R12 ;  /* 0x0000000a470c7223 */ /* 0x000fe2000001080c */
[--C-:B------:R-:W-:Y:S01]  /*2a20*/  IMAD.MOV.U32 R71, RZ, RZ, R87.reuse ;  /* 0x000000ffff477224 */ /* 0x100fe200078e0057 */
[----:B------:R2:W-:Y:S01]  /*2a30*/  MUFU.EX2 R18, R31 ;  /* 0x0000001f00127308 */ /* 0x0005e20000000800 */
[----:B------:R-:W-:Y:S01]  /*2a40*/  FMNMX.FTZ R6, R69, R6, !PT ;  /* 0x0000000645067209 */ /* 0x000fe20007810000 */
[--C-:B------:R-:W-:Y:S01]  /*2a50*/  IMAD.MOV.U32 R68, RZ, RZ, R87.reuse ;  /* 0x000000ffff447224 */ /* 0x100fe200078e0057 */
[----:B------:R-:W-:Y:S01]  /*2a60*/  MOV R64, R87 ;  /* 0x0000005700407202 */ /* 0x000fe20000000f00 */
[----:B------:R-:W-:-:S02]  /*2a70*/  IMAD.MOV.U32 R60, RZ, RZ, R87 ;  /* 0x000000ffff3c7224 */ /* 0x000fc400078e0057 */
[----:B-1----:R-:W1:Y:S02]  /*2a80*/  SHFL.BFLY PT, R13, R6, 0x2, 0x1f ;  /* 0x0c401f00060d7f89 */ /* 0x002e6400000e0000 */
[----:B------:R3:W-:Y:S01]  /*2a90*/  MUFU.EX2 R20, R35 ;  /* 0x0000002300147308 */ /* 0x0007e20000000800 */
[----:B0-----:R-:W-:Y:S01]  /*2aa0*/  FADD.FTZ R36, R137, R14 ;  /* 0x0000000e89247221 */ /* 0x001fe20000010000 */
[----:B------:R-:W-:Y:S02]  /*2ab0*/  F2FP.F16.F32.PACK_AB R137, R14, R137 ;  /* 0x000000890e89723e */ /* 0x000fe400000000ff */
[----:B--2---:R-:W-:-:S04]  /*2ac0*/  MOV R31, R87 ;  /* 0x00000057001f7202 */ /* 0x004fc80000000f00 */
[----:B------:R0:W-:Y:S01]  /*2ad0*/  MUFU.EX2 R22, R39 ;  /* 0x0000002700167308 */ /* 0x0001e20000000800 */
[----:B---3--:R-:W-:-:S07]  /*2ae0*/  IMAD.MOV.U32 R35, RZ, RZ, R87 ;  /* 0x000000ffff237224 */ /* 0x008fce00078e0057 */
[----:B------:R-:W-:Y:S01]  /*2af0*/  MUFU.EX2 R73, R73 ;  /* 0x0000004900497308 */ /* 0x000fe20000000800 */
[----:B0-----:R-:W-:Y:S01]  /*2b00*/  IMAD.MOV.U32 R39, RZ, RZ, R87 ;  /* 0x000000ffff277224 */ /* 0x001fe200078e0057 */
[----:B-1----:R-:W-:-:S06]  /*2b10*/  FMNMX.FTZ R8, R6, R13, !PT ;  /* 0x0000000d06087209 */ /* 0x002fcc0007810000 */
[----:B------:R0:W1:Y:S01]  /*2b20*/  MUFU.EX2 R24, R75 ;  /* 0x0000004b00187308 */ /* 0x0000620000000800 */
[----:B------:R-:W2:Y:S07]  /*2b30*/  SHFL.BFLY PT, R13, R8, 0x1, 0x1f ;  /* 0x0c201f00080d7f89 */ /* 0x000eae00000e0000 */
[----:B------:R-:W-:Y:S01]  /*2b40*/  MUFU.EX2 R77, R77 ;  /* 0x0000004d004d7308 */ /* 0x000fe20000000800 */
[----:B0-----:R-:W-:-:S07]  /*2b50*/  IMAD.MOV.U32 R75, RZ, RZ, R87 ;  /* 0x000000ffff4b7224 */ /* 0x001fce00078e0057 */
[----:B------:R0:W3:Y:S01]  /*2b60*/  MUFU.EX2 R26, R79 ;  /* 0x0000004f001a7308 */ /* 0x0000e20000000800 */
[----:B-1----:R-:W-:-:S07]  /*2b70*/  F2FP.F16.F32.PACK_AB R145, R24, R73 ;  /* 0x000000491891723e */ /* 0x002fce00000000ff */
[----:B------:R-:W-:Y:S01]  /*2b80*/  MUFU.EX2 R81, R81 ;  /* 0x0000005100517308 */ /* 0x000fe20000000800 */
[----:B0-----:R-:W-:Y:S02]  /*2b90*/  MOV R79, R87 ;  /* 0x00000057004f7202 */ /* 0x001fe40000000f00 */
[----:B--2---:R-:W-:-:S04]  /*2ba0*/  FMNMX.FTZ R13, R8, R13, !PT ;  /* 0x0000000d080d7209 */ /* 0x004fc80007810000 */
[C---:B------:R-:W-:Y:S01]  /*2bb0*/  FSETP.NEU.FTZ.AND P1, PT, R13.reuse, -INF , PT ;  /* 0xff8000000d00780b */ /* 0x040fe20003f3d000 */
[----:B------:R-:W-:Y:S01]  /*2bc0*/  FMUL.FTZ R6, R13, R10 ;  /* 0x0000000a0d067220 */ /* 0x000fe20000410000 */
[----:B------:R-:W0:Y:S01]  /*2bd0*/  MUFU.EX2 R28, R83 ;  /* 0x00000053001c7308 */ /* 0x000e220000000800 */
[----:B---3--:R-:W-:-:S03]  /*2be0*/  F2FP.F16.F32.PACK_AB R147, R26, R77 ;  /* 0x0000004d1a93723e */ /* 0x008fc600000000ff */
[----:B------:R-:W-:-:S04]  /*2bf0*/  FSEL R6, R6, RZ, P1 ;  /* 0x000000ff06067208 */ /* 0x000fc80000800000 */
[----:B------:R-:W-:Y:S01]  /*2c00*/  MUFU.EX2 R85, R85 ;  /* 0x0000005500557308 */ /* 0x000fe20000000800 */
[-CC-:B------:R-:W-:Y:S01]  /*2c10*/  FFMA.FTZ R7, R7, R10.reuse, -R6.reuse ;  /* 0x0000000a07077223 */ /* 0x180fe20000010806 */
[-CC-:B------:R-:W-:Y:S01]  /*2c20*/  FFMA.FTZ R25, R25, R10.reuse, -R6.reuse ;  /* 0x0000000a19197223 */ /* 0x180fe20000010806 */
[-CC-:B------:R-:W-:Y:S01]  /*2c30*/  FFMA.FTZ R15, R15, R10.reuse, -R6.reuse ;  /* 0x0000000a0f0f7223 */ /* 0x180fe20000010806 */
[-CC-:B------:R-:W-:Y:S01]  /*2c40*/  FFMA.FTZ R29, R29, R10.reuse, -R6.reuse ;  /* 0x0000000a1d1d7223 */ /* 0x180fe20000010806 */
[-CC-:B------:R-:W-:Y:S01]  /*2c50*/  FFMA.FTZ R19, R19, R10.reuse, -R6.reuse ;  /* 0x0000000a13137223 */ /* 0x180fe20000010806 */
[-CC-:B------:R-:W-:Y:S01]  /*2c60*/  FFMA.FTZ R33, R33, R10.reuse, -R6.reuse ;  /* 0x0000000a21217223 */ /* 0x180fe20000010806 */
[-CC-:B------:R-:W-:Y:S01]  /*2c70*/  FFMA.FTZ R21, R21, R10.reuse, -R6.reuse ;  /* 0x0000000a15157223 */ /* 0x180fe20000010806 */
        /* <DEDUP_REMOVED lines=8> */
[----:B------:R1:W2:Y:S01]  /*2d00*/  MUFU.EX2 R136, R25 ;  /* 0x0000001900887308 */ /* 0x0002a20000000800 */
[-CC-:B------:R-:W-:Y:S01]  /*2d10*/  FFMA.FTZ R55, R55, R10.reuse, -R6.reuse ;  /* 0x0000000a37377223 */ /* 0x180fe20000010806 */
[-CC-:B------:R-:W-:Y:S01]  /*2d20*/  FFMA.FTZ R53, R53, R10.reuse, -R6.reuse ;  /* 0x0000000a35357223 */ /* 0x180fe20000010806 */
[-CC-:B------:R-:W-:Y:S01]  /*2d30*/  FFMA.FTZ R59, R59, R10.reuse, -R6.reuse ;  /* 0x0000000a3b3b7223 */ /* 0x180fe20000010806 */
[-CC-:B------:R-:W-:Y:S01]  /*2d40*/  FFMA.FTZ R57, R57, R10.reuse, -R6.reuse ;  /* 0x0000000a39397223 */ /* 0x180fe20000010806 */
[-CC-:B------:R-:W-:Y:S01]  /*2d50*/  FFMA.FTZ R3, R3, R10.reuse, -R6.reuse ;  /* 0x0000000a03037223 */ /* 0x180fe20000010806 */
[-CC-:B------:R-:W-:Y:S01]  /*2d60*/  FFMA.FTZ R61, R61, R10.reuse, -R6.reuse ;  /* 0x0000000a3d3d7223 */ /* 0x180fe20000010806 */
[-C--:B------:R-:W-:Y:S01]  /*2d70*/  FFMA.FTZ R9, R9, R10.reuse, -R6 ;  /* 0x0000000a09097223 */ /* 0x080fe20000010806 */
[----:B------:R-:W3:Y:S01]  /*2d80*/  MUFU.EX2 R15, R15 ;  /* 0x0000000f000f7308 */ /* 0x000ee20000000800 */
[----:B-1----:R-:W-:Y:S01]  /*2d90*/  FADD.FTZ R25, R139, R36 ;  /* 0x000000248b197221 */ /* 0x002fe20000010000 */
[-CC-:B------:R-:W-:Y:S01]  /*2da0*/  FFMA.FTZ R65, R65, R10.reuse, -R6.reuse ;  /* 0x0000000a41417223 */ /* 0x180fe20000010806 */
[-CC-:B------:R-:W-:Y:S01]  /*2db0*/  FFMA.FTZ R23, R23, R10.reuse, -R6.reuse ;  /* 0x0000000a17177223 */ /* 0x180fe20000010806 */
[----:B------:R-:W-:Y:S01]  /*2dc0*/  FFMA.FTZ R69, R69, R10, -R6 ;  /* 0x0000000a45457223 */ /* 0x000fe20000010806 */
[----:B------:R-:W-:Y:S01]  /*2dd0*/  FADD.FTZ R36, R18, R25 ;  /* 0x0000001912247221 */ /* 0x000fe20000010000 */
[----:B0-----:R-:W-:Y:S01]  /*2de0*/  F2FP.F16.F32.PACK_AB R149, R28, R81 ;  /* 0x000000511c95723e */ /* 0x001fe200000000ff */
[----:B------:R-:W-:Y:S01]  /*2df0*/  IMAD.MOV.U32 R83, RZ, RZ, R87 ;  /* 0x000000ffff537224 */ /* 0x000fe200078e0057 */
[----:B------:R0:W1:Y:S01]  /*2e00*/  MUFU.EX2 R138, R29 ;  /* 0x0000001d008a7308 */ /* 0x0000620000000800 */
[----:B------:R-:W-:Y:S01]  /*2e10*/  FADD.FTZ R25, R141, R36 ;  /* 0x000000248d197221 */ /* 0x000fe20000010000 */
[----:B--2---:R-:W-:Y:S01]  /*2e20*/  FADD.FTZ R36, R7, R136 ;  /* 0x0000008807247221 */ /* 0x004fe20000010000 */
[----:B------:R-:W-:-:S02]  /*2e30*/  F2FP.F16.F32.PACK_AB R136, R136, R7 ;  /* 0x000000078888723e */ /* 0x000fc400000000ff */
[----:B------:R-:W-:Y:S01]  /*2e40*/  FADD.FTZ R38, R20, R25 ;  /* 0x0000001914267221 */ /* 0x000fe20000010000 */
[----:B------:R-:W-:Y:S02]  /*2e50*/  F2FP.F16.F32.PACK_AB R139, R18, R139 ;  /* 0x0000008b128b723e */ /* 0x000fe400000000ff */
[----:B------:R-:W2:Y:S01]  /*2e60*/  MUFU.EX2 R19, R19 ;  /* 0x0000001300137308 */ /* 0x000ea20000000800 */
[----:B---3--:R-:W-:Y:S01]  /*2e70*/  FADD.FTZ R25, R15, R36 ;  /* 0x000000240f197221 */ /* 0x008fe20000010000 */
[----:B------:R-:W-:Y:S01]  /*2e80*/  FADD.FTZ R27, R143, R38 ;  /* 0x000000268f1b7221 */ /* 0x000fe20000010000 */
[----:B------:R-:W-:Y:S01]  /*2e90*/  F2FP.F16.F32.PACK_AB R141, R20, R141 ;  /* 0x0000008d148d723e */ /* 0x000fe200000000ff */
[----:B0-----:R-:W-:Y:S01]  /*2ea0*/  IMAD.MOV.U32 R29, RZ, RZ, R87 ;  /* 0x000000ffff1d7224 */ /* 0x001fe200078e0057 */
[C---:B------:R-:W-:Y:S01]  /*2eb0*/  F2FP.F16.F32.PACK_AB R143, R22.reuse, R143 ;  /* 0x0000008f168f723e */ /* 0x040fe200000000ff */
[----:B------:R-:W-:Y:S02]  /*2ec0*/  FADD.FTZ R38, R22, R27 ;  /* 0x0000001b16267221 */ /* 0x000fe40000010000 */
[----:B------:R0:W3:Y:S01]  /*2ed0*/  MUFU.EX2 R140, R33 ;  /* 0x00000021008c7308 */ /* 0x0000e20000000800 */
[C---:B-1----:R-:W-:Y:S01]  /*2ee0*/  FADD.FTZ R36, R138.reuse, R25 ;  /* 0x000000198a247221 */ /* 0x042fe20000010000 */
[----:B------:R-:W-:Y:S01]  /*2ef0*/  FADD.FTZ R27, R73, R38 ;  /* 0x00000026491b7221 */ /* 0x000fe20000010000 */
[----:B------:R-:W-:Y:S01]  /*2f00*/  F2FP.F16.F32.PACK_AB R138, R138, R15 ;  /* 0x0000000f8a8a723e */ /* 0x000fe200000000ff */
[----:B------:R-:W-:Y:S01]  /*2f10*/  VIADD R15, R17, 0xfffffffe ;  /* 0xfffffffe110f7836 */ /* 0x000fe20000000000 */
[----:B------:R-:W-:Y:S01]  /*2f20*/  MOV R73, R87 ;  /* 0x0000005700497202 */ /* 0x000fe20000000f00 */
[----:B------:R-:W-:Y:S01]  /*2f30*/  FADD.FTZ R38, R24, R27 ;  /* 0x0000001b18267221 */ /* 0x000fe20000010000 */
[--C-:B------:R-:W-:Y:S01]  /*2f40*/  IMAD.MOV.U32 R24, RZ, RZ, R87.reuse ;  /* 0x000000ffff187224 */ /* 0x100fe200078e0057 */
[----:B------:R-:W1:Y:S01]  /*2f50*/  MUFU.EX2 R21, R21 ;  /* 0x0000001500157308 */ /* 0x000e620000000800 */
[----:B--2---:R-:W-:Y:S01]  /*2f60*/  FADD.FTZ R25, R19, R36 ;  /* 0x0000002413197221 */ /* 0x004fe20000010000 */
[----:B------:R-:W-:Y:S01]  /*2f70*/  FADD.FTZ R27, R77, R38 ;  /* 0x000000264d1b7221 */ /* 0x000fe20000010000 */
[----:B------:R-:W-:Y:S01]  /*2f80*/  ISETP.GE.AND P1, PT, R15, R16, PT ;  /* 0x000000100f00720c */ /* 0x000fe20003f26270 */
[----:B------:R-:W-:-:S02]  /*2f90*/  IMAD.MOV.U32 R77, RZ, RZ, R87 ;  /* 0x000000ffff4d7224 */ /* 0x000fc400078e0057 */
[----:B------:R-:W-:Y:S01]  /*2fa0*/  FADD.FTZ R38, R26, R27 ;  /* 0x0000001b1a267221 */ /* 0x000fe20000010000 */
[----:B0-----:R-:W-:Y:S01]  /*2fb0*/  IMAD.MOV.U32 R33, RZ, RZ, R87 ;  /* 0x000000ffff217224 */ /* 0x001fe200078e0057 */
[----:B------:R0:W2:Y:S01]  /*2fc0*/  MUFU.EX2 R142, R37 ;  /* 0x00000025008e7308 */ /* 0x0000a20000000800 */
[C---:B---3--:R-:W-:Y:S01]  /*2fd0*/  FADD.FTZ R36, R140.reuse, R25 ;  /* 0x000000198c247221 */ /* 0x048fe20000010000 */
[----:B------:R-:W-:Y:S01]  /*2fe0*/  FADD.FTZ R27, R81, R38 ;  /* 0x00000026511b7221 */ /* 0x000fe20000010000 */
[----:B------:R-:W-:Y:S01]  /*2ff0*/  F2FP.F16.F32.PACK_AB R140, R140, R19 ;  /* 0x000000138c8c723e */ /* 0x000fe200000000ff */
[----:B------:R-:W-:Y:S02]  /*3000*/  IMAD.MOV.U32 R81, RZ, RZ, R87 ;  /* 0x000000ffff517224 */ /* 0x000fe400078e0057 */
[----:B------:R-:W-:Y:S01]  /*3010*/  FADD.FTZ R38, R28, R27 ;  /* 0x0000001b1c267221 */ /* 0x000fe20000010000 */
[-C--:B------:R-:W-:Y:S01]  /*3020*/  MOV R28, R87.reuse ;  /* 0x00000057001c7202 */ /* 0x080fe20000000f00 */
[----:B------:R-:W3:Y:S01]  /*3030*/  MUFU.EX2 R43, R43 ;  /* 0x0000002b002b7308 */ /* 0x000ee20000000800 */
[----:B-1----:R-:W-:Y:S01]  /*3040*/  FADD.FTZ R25, R21, R36 ;  /* 0x0000002415197221 */ /* 0x002fe20000010000 */
[----:B------:R-:W-:Y:S01]  /*3050*/  FADD.FTZ R27, R85, R38 ;  /* 0x00000026551b7221 */ /* 0x000fe20000010000 */
[----:B0-----:R-:W-:Y:S01]  /*3060*/  MOV R37, R87 ;  /* 0x0000005700257202 */ /* 0x001fe20000000f00 */
[----:B------:R-:W-:-:S04]  /*3070*/  IMAD.MOV.U32 R26, RZ, RZ, R87 ;  /* 0x000000ffff1a7224 */ /* 0x000fc800078e0057 */
[----:B------:R0:W1:Y:S01]  /*3080*/  MUFU.EX2 R144, R41 ;  /* 0x0000002900907308 */ /* 0x0000620000000800 */
[C---:B--2---:R-:W-:Y:S01]  /*3090*/  FADD.FTZ R36, R142.reuse, R25 ;  /* 0x000000198e247221 */ /* 0x044fe20000010000 */
[----:B------:R-:W-:-:S06]  /*30a0*/  F2FP.F16.F32.PACK_AB R142, R142, R21 ;  /* 0x000000158e8e723e */ /* 0x000fcc00000000ff */
[----:B------:R-:W2:Y:S01]  /*30b0*/  MUFU.EX2 R47, R47 ;  /* 0x0000002f002f7308 */ /* 0x000ea20000000800 */
[----:B---3--:R-:W-:Y:S01]  /*30c0*/  FADD.FTZ R25, R43, R36 ;  /* 0x000000242b197221 */ /* 0x008fe20000010000 */
[----:B0-----:R-:W-:-:S06]  /*30d0*/  IMAD.MOV.U32 R41, RZ, RZ, R87 ;  /* 0x000000ffff297224 */ /* 0x001fcc00078e0057 */
[----:B------:R0:W3:Y:S01]  /*30e0*/  MUFU.EX2 R146, R45 ;  /* 0x0000002d00927308 */ /* 0x0000e20000000800 */
[C---:B-1----:R-:W-:Y:S01]  /*30f0*/  FADD.FTZ R36, R144.reuse, R25 ;  /* 0x0000001990247221 */ /* 0x042fe20000010000 */
[----:B------:R-:W-:Y:S02]  /*3100*/  F2FP.F16.F32.PACK_AB R144, R144, R43 ;  /* 0x0000002b9090723e */ /* 0x000fe400000000ff */
[----:B------:R-:W-:-:S04]  /*3110*/  MOV R43, R87 ;  /* 0x00000057002b7202 */ /* 0x000fc80000000f00 */
[----:B------:R-:W1:Y:S01]  /*3120*/  MUFU.EX2 R51, R51 ;  /* 0x0000003300337308 */ /* 0x000e620000000800 */
[----:B--2---:R-:W-:Y:S01]  /*3130*/  FADD.FTZ R25, R47, R36 ;  /* 0x000000242f197221 */ /* 0x004fe20000010000 */
[----:B0-----:R-:W-:-:S06]  /*3140*/  IMAD.MOV.U32 R45, RZ, RZ, R87 ;  /* 0x000000ffff2d7224 */ /* 0x001fcc00078e0057 */
[----:B------:R-:W0:Y:S01]  /*3150*/  MUFU.EX2 R30, R89 ;  /* 0x00000059001e7308 */ /* 0x000e220000000800 */
[C---:B---3--:R-:W-:Y:S01]  /*3160*/  FADD.FTZ R36, R146.reuse, R25 ;  /* 0x0000001992247221 */ /* 0x048fe20000010000 */
[----:B------:R-:W-:Y:S01]  /*3170*/  F2FP.F16.F32.PACK_AB R146, R146, R47 ;  /* 0x0000002f9292723e */ /* 0x000fe200000000ff */
[----:B------:R-:W-:-:S05]  /*3180*/  IMAD.MOV.U32 R47, RZ, RZ, R87 ;  /* 0x000000ffff2f7224 */ /* 0x000fca00078e0057 */
[----:B------:R2:W3:Y:S01]  /*3190*/  MUFU.EX2 R148, R49 ;  /* 0x0000003100947308 */ /* 0x0004e20000000800 */
[----:B-1----:R-:W-:Y:S01]  /*31a0*/  FADD.FTZ R25, R51, R36 ;  /* 0x0000002433197221 */ /* 0x002fe20000010000 */
[----:B------:R-:W-:-:S06]  /*31b0*/  IMAD.MOV.U32 R36, RZ, RZ, R87 ;  /* 0x000000ffff247224 */ /* 0x000fcc00078e0057 */
[----:B------:R-:W1:Y:S01]  /*31c0*/  MUFU.EX2 R91, R91 ;  /* 0x0000005b005b7308 */ /* 0x000e620000000800 */
[C---:B0-----:R-:W-:Y:S01]  /*31d0*/  FADD.FTZ R38, R30.reuse, R27 ;  /* 0x0000001b1e267221 */ /* 0x041fe20000010000 */
[----:B------:R-:W-:Y:S01]  /*31e0*/  F2FP.F16.F32.PACK_AB R151, R30, R85 ;  /* 0x000000551e97723e */ /* 0x000fe200000000ff */
[----:B------:R-:W-:Y:S01]  /*31f0*/  IMAD.MOV.U32 R30, RZ, RZ, R87 ;  /* 0x000000ffff1e7224 */ /* 0x000fe200078e0057 */
[-C--:B------:R-:W-:Y:S02]  /*3200*/  MOV R85, R87.reuse ;  /* 0x0000005700557202 */ /* 0x080fe40000000f00 */
[----:B--2---:R-:W-:Y:S02]  /*3210*/  MOV R49, R87 ;  /* 0x0000005700317202 */ /* 0x004fe40000000f00 */
[----:B------:R-:W0:Y:S01]  /*3220*/  MUFU.EX2 R55, R55 ;  /* 0x0000003700377308 */ /* 0x000e220000000800 */
[C---:B---3--:R-:W-:Y:S01]  /*3230*/  FADD.FTZ R6, R148.reuse, R25 ;  /* 0x0000001994067221 */ /* 0x048fe20000010000 */
[----:B------:R-:W-:Y:S01]  /*3240*/  F2FP.F16.F32.PACK_AB R148, R148, R51 ;  /* 0x000000339494723e */ /* 0x000fe200000000ff */
[----:B------:R-:W-:-:S05]  /*3250*/  IMAD.MOV.U32 R51, RZ, RZ, R87 ;  /* 0x000000ffff337224 */ /* 0x000fca00078e0057 */
[----:B------:R-:W2:Y:S01]  /*3260*/  MUFU.EX2 R32, R93 ;  /* 0x0000005d00207308 */ /* 0x000ea20000000800 */
[----:B-1----:R-:W-:Y:S01]  /*3270*/  FADD.FTZ R27, R91, R38 ;  /* 0x000000265b1b7221 */ /* 0x002fe20000010000 */
[----:B------:R-:W-:-:S06]  /*3280*/  IMAD.MOV.U32 R38, RZ, RZ, R87 ;  /* 0x000000ffff267224 */ /* 0x000fcc00078e0057 */
[----:B------:R1:W3:Y:S01]  /*3290*/  MUFU.EX2 R150, R53 ;  /* 0x0000003500967308 */ /* 0x0002e20000000800 */
[----:B0-----:R-:W-:-:S07]  /*32a0*/  FADD.FTZ R25, R55, R6 ;  /* 0x0000000637197221 */ /* 0x001fce0000010000 */
[----:B------:R-:W0:Y:S01]  /*32b0*/  MUFU.EX2 R95, R95 ;  /* 0x0000005f005f7308 */ /* 0x000e220000000800 */
[C---:B--2---:R-:W-:Y:S01]  /*32c0*/  FADD.FTZ R14, R32.reuse, R27 ;  /* 0x0000001b200e7221 */ /* 0x044fe20000010000 */
[----:B------:R-:W-:Y:S01]  /*32d0*/  F2FP.F16.F32.PACK_AB R153, R32, R91 ;  /* 0x0000005b2099723e */ /* 0x000fe200000000ff */
[--C-:B-1----:R-:W-:Y:S02]  /*32e0*/  IMAD.MOV.U32 R53, RZ, RZ, R87.reuse ;  /* 0x000000ffff357224 */ /* 0x102fe400078e0057 */
[----:B------:R-:W-:-:S03]  /*32f0*/  IMAD.MOV.U32 R32, RZ, RZ, R87 ;  /* 0x000000ffff207224 */ /* 0x000fc600078e0057 */
[----:B------:R-:W1:Y:S01]  /*3300*/  MUFU.EX2 R59, R59 ;  /* 0x0000003b003b7308 */ /* 0x000e620000000800 */
[C---:B---3--:R-:W-:Y:S01]  /*3310*/  FADD.FTZ R6, R150.reuse, R25 ;  /* 0x0000001996067221 */ /* 0x048fe20000010000 */
[----:B------:R-:W-:Y:S02]  /*3320*/  F2FP.F16.F32.PACK_AB R150, R150, R55 ;  /* 0x000000379696723e */ /* 0x000fe400000000ff */
[----:B------:R-:W-:-:S04]  /*3330*/  MOV R55, R87 ;  /* 0x0000005700377202 */ /* 0x000fc80000000f00 */
[----:B------:R2:W3:Y:S01]  /*3340*/  MUFU.EX2 R34, R63 ;  /* 0x0000003f00227308 */ /* 0x0004e20000000800 */
[----:B0-----:R-:W-:-:S07]  /*3350*/  FADD.FTZ R27, R95, R14 ;  /* 0x0000000e5f1b7221 */ /* 0x001fce0000010000 */
[----:B------:R0:W4:Y:S01]  /*3360*/  MUFU.EX2 R152, R57 ;  /* 0x0000003900987308 */ /* 0x0001220000000800 */
[----:B-1----:R-:W-:Y:S01]  /*3370*/  FADD.FTZ R25, R59, R6 ;  /* 0x000000063b197221 */ /* 0x002fe20000010000 */
[----:B--2---:R-:W-:-:S06]  /*3380*/  IMAD.MOV.U32 R63, RZ, RZ, R87 ;  /* 0x000000ffff3f7224 */ /* 0x004fcc00078e0057 */
[----:B------:R-:W1:Y:S01]  /*3390*/  MUFU.EX2 R97, R97 ;  /* 0x0000006100617308 */ /* 0x000e620000000800 */
[C---:B---3--:R-:W-:Y:S01]  /*33a0*/  FADD.FTZ R14, R34.reuse, R27 ;  /* 0x0000001b220e7221 */ /* 0x048fe20000010000 */
[----:B------:R-:W-:Y:S01]  /*33b0*/  F2FP.F16.F32.PACK_AB R155, R34, R95 ;  /* 0x0000005f229b723e */ /* 0x000fe200000000ff */
[----:B0-----:R-:W-:Y:S01]  /*33c0*/  IMAD.MOV.U32 R57, RZ, RZ, R87 ;  /* 0x000000ffff397224 */ /* 0x001fe200078e0057 */
[----:B------:R-:W-:-:S04]  /*33d0*/  MOV R34, R87 ;  /* 0x0000005700227202 */ /* 0x000fc80000000f00 */
[----:B------:R-:W0:Y:S01]  /*33e0*/  MUFU.EX2 R3, R3 ;  /* 0x0000000300037308 */ /* 0x000e220000000800 */
[C---:B----4-:R-:W-:Y:S01]  /*33f0*/  FADD.FTZ R6, R152.reuse, R25 ;  /* 0x0000001998067221 */ /* 0x050fe20000010000 */
[----:B------:R-:W-:Y:S01]  /*3400*/  F2FP.F16.F32.PACK_AB R152, R152, R59 ;  /* 0x0000003b9898723e */ /* 0x000fe200000000ff */
[----:B------:R-:W-:-:S05]  /*3410*/  IMAD.MOV.U32 R59, RZ, RZ, R87 ;  /* 0x000000ffff3b7224 */ /* 0x000fca00078e0057 */
[----:B------:R2:W3:Y:S01]  /*3420*/  MUFU.EX2 R8, R67 ;  /* 0x0000004300087308 */ /* 0x0004e20000000800 */
[----:B-1----:R-:W-:-:S07]  /*3430*/  FADD.FTZ R27, R97, R14 ;  /* 0x0000000e611b7221 */ /* 0x002fce0000010000 */
[----:B------:R1:W4:Y:S01]  /*3440*/  MUFU.EX2 R154, R61 ;  /* 0x0000003d009a7308 */ /* 0x0003220000000800 */
[----:B0-----:R-:W-:Y:S01]  /*3450*/  FADD.FTZ R25, R3, R6 ;  /* 0x0000000603197221 */ /* 0x001fe20000010000 */
[----:B--2---:R-:W-:-:S06]  /*3460*/  MOV R67, R87 ;  /* 0x0000005700437202 */ /* 0x004fcc0000000f00 */
[----:B------:R-:W0:Y:S01]  /*3470*/  MUFU.EX2 R9, R9 ;  /* 0x0000000900097308 */ /* 0x000e220000000800 */
[C---:B---3--:R-:W-:Y:S01]  /*3480*/  FADD.FTZ R14, R8.reuse, R27 ;  /* 0x0000001b080e7221 */ /* 0x048fe20000010000 */
[----:B------:R-:W-:Y:S02]  /*3490*/  F2FP.F16.F32.PACK_AB R157, R8, R97 ;  /* 0x00000061089d723e */ /* 0x000fe400000000ff */
[----:B-1----:R-:W-:-:S04]  /*34a0*/  MOV R61, R87 ;  /* 0x00000057003d7202 */ /* 0x002fc80000000f00 */
[----:B------:R1:W2:Y:S01]  /*34b0*/  MUFU.EX2 R156, R65 ;  /* 0x00000041009c7308 */ /* 0x0002a20000000800 */
[C---:B----4-:R-:W-:Y:S01]  /*34c0*/  FADD.FTZ R8, R154.reuse, R25 ;  /* 0x000000199a087221 */ /* 0x050fe20000010000 */
[----:B------:R-:W-:Y:S02]  /*34d0*/  F2FP.F16.F32.PACK_AB R154, R154, R3 ;  /* 0x000000039a9a723e */ /* 0x000fe400000000ff */
[----:B------:R-:W-:-:S04]  /*34e0*/  MOV R25, R87 ;  /* 0x0000005700197202 */ /* 0x000fc80000000f00 */
[----:B------:R-:W3:Y:S01]  /*34f0*/  MUFU.EX2 R99, R99 ;  /* 0x0000006300637308 */ /* 0x000ee20000000800 */
[----:B0-----:R-:W-:Y:S01]  /*3500*/  FADD.FTZ R7, R9, R8 ;  /* 0x0000000809077221 */ /* 0x001fe20000010000 */
[----:B-1----:R-:W-:-:S06]  /*3510*/  IMAD.MOV.U32 R65, RZ, RZ, R87 ;  /* 0x000000ffff417224 */ /* 0x002fcc00078e0057 */
[----:B------:R-:W0:Y:S01]  /*3520*/  MUFU.EX2 R23, R23 ;  /* 0x0000001700177308 */ /* 0x000e220000000800 */
[C---:B--2---:R-:W-:Y:S01]  /*3530*/  FADD.FTZ R8, R156.reuse, R7 ;  /* 0x000000079c087221 */ /* 0x044fe20000010000 */
[----:B------:R-:W-:Y:S01]  /*3540*/  F2FP.F16.F32.PACK_AB R156, R156, R9 ;  /* 0x000000099c9c723e */ /* 0x000fe200000000ff */
[----:B------:R-:W-:-:S05]  /*3550*/  IMAD.MOV.U32 R9, RZ, RZ, 0x3f800000 ;  /* 0x3f800000ff097424 */ /* 0x000fca00078e00ff */
[----:B------:R-:W1:Y:S01]  /*3560*/  MUFU.EX2 R12, R12 ;  /* 0x0000000c000c7308 */ /* 0x000e620000000800 */
[----:B---3--:R-:W-:-:S07]  /*3570*/  FADD.FTZ R27, R99, R14 ;  /* 0x0000000e631b7221 */ /* 0x008fce0000010000 */
[----:B------:R2:W3:Y:S01]  /*3580*/  MUFU.EX2 R158, R69 ;  /* 0x00000045009e7308 */ /* 0x0004e20000000800 */
[----:B0-----:R-:W-:Y:S01]  /*3590*/  FADD.FTZ R7, R23, R8 ;  /* 0x0000000817077221 */ /* 0x001fe20000010000 */
[----:B------:R-:W-:Y:S01]  /*35a0*/  MOV R8, 0x3f800000 ;  /* 0x3f80000000087802 */ /* 0x000fe20000000f00 */
[C---:B-1----:R-:W-:Y:S01]  /*35b0*/  FADD.FTZ R6, R12.reuse, R27 ;  /* 0x0000001b0c067221 */ /* 0x042fe20000010000 */
[----:B------:R-:W-:Y:S01]  /*35c0*/  F2FP.F16.F32.PACK_AB R159, R12, R99 ;  /* 0x000000630c9f723e */ /* 0x000fe200000000ff */
[--C-:B--2---:R-:W-:Y:S02]  /*35d0*/  IMAD.MOV.U32 R69, RZ, RZ, R87.reuse ;  /* 0x000000ffff457224 */ /* 0x104fe400078e0057 */
[----:B------:R-:W-:Y:S02]  /*35e0*/  IMAD.MOV.U32 R27, RZ, RZ, R87 ;  /* 0x000000ffff1b7224 */ /* 0x000fe400078e0057 */
[C---:B---3--:R-:W-:Y:S01]  /*35f0*/  FADD.FTZ R3, R158.reuse, R7 ;  /* 0x000000079e037221 */ /* 0x048fe20000010000 */
[----:B------:R-:W-:Y:S01]  /*3600*/  F2FP.F16.F32.PACK_AB R158, R158, R23 ;  /* 0x000000179e9e723e */ /* 0x000fe200000000ff */
[----:B------:R-:W-:Y:S01]  /*3610*/  IMAD.MOV.U32 R7, RZ, RZ, RZ ;  /* 0x000000ffff077224 */ /* 0x000fe200078e00ff */
[----:B------:R-:W-:Y:S06]  /*3620*/  @!P1 BRA `(.L_x_18) ;  /* 0x0000002400089947 */ /* 0x000fec0003800000 */
[----:B------:R-:W-:Y:S01]  /*3630*/  IMAD.MOV.U32 R14, RZ, RZ, R11 ;  /* 0x000000ffff0e7224 */ /* 0x000fe200078e000b */
[----:B------:R-:W-:Y:S01]  /*3640*/  MOV R12, R13 ;  /* 0x0000000d000c7202 */ /* 0x000fe20000000f00 */
[----:B------:R-:W-:Y:S01]  /*3650*/  IMAD.MOV.U32 R17, RZ, RZ, RZ ;  /* 0x000000ffff117224 */ /* 0x000fe200078e00ff */
[----:B------:R-:W-:Y:S01]  /*3660*/  CS2R R86, SRZ ;  /* 0x0000000000567805 */ /* 0x000fe2000001ff00 */
[----:B------:R-:W-:Y:S01]  /*3670*/  IMAD.MOV.U32 R9, RZ, RZ, 0x3f800000 ;  /* 0x3f800000ff097424 */ /* 0x000fe200078e00ff */
        /* <DEDUP_REMOVED lines=30> */
[----:B------:R-:W-:Y:S01]  /*3860*/  CS2R R24, SRZ ;  /* 0x0000000000187805 */ /* 0x000fe2000001ff00 */
[----:B------:R-:W-:Y:S01]  /*3870*/  UMOV UR56, URZ ;  /* 0x0000003f00387c82 */ /* 0x000fe20008000000 */
[----:B------:R-:W-:-:S05]  /*3880*/  ULDC UR60, c[0x0][0x9d8] ;  /* 0x00027600003c7ab9 */ /* 0x000fca0000000800 */
.L_x_29:
[----:B------:R-:W-:-:S04]  /*3890*/  UISETP.NE.AND UP0, UPT, UR56, 0x1, UPT ;  /* 0x000000013800788c */ /* 0x000fc8000bf05270 */
[----:B------:R-:W-:-:S06]  /*38a0*/  USEL UR4, URZ, 0x1, UP0 ;  /* 0x000000013f047887 */ /* 0x000fcc0008000000 */
[----:B------:R-:W-:Y:S01]  /*38b0*/  LOP3.LUT R7, R17, UR4, RZ, 0x3c, !PT ;  /* 0x0000000411077c12 */ /* 0x000fe2000f8e3cff */
[----:B------:R-:W-:Y:S06]  /*38c0*/  @!P0 BRA `(.L_x_19) ;  /* 0x0000000000048947 */ /* 0x000fec0003800000 */
[----:B------:R-:W-:Y:S01]  /*38d0*/  BPT.TRAP 0x1 ;  /* 0x000000040000795c */ /* 0x000fe20000300000 */
.L_x_19:
[----:B------:R-:W-:Y:S01]  /*38e0*/  UIADD3 UR4, UR56, 0x1, URZ ;  /* 0x0000000138047890 */ /* 0x000fe2000fffe03f */
[----:B------:R-:W-:-:S03]  /*38f0*/  SHF.L.U32 R10, R7, 0x1f, RZ ;  /* 0x0000001f070a7819 */ /* 0x000fc600000006ff */
[----:B------:R-:W-:-:S04]  /*3900*/  UISETP.NE.AND UP0, UPT, UR4, 0x2, UPT ;  /* 0x000000020400788c */ /* 0x000fc8000bf05270 */
[----:B------:R-:W-:-:S04]  /*3910*/  USEL UR4, UR4, URZ, UP0 ;  /* 0x0000003f04047287 */ /* 0x000fc80008000000 */
[----:B------:R-:W-:Y:S02]  /*3920*/  ULEA UR59, UR4, UR37, 0x3 ;  /* 0x00000025043b7291 */ /* 0x000fe4000f8e183f */
[----:B------:R-:W-:-:S07]  /*3930*/  MOV R0, UR4 ;  /* 0x0000000400007c02 */ /* 0x000fce0008000f00 */
[----:B------:R0:W1:Y:S01]  /*3940*/  SYNCS.PHASECHK.TRANS64.TRYWAIT P1, [UR59+0x2a830], R10 ;  /* 0x02a8300aff0075a7 */ /* 0x000062000802017b */
[----:B------:R-:W-:Y:S05]  /*3950*/  @!P0 BRA `(.L_x_20) ;  /* 0x0000000000048947 */ /* 0x000fea0003800000 */
[----:B------:R-:W-:Y:S01]  /*3960*/  BPT.TRAP 0x1 ;  /* 0x000000040000795c */ /* 0x000fe20000300000 */
.L_x_20:
[----:B-1----:R-:W-:Y:S05]  /*3970*/  @P1 BRA `(.L_x_21) ;  /* 0x0000000000081947 */ /* 0x002fea0003800000 */
[----:B------:R-:W1:Y:S02]  /*3980*/  SYNCS.PHASECHK.TRANS64.TRYWAIT P1, [UR59+0x2a830], R10 ;  /* 0x02a8300aff0075a7 */ /* 0x000e64000802017b */
[----:B-1----:R-:W-:Y:S05]  /*3990*/  @!P1 BRA `(.L_x_22) ;  /* 0x00000080000c9947 */ /* 0x002fea0003800000 */
.L_x_21:
[----:B------:R-:W-:Y:S01]  /*39a0*/  R2UR UR6, R0 ;  /* 0x00000000000672ca */ /* 0x000fe200000e0000 */
[----:B------:R-:W-:Y:S01]  /*39b0*/  WARPGROUP.ARRIVE ;  /* 0x00000000000079c5 */ /* 0x000fe20000000000 */
[----:B------:R-:W-:Y:S01]  /*39c0*/  R2UR UR4, R4 ;  /* 0x00000000040472ca */ /* 0x000fe200000e0000 */
[----:B------:R-:W-:Y:S01]  /*39d0*/  UMOV UR7, 0x40000040 ;  /* 0x4000004000077882 */ /* 0x000fe20000000000 */
[----:B------:R-:W-:Y:S01]  /*39e0*/  R2UR UR5, R5 ;  /* 0x00000000050572ca */ /* 0x000fe200000e0000 */
[----:B------:R-:W-:Y:S01]  /*39f0*/  UMOV UR11, 0x40000040 ;  /* 0x40000040000b7882 */ /* 0x000fe20000000000 */
[----:B------:R-:W-:Y:S01]  /*3a00*/  UMOV UR15, 0x40000040 ;  /* 0x40000040000f7882 */ /* 0x000fe20000000000 */
[----:B------:R-:W-:Y:S01]  /*3a10*/  UMOV UR19, 0x40000040 ;  /* 0x4000004000137882 */ /* 0x000fe20000000000 */
[----:B------:R-:W-:Y:S01]  /*3a20*/  UMOV UR23, 0x40000040 ;  /* 0x4000004000177882 */ /* 0x000fe20000000000 */
[----:B------:R-:W-:Y:S01]  /*3a30*/  UMOV UR27, 0x40000040 ;  /* 0x40000040001b7882 */ /* 0x000fe20000000000 */
[----:B------:R-:W-:Y:S01]  /*3a40*/  UMOV UR31, 0x40000040 ;  /* 0x40000040001f7882 */ /* 0x000fe20000000000 */
[----:B------:R-:W-:Y:S01]  /*3a50*/  UMOV UR35, 0x40000040 ;  /* 0x4000004000237882 */ /* 0x000fe20000000000 */
[----:B------:R-:W-:Y:S01]  /*3a60*/  UMOV UR43, 0x40000040 ;  /* 0x40000040002b7882 */ /* 0x000fe20000000000 */
[----:B------:R-:W-:Y:S01]  /*3a70*/  UIMAD UR6, UR6, 0x900, UR58 ;  /* 0x00000900060678a4 */ /* 0x000fe2000f8e023a */
[-C--:B------:R-:W-:Y:S01]  /*3a80*/  FMUL.FTZ R24, R24, R8.reuse ;  /* 0x0000000818187220 */ /* 0x080fe20000410000 */
[----:B------:R-:W-:Y:S01]  /*3a90*/  UMOV UR47, 0x40000040 ;  /* 0x40000040002f7882 */ /* 0x000fe20000000000 */
[----:B------:R-:W-:Y:S01]  /*3aa0*/  UMOV UR51, 0x40000040 ;  /* 0x4000004000337882 */ /* 0x000fe20000000000 */
[----:B------:R-:W-:Y:S01]  /*3ab0*/  UIADD3 UR10, UR6, 0x2, URZ ;  /* 0x00000002060a7890 */ /* 0x000fe2000fffe03f */
[-C--:B------:R-:W-:Y:S01]  /*3ac0*/  FMUL.FTZ R25, R25, R8.reuse ;  /* 0x0000000819197220 */ /* 0x080fe20000410000 */
[----:B------:R-:W-:Y:S01]  /*3ad0*/  UIADD3 UR14, UR6, 0x4, URZ ;  /* 0x00000004060e7890 */ /* 0x000fe2000fffe03f */
[----:B------:R-:W-:Y:S01]  /*3ae0*/  FMUL.FTZ R28, R28, R8 ;  /* 0x000000081c1c7220 */ /* 0x000fe20000410000 */
[----:B------:R-:W-:-:S02]  /*3af0*/  UIADD3 UR18, UR6, 0x6, URZ ;  /* 0x0000000606127890 */ /* 0x000fc4000fffe03f */
[----:B------:R-:W-:Y:S01]  /*3b00*/  HGMMA.64x96x16.F32 R88, gdesc[UR4], RZ, !UPT, gsb0 ;  /* 0x01600000045879f0 */ /* 0x000fe2000c0008ff */
[----:B------:R-:W-:Y:S01]  /*3b10*/  UIADD3 UR22, UR6, 0x300, URZ ;  /* 0x0000030006167890 */ /* 0x000fe2000fffe03f */
[-C--:B------:R-:W-:Y:S01]  /*3b20*/  FMUL.FTZ R29, R29, R8.reuse ;  /* 0x000000081d1d7220 */ /* 0x080fe20000410000 */
        /* <DEDUP_REMOVED lines=14> */
[----:B------:R-:W-:Y:S01]  /*3c10*/  UMOV UR55, 0x40000040 ;  /* 0x4000004000377882 */ /* 0x000fe20000000000 */
[-C--:B------:R-:W-:Y:S01]  /*3c20*/  FMUL.FTZ R45, R45, R8.reuse ;  /* 0x000000082d2d7220 */ /* 0x080fe20000410000 */
        /* <DEDUP_REMOVED lines=19> */
[----:B------:R-:W-:Y:S01]  /*3d60*/  FMUL.FTZ R85, R85, R8 ;  /* 0x0000000855557220 */ /* 0x000fe20000410000 */
        /* <DEDUP_REMOVED lines=32> */
[----:B------:R-:W-:-:S02]  /*3f70*/  WARPGROUP.DEPBAR.LE gsb0, 0x0 ;  /* 0x00008000000079c5 */ /* 0x000fc40000010000 */
        /* <DEDUP_REMOVED lines=33> */
[----:B------:R-:W-:Y:S05]  /*4190*/  @!P0 BRA `(.L_x_23) ;  /* 0x0000000000048947 */ /* 0x000fea0003800000 */
[----:B------:R-:W-:Y:S01]  /*41a0*/  BPT.TRAP 0x1 ;  /* 0x000000040000795c */ /* 0x000fe20000300000 */
.L_x_23:
[----:B------:R-:W-:Y:S01]  /*41b0*/  ULEA UR5, UR56, UR37, 0x3 ;  /* 0x0000002538057291 */ /* 0x000fe2000f8e183f */
[----:B------:R-:W-:-:S08]  /*41c0*/  SHF.L.U32 R8, R17, 0x1f, RZ ;  /* 0x0000001f11087819 */ /* 0x000fd000000006ff */
[----:B------:R2:W3:Y:S01]  /*41d0*/  SYNCS.PHASECHK.TRANS64.TRYWAIT P1, [UR5+0x2a850], R8 ;  /* 0x02a85008ff0075a7 */ /* 0x0004e20008020145 */
[----:B------:R-:W-:Y:S05]  /*41e0*/  @!P0 BRA `(.L_x_24) ;  /* 0x0000000000048947 */ /* 0x000fea0003800000 */
[----:B------:R-:W-:Y:S01]  /*41f0*/  BPT.TRAP 0x1 ;  /* 0x000000040000795c */ /* 0x000fe20000300000 */
.L_x_24:
[----:B---3--:R-:W-:Y:S05]  /*4200*/  @P1 BRA `(.L_x_25) ;  /* 0x0000000000081947 */ /* 0x008fea0003800000 */
[----:B------:R-:W3:Y:S02]  /*4210*/  SYNCS.PHASECHK.TRANS64.TRYWAIT P1, [UR5+0x2a850], R8 ;  /* 0x02a85008ff0075a7 */ /* 0x000ee40008020145 */
[----:B---3--:R-:W-:Y:S05]  /*4220*/  @!P1 BRA `(.L_x_26) ;  /* 0x0000007800009947 */ /* 0x008fea0003800000 */
.L_x_25:
[----:B------:R-:W-:Y:S01]  /*4230*/  UIADD3 UR4, UR37, 0x400, URZ ;  /* 0x0000040025047890 */ /* 0x000fe2000fffe03f */
[----:B------:R-:W-:Y:S01]  /*4240*/  WARPGROUP.ARRIVE ;  /* 0x00000000000079c5 */ /* 0x000fe20000000000 */
[----:B------:R-:W-:Y:S02]  /*4250*/  UMOV UR7, 0x40000040 ;  /* 0x4000004000077882 */ /* 0x000fe40000000000 */
[----:B------:R-:W-:-:S04]  /*4260*/  USHF.R.U32.HI UR4, URZ, 0x4, UR4 ;  /* 0x000000043f047899 */ /* 0x000fc80008011604 */
[----:B------:R-:W-:-:S04]  /*4270*/  ULOP3.LUT UR4, UR4, 0x3fff, URZ, 0xc0, !UPT ;  /* 0x00003fff04047892 */ /* 0x000fc8000f8ec03f */
[----:B------:R-:W-:-:S04]  /*4280*/  ULOP3.LUT UR4, UR4, 0x3000000, URZ, 0xfc, !UPT ;  /* 0x0300000004047892 */ /* 0x000fc8000f8efc3f */
[----:B------:R-:W-:-:S04]  /*4290*/  UIMAD UR56, UR56, 0x600, UR4 ;  /* 0x00000600383878a4 */ /* 0x000fc8000f8e0204 */
[----:B------:R-:W-:-:S03]  /*42a0*/  UIADD3 UR4, UR56, 0x80, URZ ;  /* 0x0000008038047890 */ /* 0x000fc6000fffe03f */
[----:B------:R-:W-:-:S06]  /*42b0*/  UMOV UR6, UR56 ;  /* 0x0000003800067c82 */ /* 0x000fcc0008000000 */
[----:B------:R-:W-:Y:S01]  /*42c0*/  HGMMA.64x128x16.F32 R24, R136, gdesc[UR4].tnspB, R24, gsb0 ;  /* 0x41e0000488187df0 */ /* 0x000fe20008000818 */
[----:B------:R-:W-:Y:S01]  /*42d0*/  UMOV UR7, 0x40000040 ;  /* 0x4000004000077882 */ /* 0x000fe20000000000 */
[----:B------:R-:W-:Y:S01]  /*42e0*/  UMOV UR6, UR4 ;  /* 0x0000000400067c82 */ /* 0x000fe20008000000 */
[----:B------:R-:W-:Y:S01]  /*42f0*/  UIADD3 UR4, UR56, 0x100, URZ ;  /* 0x0000010038047890 */ /* 0x000fe2000fffe03f */
[----:B------:R-:W-:Y:S02]  /*4300*/  WARPGROUP.DEPBAR.LE gsb0, 0x0 ;  /* 0x00008000000079c5 */ /* 0x000fe40000010000 */
[----:B------:R-:W-:-:S06]  /*4310*/  WARPGROUP.ARRIVE ;  /* 0x00000000000079c5 */ /* 0x000fcc0000000000 */
[----:B------:R-:W-:Y:S01]  /*4320*/  HGMMA.64x128x16.F32 R24, R140, gdesc[UR4].tnspB, R24, gsb0 ;  /* 0x41e000048c187df0 */ /* 0x000fe20008000818 */
[----:B------:R-:W-:Y:S01]  /*4330*/  UMOV UR6, UR4 ;  /* 0x0000000400067c82 */ /* 0x000fe20008000000 */
[----:B------:R-:W-:Y:S01]  /*4340*/  UMOV UR7, 0x40000040 ;  /* 0x4000004000077882 */ /* 0x000fe20000000000 */
[----:B------:R-:W-:Y:S01]  /*4350*/  UIADD3 UR4, UR56, 0x180, URZ ;  /* 0x0000018038047890 */ /* 0x000fe2000fffe03f */
[----:B------:R-:W-:Y:S02]  /*4360*/  WARPGROUP.DEPBAR.LE gsb0, 0x0 ;  /* 0x00008000000079c5 */ /* 0x000fe40000010000 */
[----:B------:R-:W-:-:S06]  /*4370*/  WARPGROUP.ARRIVE ;  /* 0x00000000000079c5 */ /* 0x000fcc0000000000 */
[----:B------:R-:W-:Y:S01]  /*4380*/  HGMMA.64x128x16.F32 R24, R144, gdesc[UR4].tnspB, R24, gsb0 ;  /* 0x41e0000490187df0 */ /* 0x000fe20008000818 */
[----:B------:R-:W-:Y:S01]  /*4390*/  UMOV UR6, UR4 ;  /* 0x0000000400067c82 */ /* 0x000fe20008000000 */
[----:B------:R-:W-:Y:S01]  /*43a0*/  UMOV UR7, 0x40000040 ;  /* 0x4000004000077882 */ /* 0x000fe20000000000 */
[----:B------:R-:W-:Y:S02]  /*43b0*/  UIADD3 UR4, UR56, 0x200, URZ ;  /* 0x0000020038047890 */ /* 0x000fe4000fffe03f */
[----:B------:R-:W-:Y:S01]  /*43c0*/  UIADD3 UR56, UR56, 0x280, URZ ;  /* 0x0000028038387890 */ /* 0x000fe2000fffe03f */
[----:B------:R-:W-:Y:S02]  /*43d0*/  WARPGROUP.DEPBAR.LE gsb0, 0x0 ;  /* 0x00008000000079c5 */ /* 0x000fe40000010000 */
[----:B------:R-:W-:-:S06]  /*43e0*/  WARPGROUP.ARRIVE ;  /* 0x00000000000079c5 */ /* 0x000fcc0000000000 */
[----:B------:R-:W-:Y:S01]  /*43f0*/  HGMMA.64x128x16.F32 R24, R148, gdesc[UR4].tnspB, R24, gsb0 ;  /* 0x41e0000494187df0 */ /* 0x000fe20008000818 */
[----:B------:R-:W-:Y:S01]  /*4400*/  UMOV UR6, UR4 ;  /* 0x0000000400067c82 */ /* 0x000fe20008000000 */
[----:B------:R-:W-:Y:S01]  /*4410*/  UMOV UR7, 0x40000040 ;  /* 0x4000004000077882 */ /* 0x000fe20000000000 */
[----:B------:R-:W-:Y:S02]  /*4420*/  WARPGROUP.DEPBAR.LE gsb0, 0x0 ;  /* 0x00008000000079c5 */ /* 0x000fe40000010000 */
[----:B------:R-:W-:-:S07]  /*4430*/  WARPGROUP.ARRIVE ;  /* 0x00000000000079c5 */ /* 0x000fce0000000000 */
[----:B------:R-:W-:Y:S01]  /*4440*/  HGMMA.64x128x16.F32 R24, R152, gdesc[UR4].tnspB, R24, gsb0 ;  /* 0x41e0000498187df0 */ /* 0x000fe20008000818 */
[----:B------:R-:W-:Y:S01]  /*4450*/  UMOV UR6, UR56 ;  /* 0x0000003800067c82 */ /* 0x000fe20008000000 */
[----:B------:R-:W-:Y:S01]  /*4460*/  UMOV UR7, 0x40000040 ;  /* 0x4000004000077882 */ /* 0x000fe20000000000 */
[----:B------:R-:W-:Y:S02]  /*4470*/  WARPGROUP.DEPBAR.LE gsb0, 0x0 ;  /* 0x00008000000079c5 */ /* 0x000fe40000010000 */
[----:B------:R-:W-:-:S07]  /*4480*/  WARPGROUP.ARRIVE ;  /* 0x00000000000079c5 */ /* 0x000fce0000000000 */
[----:B------:R-:W-:Y:S03]  /*4490*/  HGMMA.64x128x16.F32 R24, R156, gdesc[UR4].tnspB, R24, gsb0 ;  /* 0x41e000049c187df0 */ /* 0x000fe60008000818 */
[----:B------:R-:W-:Y:S02]  /*44a0*/  WARPGROUP.DEPBAR.LE gsb0, 0x0 ;  /* 0x00008000000079c5 */ /* 0x000fe40000010000 */
[----:B------:R-:W-:Y:S05]  /*44b0*/  @!P0 BRA `(.L_x_27) ;  /* 0x0000000000048947 */ /* 0x000fea0003800000 */
[----:B------:R-:W-:Y:S01]  /*44c0*/  BPT.TRAP 0x1 ;  /* 0x000000040000795c */ /* 0x000fe20000300000 */
.L_x_27:
[----:B------:R-:W-:Y:S01]  /*44d0*/  FMUL.FTZ R137, R88, UR60 ;  /* 0x0000003c58897c20 */ /* 0x000fe20008410000 */
[----:B------:R-:W-:Y:S01]  /*44e0*/  FMUL.FTZ R139, R89, UR60 ;  /* 0x0000003c598b7c20 */ /* 0x000fe20008410000 */
[----:B------:R-:W-:Y:S01]  /*44f0*/  FMUL.FTZ R141, R92, UR60 ;  /* 0x0000003c5c8d7c20 */ /* 0x000fe20008410000 */
[----:B------:R-:W-:Y:S01]  /*4500*/  FMUL.FTZ R17, R90, UR60 ;  /* 0x0000003c5a117c20 */ /* 0x000fe20008410000 */
[----:B------:R-:W-:Y:S01]  /*4510*/  FMUL.FTZ R143, R93, UR60 ;  /* 0x0000003c5d8f7c20 */ /* 0x000fe20008410000 */
[----:B------:R-:W-:Y:S01]  /*4520*/  FMUL.FTZ R19, R91, UR60 ;  /* 0x0000003c5b137c20 */ /* 0x000fe20008410000 */
[----:B------:R-:W2:Y:S01]  /*4530*/  MUFU.TANH R137, R137 ;  /* 0x0000008900897308 */ /* 0x000ea20000002400 */
[----:B------:R-:W-:Y:S01]  /*4540*/  FMUL.FTZ R145, R96, UR60 ;  /* 0x0000003c60917c20 */ /* 0x000fe20008410000 */
[----:B------:R-:W-:Y:S01]  /*4550*/  FMUL.FTZ R21, R94, UR60 ;  /* 0x0000003c5e157c20 */ /* 0x000fe20008410000 */
[----:B------:R-:W-:Y:S01]  /*4560*/  FMUL.FTZ R147, R97, UR60 ;  /* 0x0000003c61937c20 */ /* 0x000fe20008410000 */
[----:B------:R-:W-:Y:S01]  /*4570*/  FMUL.FTZ R23, R95, UR60 ;  /* 0x0000003c5f177c20 */ /* 0x000fe20008410000 */
[----:B------:R-:W-:Y:S01]  /*4580*/  FMUL.FTZ R149, R100, UR60 ;  /* 0x0000003c64957c20 */ /* 0x000fe20008410000 */
[----:B------:R-:W-:Y:S01]  /*4590*/  FMUL.FTZ R89, R98, UR60 ;  /* 0x0000003c62597c20 */ /* 0x000fe20008410000 */
[----:B------:R-:W-:Y:S01]  /*45a0*/  FMUL.FTZ R101, R101, UR60 ;  /* 0x0000003c65657c20 */ /* 0x000fe20008410000 */
[----:B------:R-:W4:Y:S01]  /*45b0*/  MUFU.TANH R139, R139 ;  /* 0x0000008b008b7308 */ /* 0x000f220000002400 */
[----:B------:R-:W-:Y:S01]  /*45c0*/  FMUL.FTZ R91, R99, UR60 ;  /* 0x0000003c635b7c20 */ /* 0x000fe20008410000 */
[----:B------:R-:W-:Y:S01]  /*45d0*/  FMUL.FTZ R151, R104, UR60 ;  /* 0x0000003c68977c20 */ /* 0x000fe20008410000 */
[----:B------:R-:W-:Y:S01]  /*45e0*/  FMUL.FTZ R93, R102, UR60 ;  /* 0x0000003c665d7c20 */ /* 0x000fe20008410000 */
[----:B------:R-:W-:Y:S01]  /*45f0*/  FMUL.FTZ R153, R105, UR60 ;  /* 0x0000003c69997c20 */ /* 0x000fe20008410000 */
[----:B------:R-:W-:Y:S01]  /*4600*/  FMUL.FTZ R95, R103, UR60 ;  /* 0x0000003c675f7c20 */ /* 0x000fe20008410000 */
[----:B------:R-:W-:Y:S01]  /*4610*/  FMUL.FTZ R155, R108, UR60 ;  /* 0x0000003c6c9b7c20 */ /* 0x000fe20008410000 */
[----:B------:R-:W-:Y:S01]  /*4620*/  FMUL.FTZ R97, R106, UR60 ;  /* 0x0000003c6a617c20 */ /* 0x000fe20008410000 */
[----:B------:R-:W5:Y:S01]  /*4630*/  MUFU.TANH R141, R141 ;  /* 0x0000008d008d7308 */ /* 0x000f620000002400 */
[----:B--23--:R-:W-:Y:S01]  /*4640*/  FMNMX.FTZ R8, R137, R12, !PT ;  /* 0x0000000c89087209 */ /* 0x00cfe20007810000 */
[----:B------:R-:W-:Y:S01]  /*4650*/  FMUL.FTZ R157, R109, UR60 ;  /* 0x0000003c6d9d7c20 */ /* 0x000fe20008410000 */
[----:B------:R-:W-:Y:S01]  /*4660*/  FMUL.FTZ R99, R107, UR60 ;  /* 0x0000003c6b637c20 */ /* 0x000fe20008410000 */
[----:B------:R-:W-:Y:S01]  /*4670*/  FMUL.FTZ R105, R111, UR60 ;  /* 0x0000003c6f697c20 */ /* 0x000fe20008410000 */
[----:B------:R-:W-:Y:S01]  /*4680*/  FMUL.FTZ R111, R112, UR60 ;  /* 0x0000003c706f7c20 */ /* 0x000fe20008410000 */
[----:B------:R-:W-:Y:S01]  /*4690*/  FMUL.FTZ R103, R110, UR60 ;  /* 0x0000003c6e677c20 */ /* 0x000fe20008410000 */
[----:B------:R-:W-:Y:S01]  /*46a0*/  FMUL.FTZ R159, R113, UR60 ;  /* 0x0000003c719f7c20 */ /* 0x000fe20008410000 */
[----:B------:R-:W0:Y:S01]  /*46b0*/  MUFU.TANH R17, R17 ;  /* 0x0000001100117308 */ /* 0x000e220000002400 */
[----:B----4-:R-:W-:Y:S01]  /*46c0*/  FMNMX.FTZ R8, R139, R8, !PT ;  /* 0x000000088b087209 */ /* 0x010fe20007810000 */
[----:B------:R-:W-:Y:S01]  /*46d0*/  FMUL.FTZ R161, R116, UR60 ;  /* 0x0000003c74a17c20 */ /* 0x000fe20008410000 */
[----:B------:R-:W-:Y:S01]  /*46e0*/  FMUL.FTZ R107, R114, UR60 ;  /* 0x0000003c726b7c20 */ /* 0x000fe20008410000 */
[----:B------:R-:W-:Y:S01]  /*46f0*/  FMUL.FTZ R117, R117, UR60 ;  /* 0x0000003c75757c20 */ /* 0x000fe20008410000 */
[----:B------:R-:W-:Y:S01]  /*4700*/  FMUL.FTZ R109, R115, UR60 ;  /* 0x0000003c736d7c20 */ /* 0x000fe20008410000 */
[----:B------:R-:W-:Y:S01]  /*4710*/  FMUL.FTZ R163, R120, UR60 ;  /* 0x0000003c78a37c20 */ /* 0x000fe20008410000 */
[----:B------:R-:W-:Y:S01]  /*4720*/  FMUL.FTZ R113, R118, UR60 ;  /* 0x0000003c76717c20 */ /* 0x000fe20008410000 */
[----:B------:R-:W2:Y:S01]  /*4730*/  MUFU.TANH R143, R143 ;  /* 0x0000008f008f7308 */ /* 0x000ea20000002400 */
[----:B-----5:R-:W-:Y:S01]  /*4740*/  FMNMX.FTZ R8, R141, R8, !PT ;  /* 0x000000088d087209 */ /* 0x020fe20007810000 */
[----:B------:R-:W-:Y:S01]  /*4750*/  FMUL.FTZ R165, R121, UR60 ;  /* 0x0000003c79a57c20 */ /* 0x000fe20008410000 */
[----:B------:R-:W-:Y:S01]  /*4760*/  FMUL.FTZ R115, R119, UR60 ;  /* 0x0000003c77737c20 */ /* 0x000fe20008410000 */
[----:B------:R-:W-:Y:S01]  /*4770*/  FMUL.FTZ R167, R124, UR60 ;  /* 0x0000003c7ca77c20 */ /* 0x000fe20008410000 */
[----:B------:R-:W-:Y:S01]  /*4780*/  FMUL.FTZ R119, R122, UR60 ;  /* 0x0000003c7a777c20 */ /* 0x000fe20008410000 */
[----:B------:R-:W-:Y:S01]  /*4790*/  FMUL.FTZ R125, R125, UR60 ;  /* 0x0000003c7d7d7c20 */ /* 0x000fe20008410000 */
[----:B------:R-:W-:Y:S01]  /*47a0*/  FMUL.FTZ R121, R123, UR60 ;  /* 0x0000003c7b797c20 */ /* 0x000fe20008410000 */
[----:B------:R-:W3:Y:S01]  /*47b0*/  MUFU.TANH R19, R19 ;  /* 0x0000001300137308 */ /* 0x000ee20000002400 */
[----:B01----:R-:W-:Y:S01]  /*47c0*/  FMNMX.FTZ R10, R17, R14, !PT ;  /* 0x0000000e110a7209 */ /* 0x003fe20007810000 */
[----:B------:R-:W-:Y:S01]  /*47d0*/  FMUL.FTZ R169, R128, UR60 ;  /* 0x0000003c80a97c20 */ /* 0x000fe20008410000 */
[----:B------:R-:W-:Y:S01]  /*47e0*/  FMUL.FTZ R123, R126, UR60 ;  /* 0x0000003c7e7b7c20 */ /* 0x000fe20008410000 */
[----:B------:R-:W-:Y:S01]  /*47f0*/  FMUL.FTZ R127, R127, UR60 ;  /* 0x0000003c7f7f7c20 */ /* 0x000fe20008410000 */
[----:B------:R-:W-:Y:S01]  /*4800*/  FMUL.FTZ R132, R132, UR60 ;  /* 0x0000003c84847c20 */ /* 0x000fe20008410000 */
[----:B------:R-:W-:Y:S01]  /*4810*/  FMUL.FTZ R131, R131, UR60 ;  /* 0x0000003c83837c20 */ /* 0x000fe20008410000 */
[----:B------:R-:W-:Y:S01]  /*4820*/  FMUL.FTZ R135, R135, UR60 ;  /* 0x0000003c87877c20 */ /* 0x000fe20008410000 */
[----:B------:R-:W0:Y:S01]  /*4830*/  MUFU.TANH R145, R145 ;  /* 0x0000009100917308 */ /* 0x000e220000002400 */
[----:B--2---:R-:W-:Y:S01]  /*4840*/  FMNMX.FTZ R8, R143, R8, !PT ;  /* 0x000000088f087209 */ /* 0x004fe20007810000 */
[----:B------:R-:W-:-:S04]  /*4850*/  UIADD3 UR59, UR59, 0x2a840, URZ ;  /* 0x0002a8403b3b7890 */ /* 0x000fc8000fffe03f */
[----:B------:R-:W-:Y:S02]  /*4860*/  UPRMT UR59, UR57, 0x654, UR59 ;  /* 0x00000654393b7896 */ /* 0x000fe4000800003b */
[----:B------:R-:W1:Y:S01]  /*4870*/  MUFU.TANH R21, R21 ;  /* 0x0000001500157308 */ /* 0x000e620000002400 */
[----:B---3--:R-:W-:-:S06]  /*4880*/  FMNMX.FTZ R10, R19, R10, !PT ;  /* 0x0000000a130a7209 */ /* 0x008fcc0007810000 */
[----:B------:R-:W-:Y:S01]  /*4890*/  SYNCS.ARRIVE.TRANS64.RED.A1T0 RZ, [UR59], RZ ;  /* 0x000000ffffff79a7 */ /* 0x000fe2000810043b */
[----:B------:R-:W2:Y:S01]  /*48a0*/  MUFU.TANH R147, R147 ;  /* 0x0000009300937308 */ /* 0x000ea20000002400 */
[----:B0-----:R-:W-:-:S07]  /*48b0*/  FMNMX.FTZ R8, R145, R8, !PT ;  /* 0x0000000891087209 */ /* 0x001fce0007810000 */
[----:B------:R-:W0:Y:S01]  /*48c0*/  MUFU.TANH R23, R23 ;  /* 0x0000001700177308 */ /* 0x000e220000002400 */
[----:B-1----:R-:W-:-:S07]  /*48d0*/  FMNMX.FTZ R10, R21, R10, !PT ;  /* 0x0000000a150a7209 */ /* 0x002fce0007810000 */
[----:B------:R-:W1:Y:S01]  /*48e0*/  MUFU.TANH R149, R149 ;  /* 0x0000009500957308 */ /* 0x000e620000002400 */
[----:B--2---:R-:W-:-:S07]  /*48f0*/  FMNMX.FTZ R8, R147, R8, !PT ;  /* 0x0000000893087209 */ /* 0x004fce0007810000 */
[----:B------:R-:W2:Y:S01]  /*4900*/  MUFU.TANH R89, R89 ;  /* 0x0000005900597308 */ /* 0x000ea20000002400 */
[----:B0-----:R-:W-:-:S07]  /*4910*/  FMNMX.FTZ R10, R23, R10, !PT ;  /* 0x0000000a170a7209 */ /* 0x001fce0007810000 */
[----:B------:R-:W0:Y:S01]  /*4920*/  MUFU.TANH R101, R101 ;  /* 0x0000006500657308 */ /* 0x000e220000002400 */
[----:B-1----:R-:W-:Y:S01]  /*4930*/  FMNMX.FTZ R18, R149, R8, !PT ;  /* 0x0000000895127209 */ /* 0x002fe20007810000 */
[----:B------:R-:W-:Y:S01]  /*4940*/  FMUL.FTZ R8, R129, UR60 ;  /* 0x0000003c81087c20 */ /* 0x000fe20008410000 */
[----:B------:R-:W-:-:S05]  /*4950*/  FMUL.FTZ R129, R130, UR60 ;  /* 0x0000003c82817c20 */ /* 0x000fca0008410000 */
[----:B------:R-:W1:Y:S01]  /*4960*/  MUFU.TANH R91, R91 ;  /* 0x0000005b005b7308 */ /* 0x000e620000002400 */
[----:B--2---:R-:W-:-:S07]  /*4970*/  FMNMX.FTZ R10, R89, R10, !PT ;  /* 0x0000000a590a7209 */ /* 0x004fce0007810000 */
        /* <DEDUP_REMOVED lines=52> */
[----:B------:R1:W3:Y:S01]  /*4cc0*/  MUFU.TANH R171, R8 ;  /* 0x0000000800ab7308 */ /* 0x0002e20000002400 */
[----:B--2---:R-:W-:-:S07]  /*4cd0*/  FMNMX.FTZ R18, R169, R18, !PT ;  /* 0x00000012a9127209 */ /* 0x004fce0007810000 */
[----:B------:R-:W2:Y:S01]  /*4ce0*/  MUFU.TANH R127, R127 ;  /* 0x0000007f007f7308 */ /* 0x000ea20000002400 */
[----:B-1----:R-:W-:Y:S01]  /*4cf0*/  FMUL.FTZ R8, R133, UR60 ;  /* 0x0000003c85087c20 */ /* 0x002fe20008410000 */
[----:B------:R-:W-:Y:S01]  /*4d00*/  FMUL.FTZ R133, R134, UR60 ;  /* 0x0000003c86857c20 */ /* 0x000fe20008410000 */
[----:B0-----:R-:W-:-:S05]  /*4d10*/  FMNMX.FTZ R10, R123, R10, !PT ;  /* 0x0000000a7b0a7209 */ /* 0x001fca0007810000 */
[----:B------:R-:W0:Y:S01]  /*4d20*/  MUFU.TANH R173, R132 ;  /* 0x0000008400ad7308 */ /* 0x000e220000002400 */
[----:B---3--:R-:W-:-:S07]  /*4d30*/  FMNMX.FTZ R18, R171, R18, !PT ;  /* 0x00000012ab127209 */ /* 0x008fce0007810000 */
[----:B------:R-:W1:Y:S01]  /*4d40*/  MUFU.TANH R129, R129 ;  /* 0x0000008100817308 */ /* 0x000e620000002400 */
[----:B--2---:R-:W-:-:S07]  /*4d50*/  FMNMX.FTZ R10, R127, R10, !PT ;  /* 0x0000000a7f0a7209 */ /* 0x004fce0007810000 */
[----:B------:R-:W2:Y:S01]  /*4d60*/  MUFU.TANH R175, R8 ;  /* 0x0000000800af7308 */ /* 0x000ea20000002400 */
[----:B0-----:R-:W-:-:S07]  /*4d70*/  FMNMX.FTZ R18, R173, R18, !PT ;  /* 0x00000012ad127209 */ /* 0x001fce0007810000 */
[----:B------:R-:W0:Y:S01]  /*4d80*/  MUFU.TANH R131, R131 ;  /* 0x0000008300837308 */ /* 0x000e220000002400 */
[----:B-1----:R-:W-:-:S07]  /*4d90*/  FMNMX.FTZ R10, R129, R10, !PT ;  /* 0x0000000a810a7209 */ /* 0x002fce0007810000 */
[----:B------:R-:W1:Y:S01]  /*4da0*/  MUFU.TANH R133, R133 ;  /* 0x0000008500857308 */ /* 0x000e620000002400 */
[----:B--2---:R-:W-:-:S05]  /*4db0*/  FMNMX.FTZ R18, R175, R18, !PT ;  /* 0x00000012af127209 */ /* 0x004fca0007810000 */
[----:B------:R-:W2:Y:S02]  /*4dc0*/  SHFL.BFLY PT, R9, R18, 0x2, 0x1f ;  /* 0x0c401f0012097f89 */ /* 0x000ea400000e0000 */
[----:B------:R-:W3:Y:S01]  /*4dd0*/  MUFU.TANH R135, R135 ;  /* 0x0000008700877308 */ /* 0x000ee20000002400 */
[----:B0-----:R-:W-:-:S04]  /*4de0*/  FMNMX.FTZ R10, R131, R10, !PT ;  /* 0x0000000a830a7209 */ /* 0x001fc80007810000 */
[----:B-1----:R-:W-:-:S04]  /*4df0*/  FMNMX.FTZ R10, R133, R10, !PT ;  /* 0x0000000a850a7209 */ /* 0x002fc80007810000 */
[----:B---3--:R-:W-:Y:S02]  /*4e00*/  FMNMX.FTZ R8, R135, R10, !PT ;  /* 0x0000000a87087209 */ /* 0x008fe40007810000 */
[----:B------:R-:W0:Y:S03]  /*4e10*/  LDC R10, c[0x0][0x988] ;  /* 0x00026200ff0a7b82 */ /* 0x000e260000000800 */
[----:B------:R-:W1:Y:S01]  /*4e20*/  SHFL.BFLY PT, R11, R8, 0x2, 0x1f ;  /* 0x0c401f00080b7f89 */ /* 0x000e6200000e0000 */
[----:B--2---:R-:W-:-:S05]  /*4e30*/  FMNMX.FTZ R9, R18, R9, !PT ;  /* 0x0000000912097209 */ /* 0x004fca0007810000 */
[----:B------:R-:W2:Y:S01]  /*4e40*/  SHFL.BFLY PT, R20, R9, 0x1, 0x1f ;  /* 0x0c201f0009147f89 */ /* 0x000ea200000e0000 */
[----:B-1----:R-:W-:-:S05]  /*4e50*/  FMNMX.FTZ R22, R8, R11, !PT ;  /* 0x0000000b08167209 */ /* 0x002fca0007810000 */
[----:B------:R-:W1:Y:S01]  /*4e60*/  SHFL.BFLY PT, R11, R22, 0x1, 0x1f ;  /* 0x0c201f00160b7f89 */ /* 0x000e6200000e0000 */
[----:B--2---:R-:W-:-:S05]  /*4e70*/  FMNMX.FTZ R13, R9, R20, !PT ;  /* 0x00000014090d7209 */ /* 0x004fca0007810000 */
[C---:B------:R-:W-:Y:S01]  /*4e80*/  FADD.FTZ R177, -R13.reuse, R12 ;  /* 0x0000000c0db17221 */ /* 0x040fe20000010100 */
[----:B0-----:R-:W-:-:S03]  /*4e90*/  FMUL.FTZ R12, R13, R10 ;  /* 0x0000000a0d0c7220 */ /* 0x001fc60000410000 */
[-C--:B------:R-:W-:Y:S01]  /*4ea0*/  FMUL.FTZ R177, R177, R10.reuse ;  /* 0x0000000ab1b17220 */ /* 0x080fe20000410000 */
[-CC-:B------:R-:W-:Y:S01]  /*4eb0*/  FFMA.FTZ R138, R141, R10.reuse, -R12.reuse ;  /* 0x0000000a8d8a7223 */ /* 0x180fe2000001080c */
        /* <DEDUP_REMOVED lines=12> */
[----:B-1----:R-:W-:Y:S01]  /*4f80*/  FMNMX.FTZ R11, R22, R11, !PT ;  /* 0x0000000b160b7209 */ /* 0x002fe20007810000 */
        /* <DEDUP_REMOVED lines=10> */
[-C--:B------:R-:W-:Y:S01]  /*5030*/  FFMA.FTZ R159, R175, R10.reuse, -R12 ;  /* 0x0000000aaf9f7223 */ /* 0x080fe2000001080c */
[C---:B------:R-:W-:Y:S01]  /*5040*/  FADD.FTZ R179, -R11.reuse, R14 ;  /* 0x0000000e0bb37221 */ /* 0x040fe20000010100 */
[-C--:B------:R-:W-:Y:S01]  /*5050*/  FMUL.FTZ R12, R11, R10.reuse ;  /* 0x0000000a0b0c7220 */ /* 0x080fe20000410000 */
[----:B------:R-:W-:Y:S02]  /*5060*/  MUFU.EX2 R8, R177 ;  /* 0x000000b100087308 */ /* 0x000fe40000000800 */
[-C--:B------:R-:W-:Y:S01]  /*5070*/  FMUL.FTZ R179, R179, R10.reuse ;  /* 0x0000000ab3b37220 */ /* 0x080fe20000410000 */
        /* <DEDUP_REMOVED lines=13> */
[----:B------:R-:W0:Y:S01]  /*5150*/  MUFU.EX2 R137, R137 ;  /* 0x0000008900897308 */ /* 0x000e220000000800 */
[-CC-:B------:R-:W-:Y:S01]  /*5160*/  FFMA.FTZ R107, R107, R10.reuse, -R12.reuse ;  /* 0x0000000a6b6b7223 */ /* 0x180fe2000001080c */
[-CC-:B------:R-:W-:Y:S01]  /*5170*/  FFMA.FTZ R109, R109, R10.reuse, -R12.reuse ;  /* 0x0000000a6d6d7223 */ /* 0x180fe2000001080c */
[-CC-:B------:R-:W-:Y:S01]  /*5180*/  FFMA.FTZ R113, R113, R10.reuse, -R12.reuse ;  /* 0x0000000a71717223 */ /* 0x180fe2000001080c */
[-CC-:B------:R-:W-:Y:S01]  /*5190*/  FFMA.FTZ R115, R115, R10.reuse, -R12.reuse ;  /* 0x0000000a73737223 */ /* 0x180fe2000001080c */
[-CC-:B------:R-:W-:Y:S01]  /*51a0*/  FFMA.FTZ R119, R119, R10.reuse, -R12.reuse ;  /* 0x0000000a77777223 */ /* 0x180fe2000001080c */
[-CC-:B------:R-:W-:Y:S01]  /*51b0*/  FFMA.FTZ R121, R121, R10.reuse, -R12.reuse ;  /* 0x0000000a79797223 */ /* 0x180fe2000001080c */
[-CC-:B------:R-:W-:Y:S01]  /*51c0*/  FFMA.FTZ R123, R123, R10.reuse, -R12.reuse ;  /* 0x0000000a7b7b7223 */ /* 0x180fe2000001080c */
[----:B------:R-:W1:Y:S01]  /*51d0*/  MUFU.EX2 R18, R17 ;  /* 0x0000001100127308 */ /* 0x000e620000000800 */
[-CC-:B------:R-:W-:Y:S01]  /*51e0*/  FFMA.FTZ R127, R127, R10.reuse, -R12.reuse ;  /* 0x0000000a7f7f7223 */ /* 0x180fe2000001080c */
[-CC-:B------:R-:W-:Y:S01]  /*51f0*/  FFMA.FTZ R129, R129, R10.reuse, -R12.reuse ;  /* 0x0000000a81817223 */ /* 0x180fe2000001080c */
[-CC-:B------:R-:W-:Y:S01]  /*5200*/  FFMA.FTZ R131, R131, R10.reuse, -R12.reuse ;  /* 0x0000000a83837223 */ /* 0x180fe2000001080c */
[-CC-:B------:R-:W-:Y:S01]  /*5210*/  FFMA.FTZ R133, R133, R10.reuse, -R12.reuse ;  /* 0x0000000a85857223 */ /* 0x180fe2000001080c */
[----:B------:R-:W-:-:S03]  /*5220*/  FFMA.FTZ R12, R135, R10, -R12 ;  /* 0x0000000a870c7223 */ /* 0x000fc6000001080c */
[----:B------:R-:W2:Y:S01]  /*5230*/  MUFU.EX2 R136, R136 ;  /* 0x0000008800887308 */ /* 0x000ea20000000800 */
[----:B0-----:R-:W-:-:S07]  /*5240*/  FFMA.FTZ R3, R8, R3, R137 ;  /* 0x0000000308037223 */ /* 0x001fce0000010089 */
[----:B------:R-:W0:Y:S01]  /*5250*/  MUFU.EX2 R19, R19 ;  /* 0x0000001300137308 */ /* 0x000e220000000800 */
[----:B-1----:R-:W-:-:S07]  /*5260*/  FFMA.FTZ R6, R9, R6, R18 ;  /* 0x0000000609067223 */ /* 0x002fce0000010012 */
[----:B------:R-:W1:Y:S01]  /*5270*/  MUFU.EX2 R138, R138 ;  /* 0x0000008a008a7308 */ /* 0x000e620000000800 */
[----:B--2---:R-:W-:-:S07]  /*5280*/  FADD.FTZ R3, R136, R3 ;  /* 0x0000000388037221 */ /* 0x004fce0000010000 */
[----:B------:R-:W2:Y:S01]  /*5290*/  MUFU.EX2 R21, R21 ;  /* 0x0000001500157308 */ /* 0x000ea20000000800 */
[----:B0-----:R-:W-:-:S07]  /*52a0*/  FADD.FTZ R6, R19, R6 ;  /* 0x0000000613067221 */ /* 0x001fce0000010000 */
[----:B------:R-:W0:Y:S01]  /*52b0*/  MUFU.EX2 R139, R139 ;  /* 0x0000008b008b7308 */ /* 0x000e220000000800 */
[----:B-1----:R-:W-:-:S07]  /*52c0*/  FADD.FTZ R14, R138, R3 ;  /* 0x000000038a0e7221 */ /* 0x002fce0000010000 */
        /* <DEDUP_REMOVED lines=81> */
[----:B0-----:R-:W-:Y:S01]  /*57e0*/  FADD.FTZ R6, R133, R6 ;  /* 0x0000000685067221 */ /* 0x001fe20000010000 */
[----:B-1----:R-:W-:-:S03]  /*57f0*/  FADD.FTZ R3, R159, R14 ;  /* 0x0000000e9f037221 */ /* 0x002fc60000010000 */
[----:B--2---:R-:W-:Y:S01]  /*5800*/  FADD.FTZ R6, R12, R6 ;  /* 0x000000060c067221 */ /* 0x004fe20000010000 */
[----:B------:R-:W-:Y:S06]  /*5810*/  @!P0 BRA `(.L_x_28) ;  /* 0x0000000000048947 */ /* 0x000fec0003800000 */
[----:B------:R-:W-:Y:S01]  /*5820*/  BPT.TRAP 0x1 ;  /* 0x000000040000795c */ /* 0x000fe20000300000 */
.L_x_28:
[----:B------:R-:W-:Y:S01]  /*5830*/  UIADD3 UR4, UR5, 0x2a860, URZ ;  /* 0x0002a86005047890 */ /* 0x000fe2000fffe03f */
[C---:B------:R-:W-:Y:S01]  /*5840*/  ISETP.GT.AND P1, PT, R15.reuse, R16, PT ;  /* 0x000000100f00720c */ /* 0x040fe20003f24270 */
[----:B------:R-:W-:Y:S01]  /*5850*/  VIADD R15, R15, 0xffffffff ;  /* 0xffffffff0f0f7836 */ /* 0x000fe20000000000 */
[----:B------:R-:W-:Y:S01]  /*5860*/  R2UR UR56, R0 ;  /* 0x00000000003872ca */ /* 0x000fe200000e0000 */
[----:B------:R-:W-:Y:S01]  /*5870*/  UPRMT UR4, UR57, 0x654, UR4 ;  /* 0x0000065439047896 */ /* 0x000fe20008000004 */
[----:B------:R-:W-:Y:S01]  /*5880*/  F2FP.F16.F32.PACK_AB R158, R159, R158 ;  /* 0x0000009e9f9e723e */ /* 0x000fe200000000ff */
[----:B------:R-:W-:Y:S01]  /*5890*/  IMAD.MOV.U32 R14, RZ, RZ, R11 ;  /* 0x000000ffff0e7224 */ /* 0x000fe200078e000b */
[----:B------:R-:W-:Y:S01]  /*58a0*/  F2FP.F16.F32.PACK_AB R136, R136, R137 ;  /* 0x000000898888723e */ /* 0x000fe200000000ff */
[----:B------:R-:W-:Y:S01]  /*58b0*/  IMAD.MOV.U32 R17, RZ, RZ, R7 ;  /* 0x000000ffff117224 */ /* 0x000fe200078e0007 */
[----:B------:R-:W-:Y:S02]  /*58c0*/  F2FP.F16.F32.PACK_AB R138, R139, R138 ;  /* 0x0000008a8b8a723e */ /* 0x000fe400000000ff */
[----:B------:R-:W-:-:S02]  /*58d0*/  F2FP.F16.F32.PACK_AB R140, R141, R140 ;  /* 0x0000008c8d8c723e */ /* 0x000fc400000000ff */
[----:B------:R-:W-:Y:S01]  /*58e0*/  SYNCS.ARRIVE.TRANS64.RED.A1T0 RZ, [UR4], RZ ;  /* 0x000000ffffff79a7 */ /* 0x000fe20008100404 */
[----:B------:R-:W-:Y:S02]  /*58f0*/  F2FP.F16.F32.PACK_AB R144, R145, R144 ;  /* 0x000000909190723e */ /* 0x000fe400000000ff */
[----:B------:R-:W-:Y:S02]  /*5900*/  F2FP.F16.F32.PACK_AB R146, R147, R146 ;  /* 0x000000929392723e */ /* 0x000fe400000000ff */
[----:B------:R-:W-:Y:S02]  /*5910*/  F2FP.F16.F32.PACK_AB R152, R153, R152 ;  /* 0x000000989998723e */ /* 0x000fe400000000ff */
[----:B------:R-:W-:Y:S02]  /*5920*/  F2FP.F16.F32.PACK_AB R156, R157, R156 ;  /* 0x0000009c9d9c723e */ /* 0x000fe400000000ff */
[----:B------:R-:W-:Y:S02]  /*5930*/  F2FP.F16.F32.PACK_AB R159, R12, R133 ;  /* 0x000000850c9f723e */ /* 0x000fe400000000ff */
[----:B------:R-:W-:-:S02]  /*5940*/  F2FP.F16.F32.PACK_AB R137, R19, R18 ;  /* 0x000000121389723e */ /* 0x000fc400000000ff */
        /* <DEDUP_REMOVED lines=14> */
[----:B------:R-:W-:Y:S01]  /*5a30*/  MOV R12, R13 ;  /* 0x0000000d000c7202 */ /* 0x000fe20000000f00 */
[----:B------:R-:W-:Y:S06]  /*5a40*/  @P1 BRA `(.L_x_29) ;  /* 0xffffffdc00901947 */ /* 0x000fec000383ffff */
.L_x_18:
[----:B------:R-:W-:Y:S06]  /*5a50*/  BAR.ARV 0x8, 0x180 ;  /* 0x0206000000007b1d */ /* 0x000fec0000002000 */
        /* <DEDUP_REMOVED lines=64> */
[----:B------:R-:W-:Y:S06]  /*5e60*/  @!P0 BRA `(.L_x_30) ;  /* 0x0000000000048947 */ /* 0x000fec0003800000 */
[----:B------:R-:W-:Y:S01]  /*5e70*/  BPT.TRAP 0x1 ;  /* 0x000000040000795c */ /* 0x000fe20000300000 */
.L_x_30:
[----:B------:R-:W-:Y:S02]  /*5e80*/  R2UR UR5, R0 ;  /* 0x00000000000572ca */ /* 0x000fe400000e0000 */
[----:B------:R-:W-:-:S11]  /*5e90*/  SHF.L.U32 R7, R7, 0x1f, RZ ;  /* 0x0000001f07077819 */ /* 0x000fd600000006ff */
[----:B------:R-:W-:-:S09]  /*5ea0*/  ULEA UR5, UR5, UR37, 0x3 ;  /* 0x0000002505057291 */ /* 0x000fd2000f8e183f */
[----:B------:R0:W1:Y:S01]  /*5eb0*/  SYNCS.PHASECHK.TRANS64.TRYWAIT P1, [UR5+0x2a850], R7 ;  /* 0x02a85007ff0075a7 */ /* 0x0000620008020145 */
[----:B------:R-:W-:Y:S05]  /*5ec0*/  @!P0 BRA `(.L_x_31) ;  /* 0x0000000000048947 */ /* 0x000fea0003800000 */
[----:B------:R-:W-:Y:S01]  /*5ed0*/  BPT.TRAP 0x1 ;  /* 0x000000040000795c */ /* 0x000fe20000300000 */
.L_x_31:
[----:B-1----:R-:W-:Y:S05]  /*5ee0*/  @P1 BRA `(.L_x_32) ;  /* 0x0000000000081947 */ /* 0x002fea0003800000 */
[----:B------:R-:W1:Y:S02]  /*5ef0*/  SYNCS.PHASECHK.TRANS64.TRYWAIT P1, [UR5+0x2a850], R7 ;  /* 0x02a85007ff0075a7 */ /* 0x000e640008020145 */
[----:B-1----:R-:W-:Y:S05]  /*5f00*/  @!P1 BRA `(.L_x_33) ;  /* 0x0000005800e09947 */ /* 0x002fea0003800000 */
.L_x_32:
[----:B------:R-:W-:Y:S01]  /*5f10*/  UIADD3 UR37, UR37, 0x400, URZ ;  /* 0x0000040025257890 */ /* 0x000fe2000fffe03f */
[----:B------:R-:W-:Y:S01]  /*5f20*/  R2UR UR6, R0 ;  /* 0x00000000000672ca */ /* 0x000fe200000e0000 */
[----:B------:R-:W-:Y:S01]  /*5f30*/  WARPGROUP.ARRIVE ;  /* 0x00000000000079c5 */ /* 0x000fe20000000000 */
[----:B------:R-:W-:Y:S01]  /*5f40*/  UMOV UR7, 0x40000040 ;  /* 0x4000004000077882 */ /* 0x000fe20000000000 */
[----:B------:R-:W-:Y:S01]  /*5f50*/  USHF.R.U32.HI UR37, URZ, 0x4, UR37 ;  /* 0x000000043f257899 */ /* 0x000fe20008011625 */
[----:B------:R-:W2:Y:S01]  /*5f60*/  SHFL.BFLY PT, R0, R3, 0x2, 0x1f ;  /* 0x0c401f0003007f89 */ /* 0x000ea200000e0000 */
[----:B------:R-:W-:Y:S02]  /*5f70*/  MOV R8, RZ ;  /* 0x000000ff00087202 */ /* 0x000fe40000000f00 */
[----:B------:R-:W-:Y:S01]  /*5f80*/  ULOP3.LUT UR37, UR37, 0x3fff, URZ, 0xc0, !UPT ;  /* 0x00003fff25257892 */ /* 0x000fe2000f8ec03f */
[----:B------:R-:W1:Y:S03]  /*5f90*/  SHFL.BFLY PT, R5, R6, 0x2, 0x1f ;  /* 0x0c401f0006057f89 */ /* 0x000e6600000e0000 */
[----:B------:R-:W-:-:S04]  /*5fa0*/  ULOP3.LUT UR4, UR37, 0x3000000, URZ, 0xfc, !UPT ;  /* 0x0300000025047892 */ /* 0x000fc8000f8efc3f */
[----:B------:R-:W-:-:S07]  /*5fb0*/  UIMAD UR4, UR6, 0x600, UR4 ;  /* 0x00000600060478a4 */ /* 0x000fce000f8e0204 */
[----:B------:R-:W-:Y:S02]  /*5fc0*/  UMOV UR6, UR4 ;  /* 0x0000000400067c82 */ /* 0x000fe40008000000 */
[----:B------:R-:W-:Y:S01]  /*5fd0*/  HGMMA.64x128x16.F32 R24, R136, gdesc[UR4].tnspB, R24, gsb0 ;  /* 0x41e0000488187df0 */ /* 0x000fe20008000818 */
[----:B------:R-:W-:Y:S01]  /*5fe0*/  UIADD3 UR6, UR4, 0x80, URZ ;  /* 0x0000008004067890 */ /* 0x000fe2000fffe03f */
[----:B------:R-:W-:Y:S01]  /*5ff0*/  UMOV UR7, 0x40000040 ;  /* 0x4000004000077882 */ /* 0x000fe20000000000 */
[----:B--2---:R-:W-:Y:S01]  /*6000*/  FADD.FTZ R0, R0, R3 ;  /* 0x0000000300007221 */ /* 0x004fe20000010000 */
[----:B------:R-:W-:Y:S02]  /*6010*/  IMAD.MOV.U32 R3, RZ, RZ, -0x800000 ;  /* 0xff800000ff037424 */ /* 0x000fe400078e00ff */
[----:B-1----:R-:W-:Y:S02]  /*6020*/  FADD.FTZ R4, R5, R6 ;  /* 0x0000000605047221 */ /* 0x002fe40000010000 */
[----:B------:R-:W1:Y:S04]  /*6030*/  SHFL.BFLY PT, R5, R0, 0x1, 0x1f ;  /* 0x0c201f0000057f89 */ /* 0x000e6800000e0000 */
[----:B0-----:R-:W0:Y:S01]  /*6040*/  SHFL.BFLY PT, R7, R4, 0x1, 0x1f ;  /* 0x0c201f0004077f89 */ /* 0x001e2200000e0000 */
[----:B-1----:R-:W-:Y:S01]  /*6050*/  FADD.FTZ R12, R0, R5 ;  /* 0x00000005000c7221 */ /* 0x002fe20000010000 */
[----:B------:R-:W-:-:S02]  /*6060*/  IMAD.MOV.U32 R5, RZ, RZ, RZ ;  /* 0x000000ffff057224 */ /* 0x000fc400078e00ff */
[----:B------:R-:W-:Y:S02]  /*6070*/  IMAD.MOV.U32 R0, RZ, RZ, -0x800000 ;  /* 0xff800000ff007424 */ /* 0x000fe400078e00ff */
[----:B0-----:R-:W-:Y:S01]  /*6080*/  FADD.FTZ R14, R4, R7 ;  /* 0x00000007040e7221 */ /* 0x001fe20000010000 */
[----:B------:R-:W-:-:S04]  /*6090*/  FSETP.NE.FTZ.AND P1, PT, R12, RZ, PT ;  /* 0x000000ff0c00720b */ /* 0x000fc80003f35000 */
[----:B------:R-:W-:-:S09]  /*60a0*/  FSETP.NE.FTZ.AND P2, PT, R14, RZ, PT ;  /* 0x000000ff0e00720b */ /* 0x000fd20003f55000 */
[----:B------:R-:W0:Y:S01]  /*60b0*/  @P1 MUFU.LG2 R6, R12 ;  /* 0x0000000c00061308 */ /* 0x000e220000000c00 */
[----:B------:R-:W-:-:S03]  /*60c0*/  @P1 FMUL.FTZ R4, R10, 0.69314718246459960938 ;  /* 0x3f3172180a041820 */ /* 0x000fc60000410000 */
[----:B------:R-:W-:-:S04]  /*60d0*/  @P2 FMUL.FTZ R15, R10, 0.69314718246459960938 ;  /* 0x3f3172180a0f2820 */ /* 0x000fc80000410000 */
[----:B------:R-:W1:Y:S08]  /*60e0*/  @P2 MUFU.LG2 R9, R14 ;  /* 0x0000000e00092308 */ /* 0x000e700000000c00 */
[----:B------:R2:W3:Y:S01]  /*60f0*/  @P1 MUFU.RCP R5, R12 ;  /* 0x0000000c00051308 */ /* 0x0004e20000001000 */
[----:B0-----:R-:W-:-:S04]  /*6100*/  @P1 FMUL.FTZ R7, R6, 0.69314718246459960938 ;  /* 0x3f31721806071820 */ /* 0x001fc80000410000 */
[----:B------:R-:W-:-:S03]  /*6110*/  @P1 FFMA.FTZ R3, R4, R13, R7 ;  /* 0x0000000d04031223 */ /* 0x000fc60000010007 */
[----:B------:R2:W0:Y:S01]  /*6120*/  @P2 MUFU.RCP R8, R14 ;  /* 0x0000000e00082308 */ /* 0x0004220000001000 */
[----:B-1----:R-:W-:-:S04]  /*6130*/  @P2 FMUL.FTZ R6, R9, 0.69314718246459960938 ;  /* 0x3f31721809062820 */ /* 0x002fc80000410000 */
[----:B------:R-:W-:Y:S01]  /*6140*/  @P2 FFMA.FTZ R0, R15, R11, R6 ;  /* 0x0000000b0f002223 */ /* 0x000fe20000010006 */
[----:B------:R-:W-:Y:S02]  /*6150*/  WARPGROUP.DEPBAR.LE gsb0, 0x0 ;  /* 0x00008000000079c5 */ /* 0x000fe40000010000 */
[----:B------:R-:W-:-:S06]  /*6160*/  WARPGROUP.ARRIVE ;  /* 0x00000000000079c5 */ /* 0x000fcc0000000000 */
[----:B------:R-:W-:Y:S01]  /*6170*/  HGMMA.64x128x16.F32 R24, R140, gdesc[UR4].tnspB, R24, gsb0 ;  /* 0x41e000048c187df0 */ /* 0x000fe20008000818 */
[----:B------:R-:W-:Y:S01]  /*6180*/  UIADD3 UR6, UR4, 0x100, URZ ;  /* 0x0000010004067890 */ /* 0x000fe2000fffe03f */
[----:B------:R-:W-:Y:S01]  /*6190*/  UMOV UR7, 0x40000040 ;  /* 0x4000004000077882 */ /* 0x000fe20000000000 */
[----:B------:R-:W-:Y:S02]  /*61a0*/  WARPGROUP.DEPBAR.LE gsb0, 0x0 ;  /* 0x00008000000079c5 */ /* 0x000fe40000010000 */
[----:B------:R-:W-:-:S07]  /*61b0*/  WARPGROUP.ARRIVE ;  /* 0x00000000000079c5 */ /* 0x000fce0000000000 */
        /* <DEDUP_REMOVED lines=16> */
[----:B------:R-:W-:Y:S03]  /*62c0*/  HGMMA.64x128x16.F32 R24, R156, gdesc[UR4].tnspB, R24, gsb0 ;  /* 0x41e000049c187df0 */ /* 0x000fe60008000818 */
[----:B------:R-:W-:Y:S02]  /*62d0*/  WARPGROUP.DEPBAR.LE gsb0, 0x0 ;  /* 0x00008000000079c5 */ /* 0x000fe40000010000 */
[----:B0-23--:R-:W-:Y:S05]  /*62e0*/  @!P0 BRA `(.L_x_34) ;  /* 0x0000000000048947 */ /* 0x00dfea0003800000 */
[----:B------:R-:W-:Y:S01]  /*62f0*/  BPT.TRAP 0x1 ;  /* 0x000000040000795c */ /* 0x000fe20000300000 */
.L_x_34:
[----:B------:R-:W-:Y:S01]  /*6300*/  UIADD3 UR4, UR5, 0x2a860, URZ ;  /* 0x0002a86005047890 */ /* 0x000fe2000fffe03f */
[-C--:B------:R-:W-:Y:S01]  /*6310*/  FMUL.FTZ R24, R24, R5.reuse ;  /* 0x0000000518187220 */ /* 0x080fe20000410000 */
[-C--:B------:R-:W-:Y:S01]  /*6320*/  FMUL.FTZ R25, R25, R5.reuse ;  /* 0x0000000519197220 */ /* 0x080fe20000410000 */
[-C--:B------:R-:W-:Y:S01]  /*6330*/  FMUL.FTZ R28, R28, R5.reuse ;  /* 0x000000051c1c7220 */ /* 0x080fe20000410000 */
[----:B------:R-:W-:Y:S01]  /*6340*/  UPRMT UR4, UR57, 0x654, UR4 ;  /* 0x0000065439047896 */ /* 0x000fe20008000004 */
        /* <DEDUP_REMOVED lines=8> */
[----:B------:R-:W-:Y:S01]  /*63d0*/  SYNCS.ARRIVE.TRANS64.RED.A1T0 RZ, [UR4], RZ ;  /* 0x000000ffffff79a7 */ /* 0x000fe20008100404 */
        /* <DEDUP_REMOVED lines=21> */
[----:B------:R-:W-:Y:S01]  /*6530*/  PLOP3.LUT P0, PT, PT, PT, PT, 0x8, 0x0 ;  /* 0x000000000000781c */ /* 0x000fe20003f0e170 */
        /* <DEDUP_REMOVED lines=31> */
[----:B------:R-:W-:-:S07]  /*6730*/  FMUL.FTZ R87, R87, R8 ;  /* 0x0000000857577220 */ /* 0x000fce0000410000 */
.L_x_10:
[----:B------:R-:W-:Y:S05]  /*6740*/  @P0 BRA `(.L_x_35) ;  /* 0x0000001400340947 */ /* 0x000fea0003800000 */
[----:B------:R-:W0:Y:S01]  /*6750*/  S2R R4, SR_TID.X ;  /* 0x0000000000047919 */ /* 0x000e220000002100 */
[----:B------:R-:W1:Y:S01]  /*6760*/  LDC R16, c[0x0][0xbe8] ;  /* 0x0002fa00ff107b82 */ /* 0x000e620000000800 */
[----:B------:R-:W-:Y:S01]  /*6770*/  SHF.R.S32.HI R13, RZ, 0x1f, R2 ;  /* 0x0000001fff0d7819 */ /* 0x000fe20000011402 */
[----:B------:R-:W-:Y:S01]  /*6780*/  ULDC.64 UR4, c[0x0][0xbd0] ;  /* 0x0002f40000047ab9 */ /* 0x000fe20000000a00 */
[----:B------:R-:W2:Y:S01]  /*6790*/  S2R R10, SR_CTAID.X ;  /* 0x00000000000a7919 */ /* 0x000ea20000002500 */
[----:B------:R-:W-:Y:S01]  /*67a0*/  ULDC.64 UR6, c[0x0][0xb38] ;  /* 0x0002ce0000067ab9 */ /* 0x000fe20000000a00 */
[----:B------:R-:W-:Y:S01]  /*67b0*/  IADD3 R17, -R2, RZ, RZ ;  /* 0x000000ff02117210 */ /* 0x000fe20007ffe1ff */
[----:B------:R-:W-:Y:S02]  /*67c0*/  BSSY B0, `(.L_x_36) ;  /* 0x00000e1000007945 */ /* 0x000fe40003800000 */
[----:B------:R-:W3:Y:S08]  /*67d0*/  S2UR UR9, SR_CTAID.Z ;  /* 0x00000000000979c3 */ /* 0x000ef00000002700 */
[----:B------:R-:W4:Y:S08]  /*67e0*/  LDC.64 R18, c[0x0][0xbd8] ;  /* 0x0002f600ff127b82 */ /* 0x000f300000000a00 */
[----:B------:R-:W-:Y:S01]  /*67f0*/  BAR.SYNC.DEFER_BLOCKING 0x1, 0x100 ;  /* 0x0044000000007b1d */ /* 0x000fe20000010000 */
[----:B-1----:R-:W-:-:S07]  /*6800*/  ISETP.NE.AND P0, PT, R16, 0x1, PT ;  /* 0x000000011000780c */ /* 0x002fce0003f05270 */
[----:B------:R-:W1:Y:S01]  /*6810*/  S2UR UR8, SR_CTAID.Y ;  /* 0x00000000000879c3 */ /* 0x000e620000002600 */
[----:B0-----:R-:W-:-:S07]  /*6820*/  IADD3 R7, R4, -0x80, RZ ;  /* 0xffffff8004077810 */ /* 0x001fce0007ffe0ff */
[----:B------:R-:W1:Y:S01]  /*6830*/  LDC R22, c[0x0][0xc50] ;  /* 0x00031400ff167b82 */ /* 0x000e620000000800 */
[----:B------:R-:W-:-:S04]  /*6840*/  SHF.R.S32.HI R6, RZ, 0x1f, R7 ;  /* 0x0000001fff067819 */ /* 0x000fc80000011407 */
[CC--:B------:R-:W-:Y:S02]  /*6850*/  LEA.HI R8, R6.reuse, R7.reuse, RZ, 0x7 ;  /* 0x0000000706087211 */ /* 0x0c0fe400078f38ff */
[----:B------:R-:W-:Y:S01]  /*6860*/  LEA.HI R6, R6, R7, RZ, 0x2 ;  /* 0x0000000706067211 */ /* 0x000fe200078f10ff */
[----:B------:R-:W0:Y:S01]  /*6870*/  @P0 LDC R14, c[0x0][0xbec] ;  /* 0x0002fb00ff0e0b82 */ /* 0x000e220000000800 */
[----:B------:R-:W-:Y:S02]  /*6880*/  LOP3.LUT R4, R8, 0xffffff80, RZ, 0xc0, !PT ;  /* 0xffffff8008047812 */ /* 0x000fe400078ec0ff */
[----:B------:R-:W-:Y:S02]  /*6890*/  LOP3.LUT R6, R6, 0xfffffffc, RZ, 0xc0, !PT ;  /* 0xfffffffc06067812 */ /* 0x000fe400078ec0ff */
[----:B------:R-:W-:Y:S01]  /*68a0*/  SHF.R.S32.HI R9, RZ, 0x7, R8 ;  /* 0x00000007ff097819 */ /* 0x000fe20000011408 */
[C---:B------:R-:W-:Y:S02]  /*68b0*/  IMAD.IADD R23, R7.reuse, 0x1, -R4 ;  /* 0x0000000107177824 */ /* 0x040fe400078e0a04 */
[----:B------:R-:W-:Y:S01]  /*68c0*/  IMAD.IADD R7, R7, 0x1, -R6 ;  /* 0x0000000107077824 */ /* 0x000fe200078e0a06 */
[----:B------:R-:W5:Y:S02]  /*68d0*/  LDC.64 R20, c[0x0][0xb40] ;  /* 0x0002d000ff147b82 */ /* 0x000f640000000a00 */
[----:B------:R-:W-:-:S04]  /*68e0*/  SHF.R.S32.HI R12, RZ, 0x1f, R23 ;  /* 0x0000001fff0c7819 */ /* 0x000fc80000011417 */
[----:B------:R-:W-:Y:S02]  /*68f0*/  LEA.HI R88, R12, R23, RZ, 0x2 ;  /* 0x000000170c587211 */ /* 0x000fe400078f10ff */
[----:B------:R-:W5:Y:S02]  /*6900*/  @P0 LDC R90, c[0x0][0xbec] ;  /* 0x0002fb00ff5a0b82 */ /* 0x000f640000000800 */
[--C-:B------:R-:W-:Y:S02]  /*6910*/  SHF.R.S32.HI R4, RZ, 0x2, R88.reuse ;  /* 0x00000002ff047819 */ /* 0x100fe40000011458 */
[----:B------:R-:W-:Y:S02]  /*6920*/  SHF.R.S32.HI R5, RZ, 0x1f, R88 ;  /* 0x0000001fff057819 */ /* 0x000fe40000011458 */
[----:B------:R-:W-:Y:S02]  /*6930*/  LOP3.LUT R88, R88, 0x7ffffffc, RZ, 0xc0, !PT ;  /* 0x7ffffffc58587812 */ /* 0x000fe400078ec0ff */
[----:B------:R-:W-:Y:S01]  /*6940*/  LEA.HI R5, R5, R4, RZ, 0x3 ;  /* 0x0000000405057211 */ /* 0x000fe200078f18ff */
[----:B------:R-:W5:Y:S03]  /*6950*/  @P0 LDC R15, c[0x0][0xbf0] ;  /* 0x0002fc00ff0f0b82 */ /* 0x000f660000000800 */
[----:B------:R-:W-:-:S04]  /*6960*/  LOP3.LUT R5, R5, 0xfffffff8, RZ, 0xc0, !PT ;  /* 0xfffffff805057812 */ /* 0x000fc800078ec0ff */
[----:B------:R-:W-:Y:S01]  /*6970*/  IADD3 R6, R4, -R5, RZ ;  /* 0x8000000504067210 */ /* 0x000fe20007ffe0ff */
[----:B------:R-:W5:Y:S01]  /*6980*/  @P0 LDC R89, c[0x0][0xbf0] ;  /* 0x0002fc00ff590b82 */ /* 0x000f620000000800 */
[----:B------:R-:W-:Y:S02]  /*6990*/  LEA.HI R4, R8, R9, RZ, 0x1 ;  /* 0x0000000908047211 */ /* 0x000fe400078f08ff */
[----:B------:R-:W-:Y:S02]  /*69a0*/  LEA.HI R5, R12, R23, RZ, 0x5 ;  /* 0x000000170c057211 */ /* 0x000fe400078f28ff */
[----:B------:R-:W-:Y:S02]  /*69b0*/  LOP3.LUT R4, R4, 0x3fffffe, RZ, 0xc0, !PT ;  /* 0x03fffffe04047812 */ /* 0x000fe400078ec0ff */
[----:B------:R-:W-:Y:S02]  /*69c0*/  LEA.HI R8, R7, R7, RZ, 0x1 ;  /* 0x0000000707087211 */ /* 0x000fe400078f08ff */
[----:B------:R-:W-:Y:S01]  /*69d0*/  SHF.R.S32.HI R5, RZ, 0x5, R5 ;  /* 0x00000005ff057819 */ /* 0x000fe20000011405 */
[----:B------:R-:W-:Y:S01]  /*69e0*/  IMAD.IADD R4, R9, 0x1, -R4 ;  /* 0x0000000109047824 */ /* 0x000fe200078e0a04 */
[----:B------:R-:W-:-:S03]  /*69f0*/  LOP3.LUT R8, R8, 0x1ffffffe, RZ, 0xc0, !PT ;  /* 0x1ffffffe08087812 */ /* 0x000fc600078ec0ff */
[----:B------:R-:W-:Y:S01]  /*6a00*/  IMAD R5, R5, 0x10, R6 ;  /* 0x0000001005057824 */ /* 0x000fe200078e0206 */
[----:B------:R-:W-:Y:S01]  /*6a10*/  IADD3 R9, R7, -R8, RZ ;  /* 0x8000000807097210 */ /* 0x000fe20007ffe0ff */
[----:B------:R-:W-:Y:S02]  /*6a20*/  IMAD R7, R13, UR4, RZ ;  /* 0x000000040d077c24 */ /* 0x000fe4000f8e02ff */
[----:B------:R-:W-:Y:S02]  /*6a30*/  IMAD R8, R4, 0x40, R5 ;  /* 0x0000004004087824 */ /* 0x000fe400078e0205 */
[C---:B------:R-:W-:Y:S01]  /*6a40*/  IMAD.WIDE.U32 R4, R2.reuse, UR4, RZ ;  /* 0x0000000402047c25 */ /* 0x040fe2000f8e00ff */
[----:B---3--:R-:W-:Y:S02]  /*6a50*/  USHF.R.S32.HI UR4, URZ, 0x1f, UR9 ;  /* 0x0000001f3f047899 */ /* 0x008fe40008011409 */
[----:B------:R-:W-:Y:S01]  /*6a60*/  LEA R9, R9, R8, 0x3 ;  /* 0x0000000809097211 */ /* 0x000fe200078e18ff */
[----:B------:R-:W-:-:S02]  /*6a70*/  IMAD R11, R2, UR5, R7 ;  /* 0x00000005020b7c24 */ /* 0x000fc4000f8e0207 */
[----:B------:R-:W-:Y:S02]  /*6a80*/  IMAD R13, R13, UR6, RZ ;  /* 0x000000060d0d7c24 */ /* 0x000fe4000f8e02ff */
[----:B----4-:R-:W-:Y:S02]  /*6a90*/  IMAD R12, R18, UR4, RZ ;  /* 0x00000004120c7c24 */ /* 0x010fe4000f8e02ff */
[----:B------:R-:W-:Y:S02]  /*6aa0*/  IMAD.IADD R5, R5, 0x1, R11 ;  /* 0x0000000105057824 */ /* 0x000fe400078e020b */
[----:B------:R-:W-:Y:S02]  /*6ab0*/  IMAD R11, R2, UR7, R13 ;  /* 0x00000007020b7c24 */ /* 0x000fe4000f8e020d */
[----:B------:R-:W-:Y:S02]  /*6ac0*/  IMAD R13, R19, UR9, R12 ;  /* 0x00000009130d7c24 */ /* 0x000fe4000f8e020c */
[----:B--2---:R-:W-:-:S02]  /*6ad0*/  IMAD R9, R10, 0x80, R9 ;  /* 0x000000800a097824 */ /* 0x004fc400078e0209 */
[----:B-1----:R-:W-:Y:S02]  /*6ae0*/  IMAD R19, R22, R17, UR8 ;  /* 0x0000000816137e24 */ /* 0x002fe4000f8e0211 */
[----:B------:R-:W-:Y:S01]  /*6af0*/  IMAD.WIDE.U32 R6, R2, UR6, RZ ;  /* 0x0000000602067c25 */ /* 0x000fe2000f8e00ff */
[----:B------:R-:W-:-:S03]  /*6b00*/  ULDC.64 UR6, c[0x0][0xb48] ;  /* 0x0002d20000067ab9 */ /* 0x000fc60000000a00 */
[----:B------:R-:W-:-:S04]  /*6b10*/  IMAD.WIDE.U32 R4, R18, UR9, R4 ;  /* 0x0000000912047c25 */ /* 0x000fc8000f8e0004 */
[----:B0-----:R-:W-:Y:S01]  /*6b20*/  @P0 IMAD.HI.U32 R2, R9, R14, RZ ;  /* 0x0000000e09020227 */ /* 0x001fe200078e00ff */
[----:B------:R-:W-:-:S03]  /*6b30*/  SHF.R.S32.HI R14, RZ, 0x1f, R19 ;  /* 0x0000001fff0e7819 */ /* 0x000fc60000011413 */
[----:B------:R-:W-:Y:S02]  /*6b40*/  IMAD.IADD R7, R7, 0x1, R11 ;  /* 0x0000000107077824 */ /* 0x000fe400078e020b */
[----:B------:R-:W-:Y:S01]  /*6b50*/  IMAD.IADD R5, R5, 0x1, R13 ;  /* 0x0000000105057824 */ /* 0x000fe200078e020d */
[----:B------:R-:W-:Y:S01]  /*6b60*/  MOV R13, R9 ;  /* 0x00000009000d7202 */ /* 0x000fe20000000f00 */
[----:B-----5:R-:W-:Y:S01]  /*6b70*/  IMAD R12, R20, UR4, RZ ;  /* 0x00000004140c7c24 */ /* 0x020fe2000f8e02ff */
[----:B------:R-:W-:Y:S01]  /*6b80*/  ULDC.64 UR4, c[0x0][0xbe0] ;  /* 0x0002f80000047ab9 */ /* 0x000fe20000000a00 */
[----:B------:R-:W-:-:S04]  /*6b90*/  @P0 IMAD.HI.U32 R90, R9, R90, RZ ;  /* 0x0000005a095a0227 */ /* 0x000fc800078e00ff */
[----:B------:R-:W-:Y:S01]  /*6ba0*/  IMAD.MOV.U32 R11, RZ, RZ, R9 ;  /* 0x000000ffff0b7224 */ /* 0x000fe200078e0009 */
[----:B------:R-:W-:Y:S01]  /*6bb0*/  @P0 SHF.R.U32.HI R11, RZ, R15, R2 ;  /* 0x0000000fff0b0219 */ /* 0x000fe20000011602 */
[----:B------:R-:W-:Y:S01]  /*6bc0*/  IMAD R15, R21, UR9, R12 ;  /* 0x00000009150f7c24 */ /* 0x000fe2000f8e020c */
[----:B------:R-:W-:Y:S01]  /*6bd0*/  @P0 SHF.R.U32.HI R13, RZ, R89, R90 ;  /* 0x00000059ff0d0219 */ /* 0x000fe2000001165a */
[----:B------:R-:W-:Y:S01]  /*6be0*/  IMAD.WIDE.U32 R6, R20, UR9, R6 ;  /* 0x0000000914067c25 */ /* 0x000fe2000f8e0006 */
[----:B------:R-:W-:-:S03]  /*6bf0*/  ULDC.64 UR8, c[0x0][0xb28] ;  /* 0x0002ca0000087ab9 */ /* 0x000fc60000000a00 */
[----:B------:R-:W-:Y:S02]  /*6c00*/  IMAD R2, R14, UR4, RZ ;  /* 0x000000040e027c24 */ /* 0x000fe4000f8e02ff */
[----:B------:R-:W-:-:S04]  /*6c10*/  IMAD.WIDE.U32 R4, R19, UR4, R4 ;  /* 0x0000000413047c25 */ /* 0x000fc8000f8e0004 */
[----:B------:R-:W-:Y:S01]  /*6c20*/  IMAD.IADD R7, R7, 0x1, R15 ;  /* 0x0000000107077824 */ /* 0x000fe200078e020f */
[----:B------:R-:W-:Y:S01]  /*6c30*/  SHF.R.S32.HI R15, RZ, 0x1f, R11 ;  /* 0x0000001fff0f7819 */ /* 0x000fe2000001140b */
[----:B------:R-:W-:Y:S01]  /*6c40*/  IMAD R14, R14, UR6, RZ ;  /* 0x000000060e0e7c24 */ /* 0x000fe2000f8e02ff */
[----:B------:R-:W-:Y:S01]  /*6c50*/  IADD3 R4, P0, R11, R4, RZ ;  /* 0x000000040b047210 */ /* 0x000fe20007f1e0ff */
[C---:B------:R-:W-:Y:S01]  /*6c60*/  IMAD R12, R19.reuse, UR5, R2 ;  /* 0x00000005130c7c24 */ /* 0x040fe2000f8e0202 */
[----:B------:R-:W-:Y:S01]  /*6c70*/  SHF.R.S32.HI R2, RZ, 0x1f, R13 ;  /* 0x0000001fff027819 */ /* 0x000fe2000001140d */
[----:B------:R-:W-:Y:S01]  /*6c80*/  IMAD.MOV R11, RZ, RZ, -R11 ;  /* 0x000000ffff0b7224 */ /* 0x000fe200078e0a0b */
[----:B------:R-:W-:Y:S01]  /*6c90*/  ULDC.64 UR4, c[0x0][0xb30] ;  /* 0x0002cc0000047ab9 */ /* 0x000fe20000000a00 */
[----:B------:R-:W-:Y:S01]  /*6ca0*/  IMAD R17, R19, UR7, R14 ;  /* 0x0000000713117c24 */ /* 0x000fe2000f8e020e */
[----:B------:R-:W-:Y:S01]  /*6cb0*/  IADD3 R14, -R13, RZ, RZ ;  /* 0x000000ff0d0e7210 */ /* 0x000fe20007ffe1ff */
[----:B------:R-:W-:Y:S01]  /*6cc0*/  IMAD R2, R2, UR4, RZ ;  /* 0x0000000402027c24 */ /* 0x000fe2000f8e02ff */
[----:B------:R-:W-:Y:S01]  /*6cd0*/  IADD3.X R5, R15, R5, R12, P0, !PT ;  /* 0x000000050f057210 */ /* 0x000fe200007fe40c */
[----:B------:R-:W-:-:S02]  /*6ce0*/  IMAD R11, R16, R11, R9 ;  /* 0x0000000b100b7224 */ /* 0x000fc400078e0209 */
[----:B------:R-:W-:Y:S01]  /*6cf0*/  IMAD.WIDE.U32 R6, R19, UR6, R6 ;  /* 0x0000000613067c25 */ /* 0x000fe2000f8e0006 */
[----:B------:R-:W-:-:S03]  /*6d00*/  ULDC.64 UR6, c[0x0][0xbc8] ;  /* 0x0002f20000067ab9 */ /* 0x000fc60000000a00 */
[----:B------:R-:W-:Y:S02]  /*6d10*/  IMAD R9, R16, R14, R9 ;  /* 0x0000000e10097224 */ /* 0x000fe400078e0209 */
[----:B------:R-:W-:Y:S01]  /*6d20*/  IMAD R15, R13, UR5, R2 ;  /* 0x000000050d0f7c24 */ /* 0x000fe2000f8e0202 */
[----:B------:R-:W-:Y:S01]  /*6d30*/  SHF.R.S32.HI R2, RZ, 0x1f, R11 ;  /* 0x0000001fff027819 */ /* 0x000fe2000001140b */
[----:B------:R-:W-:Y:S01]  /*6d40*/  IMAD.IADD R7, R7, 0x1, R17 ;  /* 0x0000000107077824 */ /* 0x000fe200078e0211 */
[----:B------:R-:W-:Y:S01]  /*6d50*/  SHF.R.S32.HI R12, RZ, 0x1f, R9 ;  /* 0x0000001fff0c7819 */ /* 0x000fe20000011409 */
[----:B------:R-:W0:Y:S01]  /*6d60*/  S2UR UR5, SR_CgaCtaId ;  /* 0x00000000000579c3 */ /* 0x000e220000008800 */
[----:B------:R-:W-:-:S04]  /*6d70*/  IMAD.WIDE.U32 R4, R11, UR6, R4 ;  /* 0x000000060b047c25 */ /* 0x000fc8000f8e0004 */
[----:B------:R-:W-:Y:S01]  /*6d80*/  IMAD.WIDE.U32 R6, R13, UR4, R6 ;  /* 0x000000040d067c25 */ /* 0x000fe2000f8e0006 */
[----:B------:R-:W-:-:S03]  /*6d90*/  UMOV UR4, 0x400 ;  /* 0x0000040000047882 */ /* 0x000fc60000000000 */
[----:B------:R-:W-:Y:S02]  /*6da0*/  IMAD R2, R2, UR6, RZ ;  /* 0x0000000602027c24 */ /* 0x000fe4000f8e02ff */
[----:B------:R-:W-:Y:S02]  /*6db0*/  IMAD.IADD R7, R7, 0x1, R15 ;  /* 0x0000000107077824 */ /* 0x000fe400078e020f */
[----:B------:R-:W-:Y:S02]  /*6dc0*/  IMAD R12, R12, UR8, RZ ;  /* 0x000000080c0c7c24 */ /* 0x000fe4000f8e02ff */
[----:B------:R-:W-:Y:S01]  /*6dd0*/  IMAD R13, R11, UR7, R2 ;  /* 0x000000070b0d7c24 */ /* 0x000fe2000f8e0202 */
[----:B------:R-:W-:Y:S01]  /*6de0*/  ULDC.64 UR6, c[0x0][0xba8] ;  /* 0x0002ea0000067ab9 */ /* 0x000fe20000000a00 */
[C---:B------:R-:W-:Y:S01]  /*6df0*/  IMAD R11, R9.reuse, UR9, R12 ;  /* 0x00000009090b7c24 */ /* 0x040fe2000f8e020c */
[----:B------:R-:W-:Y:S01]  /*6e00*/  LEA R2, P0, R4, UR6, 0x2 ;  /* 0x0000000604027c11 */ /* 0x000fe2000f8010ff */
[----:B------:R-:W-:Y:S01]  /*6e10*/  IMAD.WIDE.U32 R6, R9, UR8, R6 ;  /* 0x0000000809067c25 */ /* 0x000fe2000f8e0006 */
[----:B------:R-:W-:Y:S01]  /*6e20*/  IADD3 R9, R5, R13, RZ ;  /* 0x0000000d05097210 */ /* 0x000fe20007ffe0ff */
[----:B------:R-:W-:Y:S01]  /*6e30*/  ULDC.64 UR8, c[0x0][0xb00] ;  /* 0x0002c00000087ab9 */ /* 0x000fe20000000a00 */
[----:B------:R-:W-:Y:S01]  /*6e40*/  ULDC UR6, c[0x0][0xa88] ;  /* 0x0002a20000067ab9 */ /* 0x000fe20000000800 */
[----:B------:R-:W-:Y:S01]  /*6e50*/  IMAD.IADD R5, R7, 0x1, R11 ;  /* 0x0000000107057824 */ /* 0x000fe200078e020b */
[----:B------:R-:W-:Y:S01]  /*6e60*/  LEA R20, P1, R6, UR8, 0x2 ;  /* 0x0000000806147c11 */ /* 0x000fe2000f8210ff */
[----:B------:R-:W-:Y:S01]  /*6e70*/  IMAD R8, R10, 0x80, R8 ;  /* 0x000000800a087824 */ /* 0x000fe200078e0208 */
[----:B------:R-:W-:Y:S01]  /*6e80*/  LEA.HI.X R9, R4, UR7, R9, 0x2, P0 ;  /* 0x0000000704097c11 */ /* 0x000fe200080f1409 */
[----:B0-----:R-:W-:Y:S01]  /*6e90*/  ULEA UR4, UR5, UR4, 0x18 ;  /* 0x0000000405047291 */ /* 0x001fe2000f8ec03f */
[----:B------:R-:W-:Y:S01]  /*6ea0*/  LEA.HI.X R22, R6, UR9, R5, 0x2, P1 ;  /* 0x0000000906167c11 */ /* 0x000fe200088f1405 */
[----:B------:R-:W-:Y:S01]  /*6eb0*/  SHFL.IDX PT, R4, R2, RZ, 0x1c1f ;  /* 0x001c1fff02047589 */ /* 0x000fe200000e0000 */
[----:B------:R-:W-:Y:S01]  /*6ec0*/  IMAD R17, R16, UR6, RZ ;  /* 0x0000000610117c24 */ /* 0x000fe2000f8e02ff */
[C---:B------:R-:W-:Y:S01]  /*6ed0*/  LOP3.LUT P0, RZ, R23.reuse, 0x3, RZ, 0xc0, !PT ;  /* 0x0000000317ff7812 */ /* 0x040fe2000780c0ff */
[----:B------:R-:W-:Y:S01]  /*6ee0*/  UIADD3 UR4, UR4, 0x2a820, URZ ;  /* 0x0002a82004047890 */ /* 0x000fe2000fffe03f */
[----:B------:R-:W0:Y:S01]  /*6ef0*/  SHFL.IDX PT, R5, R9, RZ, 0x1c1f ;  /* 0x001c1fff09057589 */ /* 0x000e2200000e0000 */
[C---:B------:R-:W-:Y:S01]  /*6f00*/  IADD3 R16, R8.reuse, 0x8, RZ ;  /* 0x0000000808107810 */ /* 0x040fe20007ffe0ff */
[----:B------:R-:W-:Y:S01]  /*6f10*/  IMAD.IADD R19, R23, 0x1, -R88 ;  /* 0x0000000117137824 */ /* 0x000fe200078e0a58 */
[-C--:B------:R-:W-:Y:S01]  /*6f20*/  ISETP.GE.OR P1, PT, R8, R17.reuse, P0 ;  /* 0x000000110800720c */ /* 0x080fe20000726670 */
[----:B------:R-:W-:Y:S01]  /*6f30*/  SHFL.IDX PT, R6, R2, 0x1, 0x1c1f ;  /* 0x003c1f0002067f89 */ /* 0x000fe200000e0000 */
[-C--:B------:R-:W-:Y:S01]  /*6f40*/  ISETP.GE.OR P0, PT, R16, R17.reuse, P0 ;  /* 0x000000111000720c */ /* 0x080fe20000706670 */
[----:B------:R-:W-:Y:S01]  /*6f50*/  UPRMT UR4, URZ, 0x654, UR4 ;  /* 0x000006543f047896 */ /* 0x000fe20008000004 */
[----:B------:R-:W-:Y:S01]  /*6f60*/  ISETP.GE.AND P2, PT, R8, R17, PT ;  /* 0x000000110800720c */ /* 0x000fe20003f46270 */
[----:B------:R-:W1:Y:S01]  /*6f70*/  SHFL.IDX PT, R7, R9, 0x1, 0x1c1f ;  /* 0x003c1f0009077f89 */ /* 0x000e6200000e0000 */
[----:B------:R-:W-:-:S03]  /*6f80*/  IMAD.SHL.U32 R19, R19, 0x2, RZ ;  /* 0x0000000213137824 */ /* 0x000fc600078e00ff */
[----:B------:R2:W3:Y:S03]  /*6f90*/  SHFL.IDX PT, R14, R20, RZ, 0x1c1f ;  /* 0x001c1fff140e7589 */ /* 0x0004e600000e0000 */
[----:B------:R-:W-:Y:S01]  /*6fa0*/  SYNCS.ARRIVE.TRANS64.RED.A1T0 RZ, [UR4], RZ ;  /* 0x000000ffffff79a7 */ /* 0x000fe20008100404 */
[----:B------:R2:W4:Y:S04]  /*6fb0*/  SHFL.IDX PT, R15, R22, RZ, 0x1c1f ;  /* 0x001c1fff160f7589 */ /* 0x00052800000e0000 */
[----:B0-----:R2:W-:Y:S04]  /*6fc0*/  @!P1 ST.E desc[UR38][R4.64], R3 ;  /* 0x0000000304009985 */ /* 0x0015e8000c101926 */
[----:B-1----:R2:W-:Y:S01]  /*6fd0*/  @!P0 ST.E desc[UR38][R6.64], R0 ;  /* 0x0000000006008985 */ /* 0x0025e2000c101926 */
[----:B------:R-:W-:Y:S05]  /*6fe0*/  @P2 BRA `(.L_x_37) ;  /* 0x0000000400782947 */ /* 0x000fea0003800000 */
[C---:B--2---:R-:W-:Y:S01]  /*6ff0*/  IADD3 R0, R19.reuse, 0x8, RZ ;  /* 0x0000000813007810 */ /* 0x044fe20007ffe0ff */
[----:B------:R-:W-:Y:S01]  /*7000*/  ULDC UR4, c[0x0][0xac8] ;  /* 0x0002b20000047ab9 */ /* 0x000fe20000000800 */
[C---:B------:R-:W-:Y:S01]  /*7010*/  VIADD R6, R19.reuse, 0x10 ;  /* 0x0000001013067836 */ /* 0x040fe20000000000 */
[C---:B------:R-:W-:Y:S01]  /*7020*/  ISETP.GE.AND P2, PT, R19.reuse, UR4, PT ;  /* 0x0000000413007c0c */ /* 0x040fe2000bf46270 */
[C---:B------:R-:W-:Y:S01]  /*7030*/  VIADD R7, R19.reuse, 0x18 ;  /* 0x0000001813077836 */ /* 0x040fe20000000000 */
[----:B------:R-:W-:Y:S01]  /*7040*/  ISETP.GE.AND P3, PT, R0, UR4, PT ;  /* 0x0000000400007c0c */ /* 0x000fe2000bf66270 */
[C---:B------:R-:W-:Y:S01]  /*7050*/  VIADD R8, R19.reuse, 0x28 ;  /* 0x0000002813087836 */ /* 0x040fe20000000000 */
[----:B------:R-:W-:Y:S01]  /*7060*/  ISETP.GE.AND P0, PT, R6, UR4, PT ;  /* 0x0000000406007c0c */ /* 0x000fe2000bf06270 */
[----:B------:R-:W-:Y:S01]  /*7070*/  VIADD R9, R19, 0x30 ;  /* 0x0000003013097836 */ /* 0x000fe20000000000 */
[----:B------:R-:W-:Y:S01]  /*7080*/  ISETP.GE.AND P1, PT, R7, UR4, PT ;  /* 0x0000000407007c0c */ /* 0x000fe2000bf26270 */
[C---:B------:R-:W-:Y:S01]  /*7090*/  VIADD R11, R19.reuse, 0x40 ;  /* 0x00000040130b7836 */ /* 0x040fe20000000000 */
[C---:B------:R-:W-:Y:S01]  /*70a0*/  IADD3 R10, R19.reuse, 0x38, RZ ;  /* 0x00000038130a7810 */ /* 0x040fe20007ffe0ff */
[----:B------:R-:W-:Y:S01]  /*70b0*/  VIADD R18, R19, 0x60 ;  /* 0x0000006013127836 */ /* 0x000fe20000000000 */
[----:B------:R-:W-:-:S02]  /*70c0*/  ISETP.GE.AND P4, PT, R9, UR4, PT ;  /* 0x0000000409007c0c */ /* 0x000fc4000bf86270 */
[----:B------:R-:W-:Y:S01]  /*70d0*/  ISETP.GE.AND P5, PT, R10, UR4, PT ;  /* 0x000000040a007c0c */ /* 0x000fe2000bfa6270 */
[----:B---34-:R-:W-:Y:S01]  /*70e0*/  @!P2 IMAD.WIDE R2, R19, 0x4, R14 ;  /* 0x000000041302a825 */ /* 0x018fe200078e020e */
[----:B------:R-:W-:Y:S02]  /*70f0*/  ISETP.GE.AND P6, PT, R11, UR4, PT ;  /* 0x000000040b007c0c */ /* 0x000fe4000bfc6270 */
[----:B------:R-:W-:Y:S02]  /*7100*/  @!P3 LEA.HI R0, R0, R0, RZ, 0x1 ;  /* 0x000000000000b211 */ /* 0x000fe400078f08ff */
[----:B------:R0:W-:Y:S01]  /*7110*/  @!P2 ST.E.64 desc[UR38][R2.64], R24 ;  /* 0x000000180200a985 */ /* 0x0001e2000c101b26 */
[----:B------:R-:W-:Y:S02]  /*7120*/  @!P0 LEA.HI R6, R6, R6, RZ, 0x1 ;  /* 0x0000000606068211 */ /* 0x000fe400078f08ff */
[----:B------:R-:W-:Y:S02]  /*7130*/  @!P3 LOP3.LUT R5, R0, 0xfffffffe, RZ, 0xc0, !PT ;  /* 0xfffffffe0005b812 */ /* 0x000fe400078ec0ff */
[----:B------:R-:W-:-:S02]  /*7140*/  IADD3 R0, R19, 0x20, RZ ;  /* 0x0000002013007810 */ /* 0x000fc40007ffe0ff */
[----:B------:R-:W-:Y:S01]  /*7150*/  @!P1 LEA.HI R7, R7, R7, RZ, 0x1 ;  /* 0x0000000707079211 */ /* 0x000fe200078f08ff */
[----:B------:R-:W-:Y:S01]  /*7160*/  @!P3 IMAD.WIDE R4, R5, 0x4, R14 ;  /* 0x000000040504b825 */ /* 0x000fe200078e020e */
[----:B------:R-:W-:Y:S02]  /*7170*/  ISETP.GE.AND P2, PT, R0, UR4, PT ;  /* 0x0000000400007c0c */ /* 0x000fe4000bf46270 */
[----:B------:R-:W-:Y:S02]  /*7180*/  @!P5 LEA.HI R10, R10, R10, RZ, 0x1 ;  /* 0x0000000a0a0ad211 */ /* 0x000fe400078f08ff */
[----:B------:R1:W-:Y:S01]  /*7190*/  @!P3 ST.E.64 desc[UR38][R4.64], R28 ;  /* 0x0000001c0400b985 */ /* 0x0003e2000c101b26 */
[----:B------:R-:W-:Y:S02]  /*71a0*/  ISETP.GE.AND P3, PT, R8, UR4, PT ;  /* 0x0000000408007c0c */ /* 0x000fe4000bf66270 */
[----:B0-----:R-:W-:Y:S02]  /*71b0*/  @!P0 LOP3.LUT R3, R6, 0xfffffffe, RZ, 0xc0, !PT ;  /* 0xfffffffe06038812 */ /* 0x001fe400078ec0ff */
[----:B------:R-:W-:-:S02]  /*71c0*/  @!P4 LEA.HI R6, R9, R9, RZ, 0x1 ;  /* 0x000000090906c211 */ /* 0x000fc400078f08ff */
[----:B------:R-:W-:Y:S01]  /*71d0*/  @!P5 LOP3.LUT R13, R10, 0xfffffffe, RZ, 0xc0, !PT ;  /* 0xfffffffe0a0dd812 */ /* 0x000fe200078ec0ff */
[----:B------:R-:W-:Y:S01]  /*71e0*/  @!P0 IMAD.WIDE R2, R3, 0x4, R14 ;  /* 0x0000000403028825 */ /* 0x000fe200078e020e */
[----:B------:R-:W-:Y:S02]  /*71f0*/  @!P2 LEA.HI R0, R0, R0, RZ, 0x1 ;  /* 0x000000000000a211 */ /* 0x000fe400078f08ff */
[----:B------:R-:W-:Y:S02]  /*7200*/  IADD3 R12, R19, 0x50, RZ ;  /* 0x00000050130c7810 */ /* 0x000fe40007ffe0ff */
[----:B------:R0:W-:Y:S01]  /*7210*/  @!P0 ST.E.64 desc[UR38][R2.64], R32 ;  /* 0x0000002002008985 */ /* 0x0001e2000c101b26 */
[----:B------:R-:W-:Y:S02]  /*7220*/  @!P3 LEA.HI R8, R8, R8, RZ, 0x1 ;  /* 0x000000080808b211 */ /* 0x000fe400078f08ff */
[----:B-1----:R-:W-:Y:S02]  /*7230*/  @!P1 LOP3.LUT R5, R7, 0xfffffffe, RZ, 0xc0, !PT ;  /* 0xfffffffe07059812 */ /* 0x002fe400078ec0ff */
[----:B------:R-:W-:-:S02]  /*7240*/  @!P2 LOP3.LUT R7, R0, 0xfffffffe, RZ, 0xc0, !PT ;  /* 0xfffffffe0007a812 */ /* 0x000fc400078ec0ff */
[----:B------:R-:W-:Y:S01]  /*7250*/  @!P3 LOP3.LUT R9, R8, 0xfffffffe, RZ, 0xc0, !PT ;  /* 0xfffffffe0809b812 */ /* 0x000fe200078ec0ff */
[--C-:B------:R-:W-:Y:S01]  /*7260*/  @!P1 IMAD.WIDE R4, R5, 0x4, R14.reuse ;  /* 0x0000000405049825 */ /* 0x100fe200078e020e */
[----:B------:R-:W-:Y:S02]  /*7270*/  @!P6 LEA.HI R0, R11, R11, RZ, 0x1 ;  /* 0x0000000b0b00e211 */ /* 0x000fe400078f08ff */
[----:B------:R-:W-:Y:S01]  /*7280*/  @!P4 LOP3.LUT R11, R6, 0xfffffffe, RZ, 0xc0, !PT ;  /* 0xfffffffe060bc812 */ /* 0x000fe200078ec0ff */
[--C-:B------:R-:W-:Y:S01]  /*7290*/  @!P2 IMAD.WIDE R6, R7, 0x4, R14.reuse ;  /* 0x000000040706a825 */ /* 0x100fe200078e020e */
[----:B------:R-:W-:Y:S01]  /*72a0*/  @!P6 LOP3.LUT R21, R0, 0xfffffffe, RZ, 0xc0, !PT ;  /* 0xfffffffe0015e812 */ /* 0x000fe200078ec0ff */
[----:B------:R1:W-:Y:S01]  /*72b0*/  @!P1 ST.E.64 desc[UR38][R4.64], R36 ;  /* 0x0000002404009985 */ /* 0x0003e2000c101b26 */
[----:B------:R-:W-:Y:S01]  /*72c0*/  ISETP.GE.AND P1, PT, R12, UR4, PT ;  /* 0x000000040c007c0c */ /* 0x000fe2000bf26270 */
[----:B0-----:R-:W-:Y:S02]  /*72d0*/  @!P3 IMAD.WIDE R2, R9, 0x4, R14 ;  /* 0x000000040902b825 */ /* 0x001fe400078e020e */
[----:B------:R0:W-:Y:S02]  /*72e0*/  @!P2 ST.E.64 desc[UR38][R6.64], R40 ;  /* 0x000000280600a985 */ /* 0x0001e4000c101b26 */
[----:B------:R-:W-:-:S02]  /*72f0*/  VIADD R0, R19, 0x48 ;  /* 0x0000004813007836 */ /* 0x000fc40000000000 */
[--C-:B------:R-:W-:Y:S01]  /*7300*/  @!P5 IMAD.WIDE R8, R13, 0x4, R14.reuse ;  /* 0x000000040d08d825 */ /* 0x100fe200078e020e */
[----:B------:R2:W-:Y:S01]  /*7310*/  @!P3 ST.E.64 desc[UR38][R2.64], R44 ;  /* 0x0000002c0200b985 */ /* 0x0005e2000c101b26 */
[----:B------:R-:W-:Y:S02]  /*7320*/  ISETP.GE.AND P3, PT, R18, UR4, PT ;  /* 0x0000000412007c0c */ /* 0x000fe4000bf66270 */
[----:B------:R-:W-:Y:S01]  /*7330*/  VIADD R13, R19, 0x58 ;  /* 0x00000058130d7836 */ /* 0x000fe20000000000 */
[----:B------:R-:W-:Y:S01]  /*7340*/  ISETP.GE.AND P0, PT, R0, UR4, PT ;  /* 0x0000000400007c0c */ /* 0x000fe2000bf06270 */
[--C-:B-1----:R-:W-:Y:S01]  /*7350*/  @!P4 IMAD.WIDE R4, R11, 0x4, R14.reuse ;  /* 0x000000040b04c825 */ /* 0x102fe200078e020e */
[----:B------:R-:W-:Y:S02]  /*7360*/  @!P1 LEA.HI R12, R12, R12, RZ, 0x1 ;  /* 0x0000000c0c0c9211 */ /* 0x000fe400078f08ff */
[----:B------:R-:W-:Y:S01]  /*7370*/  ISETP.GE.AND P2, PT, R13, UR4, PT ;  /* 0x000000040d007c0c */ /* 0x000fe2000bf46270 */
[----:B------:R-:W-:Y:S01]  /*7380*/  @!P6 IMAD.WIDE R10, R21, 0x4, R14 ;  /* 0x00000004150ae825 */ /* 0x000fe200078e020e */
[----:B------:R1:W-:Y:S01]  /*7390*/  @!P4 ST.E.64 desc[UR38][R4.64], R48 ;  /* 0x000000300400c985 */ /* 0x0003e2000c101b26 */
[----:B0-----:R-:W-:-:S02]  /*73a0*/  IADD3 R6, R19, 0x68, RZ ;  /* 0x0000006813067810 */ /* 0x001fc40007ffe0ff */
[C---:B------:R-:W-:Y:S01]  /*73b0*/  VIADD R7, R19.reuse, 0x70 ;  /* 0x0000007013077836 */ /* 0x040fe20000000000 */
[----:B------:R0:W-:Y:S01]  /*73c0*/  @!P5 ST.E.64 desc[UR38][R8.64], R52 ;  /* 0x000000340800d985 */ /* 0x0001e2000c101b26 */
[----:B--2---:R-:W-:Y:S01]  /*73d0*/  VIADD R3, R19, 0x78 ;  /* 0x0000007813037836 */ /* 0x004fe20000000000 */
[----:B------:R-:W-:Y:S02]  /*73e0*/  ISETP.GE.AND P4, PT, R6, UR4, PT ;  /* 0x0000000406007c0c */ /* 0x000fe4000bf86270 */
[----:B------:R2:W-:Y:S01]  /*73f0*/  @!P6 ST.E.64 desc[UR38][R10.64], R56 ;  /* 0x000000380a00e985 */ /* 0x0005e2000c101b26 */
[----:B------:R-:W-:Y:S02]  /*7400*/  ISETP.GE.AND P5, PT, R7, UR4, PT ;  /* 0x0000000407007c0c */ /* 0x000fe4000bfa6270 */
[----:B------:R-:W-:Y:S02]  /*7410*/  ISETP.GE.AND P6, PT, R3, UR4, PT ;  /* 0x0000000403007c0c */ /* 0x000fe4000bfc6270 */
[----:B------:R-:W-:-:S02]  /*7420*/  @!P0 LEA.HI R0, R0, R0, RZ, 0x1 ;  /* 0x0000000000008211 */ /* 0x000fc400078f08ff */
[----:B------:R-:W-:Y:S02]  /*7430*/  @!P2 LEA.HI R13, R13, R13, RZ, 0x1 ;  /* 0x0000000d0d0da211 */ /* 0x000fe400078f08ff */
[----:B------:R-:W-:Y:S02]  /*7440*/  @!P3 LEA.HI R18, R18, R18, RZ, 0x1 ;  /* 0x000000121212b211 */ /* 0x000fe400078f08ff */
[----:B------:R-:W-:Y:S02]  /*7450*/  @!P4 LEA.HI R6, R6, R6, RZ, 0x1 ;  /* 0x000000060606c211 */ /* 0x000fe400078f08ff */
[----:B-1----:R-:W-:Y:S02]  /*7460*/  @!P1 LOP3.LUT R5, R12, 0xfffffffe, RZ, 0xc0, !PT ;  /* 0xfffffffe0c059812 */ /* 0x002fe400078ec0ff */
[----:B------:R-:W-:Y:S02]  /*7470*/  @!P5 LEA.HI R2, R7, R7, RZ, 0x1 ;  /* 0x000000070702d211 */ /* 0x000fe400078f08ff */
[----:B------:R-:W-:-:S02]  /*7480*/  @!P6 LEA.HI R4, R3, R3, RZ, 0x1 ;  /* 0x000000030304e211 */ /* 0x000fc400078f08ff */
[----:B------:R-:W-:Y:S02]  /*7490*/  @!P0 LOP3.LUT R3, R0, 0xfffffffe, RZ, 0xc0, !PT ;  /* 0xfffffffe00038812 */ /* 0x000fe400078ec0ff */
[----:B------:R-:W-:Y:S02]  /*74a0*/  @!P2 LOP3.LUT R7, R13, 0xfffffffe, RZ, 0xc0, !PT ;  /* 0xfffffffe0d07a812 */ /* 0x000fe400078ec0ff */
[----:B0-----:R-:W-:Y:S02]  /*74b0*/  @!P3 LOP3.LUT R9, R18, 0xfffffffe, RZ, 0xc0, !PT ;  /* 0xfffffffe1209b812 */ /* 0x001fe400078ec0ff */
[----:B--2---:R-:W-:Y:S01]  /*74c0*/  @!P4 LOP3.LUT R11, R6, 0xfffffffe, RZ, 0xc0, !PT ;  /* 0xfffffffe060bc812 */ /* 0x004fe200078ec0ff */
[--C-:B------:R-:W-:Y:S01]  /*74d0*/  @!P2 IMAD.WIDE R6, R7, 0x4, R14.reuse ;  /* 0x000000040706a825 */ /* 0x100fe200078e020e */
[----:B------:R-:W-:Y:S02]  /*74e0*/  @!P5 LOP3.LUT R13, R2, 0xfffffffe, RZ, 0xc0, !PT ;  /* 0xfffffffe020dd812 */ /* 0x000fe400078ec0ff */
[----:B------:R-:W-:Y:S01]  /*74f0*/  @!P6 LOP3.LUT R21, R4, 0xfffffffe, RZ, 0xc0, !PT ;  /* 0xfffffffe0415e812 */ /* 0x000fe200078ec0ff */
[----:B------:R-:W-:-:S04]  /*7500*/  @!P0 IMAD.WIDE R2, R3, 0x4, R14 ;  /* 0x0000000403028825 */ /* 0x000fc800078e020e */
[--C-:B------:R-:W-:Y:S01]  /*7510*/  @!P1 IMAD.WIDE R4, R5, 0x4, R14.reuse ;  /* 0x0000000405049825 */ /* 0x100fe200078e020e */
[----:B------:R0:W-:Y:S03]  /*7520*/  @!P0 ST.E.64 desc[UR38][R2.64], R60 ;  /* 0x0000003c02008985 */ /* 0x0001e6000c101b26 */
[--C-:B------:R-:W-:Y:S01]  /*7530*/  @!P3 IMAD.WIDE R8, R9, 0x4, R14.reuse ;  /* 0x000000040908b825 */ /* 0x100fe200078e020e */
[----:B------:R0:W-:Y:S03]  /*7540*/  @!P1 ST.E.64 desc[UR38][R4.64], R64 ;  /* 0x0000004004009985 */ /* 0x0001e6000c101b26 */
[--C-:B------:R-:W-:Y:S01]  /*7550*/  @!P4 IMAD.WIDE R10, R11, 0x4, R14.reuse ;  /* 0x000000040b0ac825 */ /* 0x100fe200078e020e */
[----:B------:R0:W-:Y:S03]  /*7560*/  @!P2 ST.E.64 desc[UR38][R6.64], R68 ;  /* 0x000000440600a985 */ /* 0x0001e6000c101b26 */
[--C-:B------:R-:W-:Y:S01]  /*7570*/  @!P5 IMAD.WIDE R12, R13, 0x4, R14.reuse ;  /* 0x000000040d0cd825 */ /* 0x100fe200078e020e */
[----:B------:R0:W-:Y:S03]  /*7580*/  @!P3 ST.E.64 desc[UR38][R8.64], R72 ;  /* 0x000000480800b985 */ /* 0x0001e6000c101b26 */
[----:B------:R-:W-:Y:S01]  /*7590*/  @!P6 IMAD.WIDE R14, R21, 0x4, R14 ;  /* 0x00000004150ee825 */ /* 0x000fe200078e020e */
[----:B------:R0:W-:Y:S04]  /*75a0*/  @!P4 ST.E.64 desc[UR38][R10.64], R76 ;  /* 0x0000004c0a00c985 */ /* 0x0001e8000c101b26 */
[----:B------:R0:W-:Y:S04]  /*75b0*/  @!P5 ST.E.64 desc[UR38][R12.64], R80 ;  /* 0x000000500c00d985 */ /* 0x0001e8000c101b26 */
[----:B------:R0:W-:Y:S02]  /*75c0*/  @!P6 ST.E.64 desc[UR38][R14.64], R84 ;  /* 0x000000540e00e985 */ /* 0x0001e4000c101b26 */
.L_x_37:
[----:B------:R-:W-:Y:S05]  /*75d0*/  BSYNC B0 ;  /* 0x0000000000007941 */ /* 0x000fea0003800000 */
.L_x_36:
[----:B------:R-:W-:Y:S01]  /*75e0*/  ISETP.GE.AND P0, PT, R16, R17, PT ;  /* 0x000000111000720c */ /* 0x000fe20003f06270 */
[----:B0-----:R0:W1:Y:S04]  /*75f0*/  SHFL.IDX PT, R13, R22, 0x1, 0x1c1f ;  /* 0x003c1f00160d7f89 */ /* 0x00106800000e0000 */
[----:B------:R0:W0:Y:S08]  /*7600*/  SHFL.IDX PT, R12, R20, 0x1, 0x1c1f ;  /* 0x003c1f00140c7f89 */ /* 0x00003000000e0000 */
[----:B------:R-:W-:Y:S05]  /*7610*/  @P0 BRA `(.L_x_8) ;  /* 0x0000004000b40947 */ /* 0x000fea0003800000 */
[----:B------:R-:W-:Y:S01]  /*7620*/  ULDC UR4, c[0x0][0xac8] ;  /* 0x0002b20000047ab9 */ /* 0x000fe20000000800 */
[C---:B--2---:R-:W-:Y:S01]  /*7630*/  IADD3 R0, R19.reuse, 0x8, RZ ;  /* 0x0000000813007810 */ /* 0x044fe20007ffe0ff */
[C---:B------:R-:W-:Y:S01]  /*7640*/  VIADD R4, R19.reuse, 0x10 ;  /* 0x0000001013047836 */ /* 0x040fe20000000000 */
[C---:B------:R-:W-:Y:S01]  /*7650*/  ISETP.GE.AND P0, PT, R19.reuse, UR4, PT ;  /* 0x0000000413007c0c */ /* 0x040fe2000bf06270 */
[C---:B------:R-:W-:Y:S01]  /*7660*/  VIADD R6, R19.reuse, 0x18 ;  /* 0x0000001813067836 */ /* 0x040fe20000000000 */
[----:B------:R-:W-:Y:S01]  /*7670*/  ISETP.GE.AND P5, PT, R0, UR4, PT ;  /* 0x0000000400007c0c */ /* 0x000fe2000bfa6270 */
[C---:B------:R-:W-:Y:S01]  /*7680*/  VIADD R9, R19.reuse, 0x28 ;  /* 0x0000002813097836 */ /* 0x040fe20000000000 */
[----:B------:R-:W-:Y:S01]  /*7690*/  ISETP.GE.AND P6, PT, R4, UR4, PT ;  /* 0x0000000404007c0c */ /* 0x000fe2000bfc6270 */
[C---:B------:R-:W-:Y:S01]  /*76a0*/  VIADD R10, R19.reuse, 0x30 ;  /* 0x00000030130a7836 */ /* 0x040fe20000000000 */
[C---:B------:R-:W-:Y:S01]  /*76b0*/  IADD3 R8, R19.reuse, 0x20, RZ ;  /* 0x0000002013087810 */ /* 0x040fe20007ffe0ff */
[C---:B------:R-:W-:Y:S01]  /*76c0*/  VIADD R16, R19.reuse, 0x40 ;  /* 0x0000004013107836 */ /* 0x040fe20000000000 */
[C---:B------:R-:W-:Y:S01]  /*76d0*/  IADD3 R11, R19.reuse, 0x38, RZ ;  /* 0x00000038130b7810 */ /* 0x040fe20007ffe0ff */
[C---:B------:R-:W-:Y:S01]  /*76e0*/  VIADD R18, R19.reuse, 0x48 ;  /* 0x0000004813127836 */ /* 0x040fe20000000000 */
[----:B------:R-:W-:Y:S01]  /*76f0*/  ISETP.GE.AND P4, PT, R8, UR4, PT ;  /* 0x0000000408007c0c */ /* 0x000fe2000bf86270 */
[----:B0-----:R-:W-:Y:S01]  /*7700*/  VIADD R20, R19, 0x70 ;  /* 0x0000007013147836 */ /* 0x001fe20000000000 */
[----:B------:R-:W-:Y:S01]  /*7710*/  ISETP.GE.AND P3, PT, R9, UR4, PT ;  /* 0x0000000409007c0c */ /* 0x000fe2000bf66270 */
[----:B-1----:R-:W-:Y:S01]  /*7720*/  @!P0 IMAD.WIDE R2, R19, 0x4, R12 ;  /* 0x0000000413028825 */ /* 0x002fe200078e020c */
[----:B------:R-:W-:-:S02]  /*7730*/  ISETP.GE.AND P2, PT, R10, UR4, PT ;  /* 0x000000040a007c0c */ /* 0x000fc4000bf46270 */
[----:B------:R-:W-:Y:S02]  /*7740*/  ISETP.GE.AND P1, PT, R11, UR4, PT ;  /* 0x000000040b007c0c */ /* 0x000fe4000bf26270 */
[----:B------:R0:W-:Y:S01]  /*7750*/  @!P0 ST.E.64 desc[UR38][R2.64], R26 ;  /* 0x0000001a02008985 */ /* 0x0001e2000c101b26 */
[----:B------:R-:W-:Y:S02]  /*7760*/  ISETP.GE.AND P0, PT, R6, UR4, PT ;  /* 0x0000000406007c0c */ /* 0x000fe4000bf06270 */
[----:B------:R-:W-:Y:S02]  /*7770*/  @!P5 LEA.HI R0, R0, R0, RZ, 0x1 ;  /* 0x000000000000d211 */ /* 0x000fe400078f08ff */
[----:B------:R-:W-:Y:S02]  /*7780*/  @!P6 LEA.HI R4, R4, R4, RZ, 0x1 ;  /* 0x000000040404e211 */ /* 0x000fe400078f08ff */
[----:B------:R-:W-:Y:S02]  /*7790*/  @!P5 LOP3.LUT R5, R0, 0xfffffffe, RZ, 0xc0, !PT ;  /* 0xfffffffe0005d812 */ /* 0x000fe400078ec0ff */
[----:B------:R-:W-:-:S02]  /*77a0*/  @!P6 LOP3.LUT R7, R4, 0xfffffffe, RZ, 0xc0, !PT ;  /* 0xfffffffe0407e812 */ /* 0x000fc400078ec0ff */
[----:B------:R-:W-:Y:S02]  /*77b0*/  @!P4 LEA.HI R8, R8, R8, RZ, 0x1 ;  /* 0x000000080808c211 */ /* 0x000fe400078f08ff */
[----:B------:R-:W-:Y:S01]  /*77c0*/  @!P3 LEA.HI R0, R9, R9, RZ, 0x1 ;  /* 0x000000090900b211 */ /* 0x000fe200078f08ff */
[--C-:B0-----:R-:W-:Y:S01]  /*77d0*/  @!P5 IMAD.WIDE R2, R5, 0x4, R12.reuse ;  /* 0x000000040502d825 */ /* 0x101fe200078e020c */
[----:B------:R-:W-:Y:S02]  /*77e0*/  @!P0 LEA.HI R6, R6, R6, RZ, 0x1 ;  /* 0x0000000606068211 */ /* 0x000fe400078f08ff */
[----:B------:R-:W-:Y:S01]  /*77f0*/  @!P2 LEA.HI R10, R10, R10, RZ, 0x1 ;  /* 0x0000000a0a0aa211 */ /* 0x000fe200078f08ff */
[----:B------:R-:W-:Y:S01]  /*7800*/  @!P6 IMAD.WIDE R4, R7, 0x4, R12 ;  /* 0x000000040704e825 */ /* 0x000fe200078e020c */
[----:B---3--:R-:W-:Y:S01]  /*7810*/  @!P1 LEA.HI R14, R11, R11, RZ, 0x1 ;  /* 0x0000000b0b0e9211 */ /* 0x008fe200078f08ff */
[----:B------:R0:W-:Y:S01]  /*7820*/  @!P5 ST.E.64 desc[UR38][R2.64], R30 ;  /* 0x0000001e0200d985 */ /* 0x0001e2000c101b26 */
[----:B------:R-:W-:-:S02]  /*7830*/  @!P0 LOP3.LUT R7, R6, 0xfffffffe, RZ, 0xc0, !PT ;  /* 0xfffffffe06078812 */ /* 0x000fc400078ec0ff */
[----:B------:R-:W-:Y:S01]  /*7840*/  @!P4 LOP3.LUT R9, R8, 0xfffffffe, RZ, 0xc0, !PT ;  /* 0xfffffffe0809c812 */ /* 0x000fe200078ec0ff */
[----:B------:R1:W-:Y:S01]  /*7850*/  @!P6 ST.E.64 desc[UR38][R4.64], R34 ;  /* 0x000000220400e985 */ /* 0x0003e2000c101b26 */
[----:B------:R-:W-:Y:S02]  /*7860*/  @!P3 LOP3.LUT R11, R0, 0xfffffffe, RZ, 0xc0, !PT ;  /* 0xfffffffe000bb812 */ /* 0x000fe400078ec0ff */
[----:B----4-:R-:W-:Y:S02]  /*7870*/  @!P2 LOP3.LUT R15, R10, 0xfffffffe, RZ, 0xc0, !PT ;  /* 0xfffffffe0a0fa812 */ /* 0x010fe400078ec0ff */
[----:B------:R-:W-:Y:S01]  /*7880*/  @!P1 LOP3.LUT R17, R14, 0xfffffffe, RZ, 0xc0, !PT ;  /* 0xfffffffe0e119812 */ /* 0x000fe200078ec0ff */
[----:B------:R-:W-:Y:S01]  /*7890*/  VIADD R14, R19, 0x58 ;  /* 0x00000058130e7836 */ /* 0x000fe20000000000 */
[----:B------:R-:W-:Y:S02]  /*78a0*/  ISETP.GE.AND P5, PT, R16, UR4, PT ;  /* 0x0000000410007c0c */ /* 0x000fe4000bfa6270 */
[----:B------:R-:W-:Y:S01]  /*78b0*/  ISETP.GE.AND P6, PT, R18, UR4, PT ;  /* 0x0000000412007c0c */ /* 0x000fe2000bfc6270 */
[----:B0-----:R-:W-:Y:S01]  /*78c0*/  @!P0 IMAD.WIDE R2, R7, 0x4, R12 ;  /* 0x0000000407028825 */ /* 0x001fe200078e020c */
[----:B------:R-:W-:-:S03]  /*78d0*/  IADD3 R0, R19, 0x50, RZ ;  /* 0x0000005013007810 */ /* 0x000fc60007ffe0ff */
[--C-:B-1----:R-:W-:Y:S01]  /*78e0*/  @!P4 IMAD.WIDE R4, R9, 0x4, R12.reuse ;  /* 0x000000040904c825 */ /* 0x102fe200078e020c */
[----:B------:R0:W-:Y:S01]  /*78f0*/  @!P0 ST.E.64 desc[UR38][R2.64], R38 ;  /* 0x0000002602008985 */ /* 0x0001e2000c101b26 */
[----:B------:R-:W-:Y:S02]  /*7900*/  ISETP.GE.AND P0, PT, R0, UR4, PT ;  /* 0x0000000400007c0c */ /* 0x000fe4000bf06270 */
[--C-:B------:R-:W-:Y:S01]  /*7910*/  @!P3 IMAD.WIDE R6, R11, 0x4, R12.reuse ;  /* 0x000000040b06b825 */ /* 0x100fe200078e020c */
[----:B------:R1:W-:Y:S01]  /*7920*/  @!P4 ST.E.64 desc[UR38][R4.64], R42 ;  /* 0x0000002a0400c985 */ /* 0x0003e2000c101b26 */
[----:B------:R-:W-:Y:S02]  /*7930*/  ISETP.GE.AND P4, PT, R20, UR4, PT ;  /* 0x0000000414007c0c */ /* 0x000fe4000bf86270 */
[----:B------:R-:W-:Y:S01]  /*7940*/  @!P2 IMAD.WIDE R8, R15, 0x4, R12 ;  /* 0x000000040f08a825 */ /* 0x000fe200078e020c */
[----:B------:R2:W-:Y:S01]  /*7950*/  @!P3 ST.E.64 desc[UR38][R6.64], R46 ;  /* 0x0000002e0600b985 */ /* 0x0005e2000c101b26 */
[----:B------:R-:W-:-:S02]  /*7960*/  @!P5 LEA.HI R16, R16, R16, RZ, 0x1 ;  /* 0x000000101010d211 */ /* 0x000fc400078f08ff */
[----:B------:R-:W-:Y:S01]  /*7970*/  @!P1 IMAD.WIDE R10, R17, 0x4, R12 ;  /* 0x00000004110a9825 */ /* 0x000fe200078e020c */
[----:B------:R3:W-:Y:S01]  /*7980*/  @!P2 ST.E.64 desc[UR38][R8.64], R50 ;  /* 0x000000320800a985 */ /* 0x0007e2000c101b26 */
[C---:B------:R-:W-:Y:S02]  /*7990*/  IADD3 R17, R19.reuse, 0x68, RZ ;  /* 0x0000006813117810 */ /* 0x040fe40007ffe0ff */
[C---:B------:R-:W-:Y:S01]  /*79a0*/  VIADD R15, R19.reuse, 0x60 ;  /* 0x00000060130f7836 */ /* 0x040fe20000000000 */
[----:B------:R4:W-:Y:S01]  /*79b0*/  @!P1 ST.E.64 desc[UR38][R10.64], R54 ;  /* 0x000000360a009985 */ /* 0x0009e2000c101b26 */
[----:B------:R-:W-:Y:S01]  /*79c0*/  ISETP.GE.AND P1, PT, R14, UR4, PT ;  /* 0x000000040e007c0c */ /* 0x000fe2000bf26270 */
[----:B------:R-:W-:Y:S01]  /*79d0*/  VIADD R19, R19, 0x78 ;  /* 0x0000007813137836 */ /* 0x000fe20000000000 */
[----:B------:R-:W-:Y:S02]  /*79e0*/  ISETP.GE.AND P3, PT, R17, UR4, PT ;  /* 0x0000000411007c0c */ /* 0x000fe4000bf66270 */
[----:B------:R-:W-:-:S02]  /*79f0*/  ISETP.GE.AND P2, PT, R15, UR4, PT ;  /* 0x000000040f007c0c */ /* 0x000fc4000bf46270 */
[----:B------:R-:W-:Y:S02]  /*7a00*/  @!P6 LEA.HI R18, R18, R18, RZ, 0x1 ;  /* 0x000000121212e211 */ /* 0x000fe400078f08ff */
[----:B0-----:R-:W-:Y:S02]  /*7a10*/  @!P5 LOP3.LUT R3, R16, 0xfffffffe, RZ, 0xc0, !PT ;  /* 0xfffffffe1003d812 */ /* 0x001fe400078ec0ff */
[----:B-1----:R-:W-:Y:S02]  /*7a20*/  @!P6 LOP3.LUT R5, R18, 0xfffffffe, RZ, 0xc0, !PT ;  /* 0xfffffffe1205e812 */ /* 0x002fe400078ec0ff */
[----:B------:R-:W-:Y:S01]  /*7a30*/  @!P0 LEA.HI R0, R0, R0, RZ, 0x1 ;  /* 0x0000000000008211 */ /* 0x000fe200078f08ff */
[--C-:B------:R-:W-:Y:S01]  /*7a40*/  @!P5 IMAD.WIDE R2, R3, 0x4, R12.reuse ;  /* 0x000000040302d825 */ /* 0x100fe200078e020c */
[----:B------:R-:W-:Y:S02]  /*7a50*/  @!P1 LEA.HI R14, R14, R14, RZ, 0x1 ;  /* 0x0000000e0e0e9211 */ /* 0x000fe400078f08ff */
[----:B------:R-:W-:Y:S01]  /*7a60*/  @!P3 LEA.HI R17, R17, R17, RZ, 0x1 ;  /* 0x000000111111b211 */ /* 0x000fe200078f08ff */
[----:B------:R-:W-:Y:S01]  /*7a70*/  @!P6 IMAD.WIDE R4, R5, 0x4, R12 ;  /* 0x000000040504e825 */ /* 0x000fe200078e020c */
[----:B------:R-:W-:Y:S01]  /*7a80*/  @!P2 LEA.HI R15, R15, R15, RZ, 0x1 ;  /* 0x0000000f0f0fa211 */ /* 0x000fe200078f08ff */
[----:B------:R0:W-:Y:S01]  /*7a90*/  @!P5 ST.E.64 desc[UR38][R2.64], R58 ;  /* 0x0000003a0200d985 */ /* 0x0001e2000c101b26 */
[----:B------:R-:W-:-:S02]  /*7aa0*/  @!P4 LEA.HI R20, R20, R20, RZ, 0x1 ;  /* 0x000000141414c211 */ /* 0x000fc400078f08ff */
[----:B--2---:R-:W-:Y:S01]  /*7ab0*/  @!P0 LOP3.LUT R7, R0, 0xfffffffe, RZ, 0xc0, !PT ;  /* 0xfffffffe00078812 */ /* 0x004fe200078ec0ff */
[----:B------:R1:W-:Y:S01]  /*7ac0*/  @!P6 ST.E.64 desc[UR38][R4.64], R62 ;  /* 0x0000003e0400e985 */ /* 0x0003e2000c101b26 */
[----:B---3--:R-:W-:Y:S02]  /*7ad0*/  @!P1 LOP3.LUT R9, R14, 0xfffffffe, RZ, 0xc0, !PT ;  /* 0xfffffffe0e099812 */ /* 0x008fe400078ec0ff */
[----:B------:R-:W-:Y:S02]  /*7ae0*/  @!P2 LOP3.LUT R15, R15, 0xfffffffe, RZ, 0xc0, !PT ;  /* 0xfffffffe0f0fa812 */ /* 0x000fe400078ec0ff */
[----:B------:R-:W-:Y:S02]  /*7af0*/  @!P3 LOP3.LUT R17, R17, 0xfffffffe, RZ, 0xc0, !PT ;  /* 0xfffffffe1111b812 */ /* 0x000fe400078ec0ff */
[----:B----4-:R-:W-:Y:S01]  /*7b00*/  @!P4 LOP3.LUT R11, R20, 0xfffffffe, RZ, 0xc0, !PT ;  /* 0xfffffffe140bc812 */ /* 0x010fe200078ec0ff */
[----:B0-----:R-:W-:-:S04]  /*7b10*/  @!P0 IMAD.WIDE R2, R7, 0x4, R12 ;  /* 0x0000000407028825 */ /* 0x001fc800078e020c */
[--C-:B-1----:R-:W-:Y:S01]  /*7b20*/  @!P1 IMAD.WIDE R4, R9, 0x4, R12.reuse ;  /* 0x0000000409049825 */ /* 0x102fe200078e020c */
[----:B------:R0:W-:Y:S01]  /*7b30*/  @!P0 ST.E.64 desc[UR38][R2.64], R66 ;  /* 0x0000004202008985 */ /* 0x0001e2000c101b26 */
[----:B------:R-:W-:Y:S02]  /*7b40*/  ISETP.GE.AND P0, PT, R19, UR4, PT ;  /* 0x0000000413007c0c */ /* 0x000fe4000bf06270 */
[--C-:B------:R-:W-:Y:S01]  /*7b50*/  @!P2 IMAD.WIDE R6, R15, 0x4, R12.reuse ;  /* 0x000000040f06a825 */ /* 0x100fe200078e020c */
[----:B------:R0:W-:Y:S03]  /*7b60*/  @!P1 ST.E.64 desc[UR38][R4.64], R70 ;  /* 0x0000004604009985 */ /* 0x0001e6000c101b26 */
[--C-:B------:R-:W-:Y:S01]  /*7b70*/  @!P3 IMAD.WIDE R8, R17, 0x4, R12.reuse ;  /* 0x000000041108b825 */ /* 0x100fe200078e020c */
[----:B------:R0:W-:Y:S03]  /*7b80*/  @!P2 ST.E.64 desc[UR38][R6.64], R74 ;  /* 0x0000004a0600a985 */ /* 0x0001e6000c101b26 */
[----:B------:R-:W-:Y:S01]  /*7b90*/  @!P4 IMAD.WIDE R10, R11, 0x4, R12 ;  /* 0x000000040b0ac825 */ /* 0x000fe200078e020c */
[----:B------:R0:W-:Y:S04]  /*7ba0*/  @!P3 ST.E.64 desc[UR38][R8.64], R78 ;  /* 0x0000004e0800b985 */ /* 0x0001e8000c101b26 */
[----:B------:R0:W-:Y:S01]  /*7bb0*/  @!P4 ST.E.64 desc[UR38][R10.64], R82 ;  /* 0x000000520a00c985 */ /* 0x0001e2000c101b26 */
[----:B------:R-:W-:Y:S05]  /*7bc0*/  @P0 BRA `(.L_x_8) ;  /* 0x0000003c00480947 */ /* 0x000fea0003800000 */
[----:B------:R-:W-:-:S04]  /*7bd0*/  LEA.HI R19, R19, R19, RZ, 0x1 ;  /* 0x0000001313137211 */ /* 0x000fc800078f08ff */
[----:B0-----:R-:W-:-:S05]  /*7be0*/  LOP3.LUT R3, R19, 0xfffffffe, RZ, 0xc0, !PT ;  /* 0xfffffffe13037812 */ /* 0x001fca00078ec0ff */
[----:B------:R-:W-:-:S05]  /*7bf0*/  IMAD.WIDE R2, R3, 0x4, R12 ;  /* 0x0000000403027825 */ /* 0x000fca00078e020c */
[----:B------:R0:W-:Y:S01]  /*7c00*/  ST.E.64 desc[UR38][R2.64], R86 ;  /* 0x0000005602007985 */ /* 0x0001e2000c101b26 */
[----:B------:R-:W-:Y:S05]  /*7c10*/  BRA `(.L_x_8) ;  /* 0x0000003c00347947 */ /* 0x000fea0003800000 */
.L_x_35:
[----:B------:R-:W0:Y:S02]  /*7c20*/  S2R R0, SR_TID.X ;  /* 0x0000000000007919 */ /* 0x000e240000002100 */
[----:B0-----:R-:W-:-:S04]  /*7c30*/  IADD3 R3, R0, -0x80, RZ ;  /* 0xffffff8000037810 */ /* 0x001fc80007ffe0ff */
[----:B------:R-:W-:-:S13]  /*7c40*/  ISETP.GT.AND P0, PT, R3, 0x7f, PT ;  /* 0x0000007f0300780c */ /* 0x000fda0003f04270 */
[----:B------:R-:W-:Y:S05]  /*7c50*/  @P0 BRA `(.L_x_8) ;  /* 0x0000003c00240947 */ /* 0x000fea0003800000 */
[----:B------:R-:W0:Y:S01]  /*7c60*/  S2R R3, SR_CTAID.X ;  /* 0x0000000000037919 */ /* 0x000e220000002500 */
[----:B------:R-:W1:Y:S01]  /*7c70*/  LDC R8, c[0x0][0xbe8] ;  /* 0x0002fa00ff087b82 */ /* 0x000e620000000800 */
[----:B------:R-:W-:Y:S01]  /*7c80*/  ULDC UR4, c[0x0][0xa88] ;  /* 0x0002a20000047ab9 */ /* 0x000fe20000000800 */
[----:B0-----:R-:W-:Y:S02]  /*7c90*/  IMAD R0, R3, 0x80, R0 ;  /* 0x0000008003007824 */ /* 0x001fe400078e0200 */
[----:B-1----:R-:W-:Y:S02]  /*7ca0*/  IMAD R3, R8, UR4, RZ ;  /* 0x0000000408037c24 */ /* 0x002fe4000f8e02ff */
[----:B------:R-:W-:-:S05]  /*7cb0*/  VIADD R0, R0, 0xffffff80 ;  /* 0xffffff8000007836 */ /* 0x000fca0000000000 */
[----:B------:R-:W-:-:S13]  /*7cc0*/  ISETP.GE.AND P0, PT, R0, R3, PT ;  /* 0x000000030000720c */ /* 0x000fda0003f06270 */
[----:B------:R-:W-:Y:S05]  /*7cd0*/  @P0 BRA `(.L_x_8) ;  /* 0x0000003c00040947 */ /* 0x000fea0003800000 */
[----:B------:R-:W-:Y:S01]  /*7ce0*/  ISETP.NE.AND P0, PT, R8, 0x1, PT ;  /* 0x000000010800780c */ /* 0x000fe20003f05270 */
[----:B------:R-:W0:Y:S01]  /*7cf0*/  S2UR UR4, SR_CTAID.Z ;  /* 0x00000000000479c3 */ /* 0x000e220000002700 */
[----:B------:R-:W-:Y:S01]  /*7d00*/  SHF.R.S32.HI R3, RZ, 0x1f, R2 ;  /* 0x0000001fff037819 */ /* 0x000fe20000011402 */
[----:B------:R-:W-:Y:S01]  /*7d10*/  ULDC.64 UR6, c[0x0][0xbd0] ;  /* 0x0002f40000067ab9 */ /* 0x000fe20000000a00 */
[C---:B------:R-:W-:Y:S01]  /*7d20*/  IADD3 R7, -R2.reuse, RZ, RZ ;  /* 0x000000ff02077210 */ /* 0x040fe20007ffe1ff */
[----:B------:R-:W-:-:S04]  /*7d30*/  IMAD.WIDE.U32 R4, R2, UR6, RZ ;  /* 0x0000000602047c25 */ /* 0x000fc8000f8e00ff */
[----:B------:R-:W1:Y:S01]  /*7d40*/  LDC.64 R12, c[0x0][0xbd8] ;  /* 0x0002f600ff0c7b82 */ /* 0x000e620000000a00 */
[----:B------:R-:W-:-:S04]  /*7d50*/  IMAD R3, R3, UR6, RZ ;  /* 0x0000000603037c24 */ /* 0x000fc8000f8e02ff */
[----:B------:R-:W-:Y:S01]  /*7d60*/  IMAD R3, R2, UR7, R3 ;  /* 0x0000000702037c24 */ /* 0x000fe2000f8e0203 */
[----:B------:R-:W-:Y:S02]  /*7d70*/  MOV R2, R4 ;  /* 0x0000000400027202 */ /* 0x000fe40000000f00 */
[----:B------:R-:W2:Y:S01]  /*7d80*/  @P0 LDC R9, c[0x0][0xbec] ;  /* 0x0002fb00ff090b82 */ /* 0x000ea20000000800 */
[----:B------:R-:W-:Y:S02]  /*7d90*/  IMAD.IADD R3, R5, 0x1, R3 ;  /* 0x0000000105037824 */ /* 0x000fe400078e0203 */
[----:B------:R-:W-:-:S05]  /*7da0*/  IMAD.MOV.U32 R5, RZ, RZ, R0 ;  /* 0x000000ffff057224 */ /* 0x000fca00078e0000 */
[----:B------:R-:W3:Y:S01]  /*7db0*/  S2UR UR8, SR_CTAID.Y ;  /* 0x00000000000879c3 */ /* 0x000ee20000002600 */
[----:B0-----:R-:W-:-:S07]  /*7dc0*/  USHF.R.S32.HI UR5, URZ, 0x1f, UR4 ;  /* 0x0000001f3f057899 */ /* 0x001fce0008011404 */
[----:B------:R-:W3:Y:S01]  /*7dd0*/  LDC R10, c[0x0][0xc50] ;  /* 0x00031400ff0a7b82 */ /* 0x000ee20000000800 */
[C---:B-1----:R-:W-:Y:S02]  /*7de0*/  IMAD R14, R12.reuse, UR5, RZ ;  /* 0x000000050c0e7c24 */ /* 0x042fe4000f8e02ff */
[----:B------:R-:W-:-:S04]  /*7df0*/  IMAD.WIDE.U32 R2, R12, UR4, R2 ;  /* 0x000000040c027c25 */ /* 0x000fc8000f8e0002 */
[----:B------:R-:W-:Y:S01]  /*7e00*/  IMAD R13, R13, UR4, R14 ;  /* 0x000000040d0d7c24 */ /* 0x000fe2000f8e020e */
[----:B------:R-:W0:Y:S01]  /*7e10*/  @P0 LDC R11, c[0x0][0xbf0] ;  /* 0x0002fc00ff0b0b82 */ /* 0x000e220000000800 */
[----:B--2---:R-:W-:Y:S01]  /*7e20*/  @P0 IMAD.HI.U32 R6, R0, R9, RZ ;  /* 0x0000000900060227 */ /* 0x004fe200078e00ff */
[----:B------:R-:W-:-:S03]  /*7e30*/  ULDC.64 UR4, c[0x0][0xbe0] ;  /* 0x0002f80000047ab9 */ /* 0x000fc60000000a00 */
[----:B------:R-:W-:Y:S02]  /*7e40*/  IMAD.IADD R3, R13, 0x1, R3 ;  /* 0x000000010d037824 */ /* 0x000fe400078e0203 */
[----:B---3--:R-:W-:-:S04]  /*7e50*/  IMAD R9, R10, R7, UR8 ;  /* 0x000000080a097e24 */ /* 0x008fc8000f8e0207 */
[----:B------:R-:W-:Y:S01]  /*7e60*/  IMAD.WIDE.U32 R2, R9, UR4, R2 ;  /* 0x0000000409027c25 */ /* 0x000fe2000f8e0002 */
[----:B------:R-:W-:Y:S02]  /*7e70*/  SHF.R.S32.HI R4, RZ, 0x1f, R9 ;  /* 0x0000001fff047819 */ /* 0x000fe40000011409 */
[----:B0-----:R-:W-:-:S03]  /*7e80*/  @P0 SHF.R.U32.HI R5, RZ, R11, R6 ;  /* 0x0000000bff050219 */ /* 0x001fc60000011606 */
[----:B------:R-:W-:Y:S01]  /*7e90*/  IMAD R4, R4, UR4, RZ ;  /* 0x0000000404047c24 */ /* 0x000fe2000f8e02ff */
[----:B------:R-:W-:Y:S01]  /*7ea0*/  IADD3 R2, P0, R5, R2, RZ ;  /* 0x0000000205027210 */ /* 0x000fe20007f1e0ff */
[--C-:B------:R-:W-:Y:S02]  /*7eb0*/  IMAD.MOV R7, RZ, RZ, -R5.reuse ;  /* 0x000000ffff077224 */ /* 0x100fe400078e0a05 */
[----:B------:R-:W-:Y:S01]  /*7ec0*/  IMAD R4, R9, UR5, R4 ;  /* 0x0000000509047c24 */ /* 0x000fe2000f8e0204 */
[----:B------:R-:W-:Y:S01]  /*7ed0*/  SHF.R.S32.HI R9, RZ, 0x1f, R5 ;  /* 0x0000001fff097819 */ /* 0x000fe20000011405 */
[----:B------:R-:W-:Y:S01]  /*7ee0*/  IMAD R7, R8, R7, R0 ;  /* 0x0000000708077224 */ /* 0x000fe200078e0200 */
[----:B------:R-:W-:Y:S02]  /*7ef0*/  ULDC.64 UR4, c[0x0][0xbc8] ;  /* 0x0002f20000047ab9 */ /* 0x000fe40000000a00 */
[----:B------:R-:W-:Y:S02]  /*7f00*/  IADD3.X R3, R9, R3, R4, P0, !PT ;  /* 0x0000000309037210 */ /* 0x000fe400007fe404 */
[----:B------:R-:W-:Y:S01]  /*7f10*/  SHF.R.S32.HI R0, RZ, 0x1f, R7 ;  /* 0x0000001fff007819 */ /* 0x000fe20000011407 */
[----:B------:R-:W-:-:S04]  /*7f20*/  IMAD.WIDE.U32 R2, R7, UR4, R2 ;  /* 0x0000000407027c25 */ /* 0x000fc8000f8e0002 */
[----:B------:R-:W-:-:S04]  /*7f30*/  IMAD R0, R0, UR4, RZ ;  /* 0x0000000400007c24 */ /* 0x000fc8000f8e02ff */
[----:B------:R-:W-:Y:S01]  /*7f40*/  IMAD R5, R7, UR5, R0 ;  /* 0x0000000507057c24 */ /* 0x000fe2000f8e0200 */
[----:B------:R-:W-:Y:S02]  /*7f50*/  ULDC.64 UR4, c[0x0][0xba8] ;  /* 0x0002ea0000047ab9 */ /* 0x000fe40000000a00 */
[----:B------:R-:W-:Y:S02]  /*7f60*/  LEA R4, P0, R2, UR4, 0x2 ;  /* 0x0000000402047c11 */ /* 0x000fe4000f8010ff */
[----:B------:R-:W-:-:S04]  /*7f70*/  IADD3 R3, R3, R5, RZ ;  /* 0x0000000503037210 */ /* 0x000fc80007ffe0ff */
[----:B------:R-:W-:Y:S01]  /*7f80*/  LEA.HI.X R5, R2, UR5, R3, 0x2, P0 ;  /* 0x0000000502057c11 */ /* 0x000fe200080f1403 */
[----:B------:R-:W-:-:S05]  /*7f90*/  IMAD.MOV.U32 R3, RZ, RZ, -0x800000 ;  /* 0xff800000ff037424 */ /* 0x000fca00078e00ff */
[----:B------:R0:W-:Y:S01]  /*7fa0*/  STG.E desc[UR38][R4.64], R3 ;  /* 0x0000000304007986 */ /* 0x0001e2000c101926 */
[----:B------:R-:W-:Y:S05]  /*7fb0*/  BRA `(.L_x_8) ;  /* 0x00000038004c7947 */ /* 0x000fea0003800000 */
.L_x_6:
[----:B------:R-:W-:-:S08]  /*7fc0*/  NOP ;  /* 0x0000000000007918 */ /* 0x000fd00000000000 */
[----:B------:R-:W0:-:S00]  /*7fd0*/  USETMAXREG.DEALLOC.CTAPOOL 0x28 ;  /* 0x00000028000079c8 */ /* 0x000e0000080e0500 */
[----:B0-----:R-:W-:Y:S01]  /*7fe0*/  LOP3.LUT R17, R0, 0x3, RZ, 0xc0, !PT ;  /* 0x0000000300117812 */ /* 0x001fe200078ec0ff */
[----:B------:R-:W0:Y:S05]  /*7ff0*/  S2R R27, SR_CTAID.Z ;  /* 0x00000000001b7919 */ /* 0x000e2a0000002700 */
[----:B------:R-:W1:Y:S01]  /*8000*/  S2UR UR6, SR_CTAID.Y ;  /* 0x00000000000679c3 */ /* 0x000e620000002600 */
[----:B------:R-:W2:Y:S02]  /*8010*/  SHFL.IDX PT, R0, R17, RZ, 0x1f ;  /* 0x00001fff11007589 */ /* 0x000ea400000e0000 */
[----:B--2---:R-:W-:-:S13]  /*8020*/  ISETP.NE.AND P0, PT, R0, RZ, PT ;  /* 0x000000ff0000720c */ /* 0x004fda0003f05270 */
[----:B01----:R-:W-:Y:S05]  /*8030*/  @!P0 BRA `(.L_x_38) ;  /* 0x0000000000288947 */ /* 0x003fea0003800000 */
[----:B------:R-:W-:Y:S01]  /*8040*/  ULDC UR7, c[0x0][0xc50] ;  /* 0x0003140000077ab9 */ /* 0x000fe20000000800 */
[----:B------:R-:W-:Y:S01]  /*8050*/  UMOV UR42, UR6 ;  /* 0x00000006002a7c82 */ /* 0x000fe20008000000 */
[----:B------:R-:W-:-:S06]  /*8060*/  UISETP.NE.AND UP0, UPT, UR7, 0x1, UPT ;  /* 0x000000010700788c */ /* 0x000fcc000bf05270 */
[----:B------:R-:W-:-:S13]  /*8070*/  PLOP3.LUT P0, PT, PT, PT, UP0, 0x80, 0x0 ;  /* 0x000000000000781c */ /* 0x000fda0003f0f008 */
[----:B------:R-:W-:Y:S05]  /*8080*/  @!P0 BRA `(.L_x_39) ;  /* 0x0000000000308947 */ /* 0x000fea0003800000 */
[----:B------:R-:W-:Y:S01]  /*8090*/  ULDC UR4, c[0x0][0xc54] ;  /* 0x0003150000047ab9 */ /* 0x000fe20000000800 */
[----:B------:R-:W-:Y:S01]  /*80a0*/  ULDC UR42, c[0x0][0xc58] ;  /* 0x00031600002a7ab9 */ /* 0x000fe20000000800 */
[----:B------:R-:W-:-:S04]  /*80b0*/  UIMAD.WIDE.U32 UR4, UR6, UR4, URZ ;  /* 0x00000004060472a5 */ /* 0x000fc8000f8e003f */
[----:B------:R-:W-:Y:S01]  /*80c0*/  USHF.R.U32.HI UR42, URZ, UR42, UR5 ;  /* 0x0000002a3f2a7299 */ /* 0x000fe20008011605 */
[----:B------:R-:W-:Y:S11]  /*80d0*/  BRA `(.L_x_39) ;  /* 0x00000000001c7947 */ /* 0x000ff60003800000 */
.L_x_38:
[----:B------:R-:W-:Y:S01]  /*80e0*/  ULDC UR7, c[0x0][0xc50] ;  /* 0x0003140000077ab9 */ /* 0x000fe20000000800 */
[----:B------:R-:W-:Y:S01]  /*80f0*/  UMOV UR42, UR6 ;  /* 0x00000006002a7c82 */ /* 0x000fe20008000000 */
[----:B------:R-:W-:-:S11]  /*8100*/  UISETP.NE.AND UP0, UPT, UR7, 0x1, UPT ;  /* 0x000000010700788c */ /* 0x000fd6000bf05270 */
[----:B------:R-:W-:Y:S01]  /*8110*/  @UP0 ULDC UR4, c[0x0][0xc54] ;  /* 0x0003150000040ab9 */ /* 0x000fe20000000800 */
[----:B------:R-:W-:Y:S01]  /*8120*/  @UP0 ULDC UR8, c[0x0][0xc58] ;  /* 0x0003160000080ab9 */ /* 0x000fe20000000800 */
[----:B------:R-:W-:-:S04]  /*8130*/  UIMAD.WIDE.U32 UR4, UR6, UR4, URZ ;  /* 0x00000004060472a5 */ /* 0x000fc8000f8e003f */
[----:B------:R-:W-:-:S12]  /*8140*/  @UP0 USHF.R.U32.HI UR42, URZ, UR8, UR5 ;  /* 0x000000083f2a0299 */ /* 0x000fd80008011605 */
.L_x_39:
[----:B------:R-:W-:Y:S01]  /*8150*/  ISETP.GE.AND P0, PT, R27, RZ, PT ;  /* 0x000000ff1b00720c */ /* 0x000fe20003f06270 */
[----:B------:R-:W-:Y:S01]  /*8160*/  UIADD3 UR4, -UR42, URZ, URZ ;  /* 0x0000003f2a047290 */ /* 0x000fe2000fffe13f */
[----:B------:R-:W-:Y:S01]  /*8170*/  IMAD.MOV.U32 R0, RZ, RZ, 0x1 ;  /* 0x00000001ff007424 */ /* 0x000fe200078e00ff */
[----:B------:R-:W-:Y:S01]  /*8180*/  MOV R2, RZ ;  /* 0x000000ff00027202 */ /* 0x000fe20000000f00 */
[----:B------:R-:W-:Y:S01]  /*8190*/  IMAD.MOV.U32 R8, RZ, RZ, 0x1 ;  /* 0x00000001ff087424 */ /* 0x000fe200078e00ff */
[----:B------:R-:W-:-:S08]  /*81a0*/  UIMAD UR6, UR7, UR4, UR6 ;  /* 0x00000004070672a4 */ /* 0x000fd0000f8e0206 */
[----:B------:R-:W-:Y:S05]  /*81b0*/  @!P0 BRA `(.L_x_40) ;  /* 0x00000034000c8947 */ /* 0x000fea0003800000 */
[----:B------:R-:W0:Y:S01]  /*81c0*/  LDC.64 R2, c[0x0][0xa28] ;  /* 0x00028a00ff027b82 */ /* 0x000e220000000a00 */
[----:B------:R-:W-:Y:S01]  /*81d0*/  ULDC.64 UR4, c[0x0][0x418] ;  /* 0x0001060000047ab9 */ /* 0x000fe20000000a00 */
[----:B------:R-:W-:Y:S01]  /*81e0*/  ULDC UR43, c[0x0][0x2f0] ;  /* 0x0000bc00002b7ab9 */ /* 0x000fe20000000800 */
[----:B------:R-:W-:Y:S01]  /*81f0*/  IMAD.MOV.U32 R18, RZ, RZ, RZ ;  /* 0x000000ffff127224 */ /* 0x000fe200078e00ff */
[----:B0-----:R-:W-:-:S04]  /*8200*/  ISETP.NE.U32.AND P0, PT, R2, RZ, PT ;  /* 0x000000ff0200720c */ /* 0x001fc80003f05070 */
[----:B------:R-:W-:Y:S01]  /*8210*/  ISETP.NE.AND.EX P0, PT, R3, RZ, PT, P0 ;  /* 0x000000ff0300720c */ /* 0x000fe20003f05300 */
[----:B------:R-:W-:-:S03]  /*8220*/  UISETP.NE.U32.AND UP0, UPT, UR4, URZ, UPT ;  /* 0x0000003f0400728c */ /* 0x000fc6000bf05070 */
[----:B------:R-:W-:-:S09]  /*8230*/  ULDC UR4, c[0x0][0x424] ;  /* 0x0001090000047ab9 */ /* 0x000fd20000000800 */
[----:B------:R-:W0:Y:S01]  /*8240*/  @P0 LDC.64 R2, c[0x0][0xa28] ;  /* 0x00028a00ff020b82 */ /* 0x000e220000000a00 */
[----:B------:R-:W-:-:S04]  /*8250*/  UISETP.NE.AND.EX UP0, UPT, UR5, URZ, UPT, UP0 ;  /* 0x0000003f0500728c */ /* 0x000fc8000bf05300 */
[----:B------:R-:W-:-:S04]  /*8260*/  USEL UR4, UR4, 0x1, UP0 ;  /* 0x0000000104047887 */ /* 0x000fc80008000000 */
[----:B------:R-:W-:Y:S01]  /*8270*/  UIMAD UR43, UR4, UR43, URZ ;  /* 0x0000002b042b72a4 */ /* 0x000fe2000f8e023f */
[----:B------:R-:W1:Y:S03]  /*8280*/  S2R R24, SR_CTAID.X ;  /* 0x0000000000187919 */ /* 0x000e660000002500 */
[----:B------:R-:W-:Y:S02]  /*8290*/  UISETP.GE.AND UP0, UPT, UR43, 0x1, UPT ;  /* 0x000000012b00788c */ /* 0x000fe4000bf06270 */
[----:B------:R-:W-:Y:S01]  /*82a0*/  UIADD3 UR4, UR43, 0x5f, URZ ;  /* 0x0000005f2b047890 */ /* 0x000fe2000fffe03f */
[----:B0-----:R-:W-:-:S05]  /*82b0*/  @P0 IMAD.WIDE R2, R27, 0x4, R2 ;  /* 0x000000041b020825 */ /* 0x001fca00078e0202 */
[----:B------:R0:W5:Y:S01]  /*82c0*/  @P0 LDG.E R18, desc[UR38][R2.64] ;  /* 0x0000002602120981 */ /* 0x000162000c1e1900 */
[----:B------:R-:W-:Y:S01]  /*82d0*/  PLOP3.LUT P0, PT, PT, PT, UP0, 0x80, 0x0 ;  /* 0x000000000000781c */ /* 0x000fe20003f0f008 */
[----:B------:R-:W-:Y:S02]  /*82e0*/  UIMAD.WIDE UR4, UR4, 0x2aaaaaab, URZ ;  /* 0x2aaaaaab040478a5 */ /* 0x000fe4000f8e023f */
[----:B------:R-:W-:Y:S02]  /*82f0*/  ULOP3.LUT UR47, UR6, 0xffff, URZ, 0xc0, !UPT ;  /* 0x0000ffff062f7892 */ /* 0x000fe4000f8ec03f */
[----:B------:R-:W-:Y:S01]  /*8300*/  USHF.R.U32.HI UR44, URZ, 0x1f, UR5 ;  /* 0x0000001f3f2c7899 */ /* 0x000fe20008011605 */
[----:B------:R-:W-:-:S03]  /*8310*/  UMOV UR37, URZ ;  /* 0x0000003f00257c82 */ /* 0x000fc60008000000 */
[----:B------:R-:W-:-:S04]  /*8320*/  ULEA.HI.SX32 UR44, UR5, UR44, 0x1c ;  /* 0x0000002c052c7291 */ /* 0x000fc8000f8fe23f */
[----:B01----:R-:W-:Y:S08]  /*8330*/  @!P0 BRA `(.L_x_41) ;  /* 0x0000000000848947 */ /* 0x003ff00003800000 */
[----:B------:R-:W-:Y:S01]  /*8340*/  USHF.R.U32.HI UR6, URZ, 0x10, UR6 ;  /* 0x000000103f067899 */ /* 0x000fe20008011606 */
[----:B------:R-:W-:-:S03]  /*8350*/  UMOV UR4, URZ ;  /* 0x0000003f00047c82 */ /* 0x000fc60008000000 */
[----:B------:R-:W-:-:S11]  /*8360*/  UISETP.NE.AND UP0, UPT, UR6, URZ, UPT ;  /* 0x0000003f0600728c */ /* 0x000fd6000bf05270 */
[----:B------:R-:W-:Y:S02]  /*8370*/  @!UP0 ULDC UR6, c[0x0][0x9f0] ;  /* 0x00027c0000068ab9 */ /* 0x000fe40000000800 */
[----:B------:R-:W-:Y:S01]  /*8380*/  IABS R2, UR6 ;  /* 0x0000000600027c13 */ /* 0x000fe20008000000 */
[----:B------:R-:W-:Y:S02]  /*8390*/  UIADD3 UR7, UR44, -0x1, UR6 ;  /* 0xffffffff2c077890 */ /* 0x000fe4000fffe006 */
[----:B------:R-:W-:Y:S02]  /*83a0*/  IABS R5, UR6 ;  /* 0x0000000600057c13 */ /* 0x000fe40008000000 */
[----:B------:R-:W-:Y:S02]  /*83b0*/  R2UR UR10, R2 ;  /* 0x00000000020a72ca */ /* 0x000fe400000e0000 */
[----:B------:R-:W-:Y:S01]  /*83c0*/  IABS R4, UR7 ;  /* 0x0000000700047c13 */ /* 0x000fe20008000000 */
[----:B------:R-:W-:-:S03]  /*83d0*/  ULOP3.LUT UR7, UR7, UR6, URZ, 0x3c, !UPT ;  /* 0x0000000607077292 */ /* 0x000fc6000f8e3c3f */
[----:B------:R-:W-:-:S07]  /*83e0*/  R2UR UR9, R4 ;  /* 0x00000000040972ca */ /* 0x000fce00000e0000 */
[----:B------:R-:W0:Y:S08]  /*83f0*/  I2F.RP R2, UR10 ;  /* 0x0000000a00027d06 */ /* 0x000e300008209400 */
[----:B0-----:R-:W0:Y:S02]  /*8400*/  MUFU.RCP R2, R2 ;  /* 0x0000000200027308 */ /* 0x001e240000001000 */
[----:B0-----:R-:W-:Y:S01]  /*8410*/  IADD3 R3, R2, 0xffffffe, RZ ;  /* 0x0ffffffe02037810 */ /* 0x001fe20007ffe0ff */
[----:B------:R-:W-:-:S05]  /*8420*/  IMAD.MOV R2, RZ, RZ, -R5 ;  /* 0x000000ffff027224 */ /* 0x000fca00078e0a05 */
[----:B------:R-:W0:Y:S02]  /*8430*/  F2I.FTZ.U32.TRUNC.NTZ R3, R3 ;  /* 0x0000000300037305 */ /* 0x000e24000021f000 */
[----:B0-----:R-:W-:-:S13]  /*8440*/  R2UR UR5, R3 ;  /* 0x00000000030572ca */ /* 0x001fda00000e0000 */
[----:B------:R-:W-:-:S04]  /*8450*/  UIADD3 UR8, URZ, -UR5, URZ ;  /* 0x800000053f087290 */ /* 0x000fc8000fffe03f */
[----:B------:R-:W-:-:S04]  /*8460*/  UIMAD UR8, UR8, UR10, URZ ;  /* 0x0000000a080872a4 */ /* 0x000fc8000f8e023f */
[----:B------:R-:W-:-:S03]  /*8470*/  UIMAD.WIDE.U32 UR4, UR5, UR8, UR4 ;  /* 0x00000008050472a5 */ /* 0x000fc6000f8e0004 */
[----:B------:R-:W-:Y:S01]  /*8480*/  R2UR UR8, R2 ;  /* 0x00000000020872ca */ /* 0x000fe200000e0000 */
[----:B------:R-:W-:-:S12]  /*8490*/  UIMAD.WIDE.U32 UR4, UR5, UR9, URZ ;  /* 0x00000009050472a5 */ /* 0x000fd8000f8e003f */
[----:B------:R-:W-:-:S04]  /*84a0*/  UIMAD UR4, UR5, UR8, UR9 ;  /* 0x00000008050472a4 */ /* 0x000fc8000f8e0209 */
[----:B------:R-:W-:-:S11]  /*84b0*/  UISETP.GT.U32.AND UP0, UPT, UR10, UR4, UPT ;  /* 0x000000040a00728c */ /* 0x000fd6000bf04070 */
[----:B------:R-:W-:Y:S02]  /*84c0*/  @!UP0 UIADD3 UR4, UR4, -UR10, URZ ;  /* 0x8000000a04048290 */ /* 0x000fe4000fffe03f */
[----:B------:R-:W-:Y:S02]  /*84d0*/  @!UP0 UIADD3 UR5, UR5, 0x1, URZ ;  /* 0x0000000105058890 */ /* 0x000fe4000fffe03f */
[----:B------:R-:W-:Y:S02]  /*84e0*/  UISETP.GE.U32.AND UP1, UPT, UR4, UR10, UPT ;  /* 0x0000000a0400728c */ /* 0x000fe4000bf26070 */
[----:B------:R-:W-:-:S09]  /*84f0*/  UISETP.GE.AND UP0, UPT, UR7, URZ, UPT ;  /* 0x0000003f0700728c */ /* 0x000fd2000bf06270 */
[----:B------:R-:W-:Y:S02]  /*8500*/  @UP1 UIADD3 UR5, UR5, 0x1, URZ ;  /* 0x0000000105051890 */ /* 0x000fe4000fffe03f */
[----:B------:R-:W-:Y:S02]  /*8510*/  UISETP.NE.AND UP1, UPT, UR6, URZ, UPT ;  /* 0x0000003f0600728c */ /* 0x000fe4000bf25270 */
[----:B------:R-:W-:-:S09]  /*8520*/  @!UP0 UIADD3 UR5, -UR5, URZ, URZ ;  /* 0x0000003f05058290 */ /* 0x000fd2000fffe13f */
[----:B------:R-:W-:-:S07]  /*8530*/  @!UP1 ULOP3.LUT UR5, URZ, UR6, URZ, 0x33, !UPT ;  /* 0x000000063f059292 */ /* 0x000fce000f8e333f */
[----:B------:R-:W-:-:S05]  /*8540*/  UMOV UR37, UR5 ;  /* 0x0000000500257c82 */ /* 0x000fca0008000000 */
.L_x_41:
[----:B------:R-:W-:Y:S02]  /*8550*/  UIMAD UR48, UR47, UR37, URZ ;  /* 0x000000252f3072a4 */ /* 0x000fe4000f8e023f */
[----:B------:R-:W-:Y:S02]  /*8560*/  IMAD.U32 R3, RZ, RZ, UR37 ;  /* 0x00000025ff037e24 */ /* 0x000fe4000f8e00ff */
[----:B------:R-:W-:Y:S02]  /*8570*/  IMAD.MOV.U32 R8, RZ, RZ, 0x1 ;  /* 0x00000001ff087424 */ /* 0x000fe400078e00ff */
[----:B------:R-:W-:-:S04]  /*8580*/  MOV R2, UR48 ;  /* 0x0000003000027c02 */ /* 0x000fc80008000f00 */
[----:B------:R-:W-:-:S04]  /*8590*/  VIADDMNMX R2, R2, R3, UR44, PT ;  /* 0x0000002c02027e46 */ /* 0x000fc8000b800103 */
[----:B------:R-:W-:Y:S01]  /*85a0*/  R2UR UR49, R2 ;  /* 0x00000000023172ca */ /* 0x000fe200000e0000 */
[----:B------:R-:W-:-:S12]  /*85b0*/  IMAD.MOV.U32 R2, RZ, RZ, RZ ;  /* 0x000000ffff027224 */ /* 0x000fd800078e00ff */
[----:B------:R-:W-:-:S06]  /*85c0*/  UISETP.GT.AND UP0, UPT, UR49, UR48, UPT ;  /* 0x000000303100728c */ /* 0x000fcc000bf04270 */
[----:B------:R-:W-:-:S13]  /*85d0*/  PLOP3.LUT P0, PT, PT, PT, UP0, 0x80, 0x0 ;  /* 0x000000000000781c */ /* 0x000fda0003f0f008 */
[----:B------:R-:W-:Y:S05]  /*85e0*/  @!P0 BRA `(.L_x_40) ;  /* 0x0000003000008947 */ /* 0x000fea0003800000 */
[----:B------:R-:W0:Y:S01]  /*85f0*/  S2UR UR4, SR_CgaCtaId ;  /* 0x00000000000479c3 */ /* 0x000e220000008800 */
[----:B------:R-:W-:Y:S02]  /*8600*/  UMOV UR45, 0x400 ;  /* 0x00000400002d7882 */ /* 0x000fe40000000000 */
[----:B0-----:R-:W-:-:S04]  /*8610*/  ULEA UR45, UR4, UR45, 0x18 ;  /* 0x0000002d042d7291 */ /* 0x001fc8000f8ec03f */
[----:B------:R-:W-:-:S04]  /*8620*/  UIADD3 UR4, UR45, 0x18400, URZ ;  /* 0x000184002d047890 */ /* 0x000fc8000fffe03f */
[----:B------:R-:W-:-:S06]  /*8630*/  ULOP3.LUT UP0, URZ, UR4, 0x3ff, URZ, 0xc0, !UPT ;  /* 0x000003ff043f7892 */ /* 0x000fcc000f80c03f */
[----:B------:R-:W-:-:S13]  /*8640*/  PLOP3.LUT P0, PT, PT, PT, UP0, 0x80, 0x0 ;  /* 0x000000000000781c */ /* 0x000fda0003f0f008 */
[----:B------:R-:W-:Y:S05]  /*8650*/  @!P0 BRA `(.L_x_42) ;  /* 0x0000000000408947 */ /* 0x000fea0003800000 */
[----:B------:R-:W-:Y:S01]  /*8660*/  MOV R2, 0x0 ;  /* 0x0000000000027802 */ /* 0x000fe20000000f00 */
[----:B------:R-:W-:Y:S01]  /*8670*/  ULDC.64 UR4, c[0x4][0x90] ;  /* 0x0100240000047ab9 */ /* 0x000fe20000000a00 */
[----:B------:R-:W-:Y:S01]  /*8680*/  ULDC.64 UR6, c[0x4][0x98] ;  /* 0x0100260000067ab9 */ /* 0x000fe20000000a00 */
[----:B------:R-:W-:Y:S01]  /*8690*/  MOV R4, UR4 ;  /* 0x0000000400047c02 */ /* 0x000fe20008000f00 */
[----:B------:R-:W-:Y:S01]  /*86a0*/  IMAD.U32 R5, RZ, RZ, UR5 ;  /* 0x00000005ff057e24 */ /* 0x000fe2000f8e00ff */
[----:B------:R-:W-:Y:S01]  /*86b0*/  ULDC.64 UR4, c[0x4][0x8] ;  /* 0x0100020000047ab9 */ /* 0x000fe20000000a00 */
[----:B------:R-:W0:Y:S01]  /*86c0*/  LDC.64 R2, c[0x4][R2] ;  /* 0x0100000002027b82 */ /* 0x000e220000000a00 */
[----:B------:R-:W-:Y:S01]  /*86d0*/  IMAD.U32 R6, RZ, RZ, UR6 ;  /* 0x00000006ff067e24 */ /* 0x000fe2000f8e00ff */
[----:B------:R-:W-:Y:S01]  /*86e0*/  MOV R7, UR7 ;  /* 0x0000000700077c02 */ /* 0x000fe20008000f00 */
[----:B------:R-:W-:Y:S01]  /*86f0*/  IMAD.U32 R10, RZ, RZ, UR4 ;  /* 0x00000004ff0a7e24 */ /* 0x000fe2000f8e00ff */
[----:B------:R-:W-:Y:S01]  /*8700*/  MOV R8, 0x70 ;  /* 0x0000007000087802 */ /* 0x000fe20000000f00 */
[----:B------:R-:W-:-:S02]  /*8710*/  IMAD.U32 R11, RZ, RZ, UR5 ;  /* 0x00000005ff0b7e24 */ /* 0x000fc4000f8e00ff */
[----:B------:R-:W-:Y:S02]  /*8720*/  IMAD.MOV.U32 R12, RZ, RZ, 0x1 ;  /* 0x00000001ff0c7424 */ /* 0x000fe400078e00ff */
[----:B------:R-:W-:-:S07]  /*8730*/  IMAD.MOV.U32 R13, RZ, RZ, RZ ;  /* 0x000000ffff0d7224 */ /* 0x000fce00078e00ff */
[----:B------:R-:W-:-:S07]  /*8740*/  LEPC R20, `(.L_x_42) ;  /* 0x000000001014794e */ /* 0x000fce0000000000 */
[----:B0----5:R-:W-:Y:S05]  /*8750*/  CALL.ABS.NOINC R2 ;  /* 0x0000000002007343 */ /* 0x021fea0003c00000 */
.L_x_42:
        /* <DEDUP_REMOVED lines=19> */
[----:B-1---5:R-:W-:Y:S05]  /*8890*/  CALL.ABS.NOINC R2 ;  /* 0x0000000002007343 */ /* 0x022fea0003c00000 */
.L_x_44:
[----:B------:R0:W1:Y:S01]  /*88a0*/  LDC.64 R2, c[0x4][R16] ;  /* 0x0100000010027b82 */ /* 0x0000620000000a00 */
[----:B------:R-:W-:Y:S01]  /*88b0*/  ULDC.64 UR4, c[0x4][0x90] ;  /* 0x0100240000047ab9 */ /* 0x000fe20000000a00 */
[----:B------:R-:W-:Y:S01]  /*88c0*/  ULDC.64 UR6, c[0x4][0x98] ;  /* 0x0100260000067ab9 */ /* 0x000fe20000000a00 */
[----:B------:R-:W-:Y:S01]  /*88d0*/  MOV R4, UR4 ;  /* 0x0000000400047c02 */ /* 0x000fe20008000f00 */
        /* <DEDUP_REMOVED lines=11> */
.L_x_43:
[----:B------:R-:W0:Y:S01]  /*8990*/  LDC.64 R2, c[0x0][0x9f8] ;  /* 0x00027e00ff027b82 */ /* 0x000e220000000a00 */
[----:B------:R-:W-:Y:S01]  /*89a0*/  IMAD.SHL.U32 R6, R25, 0x8, RZ ;  /* 0x0000000819067824 */ /* 0x000fe200078e00ff */
[----:B------:R-:W-:Y:S01]  /*89b0*/  MOV R32, R27 ;  /* 0x0000001b00207202 */ /* 0x000fe20000000f00 */
[----:B------:R-:W-:Y:S01]  /*89c0*/  ULDC UR4, c[0x0][0x2f4] ;  /* 0x0000bd0000047ab9 */ /* 0x000fe20000000800 */
[----:B------:R-:W-:-:S04]  /*89d0*/  ULDC UR5, c[0x0][0x320] ;  /* 0x0000c80000057ab9 */ /* 0x000fc80000000800 */
[----:B------:R-:W1:Y:S01]  /*89e0*/  LDC R16, c[0x0][0x430] ;  /* 0x00010c00ff107b82 */ /* 0x000e620000000800 */
[----:B0-----:R-:W-:-:S04]  /*89f0*/  ISETP.NE.U32.AND P0, PT, R2, RZ, PT ;  /* 0x000000ff0200720c */ /* 0x001fc80003f05070 */
[----:B------:R-:W-:-:S13]  /*8a00*/  ISETP.NE.AND.EX P0, PT, R3, RZ, PT, P0 ;  /* 0x000000ff0300720c */ /* 0x000fda0003f05300 */
[----:B------:R-:W0:Y:S01]  /*8a10*/  @P0 LDC.64 R2, c[0x0][0x9f8] ;  /* 0x00027e00ff020b82 */ /* 0x000e220000000a00 */
[----:B------:R-:W-:-:S04]  /*8a20*/  LOP3.LUT R30, R6, 0x38, RZ, 0xc0, !PT ;  /* 0x00000038061e7812 */ /* 0x000fc800078ec0ff */
[----:B------:R-:W-:Y:S02]  /*8a30*/  LOP3.LUT R19, R30, 0x40, RZ, 0xfc, !PT ;  /* 0x000000401e137812 */ /* 0x000fe400078efcff */
[----:B------:R-:W-:Y:S02]  /*8a40*/  LOP3.LUT R22, R22, 0xfffffffb, RZ, 0xc0, !PT ;  /* 0xfffffffb16167812 */ /* 0x000fe400078ec0ff */
[----:B------:R-:W-:Y:S01]  /*8a50*/  ISETP.GE.AND P2, PT, R19, UR4, PT ;  /* 0x0000000413007c0c */ /* 0x000fe2000bf46270 */
[----:B0-----:R-:W-:-:S05]  /*8a60*/  @P0 IMAD.WIDE R2, R27, 0x4, R2 ;  /* 0x000000041b020825 */ /* 0x001fca00078e0202 */
[----:B------:R0:W5:Y:S01]  /*8a70*/  @P0 LDG.E R32, desc[UR38][R2.64] ;  /* 0x0000002602200981 */ /* 0x000162000c1e1900 */
[C---:B------:R-:W-:Y:S01]  /*8a80*/  ISETP.GE.AND P0, PT, R30.reuse, UR4, PT ;  /* 0x000000041e007c0c */ /* 0x040fe2000bf06270 */
[----:B------:R-:W-:Y:S01]  /*8a90*/  IMAD.SHL.U32 R26, R25, 0x10, RZ ;  /* 0x00000010191a7824 */ /* 0x000fe200078e00ff */
[C---:B------:R-:W-:Y:S01]  /*8aa0*/  LOP3.LUT R23, R30.reuse, 0x80, RZ, 0xfc, !PT ;  /* 0x000000801e177812 */ /* 0x040fe200078efcff */
[----:B------:R-:W-:Y:S01]  /*8ab0*/  UMOV UR6, 0xffffffff ;  /* 0xffffffff00067882 */ /* 0x000fe20000000000 */
[----:B------:R-:W-:Y:S02]  /*8ac0*/  ISETP.GE.AND P3, PT, R30, UR5, PT ;  /* 0x000000051e007c0c */ /* 0x000fe4000bf66270 */
[----:B------:R-:W-:Y:S02]  /*8ad0*/  ISETP.GE.AND P1, PT, R23, UR4, PT ;  /* 0x0000000417007c0c */ /* 0x000fe4000bf26270 */
[----:B------:R-:W-:Y:S02]  /*8ae0*/  LOP3.LUT R10, R25, 0x7f, RZ, 0xc0, !PT ;  /* 0x0000007f190a7812 */ /* 0x000fe400078ec0ff */
[----:B------:R-:W-:-:S03]  /*8af0*/  LOP3.LUT R26, R26, 0x70, RZ, 0xc0, !PT ;  /* 0x000000701a1a7812 */ /* 0x000fc600078ec0ff */
[----:B------:R-:W-:Y:S02]  /*8b00*/  @P0 LOP3.LUT R22, R22, 0x4, RZ, 0xfc, !PT ;  /* 0x0000000416160812 */ /* 0x000fe400078efcff */
[----:B------:R-:W-:Y:S02]  /*8b10*/  ISETP.GE.AND P0, PT, R19, UR5, PT ;  /* 0x0000000513007c0c */ /* 0x000fe4000bf06270 */
[----:B------:R-:W-:-:S04]  /*8b20*/  LOP3.LUT R22, R22, 0xfffffffd, RZ, 0xc0, !PT ;  /* 0xfffffffd16167812 */ /* 0x000fc800078ec0ff */
[----:B------:R-:W-:-:S04]  /*8b30*/  @P2 LOP3.LUT R22, R22, 0x2, RZ, 0xfc, !PT ;  /* 0x0000000216162812 */ /* 0x000fc800078efcff */
[----:B------:R-:W-:-:S04]  /*8b40*/  LOP3.LUT R22, R22, 0xfffffffe, RZ, 0xc0, !PT ;  /* 0xfffffffe16167812 */ /* 0x000fc800078ec0ff */
[----:B------:R-:W-:Y:S01]  /*8b50*/  @P1 LOP3.LUT R22, R22, 0x1, RZ, 0xfc, !PT ;  /* 0x0000000116161812 */ /* 0x000fe200078efcff */
[----:B01----:R-:W-:Y:S06]  /*8b60*/  BRA.DIV UR6, `(.L_x_45) ;  /* 0x0000002e06e07947 */ /* 0x003fec000b800000 */
.L_x_87:
[----:B------:R-:W-:Y:S01]  /*8b70*/  UIADD3 UR4, UR49, -0x1, URZ ;  /* 0xffffffff31047890 */ /* 0x000fe2000fffe03f */
[----:B------:R-:W-:Y:S02]  /*8b80*/  SHF.R.U32.HI R37, RZ, 0x3, R10 ;  /* 0x00000003ff257819 */ /* 0x000fe4000001160a */
[----:B------:R-:W-:Y:S02]  /*8b90*/  ISETP.NE.AND P2, PT, R16, 0x1, PT ;  /* 0x000000011000780c */ /* 0x000fe40003f45270 */
[----:B------:R-:W-:Y:S02]  /*8ba0*/  LOP3.LUT R33, R26, R37, RZ, 0xfc, !PT ;  /* 0x000000251a217212 */ /* 0x000fe400078efcff */
[----:B------:R-:W-:Y:S02]  /*8bb0*/  MOV R0, UR4 ;  /* 0x0000000400007c02 */ /* 0x000fe40008000f00 */
[----:B-----5:R-:W-:Y:S02]  /*8bc0*/  SHF.R.S32.HI R34, RZ, 0x1f, R32 ;  /* 0x0000001fff227819 */ /* 0x020fe40000011420 */
[----:B------:R-:W-:Y:S01]  /*8bd0*/  LOP3.LUT R22, R22, 0xffffffdf, RZ, 0xc0, !PT ;  /* 0xffffffdf16167812 */ /* 0x000fe200078ec0ff */
[----:B------:R-:W-:-:S04]  /*8be0*/  IMAD R7, R0, 0x60, R33 ;  /* 0x0000006000077824 */ /* 0x000fc800078e0221 */
[----:B------:R-:W0:Y:S01]  /*8bf0*/  @P2 LDC R0, c[0x0][0x434] ;  /* 0x00010d00ff002b82 */ /* 0x000e220000000800 */
[C---:B------:R-:W-:Y:S01]  /*8c00*/  ISETP.GE.AND P1, PT, R7.reuse, UR43, PT ;  /* 0x0000002b07007c0c */ /* 0x040fe2000bf26270 */
[----:B------:R-:W-:Y:S01]  /*8c10*/  IMAD.IADD R7, R7, 0x1, R18 ;  /* 0x0000000107077824 */ /* 0x000fe200078e0212 */
[----:B------:R-:W-:Y:S02]  /*8c20*/  @P2 LOP3.LUT R22, R22, 0x20, RZ, 0xfc, !PT ;  /* 0x0000002016162812 */ /* 0x000fe400078efcff */
[----:B------:R-:W-:Y:S01]  /*8c30*/  ISETP.GT.U32.OR P1, PT, R33, 0x5f, P1 ;  /* 0x0000005f2100780c */ /* 0x000fe20000f24470 */
[----:B------:R-:W-:Y:S02]  /*8c40*/  IMAD.MOV.U32 R11, RZ, RZ, R7 ;  /* 0x000000ffff0b7224 */ /* 0x000fe400078e0007 */
[----:B------:R-:W1:Y:S10]  /*8c50*/  @P2 LDC R3, c[0x0][0x438] ;  /* 0x00010e00ff032b82 */ /* 0x000e740000000800 */
[----:B------:R-:W2:Y:S01]  /*8c60*/  @!P1 LDC.64 R8, c[0x0][0x428] ;  /* 0x00010a00ff089b82 */ /* 0x000ea20000000a00 */
[----:B0-----:R-:W-:-:S07]  /*8c70*/  @P2 IMAD.HI.U32 R0, R7, R0, RZ ;  /* 0x0000000007002227 */ /* 0x001fce00078e00ff */
[----:B------:R-:W0:Y:S01]  /*8c80*/  @!P1 LDC.64 R4, c[0x0][0x418] ;  /* 0x00010600ff049b82 */ /* 0x000e220000000a00 */
[----:B-1----:R-:W-:-:S04]  /*8c90*/  @P2 SHF.R.U32.HI R11, RZ, R3, R0 ;  /* 0x00000003ff0b2219 */ /* 0x002fc80000011600 */
[----:B------:R-:W-:Y:S02]  /*8ca0*/  @!P1 SHF.R.S32.HI R3, RZ, 0x1f, R11 ;  /* 0x0000001fff039819 */ /* 0x000fe4000001140b */
[----:B------:R-:W-:Y:S01]  /*8cb0*/  @!P1 MOV R2, R11 ;  /* 0x0000000b00029202 */ /* 0x000fe20000000f00 */
[----:B--2---:R-:W-:-:S04]  /*8cc0*/  @!P1 IMAD R0, R34, R8, RZ ;  /* 0x0000000822009224 */ /* 0x004fc800078e02ff */
[----:B------:R-:W-:-:S04]  /*8cd0*/  @!P1 IMAD.WIDE.U32 R2, R32, R8, R2 ;  /* 0x0000000820029225 */ /* 0x000fc800078e0002 */
[----:B------:R-:W-:Y:S01]  /*8ce0*/  @!P1 IMAD R9, R32, R9, R0 ;  /* 0x0000000920099224 */ /* 0x000fe200078e0200 */
[----:B0-----:R-:W-:-:S03]  /*8cf0*/  @!P1 LEA R4, P2, R2, R4, 0x2 ;  /* 0x0000000402049211 */ /* 0x001fc600078410ff */
[----:B------:R-:W-:-:S05]  /*8d00*/  @!P1 IMAD.IADD R0, R3, 0x1, R9 ;  /* 0x0000000103009824 */ /* 0x000fca00078e0209 */
[----:B------:R-:W-:Y:S01]  /*8d10*/  @!P1 LEA.HI.X R5, R2, R5, R0, 0x2, P2 ;  /* 0x0000000502059211 */ /* 0x000fe200010f1400 */
[----:B------:R-:W-:-:S06]  /*8d20*/  IMAD.MOV.U32 R0, RZ, RZ, RZ ;  /* 0x000000ffff007224 */ /* 0x000fcc00078e00ff */
[----:B------:R0:W5:Y:S01]  /*8d30*/  @!P1 LDG.E R0, desc[UR38][R4.64] ;  /* 0x0000002604009981 */ /* 0x000162000c1e1900 */
[----:B------:R-:W-:Y:S01]  /*8d40*/  ULOP3.LUT UR5, UR36, 0x2, URZ, 0xfc, !UPT ;  /* 0x0000000224057892 */ /* 0x000fe2000f8efc3f */
[----:B------:R-:W-:Y:S01]  /*8d50*/  IADD3 R2, -R11, RZ, RZ ;  /* 0x000000ff0b027210 */ /* 0x000fe20007ffe1ff */
[----:B------:R-:W-:Y:S01]  /*8d60*/  IMAD.U32 R28, RZ, RZ, UR4 ;  /* 0x00000004ff1c7e24 */ /* 0x000fe2000f8e00ff */
[----:B------:R-:W-:Y:S02]  /*8d70*/  LOP3.LUT R22, R22, 0xffffffef, RZ, 0xc0, !PT ;  /* 0xffffffef16167812 */ /* 0x000fe400078ec0ff */
[----:B------:R-:W-:Y:S01]  /*8d80*/  SEL R29, RZ, 0x1, P3 ;  /* 0x00000001ff1d7807 */ /* 0x000fe20001800000 */
[----:B------:R-:W-:Y:S01]  /*8d90*/  IMAD.U32 R36, RZ, RZ, UR5 ;  /* 0x00000005ff247e24 */ /* 0x000fe2000f8e00ff */
[----:B------:R-:W-:Y:S01]  /*8da0*/  LOP3.LUT R22, R22, 0xfffffff7, RZ, 0xc0, !PT ;  /* 0xfffffff716167812 */ /* 0x000fe200078ec0ff */
[----:B------:R-:W-:Y:S01]  /*8db0*/  IMAD R7, R16, R2, R7 ;  /* 0x0000000210077224 */ /* 0x000fe200078e0207 */
[----:B------:R-:W-:-:S02]  /*8dc0*/  SEL R2, RZ, 0xffffffff, P0 ;  /* 0xffffffffff027807 */ /* 0x000fc40000000000 */
[----:B------:R-:W-:Y:S02]  /*8dd0*/  ISETP.GT.U32.AND P0, PT, R33, 0x5f, PT ;  /* 0x0000005f2100780c */ /* 0x000fe40003f04070 */
[----:B------:R-:W-:Y:S01]  /*8de0*/  ISETP.NE.AND P4, PT, R36, 0x3, PT ;  /* 0x000000032400780c */ /* 0x000fe20003f85270 */
[----:B------:R-:W-:Y:S01]  /*8df0*/  IMAD.SHL.U32 R2, R2, 0x2, RZ ;  /* 0x0000000202027824 */ /* 0x000fe200078e00ff */
[----:B------:R-:W-:-:S04]  /*8e00*/  MOV R31, UR42 ;  /* 0x0000002a001f7c02 */ /* 0x000fc80008000f00 */
[----:B------:R-:W-:Y:S02]  /*8e10*/  LOP3.LUT R29, R2, 0x2, R29, 0xe2, !PT ;  /* 0x00000002021d7812 */ /* 0x000fe400078ee21d */
[----:B------:R-:W-:-:S03]  /*8e20*/  SHF.R.S32.HI R31, RZ, 0x1f, R31 ;  /* 0x0000001fff1f7819 */ /* 0x000fc6000001141f */
[----:B------:R-:W-:-:S04]  /*8e30*/  @P0 LOP3.LUT R22, R22, 0x8, RZ, 0xfc, !PT ;  /* 0x0000000816160812 */ /* 0x000fc800078efcff */
[----:B------:R-:W-:Y:S01]  /*8e40*/  @P4 LOP3.LUT R22, R22, 0x10, RZ, 0xfc, !PT ;  /* 0x0000001016164812 */ /* 0x000fe200078efcff */
[----:B0-----:R-:W-:Y:S06]  /*8e50*/  @!P4 BRA `(.L_x_46) ;  /* 0x000000000004c947 */ /* 0x001fec0003800000 */
[----:B------:R-:W-:Y:S01]  /*8e60*/  BPT.TRAP 0x1 ;  /* 0x000000040000795c */ /* 0x000fe20000300000 */
.L_x_46:
[----:B------:R-:W-:Y:S01]  /*8e70*/  SHF.R.S32.HI R5, RZ, 0x1f, R7 ;  /* 0x0000001fff057819 */ /* 0x000fe20000011407 */
[----:B------:R-:W-:Y:S01]  /*8e80*/  ULDC.64 UR4, c[0x0][0x328] ;  /* 0x0000ca0000047ab9 */ /* 0x000fe20000000a00 */
[----:B-----5:R-:W-:Y:S02]  /*8e90*/  SHF.R.S32.HI R4, RZ, 0x1f, R0 ;  /* 0x0000001fff047819 */ /* 0x020fe40000011400 */
[----:B------:R-:W-:Y:S01]  /*8ea0*/  R2UR UR6, R31 ;  /* 0x000000001f0672ca */ /* 0x000fe200000e0000 */
[----:B------:R-:W-:-:S04]  /*8eb0*/  IMAD R2, R5, UR4, RZ ;  /* 0x0000000405027c24 */ /* 0x000fc8000f8e02ff */
[C---:B------:R-:W-:Y:S02]  /*8ec0*/  IMAD R9, R7.reuse, UR5, R2 ;  /* 0x0000000507097c24 */ /* 0x040fe4000f8e0202 */
[----:B------:R-:W-:Y:S01]  /*8ed0*/  IMAD.WIDE.U32 R2, R7, UR4, RZ ;  /* 0x0000000407027c25 */ /* 0x000fe2000f8e00ff */
[----:B------:R-:W-:-:S03]  /*8ee0*/  ULDC.64 UR4, c[0x0][0x338] ;  /* 0x0000ce0000047ab9 */ /* 0x000fc60000000a00 */
[----:B------:R-:W-:Y:S02]  /*8ef0*/  IMAD.IADD R3, R3, 0x1, R9 ;  /* 0x0000000103037824 */ /* 0x000fe400078e0209 */
[----:B------:R-:W-:Y:S02]  /*8f00*/  IMAD R9, R4, UR4, RZ ;  /* 0x0000000404097c24 */ /* 0x000fe4000f8e02ff */
[----:B------:R-:W-:-:S04]  /*8f10*/  IMAD.WIDE.U32 R2, R0, UR4, R2 ;  /* 0x0000000400027c25 */ /* 0x000fc8000f8e0002 */
[----:B------:R-:W-:Y:S01]  /*8f20*/  IMAD R9, R0, UR5, R9 ;  /* 0x0000000500097c24 */ /* 0x000fe2000f8e0209 */
[----:B------:R-:W-:-:S04]  /*8f30*/  ULDC.64 UR4, c[0x0][0x330] ;  /* 0x0000cc0000047ab9 */ /* 0x000fc80000000a00 */
[----:B------:R-:W-:Y:S01]  /*8f40*/  IADD3 R3, R3, R9, RZ ;  /* 0x0000000903037210 */ /* 0x000fe20007ffe0ff */
[----:B------:R-:W-:Y:S01]  /*8f50*/  IMAD.U32 R9, RZ, RZ, UR4 ;  /* 0x00000004ff097e24 */ /* 0x000fe2000f8e00ff */
[----:B------:R-:W-:-:S03]  /*8f60*/  UIMAD UR4, UR6, UR4, URZ ;  /* 0x00000004060472a4 */ /* 0x000fc6000f8e023f */
[----:B------:R-:W-:Y:S01]  /*8f70*/  IMAD.WIDE.U32 R2, R9, UR42, R2 ;  /* 0x0000002a09027c25 */ /* 0x000fe2000f8e0002 */
[----:B------:R-:W-:Y:S01]  /*8f80*/  UIMAD UR4, UR42, UR5, UR4 ;  /* 0x000000052a0472a4 */ /* 0x000fe2000f8e0204 */
[----:B------:R-:W-:Y:S02]  /*8f90*/  ULDC.64 UR6, c[0x0][0x318] ;  /* 0x0000c60000067ab9 */ /* 0x000fe40000000a00 */
[----:B------:R-:W-:-:S03]  /*8fa0*/  LEA R16, P0, R2, UR6, 0x1 ;  /* 0x0000000602107c11 */ /* 0x000fc6000f8008ff */
[----:B------:R-:W-:-:S05]  /*8fb0*/  VIADD R17, R3, UR4 ;  /* 0x0000000403117c36 */ /* 0x000fca0008000000 */
[----:B------:R-:W-:Y:S02]  /*8fc0*/  LEA.HI.X R17, R2, UR7, R17, 0x1, P0 ;  /* 0x0000000702117c11 */ /* 0x000fe400080f0c11 */
[----:B------:R-:W-:-:S04]  /*8fd0*/  MOV R2, 0x1 ;  /* 0x0000000100027802 */ /* 0x000fc80000000f00 */
[----:B------:R-:W-:-:S04]  /*8fe0*/  SHF.L.U32 R2, R2, 0x1f, RZ ;  /* 0x0000001f02027819 */ /* 0x000fc800000006ff */
[----:B------:R-:W0:Y:S02]  /*8ff0*/  SYNCS.PHASECHK.TRANS64.TRYWAIT P0, [UR45+0x2a840], R2 ;  /* 0x02a84002ff0075a7 */ /* 0x000e24000800016d */
[----:B0-----:R-:W-:Y:S05]  /*9000*/  @!P0 BRA `(.L_x_47) ;  /* 0x0000002800d88947 */ /* 0x001fea0003800000 */
.L_x_88:
[----:B------:R-:W-:Y:S01]  /*9010*/  ULDC.64 UR4, c[0x0][0x300] ;  /* 0x0000c00000047ab9 */ /* 0x000fe20000000a00 */
[----:B------:R-:W-:Y:S01]  /*9020*/  R2UR UR6, R31 ;  /* 0x000000001f0672ca */ /* 0x000fe200000e0000 */
[----:B0-----:R-:W-:Y:S01]  /*9030*/  IMAD R2, R5, UR4, RZ ;  /* 0x0000000405027c24 */ /* 0x001fe2000f8e02ff */
[C---:B------:R-:W-:Y:S02]  /*9040*/  LOP3.LUT P3, RZ, R22.reuse, 0x4, RZ, 0xc0, !PT ;  /* 0x0000000416ff7812 */ /* 0x040fe4000786c0ff */
[C---:B------:R-:W-:Y:S01]  /*9050*/  LOP3.LUT P2, RZ, R22.reuse, 0x2, RZ, 0xc0, !PT ;  /* 0x0000000216ff7812 */ /* 0x040fe2000784c0ff */
[C---:B------:R-:W-:Y:S01]  /*9060*/  IMAD R5, R7.reuse, UR5, R2 ;  /* 0x0000000507057c24 */ /* 0x040fe2000f8e0202 */
[----:B------:R-:W-:Y:S01]  /*9070*/  LOP3.LUT P1, RZ, R22, 0x1, RZ, 0xc0, !PT ;  /* 0x0000000116ff7812 */ /* 0x000fe2000782c0ff */
[----:B------:R-:W-:Y:S01]  /*9080*/  IMAD.WIDE.U32 R2, R7, UR4, RZ ;  /* 0x0000000407027c25 */ /* 0x000fe2000f8e00ff */
[----:B------:R-:W-:-:S03]  /*9090*/  ULDC.64 UR4, c[0x0][0x310] ;  /* 0x0000c40000047ab9 */ /* 0x000fc60000000a00 */
[----:B------:R-:W-:Y:S02]  /*90a0*/  IMAD.IADD R3, R3, 0x1, R5 ;  /* 0x0000000103037824 */ /* 0x000fe400078e0205 */
[----:B------:R-:W-:Y:S02]  /*90b0*/  IMAD R5, R4, UR4, RZ ;  /* 0x0000000404057c24 */ /* 0x000fe4000f8e02ff */
[----:B------:R-:W-:-:S04]  /*90c0*/  IMAD.WIDE.U32 R2, R0, UR4, R2 ;  /* 0x0000000400027c25 */ /* 0x000fc8000f8e0002 */
[----:B------:R-:W-:Y:S01]  /*90d0*/  IMAD R5, R0, UR5, R5 ;  /* 0x0000000500057c24 */ /* 0x000fe2000f8e0205 */
[----:B------:R-:W-:-:S03]  /*90e0*/  ULDC.64 UR4, c[0x0][0x308] ;  /* 0x0000c20000047ab9 */ /* 0x000fc60000000a00 */
[----:B------:R-:W-:Y:S01]  /*90f0*/  IMAD.IADD R3, R3, 0x1, R5 ;  /* 0x0000000103037824 */ /* 0x000fe200078e0205 */
[----:B------:R-:W-:Y:S01]  /*9100*/  MOV R5, UR4 ;  /* 0x0000000400057c02 */ /* 0x000fe20008000f00 */
[----:B------:R-:W-:-:S03]  /*9110*/  UIMAD UR4, UR6, UR4, URZ ;  /* 0x00000004060472a4 */ /* 0x000fc6000f8e023f */
[----:B------:R-:W-:Y:S01]  /*9120*/  ULDC.64 UR6, c[0x0][0x2e8] ;  /* 0x0000ba0000067ab9 */ /* 0x000fe20000000a00 */
[----:B------:R-:W-:Y:S02]  /*9130*/  UIMAD UR4, UR42, UR5, UR4 ;  /* 0x000000052a0472a4 */ /* 0x000fe4000f8e0204 */
[----:B------:R-:W-:-:S04]  /*9140*/  IMAD.WIDE.U32 R2, R5, UR42, R2 ;  /* 0x0000002a05027c25 */ /* 0x000fc8000f8e0002 */
[----:B------:R-:W-:Y:S01]  /*9150*/  VIADD R7, R3, UR4 ;  /* 0x0000000403077c36 */ /* 0x000fe20008000000 */
[C---:B------:R-:W-:Y:S01]  /*9160*/  LEA R0, P0, R2.reuse, UR6, 0x1 ;  /* 0x0000000602007c11 */ /* 0x040fe2000f8008ff */
[----:B------:R-:W-:Y:S01]  /*9170*/  IMAD.MOV.U32 R3, RZ, RZ, -0x60 ;  /* 0xffffffa0ff037424 */ /* 0x000fe200078e00ff */
[----:B------:R-:W-:Y:S02]  /*9180*/  UMOV UR4, 0xffffffff ;  /* 0xffffffff00047882 */ /* 0x000fe40000000000 */
[----:B------:R-:W-:Y:S01]  /*9190*/  LEA.HI.X R7, R2, UR7, R7, 0x1, P0 ;  /* 0x0000000702077c11 */ /* 0x000fe200080f0c07 */
[----:B------:R-:W-:Y:S01]  /*91a0*/  IMAD R4, R28, R3, UR43 ;  /* 0x0000002b1c047e24 */ /* 0x000fe2000f8e0203 */
[----:B------:R-:W-:-:S04]  /*91b0*/  LOP3.LUT R3, R6, 0x1c0, RZ, 0xc0, !PT ;  /* 0x000001c006037812 */ /* 0x000fc800078ec0ff */
[----:B------:R-:W-:Y:S02]  /*91c0*/  LOP3.LUT R2, R3, 0x38, R6, 0xf8, !PT ;  /* 0x0000003803027812 */ /* 0x000fe400078ef806 */
[----:B------:R-:W-:Y:S02]  /*91d0*/  IADD3 R6, -R37, R4, RZ ;  /* 0x0000000425067210 */ /* 0x000fe40007ffe1ff */
[----:B------:R-:W-:Y:S01]  /*91e0*/  LOP3.LUT R2, R2, 0x38, R25, 0x78, !PT ;  /* 0x0000003802027812 */ /* 0x000fe200078e7819 */
[----:B------:R-:W-:Y:S01]  /*91f0*/  IMAD.SHL.U32 R25, R10, 0x8, RZ ;  /* 0x000000080a197824 */ /* 0x000fe200078e00ff */
[----:B------:R-:W-:-:S04]  /*9200*/  ISETP.GE.AND P0, PT, R6, 0x1, PT ;  /* 0x000000010600780c */ /* 0x000fc80003f06270 */
[----:B------:R-:W-:Y:S01]  /*9210*/  LOP3.LUT R25, R2, 0x200, R25, 0xf8, !PT ;  /* 0x0000020002197812 */ /* 0x000fe200078ef819 */
[----:B------:R-:W-:Y:S08]  /*9220*/  BRA.DIV UR4, `(.L_x_48) ;  /* 0x0000002a04687947 */ /* 0x000ff0000b800000 */
[----:B------:R-:W-:Y:S01]  /*9230*/  SHFL.IDX PT, R3, R7, RZ, 0x181f ;  /* 0x00181fff07037589 */ /* 0x000fe200000e0000 */
[----:B------:R-:W-:-:S03]  /*9240*/  @P0 LEA R9, R25, UR45, 0x1 ;  /* 0x0000002d19090c11 */ /* 0x000fc6000f8e08ff */
[----:B------:R-:W0:Y:S04]  /*9250*/  SHFL.IDX PT, R2, R0, RZ, 0x181f ;  /* 0x00181fff00027589 */ /* 0x000e2800000e0000 */
[----:B------:R-:W-:Y:S04]  /*9260*/  SHFL.IDX PT, R5, R7, 0x1, 0x181f ;  /* 0x00381f0007057f89 */ /* 0x000fe800000e0000 */
[----:B------:R-:W-:Y:S04]  /*9270*/  SHFL.IDX PT, R4, R0, 0x1, 0x181f ;  /* 0x00381f0000047f89 */ /* 0x000fe800000e0000 */
[----:B------:R-:W1:Y:S04]  /*9280*/  SHFL.IDX PT, R8, R7, 0x2, 0x181f ;  /* 0x00581f0007087f89 */ /* 0x000e6800000e0000 */
[----:B------:R-:W2:Y:S04]  /*9290*/  SHFL.IDX PT, R14, R0, 0x2, 0x181f ;  /* 0x00581f00000e7f89 */ /* 0x000ea800000e0000 */
[----:B------:R-:W3:Y:S01]  /*92a0*/  SHFL.IDX PT, R10, R0, 0x3, 0x181f ;  /* 0x00781f00000a7f89 */ /* 0x000ee200000e0000 */
[----:B0-----:R-:W-:-:S05]  /*92b0*/  @P0 IMAD.WIDE.U32 R2, R30, 0x2, R2 ;  /* 0x000000021e020825 */ /* 0x001fca00078e0002 */
[----:B------:R-:W-:Y:S04]  /*92c0*/  @P0 LDGSTS.E.BYPASS.LTC128B.128 [R9+0x18400], desc[UR38][R2.64], !P3 ;  /* 0x1840000002090fae */ /* 0x000fe8000d901d66 */
[----:B------:R-:W-:Y:S04]  /*92d0*/  @P0 LDGSTS.E.BYPASS.LTC128B.128 [R9+0x1b400], desc[UR38][R2.64+0x80], !P2 ;  /* 0x1b40008002090fae */ /* 0x000fe8000d101d66 */
[----:B------:R0:W-:Y:S01]  /*92e0*/  @P0 LDGSTS.E.BYPASS.LTC128B.128 [R9+0x1e400], desc[UR38][R2.64+0x100], !P1 ;  /* 0x1e40010002090fae */ /* 0x0001e2000c901d66 */
[----:B------:R-:W-:-:S03]  /*92f0*/  ISETP.GE.AND P0, PT, R6, 0x11, PT ;  /* 0x000000110600780c */ /* 0x000fc60003f06270 */
[----:B0-----:R-:W0:Y:S01]  /*9300*/  SHFL.IDX PT, R9, R7, 0x3, 0x181f ;  /* 0x00781f0007097f89 */ /* 0x001e2200000e0000 */
[----:B-1----:R-:W-:-:S09]  /*9310*/  MOV R3, R8 ;  /* 0x0000000800037202 */ /* 0x002fd20000000f00 */
[----:B------:R-:W-:Y:S01]  /*9320*/  @P0 IMAD.WIDE.U32 R4, R30, 0x2, R4 ;  /* 0x000000021e040825 */ /* 0x000fe200078e0004 */
[----:B------:R-:W-:Y:S01]  /*9330*/  @P0 LEA R21, R25, UR45, 0x1 ;  /* 0x0000002d19150c11 */ /* 0x000fe2000f8e08ff */
[----:B------:R-:W-:Y:S02]  /*9340*/  SHFL.IDX PT, R8, R7, 0x4, 0x181f ;  /* 0x00981f0007087f89 */ /* 0x000fe400000e0000 */
[----:B--2---:R-:W-:Y:S02]  /*9350*/  IMAD.MOV.U32 R2, RZ, RZ, R14 ;  /* 0x000000ffff027224 */ /* 0x004fe400078e000e */
[----:B------:R-:W-:Y:S04]  /*9360*/  @P0 LDGSTS.E.BYPASS.LTC128B.128 [R21+0x18c00], desc[UR38][R4.64], !P3 ;  /* 0x18c0000004150fae */ /* 0x000fe8000d901d66 */
[----:B------:R-:W-:Y:S04]  /*9370*/  @P0 LDGSTS.E.BYPASS.LTC128B.128 [R21+0x1bc00], desc[UR38][R4.64+0x80], !P2 ;  /* 0x1bc0008004150fae */ /* 0x000fe8000d101d66 */
[----:B------:R3:W-:Y:S01]  /*9380*/  @P0 LDGSTS.E.BYPASS.LTC128B.128 [R21+0x1ec00], desc[UR38][R4.64+0x100], !P1 ;  /* 0x1ec0010004150fae */ /* 0x0007e2000c901d66 */
[----:B------:R-:W-:-:S03]  /*9390*/  ISETP.GE.AND P0, PT, R6, 0x21, PT ;  /* 0x000000210600780c */ /* 0x000fc60003f06270 */
[----:B------:R-:W1:Y:S04]  /*93a0*/  SHFL.IDX PT, R14, R0, 0x4, 0x181f ;  /* 0x00981f00000e7f89 */ /* 0x000e6800000e0000 */
[----:B------:R-:W2:Y:S01]  /*93b0*/  SHFL.IDX PT, R7, R7, 0x5, 0x181f ;  /* 0x00b81f0007077f89 */ /* 0x000ea200000e0000 */
[----:B---3--:R-:W-:-:S05]  /*93c0*/  IMAD.MOV.U32 R4, RZ, RZ, R10 ;  /* 0x000000ffff047224 */ /* 0x008fca00078e000a */
[----:B------:R-:W-:Y:S01]  /*93d0*/  @P0 IMAD.WIDE.U32 R2, R30, 0x2, R2 ;  /* 0x000000021e020825 */ /* 0x000fe200078e0002 */
[----:B------:R-:W-:-:S03]  /*93e0*/  @P0 LEA R35, R25, UR45, 0x1 ;  /* 0x0000002d19230c11 */ /* 0x000fc6000f8e08ff */
[----:B0-----:R-:W-:Y:S02]  /*93f0*/  IMAD.MOV.U32 R5, RZ, RZ, R9 ;  /* 0x000000ffff057224 */ /* 0x001fe400078e0009 */
[----:B------:R-:W-:Y:S04]  /*9400*/  @P0 LDGSTS.E.BYPASS.LTC128B.128 [R35+0x19400], desc[UR38][R2.64], !P3 ;  /* 0x1940000002230fae */ /* 0x000fe8000d901d66 */
[----:B------:R-:W-:Y:S04]  /*9410*/  @P0 LDGSTS.E.BYPASS.LTC128B.128 [R35+0x1c400], desc[UR38][R2.64+0x80], !P2 ;  /* 0x1c40008002230fae */ /* 0x000fe8000d101d66 */
[----:B------:R1:W-:Y:S01]  /*9420*/  @P0 LDGSTS.E.BYPASS.LTC128B.128 [R35+0x1f400], desc[UR38][R2.64+0x100], !P1 ;  /* 0x1f40010002230fae */ /* 0x0003e2000c901d66 */
[----:B------:R-:W-:-:S02]  /*9430*/  ISETP.GE.AND P0, PT, R6, 0x31, PT ;  /* 0x000000310600780c */ /* 0x000fc40003f06270 */
[----:B-1----:R-:W-:Y:S01]  /*9440*/  MOV R2, R14 ;  /* 0x0000000e00027202 */ /* 0x002fe20000000f00 */
[----:B------:R-:W-:-:S10]  /*9450*/  IMAD.MOV.U32 R3, RZ, RZ, R8 ;  /* 0x000000ffff037224 */ /* 0x000fd400078e0008 */
[----:B------:R-:W-:Y:S01]  /*9460*/  @P0 LEA R9, R25, UR45, 0x1 ;  /* 0x0000002d19090c11 */ /* 0x000fe2000f8e08ff */
[----:B------:R-:W-:Y:S01]  /*9470*/  @P0 IMAD.WIDE.U32 R4, R30, 0x2, R4 ;  /* 0x000000021e040825 */ /* 0x000fe200078e0004 */
[----:B------:R0:W1:Y:S04]  /*9480*/  SHFL.IDX PT, R14, R0, 0x5, 0x181f ;  /* 0x00b81f00000e7f89 */ /* 0x00006800000e0000 */
[----:B------:R0:W-:Y:S04]  /*9490*/  @P0 LDGSTS.E.BYPASS.LTC128B.128 [R9+0x19c00], desc[UR38][R4.64], !P3 ;  /* 0x19c0000004090fae */ /* 0x0001e8000d901d66 */
[----:B------:R0:W-:Y:S04]  /*94a0*/  @P0 LDGSTS.E.BYPASS.LTC128B.128 [R9+0x1cc00], desc[UR38][R4.64+0x80], !P2 ;  /* 0x1cc0008004090fae */ /* 0x0001e8000d101d66 */
[----:B------:R0:W-:Y:S01]  /*94b0*/  @P0 LDGSTS.E.BYPASS.LTC128B.128 [R9+0x1fc00], desc[UR38][R4.64+0x100], !P1 ;  /* 0x1fc0010004090fae */ /* 0x0001e2000c901d66 */
[----:B------:R-:W-:-:S13]  /*94c0*/  ISETP.GE.AND P0, PT, R6, 0x41, PT ;  /* 0x000000410600780c */ /* 0x000fda0003f06270 */
[----:B------:R-:W-:Y:S01]  /*94d0*/  @P0 IMAD.WIDE.U32 R2, R30, 0x2, R2 ;  /* 0x000000021e020825 */ /* 0x000fe200078e0002 */
[----:B------:R-:W-:-:S05]  /*94e0*/  @P0 LEA R21, R25, UR45, 0x1 ;  /* 0x0000002d19150c11 */ /* 0x000fca000f8e08ff */
[----:B------:R0:W-:Y:S04]  /*94f0*/  @P0 LDGSTS.E.BYPASS.LTC128B.128 [R21+0x1a400], desc[UR38][R2.64], !P3 ;  /* 0x1a40000002150fae */ /* 0x0001e8000d901d66 */
[----:B------:R0:W-:Y:S04]  /*9500*/  @P0 LDGSTS.E.BYPASS.LTC128B.128 [R21+0x1d400], desc[UR38][R2.64+0x80], !P2 ;  /* 0x1d40008002150fae */ /* 0x0001e8000d101d66 */
[----:B-12---:R0:W-:Y:S02]  /*9510*/  @P0 LDGSTS.E.BYPASS.LTC128B.128 [R21+0x20400], desc[UR38][R2.64+0x100], !P1 ;  /* 0x2040010002150fae */ /* 0x0061e4000c901d66 */
.L_x_102:
[----:B------:R-:W-:Y:S01]  /*9520*/  ISETP.GE.AND P0, PT, R6, 0x51, PT ;  /* 0x000000510600780c */ /* 0x000fe20003f06270 */
[----:B0-----:R-:W-:Y:S01]  /*9530*/  IMAD.MOV.U32 R2, RZ, RZ, R14 ;  /* 0x000000ffff027224 */ /* 0x001fe200078e000e */
[----:B------:R-:W-:-:S11]  /*9540*/  MOV R3, R7 ;  /* 0x0000000700037202 */ /* 0x000fd60000000f00 */
[----:B------:R-:W-:Y:S01]  /*9550*/  @P0 IMAD.WIDE.U32 R2, R30, 0x2, R2 ;  /* 0x000000021e020825 */ /* 0x000fe200078e0002 */
[----:B------:R-:W-:-:S05]  /*9560*/  @P0 LEA R5, R25, UR45, 0x1 ;  /* 0x0000002d19050c11 */ /* 0x000fca000f8e08ff */
[----:B------:R-:W-:Y:S01]  /*9570*/  @!PT LDS RZ, [RZ] ;  /* 0x00000000fffff984 */ /* 0x000fe20000000800 */
[----:B------:R-:W-:Y:S01]  /*9580*/  @!PT LDS RZ, [RZ] ;  /* 0x00000000fffff984 */ /* 0x000fe20000000800 */
[----:B------:R-:W-:Y:S01]  /*9590*/  @!PT LDS RZ, [RZ] ;  /* 0x00000000fffff984 */ /* 0x000fe20000000800 */
[----:B------:R0:W-:Y:S04]  /*95a0*/  @P0 LDGSTS.E.BYPASS.LTC128B.128 [R5+0x1ac00], desc[UR38][R2.64], !P3 ;  /* 0x1ac0000002050fae */ /* 0x0001e8000d901d66 */
[----:B------:R0:W-:Y:S04]  /*95b0*/  @P0 LDGSTS.E.BYPASS.LTC128B.128 [R5+0x1dc00], desc[UR38][R2.64+0x80], !P2 ;  /* 0x1dc0008002050fae */ /* 0x0001e8000d101d66 */
[----:B------:R0:W-:Y:S01]  /*95c0*/  @P0 LDGSTS.E.BYPASS.LTC128B.128 [R5+0x20c00], desc[UR38][R2.64+0x100], !P1 ;  /* 0x20c0010002050fae */ /* 0x0001e2000c901d66 */
[----:B------:R-:W-:Y:S01]  /*95d0*/  NOP ;  /* 0x0000000000007918 */ /* 0x000fe20000000000 */
[----:B------:R-:W-:Y:S02]  /*95e0*/  SYNCS.ARRIVE.TRANS64.RED.A0T1 RZ, [UR45+0x2a830], RZ ;  /* 0x02a830ffffff79a7 */ /* 0x000fe4000820042d */
[----:B------:R-:W-:Y:S01]  /*95f0*/  ARRIVES.LDGSTSBAR.64.TRANSCNT [UR45+0x2a830] ;  /* 0x02a83000ff0079b0 */ /* 0x000fe20008000aad */
[----:B------:R-:W-:Y:S01]  /*9600*/  NOP ;  /* 0x0000000000007918 */ /* 0x000fe20000000000 */
[----:B------:R-:W-:-:S13]  /*9610*/  ISETP.NE.AND P1, PT, R36, 0x3, PT ;  /* 0x000000032400780c */ /* 0x000fda0003f25270 */
[----:B0-----:R-:W-:Y:S05]  /*9620*/  @!P1 BRA `(.L_x_49) ;  /* 0x0000000000049947 */ /* 0x001fea0003800000 */
[----:B------:R-:W-:Y:S01]  /*9630*/  BPT.TRAP 0x1 ;  /* 0x000000040000795c */ /* 0x000fe20000300000 */
.L_x_49:
[----:B------:R-:W-:Y:S01]  /*9640*/  SYNCS.ARRIVE.TRANS64.A1T0 RZ, [UR45+0x2a830], RZ ;  /* 0x02a830ffffff79a7 */ /* 0x000fe2000810002d */
[----:B------:R-:W-:Y:S05]  /*9650*/  WARPSYNC.ALL ;  /* 0x0000000000007948 */ /* 0x000fea0003800000 */
[----:B------:R-:W-:Y:S01]  /*9660*/  UIADD3 UR5, UR45, 0xc400, URZ ;  /* 0x0000c4002d057890 */ /* 0x000fe2000fffe03f */
[----:B------:R-:W-:Y:S01]  /*9670*/  R2UR UR4, R31 ;  /* 0x000000001f0472ca */ /* 0x000fe200000e0000 */
[----:B------:R-:W-:Y:S01]  /*9680*/  ULDC.64 UR6, c[0x0][0x2d8] ;  /* 0x0000b60000067ab9 */ /* 0x000fe20000000a00 */
[----:B------:R-:W-:Y:S01]  /*9690*/  SHF.R.S32.HI R35, RZ, 0x1f, R27 ;  /* 0x0000001fff237819 */ /* 0x000fe2000001141b */
[----:B------:R-:W-:Y:S02]  /*96a0*/  ULOP3.LUT UP0, URZ, UR5, 0x3ff, URZ, 0xc0, !UPT ;  /* 0x000003ff053f7892 */ /* 0x000fe4000f80c03f */
[----:B------:R-:W-:Y:S01]  /*96b0*/  UIMAD.WIDE.U32 UR40, UR42, UR6, URZ ;  /* 0x000000062a2872a5 */ /* 0x000fe2000f8e003f */
[----:B------:R-:W-:Y:S03]  /*96c0*/  BAR.SYNC.DEFER_BLOCKING 0x8, 0x180 ;  /* 0x0206000000007b1d */ /* 0x000fe60000010000 */
[----:B------:R-:W-:-:S04]  /*96d0*/  PLOP3.LUT P0, PT, PT, PT, UP0, 0x80, 0x0 ;  /* 0x000000000000781c */ /* 0x000fc80003f0f008 */
[----:B------:R-:W-:-:S04]  /*96e0*/  UIMAD UR4, UR4, UR6, URZ ;  /* 0x00000006040472a4 */ /* 0x000fc8000f8e023f */
[----:B------:R-:W-:-:S04]  /*96f0*/  UIMAD UR4, UR42, UR7, UR4 ;  /* 0x000000072a0472a4 */ /* 0x000fc8000f8e0204 */
[----:B------:R-:W-:Y:S01]  /*9700*/  UIADD3 UR46, UR41, UR4, URZ ;  /* 0x00000004292e7290 */ /* 0x000fe2000fffe03f */
[----:B------:R-:W-:Y:S11]  /*9710*/  @!P0 BRA `(.L_x_50) ;  /* 0x0000000000408947 */ /* 0x000ff60003800000 */
[----:B------:R-:W-:Y:S01]  /*9720*/  MOV R2, 0x0 ;  /* 0x0000000000027802 */ /* 0x000fe20000000f00 */
[----:B------:R-:W-:Y:S01]  /*9730*/  ULDC.64 UR6, c[0x4][0x90] ;  /* 0x0100240000067ab9 */ /* 0x000fe20000000a00 */
[----:B------:R-:W-:Y:S01]  /*9740*/  ULDC.64 UR8, c[0x4][0x98] ;  /* 0x0100260000087ab9 */ /* 0x000fe20000000a00 */
[----:B------:R-:W-:Y:S01]  /*9750*/  ULDC.64 UR4, c[0x4][0x20] ;  /* 0x0100080000047ab9 */ /* 0x000fe20000000a00 */
[----:B------:R-:W-:Y:S01]  /*9760*/  IMAD.U32 R4, RZ, RZ, UR6 ;  /* 0x00000006ff047e24 */ /* 0x000fe2000f8e00ff */
[----:B------:R-:W-:Y:S01]  /*9770*/  MOV R6, UR8 ;  /* 0x0000000800067c02 */ /* 0x000fe20008000f00 */
[----:B------:R-:W0:Y:S01]  /*9780*/  LDC.64 R2, c[0x4][R2] ;  /* 0x0100000002027b82 */ /* 0x000e220000000a00 */
[----:B------:R-:W-:Y:S01]  /*9790*/  IMAD.U32 R5, RZ, RZ, UR7 ;  /* 0x00000007ff057e24 */ /* 0x000fe2000f8e00ff */
[----:B------:R-:W-:Y:S01]  /*97a0*/  MOV R11, UR5 ;  /* 0x00000005000b7c02 */ /* 0x000fe20008000f00 */
[----:B------:R-:W-:Y:S01]  /*97b0*/  IMAD.U32 R7, RZ, RZ, UR9 ;  /* 0x00000009ff077e24 */ /* 0x000fe2000f8e00ff */
[----:B------:R-:W-:Y:S01]  /*97c0*/  MOV R13, RZ ;  /* 0x000000ff000d7202 */ /* 0x000fe20000000f00 */
[----:B------:R-:W-:-:S02]  /*97d0*/  IMAD.U32 R10, RZ, RZ, UR4 ;  /* 0x00000004ff0a7e24 */ /* 0x000fc4000f8e00ff */
[----:B------:R-:W-:Y:S02]  /*97e0*/  IMAD.MOV.U32 R8, RZ, RZ, 0x70 ;  /* 0x00000070ff087424 */ /* 0x000fe400078e00ff */
[----:B------:R-:W-:-:S07]  /*97f0*/  IMAD.MOV.U32 R12, RZ, RZ, 0x1 ;  /* 0x00000001ff0c7424 */ /* 0x000fce00078e00ff */
[----:B------:R-:W-:-:S07]  /*9800*/  LEPC R20, `(.L_x_50) ;  /* 0x000000001014794e */ /* 0x000fce0000000000 */
[----:B0-----:R-:W-:Y:S05]  /*9810*/  CALL.ABS.NOINC R2 ;  /* 0x0000000002007343 */ /* 0x001fea0003c00000 */
.L_x_50:
[----:B------:R-:W0:Y:S01]  /*9820*/  LDC R6, c[0x0][0x448] ;  /* 0x00011200ff067b82 */ /* 0x000e220000000800 */
[----:B------:R-:W-:Y:S01]  /*9830*/  ULDC.64 UR4, c[0x0][0x2e0] ;  /* 0x0000b80000047ab9 */ /* 0x000fe20000000a00 */
[----:B------:R-:W-:Y:S01]  /*9840*/  IMAD R7, R24, 0x80, R33 ;  /* 0x0000008018077824 */ /* 0x000fe200078e0221 */
[----:B------:R-:W-:Y:S01]  /*9850*/  MOV R4, UR40 ;  /* 0x0000002800047c02 */ /* 0x000fe20008000f00 */
[----:B------:R-:W-:Y:S02]  /*9860*/  IMAD R0, R35, UR4, RZ ;  /* 0x0000000423007c24 */ /* 0x000fe4000f8e02ff */
[----:B------:R-:W-:Y:S01]  /*9870*/  IMAD.U32 R5, RZ, RZ, UR41 ;  /* 0x00000029ff057e24 */ /* 0x000fe2000f8e00ff */
[----:B------:R-:W-:Y:S01]  /*9880*/  MOV R5, R7 ;  /* 0x0000000700057202 */ /* 0x000fe20000000f00 */
[----:B------:R-:W-:Y:S02]  /*9890*/  IMAD R9, R27, UR5, R0 ;  /* 0x000000051b097c24 */ /* 0x000fe4000f8e0200 */
[----:B------:R-:W-:-:S02]  /*98a0*/  IMAD.U32 R3, RZ, RZ, UR46 ;  /* 0x0000002eff037e24 */ /* 0x000fc4000f8e00ff */
[----:B------:R-:W-:-:S04]  /*98b0*/  IMAD.MOV.U32 R2, RZ, RZ, R4 ;  /* 0x000000ffff027224 */ /* 0x000fc800078e0004 */
[----:B------:R-:W-:Y:S01]  /*98c0*/  IMAD.WIDE.U32 R2, R27, UR4, R2 ;  /* 0x000000041b027c25 */ /* 0x000fe2000f8e0002 */
[----:B------:R-:W-:-:S03]  /*98d0*/  ULDC.64 UR4, c[0x0][0x2d0] ;  /* 0x0000b40000047ab9 */ /* 0x000fc60000000a00 */
[----:B------:R-:W-:Y:S01]  /*98e0*/  IMAD.IADD R3, R3, 0x1, R9 ;  /* 0x0000000103037824 */ /* 0x000fe200078e0209 */
[----:B0-----:R-:W-:-:S13]  /*98f0*/  ISETP.NE.AND P0, PT, R6, 0x1, PT ;  /* 0x000000010600780c */ /* 0x001fda0003f05270 */
[----:B------:R-:W0:Y:S08]  /*9900*/  @P0 LDC R8, c[0x0][0x44c] ;  /* 0x00011300ff080b82 */ /* 0x000e300000000800 */
[----:B------:R-:W1:Y:S01]  /*9910*/  @P0 LDC R11, c[0x0][0x450] ;  /* 0x00011400ff0b0b82 */ /* 0x000e620000000800 */
[----:B0-----:R-:W-:-:S05]  /*9920*/  @P0 IMAD.HI.U32 R0, R7, R8, RZ ;  /* 0x0000000807000227 */ /* 0x001fca00078e00ff */
[----:B-1----:R-:W-:-:S05]  /*9930*/  @P0 SHF.R.U32.HI R5, RZ, R11, R0 ;  /* 0x0000000bff050219 */ /* 0x002fca0000011600 */
[----:B------:R-:W-:Y:S02]  /*9940*/  IMAD.MOV R0, RZ, RZ, -R5 ;  /* 0x000000ffff007224 */ /* 0x000fe400078e0a05 */
[----:B------:R-:W-:-:S04]  /*9950*/  IMAD.WIDE.U32 R2, R5, UR4, R2 ;  /* 0x0000000405027c25 */ /* 0x000fc8000f8e0002 */
[----:B------:R-:W-:Y:S01]  /*9960*/  IMAD R7, R6, R0, R7 ;  /* 0x0000000006077224 */ /* 0x000fe200078e0207 */
[----:B------:R-:W-:-:S05]  /*9970*/  SHF.R.S32.HI R0, RZ, 0x1f, R5 ;  /* 0x0000001fff007819 */ /* 0x000fca0000011405 */
[----:B------:R-:W-:-:S04]  /*9980*/  IMAD R0, R0, UR4, RZ ;  /* 0x0000000400007c24 */ /* 0x000fc8000f8e02ff */
[----:B------:R-:W-:Y:S01]  /*9990*/  IMAD R5, R5, UR5, R0 ;  /* 0x0000000505057c24 */ /* 0x000fe2000f8e0200 */
[----:B------:R-:W-:Y:S01]  /*99a0*/  SHF.R.S32.HI R0, RZ, 0x1f, R7 ;  /* 0x0000001fff007819 */ /* 0x000fe20000011407 */
[----:B------:R-:W-:-:S03]  /*99b0*/  ULDC.64 UR4, c[0x0][0x2c8] ;  /* 0x0000b20000047ab9 */ /* 0x000fc60000000a00 */
[----:B------:R-:W-:Y:S01]  /*99c0*/  IADD3 R3, R3, R5, RZ ;  /* 0x0000000503037210 */ /* 0x000fe20007ffe0ff */
[----:B------:R-:W-:-:S04]  /*99d0*/  IMAD R0, R0, UR4, RZ ;  /* 0x0000000400007c24 */ /* 0x000fc8000f8e02ff */
[C---:B------:R-:W-:Y:S02]  /*99e0*/  IMAD R5, R7.reuse, UR5, R0 ;  /* 0x0000000507057c24 */ /* 0x040fe4000f8e0200 */
[----:B------:R-:W-:Y:S01]  /*99f0*/  IMAD.WIDE.U32 R2, R7, UR4, R2 ;  /* 0x0000000407027c25 */ /* 0x000fe2000f8e0002 */
[----:B------:R-:W-:-:S03]  /*9a00*/  ULDC.64 UR4, c[0x0][0x280] ;  /* 0x0000a00000047ab9 */ /* 0x000fc60000000a00 */
[----:B------:R-:W-:Y:S01]  /*9a10*/  IMAD.IADD R3, R3, 0x1, R5 ;  /* 0x0000000103037824 */ /* 0x000fe200078e0205 */
[C---:B------:R-:W-:Y:S01]  /*9a20*/  LEA R0, P0, R2.reuse, UR4, 0x1 ;  /* 0x0000000402007c11 */ /* 0x040fe2000f8008ff */
[----:B------:R-:W-:Y:S02]  /*9a30*/  ULDC UR4, c[0x0][0x2b8] ;  /* 0x0000ae0000047ab9 */ /* 0x000fe40000000800 */
[----:B------:R-:W-:Y:S02]  /*9a40*/  ISETP.GE.AND P2, PT, R19, UR4, PT ;  /* 0x0000000413007c0c */ /* 0x000fe4000bf46270 */
[----:B------:R-:W-:Y:S01]  /*9a50*/  LEA.HI.X R8, R2, UR5, R3, 0x1, P0 ;  /* 0x0000000502087c11 */ /* 0x000fe200080f0c03 */
[----:B------:R-:W-:Y:S01]  /*9a60*/  UMOV UR5, 0xffffffff ;  /* 0xffffffff00057882 */ /* 0x000fe20000000000 */
[----:B------:R-:W-:Y:S02]  /*9a70*/  ISETP.GE.AND P0, PT, R23, UR4, PT ;  /* 0x0000000417007c0c */ /* 0x000fe4000bf06270 */
[----:B------:R-:W-:Y:S01]  /*9a80*/  ISETP.GE.AND P3, PT, R30, UR4, PT ;  /* 0x000000041e007c0c */ /* 0x000fe2000bf66270 */
[----:B------:R-:W-:-:S12]  /*9a90*/  BRA.DIV UR5, `(.L_x_51) ;  /* 0x0000002a05307947 */ /* 0x000fd8000b800000 */
[----:B------:R-:W-:Y:S01]  /*9aa0*/  SHFL.IDX PT, R3, R8, RZ, 0x181f ;  /* 0x00181fff08037589 */ /* 0x000fe200000e0000 */
[----:B------:R-:W-:Y:S01]  /*9ab0*/  ULDC UR4, c[0x0][0x288] ;  /* 0x0000a20000047ab9 */ /* 0x000fe20000000800 */
[----:B------:R-:W-:Y:S02]  /*9ac0*/  IMAD R7, R24, 0x80, R37 ;  /* 0x0000008018077824 */ /* 0x000fe400078e0225 */
[----:B------:R-:W0:Y:S01]  /*9ad0*/  SHFL.IDX PT, R2, R0, RZ, 0x181f ;  /* 0x00181fff00027589 */ /* 0x000e2200000e0000 */
[----:B------:R-:W-:Y:S02]  /*9ae0*/  IMAD R6, R6, UR4, RZ ;  /* 0x0000000406067c24 */ /* 0x000fe4000f8e02ff */
[C---:B------:R-:W-:Y:S01]  /*9af0*/  IADD3 R11, R7.reuse, 0x10, RZ ;  /* 0x00000010070b7810 */ /* 0x040fe20007ffe0ff */
[----:B------:R-:W-:Y:S02]  /*9b00*/  SHFL.IDX PT, R5, R8, 0x1, 0x181f ;  /* 0x00381f0008057f89 */ /* 0x000fe400000e0000 */
[----:B------:R-:W-:-:S02]  /*9b10*/  ISETP.GE.AND P1, PT, R7, R6, PT ;  /* 0x000000060700720c */ /* 0x000fc40003f26270 */
[----:B------:R-:W1:Y:S04]  /*9b20*/  SHFL.IDX PT, R4, R0, 0x1, 0x181f ;  /* 0x00381f0000047f89 */ /* 0x000e6800000e0000 */
[----:B------:R-:W-:Y:S07]  /*9b30*/  SHFL.IDX PT, R14, R0, 0x7, 0x181f ;  /* 0x00f81f00000e7f89 */ /* 0x000fee00000e0000 */
[----:B------:R-:W-:Y:S01]  /*9b40*/  @!P1 LEA R9, R25, UR45, 0x1 ;  /* 0x0000002d19099c11 */ /* 0x000fe2000f8e08ff */
[----:B0-----:R-:W-:-:S05]  /*9b50*/  @!P1 IMAD.WIDE.U32 R2, R30, 0x2, R2 ;  /* 0x000000021e029825 */ /* 0x001fca00078e0002 */
[----:B------:R-:W-:Y:S04]  /*9b60*/  @!P1 LDGSTS.E.BYPASS.LTC128B.128 [R9+0xc400], desc[UR38][R2.64], !P3 ;  /* 0x0c40000002099fae */ /* 0x000fe8000d901d66 */
[----:B------:R-:W-:Y:S04]  /*9b70*/  @!P1 LDGSTS.E.BYPASS.LTC128B.128 [R9+0x10400], desc[UR38][R2.64+0x80], !P2 ;  /* 0x1040008002099fae */ /* 0x000fe8000d101d66 */
[----:B------:R0:W-:Y:S01]  /*9b80*/  @!P1 LDGSTS.E.BYPASS.LTC128B.128 [R9+0x14400], desc[UR38][R2.64+0x100], !P0 ;  /* 0x1440010002099fae */ /* 0x0001e2000c101d66 */
[----:B------:R-:W-:Y:S01]  /*9b90*/  ISETP.GE.AND P1, PT, R11, R6, PT ;  /* 0x000000060b00720c */ /* 0x000fe20003f26270 */
[----:B------:R-:W-:-:S02]  /*9ba0*/  VIADD R11, R7, 0x30 ;  /* 0x00000030070b7836 */ /* 0x000fc40000000000 */
[----:B0-----:R-:W-:Y:S01]  /*9bb0*/  SHFL.IDX PT, R3, R8, 0x2, 0x181f ;  /* 0x00581f0008037f89 */ /* 0x001fe200000e0000 */
[----:B------:R-:W-:-:S09]  /*9bc0*/  VIADD R9, R7, 0x20 ;  /* 0x0000002007097836 */ /* 0x000fd20000000000 */
[----:B------:R-:W-:Y:S01]  /*9bd0*/  @!P1 LEA R19, R25, UR45, 0x1 ;  /* 0x0000002d19139c11 */ /* 0x000fe2000f8e08ff */
[----:B-1----:R-:W-:Y:S01]  /*9be0*/  @!P1 IMAD.WIDE.U32 R4, R30, 0x2, R4 ;  /* 0x000000021e049825 */ /* 0x002fe200078e0004 */
[----:B------:R-:W0:Y:S04]  /*9bf0*/  SHFL.IDX PT, R2, R0, 0x2, 0x181f ;  /* 0x00581f0000027f89 */ /* 0x000e2800000e0000 */
[----:B------:R-:W-:Y:S04]  /*9c00*/  @!P1 LDGSTS.E.BYPASS.LTC128B.128 [R19+0xcc00], desc[UR38][R4.64], !P3 ;  /* 0x0cc0000004139fae */ /* 0x000fe8000d901d66 */
[----:B------:R-:W-:Y:S04]  /*9c10*/  @!P1 LDGSTS.E.BYPASS.LTC128B.128 [R19+0x10c00], desc[UR38][R4.64+0x80], !P2 ;  /* 0x10c0008004139fae */ /* 0x000fe8000d101d66 */
[----:B------:R1:W-:Y:S01]  /*9c20*/  @!P1 LDGSTS.E.BYPASS.LTC128B.128 [R19+0x14c00], desc[UR38][R4.64+0x100], !P0 ;  /* 0x14c0010004139fae */ /* 0x0003e2000c101d66 */
[----:B------:R-:W-:-:S03]  /*9c30*/  ISETP.GE.AND P1, PT, R9, R6, PT ;  /* 0x000000060900720c */ /* 0x000fc60003f26270 */
[----:B-1----:R-:W-:Y:S10]  /*9c40*/  SHFL.IDX PT, R5, R8, 0x3, 0x181f ;  /* 0x00781f0008057f89 */ /* 0x002ff400000e0000 */
[----:B0-----:R-:W-:Y:S01]  /*9c50*/  @!P1 IMAD.WIDE.U32 R2, R30, 0x2, R2 ;  /* 0x000000021e029825 */ /* 0x001fe200078e0002 */
[----:B------:R-:W-:Y:S01]  /*9c60*/  @!P1 LEA R9, R25, UR45, 0x1 ;  /* 0x0000002d19099c11 */ /* 0x000fe2000f8e08ff */
[----:B------:R-:W0:Y:S04]  /*9c70*/  SHFL.IDX PT, R4, R0, 0x3, 0x181f ;  /* 0x00781f0000047f89 */ /* 0x000e2800000e0000 */
[----:B------:R-:W-:Y:S04]  /*9c80*/  @!P1 LDGSTS.E.BYPASS.LTC128B.128 [R9+0xd400], desc[UR38][R2.64], !P3 ;  /* 0x0d40000002099fae */ /* 0x000fe8000d901d66 */
[----:B------:R-:W-:Y:S04]  /*9c90*/  @!P1 LDGSTS.E.BYPASS.LTC128B.128 [R9+0x11400], desc[UR38][R2.64+0x80], !P2 ;  /* 0x1140008002099fae */ /* 0x000fe8000d101d66 */
[----:B------:R1:W-:Y:S01]  /*9ca0*/  @!P1 LDGSTS.E.BYPASS.LTC128B.128 [R9+0x15400], desc[UR38][R2.64+0x100], !P0 ;  /* 0x1540010002099fae */ /* 0x0003e2000c101d66 */
[----:B------:R-:W-:Y:S01]  /*9cb0*/  ISETP.GE.AND P1, PT, R11, R6, PT ;  /* 0x000000060b00720c */ /* 0x000fe20003f26270 */
[----:B------:R-:W-:-:S02]  /*9cc0*/  VIADD R11, R7, 0x50 ;  /* 0x00000050070b7836 */ /* 0x000fc40000000000 */
[----:B-1----:R-:W-:Y:S01]  /*9cd0*/  SHFL.IDX PT, R3, R8, 0x4, 0x181f ;  /* 0x00981f0008037f89 */ /* 0x002fe200000e0000 */
[----:B------:R-:W-:-:S09]  /*9ce0*/  IADD3 R9, R7, 0x40, RZ ;  /* 0x0000004007097810 */ /* 0x000fd20007ffe0ff */
[----:B0-----:R-:W-:Y:S01]  /*9cf0*/  @!P1 IMAD.WIDE.U32 R4, R30, 0x2, R4 ;  /* 0x000000021e049825 */ /* 0x001fe200078e0004 */
[----:B------:R-:W-:Y:S01]  /*9d00*/  @!P1 LEA R19, R25, UR45, 0x1 ;  /* 0x0000002d19139c11 */ /* 0x000fe2000f8e08ff */
        /* <DEDUP_REMOVED lines=12> */
[----:B------:R-:W-:-:S03]  /*9dd0*/  ISETP.GE.AND P1, PT, R11, R6, PT ;  /* 0x000000060b00720c */ /* 0x000fc60003f26270 */
[----:B-1----:R-:W-:Y:S01]  /*9de0*/  SHFL.IDX PT, R3, R8, 0x6, 0x181f ;  /* 0x00d81f0008037f89 */ /* 0x002fe200000e0000 */
[----:B------:R-:W-:-:S09]  /*9df0*/  VIADD R9, R7, 0x60 ;  /* 0x0000006007097836 */ /* 0x000fd20000000000 */
[----:B------:R-:W-:Y:S01]  /*9e00*/  @!P1 LEA R19, R25, UR45, 0x1 ;  /* 0x0000002d19139c11 */ /* 0x000fe2000f8e08ff */
[----:B0-----:R-:W-:Y:S01]  /*9e10*/  @!P1 IMAD.WIDE.U32 R4, R30, 0x2, R4 ;  /* 0x000000021e049825 */ /* 0x001fe200078e0004 */
[----:B------:R-:W0:Y:S04]  /*9e20*/  SHFL.IDX PT, R2, R0, 0x6, 0x181f ;  /* 0x00d81f0000027f89 */ /* 0x000e2800000e0000 */
[----:B------:R-:W-:Y:S04]  /*9e30*/  @!P1 LDGSTS.E.BYPASS.LTC128B.128 [R19+0xec00], desc[UR38][R4.64], !P3 ;  /* 0x0ec0000004139fae */ /* 0x000fe8000d901d66 */
[----:B------:R-:W-:Y:S04]  /*9e40*/  @!P1 LDGSTS.E.BYPASS.LTC128B.128 [R19+0x12c00], desc[UR38][R4.64+0x80], !P2 ;  /* 0x12c0008004139fae */ /* 0x000fe8000d101d66 */
[----:B------:R1:W-:Y:S01]  /*9e50*/  @!P1 LDGSTS.E.BYPASS.LTC128B.128 [R19+0x16c00], desc[UR38][R4.64+0x100], !P0 ;  /* 0x16c0010004139fae */ /* 0x0003e2000c101d66 */
[----:B------:R-:W-:-:S03]  /*9e60*/  ISETP.GE.AND P1, PT, R9, R6, PT ;  /* 0x000000060900720c */ /* 0x000fc60003f26270 */
[----:B-1----:R1:W2:Y:S10]  /*9e70*/  SHFL.IDX PT, R4, R8, 0x7, 0x181f ;  /* 0x00f81f0008047f89 */ /* 0x0022b400000e0000 */
[----:B0-----:R-:W-:Y:S01]  /*9e80*/  @!P1 IMAD.WIDE.U32 R2, R30, 0x2, R2 ;  /* 0x000000021e029825 */ /* 0x001fe200078e0002 */
[----:B------:R-:W-:-:S05]  /*9e90*/  @!P1 LEA R9, R25, UR45, 0x1 ;  /* 0x0000002d19099c11 */ /* 0x000fca000f8e08ff */
[----:B------:R1:W-:Y:S04]  /*9ea0*/  @!P1 LDGSTS.E.BYPASS.LTC128B.128 [R9+0xf400], desc[UR38][R2.64], !P3 ;  /* 0x0f40000002099fae */ /* 0x0003e8000d901d66 */
[----:B------:R1:W-:Y:S04]  /*9eb0*/  @!P1 LDGSTS.E.BYPASS.LTC128B.128 [R9+0x13400], desc[UR38][R2.64+0x80], !P2 ;  /* 0x1340008002099fae */ /* 0x0003e8000d101d66 */
[----:B------:R1:W-:Y:S02]  /*9ec0*/  @!P1 LDGSTS.E.BYPASS.LTC128B.128 [R9+0x17400], desc[UR38][R2.64+0x100], !P0 ;  /* 0x1740010002099fae */ /* 0x0003e4000c101d66 */
.L_x_119:
[----:B------:R-:W-:Y:S01]  /*9ed0*/  IADD3 R7, R7, 0x70, RZ ;  /* 0x0000007007077810 */ /* 0x000fe20007ffe0ff */
[----:B------:R-:W-:Y:S01]  /*9ee0*/  BSSY B0, `(.L_x_52) ;  /* 0x000000d000007945 */ /* 0x000fe20003800000 */
[----:B-1----:R-:W-:Y:S02]  /*9ef0*/  IMAD.MOV.U32 R2, RZ, RZ, R14 ;  /* 0x000000ffff027224 */ /* 0x002fe400078e000e */
[----:B------:R-:W-:Y:S01]  /*9f00*/  ISETP.GE.AND P1, PT, R7, R6, PT ;  /* 0x000000060700720c */ /* 0x000fe20003f26270 */
[----:B--2---:R-:W-:-:S12]  /*9f10*/  IMAD.MOV.U32 R3, RZ, RZ, R4 ;  /* 0x000000ffff037224 */ /* 0x004fd800078e0004 */
[----:B------:R-:W-:Y:S05]  /*9f20*/  @P1 BRA `(.L_x_53) ;  /* 0x0000000000201947 */ /* 0x000fea0003800000 */
[----:B------:R-:W-:Y:S01]  /*9f30*/  IMAD.WIDE.U32 R2, R30, 0x2, R2 ;  /* 0x000000021e027825 */ /* 0x000fe200078e0002 */
[----:B------:R-:W-:-:S05]  /*9f40*/  LEA R5, R25, UR45, 0x1 ;  /* 0x0000002d19057c11 */ /* 0x000fca000f8e08ff */
[----:B------:R-:W-:Y:S01]  /*9f50*/  @!PT LDS RZ, [RZ] ;  /* 0x00000000fffff984 */ /* 0x000fe20000000800 */
[----:B------:R-:W-:Y:S01]  /*9f60*/  @!PT LDS RZ, [RZ] ;  /* 0x00000000fffff984 */ /* 0x000fe20000000800 */
[----:B------:R-:W-:Y:S01]  /*9f70*/  @!PT LDS RZ, [RZ] ;  /* 0x00000000fffff984 */ /* 0x000fe20000000800 */
[----:B------:R0:W-:Y:S04]  /*9f80*/  LDGSTS.E.BYPASS.LTC128B.128 [R5+0xfc00], desc[UR38][R2.64], !P3 ;  /* 0x0fc0000002057fae */ /* 0x0001e8000d901d66 */
[----:B------:R0:W-:Y:S04]  /*9f90*/  LDGSTS.E.BYPASS.LTC128B.128 [R5+0x13c00], desc[UR38][R2.64+0x80], !P2 ;  /* 0x13c0008002057fae */ /* 0x0001e8000d101d66 */
[----:B------:R0:W-:Y:S02]  /*9fa0*/  LDGSTS.E.BYPASS.LTC128B.128 [R5+0x17c00], desc[UR38][R2.64+0x100], !P0 ;  /* 0x17c0010002057fae */ /* 0x0001e4000c101d66 */
.L_x_53:
[----:B------:R-:W-:Y:S05]  /*9fb0*/  BSYNC B0 ;  /* 0x0000000000007941 */ /* 0x000fea0003800000 */
.L_x_52:
[----:B------:R-:W-:Y:S01]  /*9fc0*/  NOP ;  /* 0x0000000000007918 */ /* 0x000fe20000000000 */
[----:B------:R-:W-:Y:S01]  /*9fd0*/  SYNCS.ARRIVE.TRANS64.RED.A0T1 RZ, [UR45+0x2a800], RZ ;  /* 0x02a800ffffff79a7 */ /* 0x000fe2000820042d */
[----:B------:R-:W-:Y:S01]  /*9fe0*/  MOV R0, 0x1 ;  /* 0x0000000100007802 */ /* 0x000fe20000000f00 */
[----:B------:R-:W-:Y:S03]  /*9ff0*/  ARRIVES.LDGSTSBAR.64.TRANSCNT [UR45+0x2a800] ;  /* 0x02a80000ff0079b0 */ /* 0x000fe60008000aad */
[----:B------:R-:W-:Y:S01]  /*a000*/  SHF.L.U32 R0, R0, 0x1f, RZ ;  /* 0x0000001f00007819 */ /* 0x000fe200000006ff */
[----:B------:R-:W-:Y:S01]  /*a010*/  NOP ;  /* 0x0000000000007918 */ /* 0x000fe20000000000 */
[----:B------:R-:W-:Y:S02]  /*a020*/  SYNCS.ARRIVE.TRANS64.A1T0 RZ, [UR45+0x2a800], RZ ;  /* 0x02a800ffffff79a7 */ /* 0x000fe4000810002d */
[----:B------:R-:W1:Y:S02]  /*a030*/  SYNCS.PHASECHK.TRANS64.TRYWAIT P0, [UR45+0x2a820], R0 ;  /* 0x02a82000ff0075a7 */ /* 0x000e64000800016d */
[----:B-1----:R-:W-:Y:S05]  /*a040*/  @!P0 BRA `(.L_x_54) ;  /* 0x0000002c004c8947 */ /* 0x002fea0003800000 */
.L_x_120:
[----:B------:R-:W-:Y:S01]  /*a050*/  UIADD3 UR4, UR49, -0x2, URZ ;  /* 0xfffffffe31047890 */ /* 0x000fe2000fffe03f */
[----:B------:R-:W-:Y:S02]  /*a060*/  IMAD.MOV.U32 R24, RZ, RZ, 0x1 ;  /* 0x00000001ff187424 */ /* 0x000fe400078e00ff */
[----:B------:R-:W-:Y:S01]  /*a070*/  IMAD.MOV.U32 R21, RZ, RZ, RZ ;  /* 0x000000ffff157224 */ /* 0x000fe200078e00ff */
[----:B------:R-:W-:-:S06]  /*a080*/  UISETP.GE.AND UP0, UPT, UR4, UR48, UPT ;  /* 0x000000300400728c */ /* 0x000fcc000bf06270 */
[----:B------:R-:W-:-:S13]  /*a090*/  PLOP3.LUT P0, PT, PT, PT, UP0, 0x80, 0x0 ;  /* 0x000000000000781c */ /* 0x000fda0003f0f008 */
[----:B------:R-:W-:Y:S05]  /*a0a0*/  @!P0 BRA `(.L_x_55) ;  /* 0x0000000c00dc8947 */ /* 0x000fea0003800000 */
[----:B------:R-:W-:Y:S01]  /*a0b0*/  UIADD3 UR4, UR47, 0x1, URZ ;  /* 0x000000012f047890 */ /* 0x000fe2000fffe03f */
[----:B0-----:R-:W-:Y:S01]  /*a0c0*/  LOP3.LUT R3, RZ, UR44, RZ, 0x33, !PT ;  /* 0x0000002cff037c12 */ /* 0x001fe2000f8e33ff */
[----:B------:R-:W-:Y:S01]  /*a0d0*/  BSSY B0, `(.L_x_55) ;  /* 0x00000f4000007945 */ /* 0x000fe20003800000 */
[----:B------:R-:W-:Y:S01]  /*a0e0*/  IADD3 R18, R26, R18, R37 ;  /* 0x000000121a127210 */ /* 0x000fe20007ffe025 */
[----:B------:R-:W-:Y:S01]  /*a0f0*/  UIMAD UR4, UR4, UR37, URZ ;  /* 0x00000025040472a4 */ /* 0x000fe2000f8e023f */
[----:B------:R-:W-:Y:S01]  /*a100*/  IADD3 R5, -R37, UR43, RZ ;  /* 0x0000002b25057c10 */ /* 0x000fe2000fffe1ff */
[----:B------:R-:W-:Y:S01]  /*a110*/  IMAD.SHL.U32 R35, R30, 0x2, RZ ;  /* 0x000000021e237824 */ /* 0x000fe200078e00ff */
[----:B------:R-:W-:Y:S01]  /*a120*/  IADD3 R9, R18, -0x120, RZ ;  /* 0xfffffee012097810 */ /* 0x000fe20007ffe0ff */
[----:B------:R-:W-:Y:S01]  /*a130*/  IMAD.MOV.U32 R23, RZ, RZ, 0x1 ;  /* 0x00000001ff177424 */ /* 0x000fe200078e00ff */
[----:B------:R-:W-:Y:S02]  /*a140*/  MOV R10, RZ ;  /* 0x000000ff000a7202 */ /* 0x000fe40000000f00 */
[----:B------:R-:W-:-:S04]  /*a150*/  LOP3.LUT R0, RZ, UR4, RZ, 0x33, !PT ;  /* 0x00000004ff007c12 */ /* 0x000fc8000f8e33ff */
[----:B------:R-:W-:-:S04]  /*a160*/  VIMNMX R0, R0, R3, !PT ;  /* 0x0000000300007248 */ /* 0x000fc80007fe0100 */
[C---:B------:R-:W-:Y:S01]  /*a170*/  IADD3 R28, -R0.reuse, -0x2, RZ ;  /* 0xfffffffe001c7810 */ /* 0x040fe20007ffe1ff */
[C---:B------:R-:W-:Y:S02]  /*a180*/  IMAD R5, R0.reuse, 0x60, R5 ;  /* 0x0000006000057824 */ /* 0x040fe400078e0205 */
[----:B------:R-:W-:Y:S02]  /*a190*/  IMAD R9, R0, -0x60, R9 ;  /* 0xffffffa000097824 */ /* 0x000fe400078e0209 */
[----:B------:R-:W-:-:S07]  /*a1a0*/  VIADD R0, R5, 0xc0 ;  /* 0x000000c005007836 */ /* 0x000fce0000000000 */
.L_x_68:
[----:B------:R-:W0:Y:S01]  /*a1b0*/  LDC R2, c[0x0][0x430] ;  /* 0x00010c00ff027b82 */ /* 0x000e220000000800 */
[----:B------:R-:W-:Y:S01]  /*a1c0*/  ISETP.GT.U32.AND P1, PT, R33, 0x5f, PT ;  /* 0x0000005f2100780c */ /* 0x000fe20003f24070 */
[----:B------:R-:W-:-:S12]  /*a1d0*/  IMAD.MOV.U32 R11, RZ, RZ, R9 ;  /* 0x000000ffff0b7224 */ /* 0x000fd800078e0009 */
[----:B------:R-:W1:Y:S08]  /*a1e0*/  @!P1 LDC.64 R6, c[0x0][0x428] ;  /* 0x00010a00ff069b82 */ /* 0x000e700000000a00 */
[----:B------:R-:W2:Y:S01]  /*a1f0*/  @!P1 LDC.64 R4, c[0x0][0x418] ;  /* 0x00010600ff049b82 */ /* 0x000ea20000000a00 */
[----:B0-----:R-:W-:-:S13]  /*a200*/  ISETP.NE.AND P0, PT, R2, 0x1, PT ;  /* 0x000000010200780c */ /* 0x001fda0003f05270 */
[----:B------:R-:W0:Y:S08]  /*a210*/  @P0 LDC R2, c[0x0][0x434] ;  /* 0x00010d00ff020b82 */ /* 0x000e300000000800 */
[----:B------:R-:W3:Y:S01]  /*a220*/  @P0 LDC R3, c[0x0][0x438] ;  /* 0x00010e00ff030b82 */ /* 0x000ee20000000800 */
[----:B0-----:R-:W-:-:S05]  /*a230*/  @P0 IMAD.HI.U32 R2, R9, R2, RZ ;  /* 0x0000000209020227 */ /* 0x001fca00078e00ff */
[----:B---3--:R-:W-:Y:S01]  /*a240*/  @P0 SHF.R.U32.HI R11, RZ, R3, R2 ;  /* 0x00000003ff0b0219 */ /* 0x008fe20000011602 */
[----:B-1----:R-:W-:-:S03]  /*a250*/  @!P1 IMAD R2, R34, R6, RZ ;  /* 0x0000000622029224 */ /* 0x002fc600078e02ff */
[----:B------:R-:W-:Y:S01]  /*a260*/  @!P1 SHF.R.S32.HI R3, RZ, 0x1f, R11 ;  /* 0x0000001fff039819 */ /* 0x000fe2000001140b */
[----:B------:R-:W-:Y:S01]  /*a270*/  @!P1 IMAD R7, R32, R7, R2 ;  /* 0x0000000720079224 */ /* 0x000fe200078e0202 */
[----:B------:R-:W-:-:S05]  /*a280*/  @!P1 MOV R2, R11 ;  /* 0x0000000b00029202 */ /* 0x000fca0000000f00 */
[----:B------:R-:W-:-:S04]  /*a290*/  @!P1 IMAD.WIDE.U32 R2, R32, R6, R2 ;  /* 0x0000000620029225 */ /* 0x000fc800078e0002 */
[----:B------:R-:W-:Y:S01]  /*a2a0*/  @!P1 IMAD.IADD R3, R7, 0x1, R3 ;  /* 0x0000000107039824 */ /* 0x000fe200078e0203 */
[----:B--2---:R-:W-:Y:S01]  /*a2b0*/  @!P1 LEA R4, P0, R2, R4, 0x2 ;  /* 0x0000000402049211 */ /* 0x004fe200078010ff */
[----:B------:R-:W-:-:S03]  /*a2c0*/  IMAD.MOV.U32 R6, RZ, RZ, RZ ;  /* 0x000000ffff067224 */ /* 0x000fc600078e00ff */
[----:B------:R-:W-:-:S05]  /*a2d0*/  @!P1 LEA.HI.X R5, R2, R5, R3, 0x2, P0 ;  /* 0x0000000502059211 */ /* 0x000fca00000f1403 */
[----:B------:R0:W5:Y:S01]  /*a2e0*/  @!P1 LDG.E R6, desc[UR38][R4.64] ;  /* 0x0000002604069981 */ /* 0x000162000c1e1900 */
[----:B------:R-:W-:Y:S02]  /*a2f0*/  ISETP.NE.AND P1, PT, R36, 0x3, PT ;  /* 0x000000032400780c */ /* 0x000fe40003f25270 */
[----:B------:R-:W-:-:S04]  /*a300*/  IADD3 R21, R10, 0x1, RZ ;  /* 0x000000010a157810 */ /* 0x000fc80007ffe0ff */
[----:B------:R-:W-:-:S04]  /*a310*/  ISETP.NE.AND P0, PT, R21, 0x2, PT ;  /* 0x000000021500780c */ /* 0x000fc80003f05270 */
[----:B------:R-:W-:Y:S02]  /*a320*/  SEL R24, RZ, 0x1, P0 ;  /* 0x00000001ff187807 */ /* 0x000fe40000000000 */
[----:B------:R-:W-:Y:S02]  /*a330*/  SEL R21, R21, RZ, P0 ;  /* 0x000000ff15157207 */ /* 0x000fe40000000000 */
[----:B------:R-:W-:Y:S01]  /*a340*/  LOP3.LUT R24, R23, R24, RZ, 0x3c, !PT ;  /* 0x0000001817187212 */ /* 0x000fe200078e3cff */
[----:B0-----:R-:W-:Y:S06]  /*a350*/  @!P1 BRA `(.L_x_56) ;  /* 0x0000000000049947 */ /* 0x001fec0003800000 */
[----:B------:R-:W-:Y:S01]  /*a360*/  BPT.TRAP 0x1 ;  /* 0x000000040000795c */ /* 0x000fe20000300000 */
.L_x_56:
[----:B------:R-:W-:Y:S01]  /*a370*/  LEA R8, R21, UR45, 0x3 ;  /* 0x0000002d15087c11 */ /* 0x000fe2000f8e18ff */
[----:B------:R-:W-:Y:S01]  /*a380*/  BSSY B1, `(.L_x_57) ;  /* 0x0000004000017945 */ /* 0x000fe20003800000 */
[----:B------:R-:W-:-:S04]  /*a390*/  SHF.L.U32 R3, R24, 0x1f, RZ ;  /* 0x0000001f18037819 */ /* 0x000fc800000006ff */
[----:B------:R-:W0:Y:S02]  /*a3a0*/  SYNCS.PHASECHK.TRANS64.TRYWAIT P0, [R8+URZ+0x2a840], R3 ;  /* 0x02a84003080075a7 */ /* 0x000e24000800017f */
[----:B0-----:R-:W-:Y:S05]  /*a3b0*/  @!P0 BRA `(.L_x_58) ;  /* 0x0000002800888947 */ /* 0x001fea0003800000 */
.L_x_121:
[----:B------:R-:W-:Y:S05]  /*a3c0*/  BSYNC B1 ;  /* 0x0000000000017941 */ /* 0x000fea0003800000 */
.L_x_57:
[----:B------:R-:W-:Y:S01]  /*a3d0*/  ULDC UR4, c[0x0][0x430] ;  /* 0x00010c0000047ab9 */ /* 0x000fe20000000800 */
[----:B-----5:R-:W-:Y:S01]  /*a3e0*/  SHF.R.S32.HI R27, RZ, 0x1f, R6 ;  /* 0x0000001fff1b7819 */ /* 0x020fe20000011406 */
[----:B------:R-:W-:Y:S01]  /*a3f0*/  UIADD3 UR4, -UR4, URZ, URZ ;  /* 0x0000003f04047290 */ /* 0x000fe2000fffe13f */
[----:B------:R-:W-:Y:S01]  /*a400*/  R2UR UR6, R31 ;  /* 0x000000001f0672ca */ /* 0x000fe200000e0000 */
[----:B------:R-:W-:Y:S01]  /*a410*/  IMAD R19, R21, 0x4800, R25 ;  /* 0x0000480015137824 */ /* 0x000fe200078e0219 */
[C---:B------:R-:W-:Y:S02]  /*a420*/  LOP3.LUT P3, RZ, R22.reuse, 0x4, RZ, 0xc0, !PT ;  /* 0x0000000416ff7812 */ /* 0x040fe4000786c0ff */
[C---:B------:R-:W-:Y:S01]  /*a430*/  LOP3.LUT P2, RZ, R22.reuse, 0x2, RZ, 0xc0, !PT ;  /* 0x0000000216ff7812 */ /* 0x040fe2000784c0ff */
[----:B------:R-:W-:Y:S01]  /*a440*/  IMAD R7, R11, UR4, R9 ;  /* 0x000000040b077c24 */ /* 0x000fe2000f8e0209 */
[----:B------:R-:W-:Y:S01]  /*a450*/  ULDC.64 UR4, c[0x0][0x300] ;  /* 0x0000c00000047ab9 */ /* 0x000fe20000000a00 */
[----:B------:R-:W-:-:S03]  /*a460*/  LOP3.LUT P1, RZ, R22, 0x1, RZ, 0xc0, !PT ;  /* 0x0000000116ff7812 */ /* 0x000fc6000782c0ff */
[----:B------:R-:W-:-:S05]  /*a470*/  SHF.R.S32.HI R26, RZ, 0x1f, R7 ;  /* 0x0000001fff1a7819 */ /* 0x000fca0000011407 */
[----:B------:R-:W-:-:S04]  /*a480*/  IMAD R2, R26, UR4, RZ ;  /* 0x000000041a027c24 */ /* 0x000fc8000f8e02ff */
[C---:B------:R-:W-:Y:S02]  /*a490*/  IMAD R5, R7.reuse, UR5, R2 ;  /* 0x0000000507057c24 */ /* 0x040fe4000f8e0202 */
[----:B0-----:R-:W-:Y:S01]  /*a4a0*/  IMAD.WIDE.U32 R2, R7, UR4, RZ ;  /* 0x0000000407027c25 */ /* 0x001fe2000f8e00ff */
        /* <DEDUP_REMOVED lines=13> */
[----:B------:R-:W-:Y:S01]  /*a580*/  LEA R18, P0, R2, UR6, 0x1 ;  /* 0x0000000602127c11 */ /* 0x000fe2000f8008ff */
[----:B------:R-:W-:-:S03]  /*a590*/  UMOV UR4, 0xffffffff ;  /* 0xffffffff00047882 */ /* 0x000fc60000000000 */
[----:B------:R-:W-:Y:S01]  /*a5a0*/  LEA.HI.X R20, R2, UR7, R3, 0x1, P0 ;  /* 0x0000000702147c11 */ /* 0x000fe200080f0c03 */
[----:B------:R-:W-:Y:S08]  /*a5b0*/  BRA.DIV UR4, `(.L_x_59) ;  /* 0x0000002a041c7947 */ /* 0x000ff0000b800000 */
[----:B------:R-:W0:Y:S01]  /*a5c0*/  SHFL.IDX PT, R14, R18, RZ, 0x181f ;  /* 0x00181fff120e7589 */ /* 0x000e2200000e0000 */
[----:B------:R-:W-:-:S03]  /*a5d0*/  LEA R19, R19, UR45, 0x1 ;  /* 0x0000002d13137c11 */ /* 0x000fc6000f8e08ff */
[----:B------:R-:W1:Y:S04]  /*a5e0*/  SHFL.IDX PT, R3, R20, RZ, 0x181f ;  /* 0x00181fff14037589 */ /* 0x000e6800000e0000 */
[----:B------:R-:W-:Y:S04]  /*a5f0*/  SHFL.IDX PT, R4, R20, 0x1, 0x181f ;  /* 0x00381f0014047f89 */ /* 0x000fe800000e0000 */
[----:B------:R-:W-:Y:S04]  /*a600*/  SHFL.IDX PT, R12, R18, 0x2, 0x181f ;  /* 0x00581f00120c7f89 */ /* 0x000fe800000e0000 */
[----:B------:R-:W-:Y:S01]  /*a610*/  SHFL.IDX PT, R5, R20, 0x2, 0x181f ;  /* 0x00581f0014057f89 */ /* 0x000fe200000e0000 */
[----:B0-----:R-:W-:-:S03]  /*a620*/  IADD3 R2, P0, R14, R35, RZ ;  /* 0x000000230e027210 */ /* 0x001fc60007f1e0ff */
[----:B------:R-:W0:Y:S02]  /*a630*/  SHFL.IDX PT, R14, R18, 0x1, 0x181f ;  /* 0x00381f00120e7f89 */ /* 0x000e2400000e0000 */
[----:B-1----:R-:W-:-:S05]  /*a640*/  IMAD.X R3, RZ, RZ, R3, P0 ;  /* 0x000000ffff037224 */ /* 0x002fca00000e0603 */
[----:B------:R-:W-:Y:S04]  /*a650*/  LDGSTS.E.BYPASS.LTC128B.128 [R19+0x18400], desc[UR38][R2.64], !P3 ;  /* 0x1840000002137fae */ /* 0x000fe8000d901d66 */
[----:B------:R-:W-:Y:S04]  /*a660*/  LDGSTS.E.BYPASS.LTC128B.128 [R19+0x1b400], desc[UR38][R2.64+0x80], !P2 ;  /* 0x1b40008002137fae */ /* 0x000fe8000d101d66 */
[----:B------:R0:W-:Y:S02]  /*a670*/  LDGSTS.E.BYPASS.LTC128B.128 [R19+0x1e400], desc[UR38][R2.64+0x100], !P1 ;  /* 0x1e40010002137fae */ /* 0x0001e4000c901d66 */
[----:B0-----:R-:W-:-:S02]  /*a680*/  IADD3 R2, P0, R14, R35, RZ ;  /* 0x000000230e027210 */ /* 0x001fc40007f1e0ff */
[----:B------:R-:W0:Y:S02]  /*a690*/  SHFL.IDX PT, R14, R18, 0x3, 0x181f ;  /* 0x00781f00120e7f89 */ /* 0x000e2400000e0000 */
[----:B------:R-:W-:Y:S02]  /*a6a0*/  IADD3.X R3, RZ, R4, RZ, P0, !PT ;  /* 0x00000004ff037210 */ /* 0x000fe400007fe4ff */
[-C--:B------:R-:W-:Y:S02]  /*a6b0*/  IADD3 R4, P0, R12, R35.reuse, RZ ;  /* 0x000000230c047210 */ /* 0x080fe40007f1e0ff */
[----:B------:R-:W-:Y:S03]  /*a6c0*/  SHFL.IDX PT, R12, R18, 0x4, 0x181f ;  /* 0x00981f00120c7f89 */ /* 0x000fe600000e0000 */
[----:B------:R-:W-:Y:S01]  /*a6d0*/  IMAD.X R5, RZ, RZ, R5, P0 ;  /* 0x000000ffff057224 */ /* 0x000fe200000e0605 */
[----:B------:R-:W-:Y:S04]  /*a6e0*/  LDGSTS.E.BYPASS.LTC128B.128 [R19+0x18c00], desc[UR38][R2.64], !P3 ;  /* 0x18c0000002137fae */ /* 0x000fe8000d901d66 */
[----:B------:R-:W-:Y:S04]  /*a6f0*/  LDGSTS.E.BYPASS.LTC128B.128 [R19+0x1bc00], desc[UR38][R2.64+0x80], !P2 ;  /* 0x1bc0008002137fae */ /* 0x000fe8000d101d66 */
[----:B------:R1:W-:Y:S04]  /*a700*/  LDGSTS.E.BYPASS.LTC128B.128 [R19+0x1ec00], desc[UR38][R2.64+0x100], !P1 ;  /* 0x1ec0010002137fae */ /* 0x0003e8000c901d66 */
[----:B------:R-:W-:Y:S04]  /*a710*/  LDGSTS.E.BYPASS.LTC128B.128 [R19+0x19400], desc[UR38][R4.64], !P3 ;  /* 0x1940000004137fae */ /* 0x000fe8000d901d66 */
[----:B------:R-:W-:Y:S04]  /*a720*/  LDGSTS.E.BYPASS.LTC128B.128 [R19+0x1c400], desc[UR38][R4.64+0x80], !P2 ;  /* 0x1c40008004137fae */ /* 0x000fe8000d101d66 */
[----:B-1----:R-:W1:Y:S01]  /*a730*/  SHFL.IDX PT, R3, R20, 0x3, 0x181f ;  /* 0x00781f0014037f89 */ /* 0x002e6200000e0000 */
[----:B0-----:R-:W-:-:S03]  /*a740*/  IADD3 R2, P0, R14, R35, RZ ;  /* 0x000000230e027210 */ /* 0x001fc60007f1e0ff */
[----:B------:R0:W-:Y:S04]  /*a750*/  LDGSTS.E.BYPASS.LTC128B.128 [R19+0x1f400], desc[UR38][R4.64+0x100], !P1 ;  /* 0x1f40010004137fae */ /* 0x0001e8000c901d66 */
[----:B------:R-:W-:Y:S04]  /*a760*/  SHFL.IDX PT, R14, R18, 0x5, 0x181f ;  /* 0x00b81f00120e7f89 */ /* 0x000fe800000e0000 */
[----:B0-----:R-:W0:Y:S04]  /*a770*/  SHFL.IDX PT, R4, R20, 0x4, 0x181f ;  /* 0x00981f0014047f89 */ /* 0x001e2800000e0000 */
[----:B------:R-:W2:Y:S01]  /*a780*/  SHFL.IDX PT, R20, R20, 0x5, 0x181f ;  /* 0x00b81f0014147f89 */ /* 0x000ea200000e0000 */
[----:B-1----:R-:W-:-:S05]  /*a790*/  IMAD.X R3, RZ, RZ, R3, P0 ;  /* 0x000000ffff037224 */ /* 0x002fca00000e0603 */
[----:B------:R-:W-:Y:S04]  /*a7a0*/  LDGSTS.E.BYPASS.LTC128B.128 [R19+0x19c00], desc[UR38][R2.64], !P3 ;  /* 0x19c0000002137fae */ /* 0x000fe8000d901d66 */
[----:B------:R-:W-:Y:S04]  /*a7b0*/  LDGSTS.E.BYPASS.LTC128B.128 [R19+0x1cc00], desc[UR38][R2.64+0x80], !P2 ;  /* 0x1cc0008002137fae */ /* 0x000fe8000d101d66 */
[----:B------:R1:W-:Y:S02]  /*a7c0*/  LDGSTS.E.BYPASS.LTC128B.128 [R19+0x1fc00], desc[UR38][R2.64+0x100], !P1 ;  /* 0x1fc0010002137fae */ /* 0x0003e4000c901d66 */
[----:B-1----:R-:W-:-:S04]  /*a7d0*/  IADD3 R2, P0, R12, R35, RZ ;  /* 0x000000230c027210 */ /* 0x002fc80007f1e0ff */
[----:B0-----:R-:W-:-:S05]  /*a7e0*/  IADD3.X R3, RZ, R4, RZ, P0, !PT ;  /* 0x00000004ff037210 */ /* 0x001fca00007fe4ff */
[----:B------:R0:W-:Y:S04]  /*a7f0*/  LDGSTS.E.BYPASS.LTC128B.128 [R19+0x1a400], desc[UR38][R2.64], !P3 ;  /* 0x1a40000002137fae */ /* 0x0001e8000d901d66 */
[----:B------:R0:W-:Y:S04]  /*a800*/  LDGSTS.E.BYPASS.LTC128B.128 [R19+0x1d400], desc[UR38][R2.64+0x80], !P2 ;  /* 0x1d40008002137fae */ /* 0x0001e8000d101d66 */
[----:B--2---:R0:W-:Y:S02]  /*a810*/  LDGSTS.E.BYPASS.LTC128B.128 [R19+0x20400], desc[UR38][R2.64+0x100], !P1 ;  /* 0x2040010002137fae */ /* 0x0041e4000c901d66 */
.L_x_135:
[----:B0-----:R-:W-:-:S05]  /*a820*/  IADD3 R2, P0, R14, R35, RZ ;  /* 0x000000230e027210 */ /* 0x001fca0007f1e0ff */
[----:B------:R-:W-:Y:S01]  /*a830*/  IMAD.X R3, RZ, RZ, R20, P0 ;  /* 0x000000ffff037224 */ /* 0x000fe200000e0614 */
[----:B------:R-:W-:-:S04]  /*a840*/  PLOP3.LUT P0, PT, PT, PT, PT, 0x80, 0x0 ;  /* 0x000000000000781c */ /* 0x000fc80003f0f070 */
[----:B------:R-:W-:Y:S01]  /*a850*/  @!PT LDS RZ, [RZ] ;  /* 0x00000000fffff984 */ /* 0x000fe20000000800 */
[----:B------:R-:W-:Y:S01]  /*a860*/  @!PT LDS RZ, [RZ] ;  /* 0x00000000fffff984 */ /* 0x000fe20000000800 */
[----:B------:R-:W-:Y:S01]  /*a870*/  @!PT LDS RZ, [RZ] ;  /* 0x00000000fffff984 */ /* 0x000fe20000000800 */
[----:B------:R0:W-:Y:S04]  /*a880*/  LDGSTS.E.BYPASS.LTC128B.128 [R19+0x1ac00], desc[UR38][R2.64], !P3 ;  /* 0x1ac0000002137fae */ /* 0x0001e8000d901d66 */
[----:B------:R0:W-:Y:S04]  /*a890*/  LDGSTS.E.BYPASS.LTC128B.128 [R19+0x1dc00], desc[UR38][R2.64+0x80], !P2 ;  /* 0x1dc0008002137fae */ /* 0x0001e8000d101d66 */
[----:B------:R0:W-:Y:S01]  /*a8a0*/  LDGSTS.E.BYPASS.LTC128B.128 [R19+0x20c00], desc[UR38][R2.64+0x100], !P1 ;  /* 0x20c0010002137fae */ /* 0x0001e2000c901d66 */
[----:B------:R-:W-:Y:S01]  /*a8b0*/  NOP ;  /* 0x0000000000007918 */ /* 0x000fe20000000000 */
.L_x_60:
[----:B------:R-:W-:Y:S02]  /*a8c0*/  PLOP3.LUT P1, PT, P1, P0, PT, 0xa2, 0x0 ;  /* 0x000000000000781c */ /* 0x000fe40000f21472 */
[----:B------:R-:W-:-:S08]  /*a8d0*/  @P0 R2UR P1, UR4, R8 ;  /* 0x00000000080402ca */ /* 0x000fd00000020000 */
[----:B------:R-:W-:-:S05]  /*a8e0*/  @P0 PLOP3.LUT P0, PT, P1, PT, PT, 0x80, 0x0 ;  /* 0x000000000000081c */ /* 0x000fca0000f0f070 */
[----:B------:R-:W-:Y:S01]  /*a8f0*/  @!P1 SYNCS.ARRIVE.TRANS64.RED.A0T1 RZ, [UR4+0x2a830], RZ ;  /* 0x02a830ffffff99a7 */ /* 0x000fe20008200404 */
[----:B------:R-:W-:Y:S07]  /*a900*/  @!P1 ARRIVES.LDGSTSBAR.64.TRANSCNT [UR4+0x2a830] ;  /* 0x02a83000ff0099b0 */ /* 0x000fee0008000a84 */
[----:B------:R-:W-:Y:S05]  /*a910*/  @P0 BRA.U.ANY `(.L_x_60) ;  /* 0xfffffffd00e80947 */ /* 0x000fea000393ffff */
[----:B------:R-:W-:Y:S01]  /*a920*/  NOP ;  /* 0x0000000000007918 */ /* 0x000fe20000000000 */
[----:B------:R-:W-:-:S13]  /*a930*/  ISETP.NE.AND P2, PT, R36, 0x3, PT ;  /* 0x000000032400780c */ /* 0x000fda0003f45270 */
[----:B------:R-:W-:Y:S05]  /*a940*/  @!P2 BRA `(.L_x_61) ;  /* 0x000000000004a947 */ /* 0x000fea0003800000 */
[----:B------:R-:W-:Y:S01]  /*a950*/  BPT.TRAP 0x1 ;  /* 0x000000040000795c */ /* 0x000fe20000300000 */
.L_x_61:
[----:B------:R1:W-:Y:S01]  /*a960*/  SYNCS.ARRIVE.TRANS64.A1T0 RZ, [R8+URZ+0x2a830], RZ ;  /* 0x02a830ff08ff79a7 */ /* 0x0003e2000810003f */
[----:B------:R-:W-:Y:S05]  /*a970*/  @!P2 BRA `(.L_x_62) ;  /* 0x000000000004a947 */ /* 0x000fea0003800000 */
[----:B------:R-:W-:Y:S01]  /*a980*/  BPT.TRAP 0x1 ;  /* 0x000000040000795c */ /* 0x000fe20000300000 */
.L_x_62:
[----:B0-----:R-:W-:Y:S01]  /*a990*/  SHF.L.U32 R3, R23, 0x1f, RZ ;  /* 0x0000001f17037819 */ /* 0x001fe200000006ff */
[----:B------:R-:W-:Y:S01]  /*a9a0*/  BSSY B1, `(.L_x_63) ;  /* 0x0000004000017945 */ /* 0x000fe20003800000 */
[----:B------:R-:W-:-:S04]  /*a9b0*/  LEA R4, R10, UR45, 0x3 ;  /* 0x0000002d0a047c11 */ /* 0x000fc8000f8e18ff */
[----:B------:R-:W0:Y:S02]  /*a9c0*/  SYNCS.PHASECHK.TRANS64.TRYWAIT P0, [R4+URZ+0x2a860], R3 ;  /* 0x02a86003040075a7 */ /* 0x000e24000800017f */
[----:B0-----:R-:W-:Y:S05]  /*a9d0*/  @!P0 BRA `(.L_x_64) ;  /* 0x0000002800d08947 */ /* 0x001fea0003800000 */
.L_x_136:
[----:B------:R-:W-:Y:S05]  /*a9e0*/  BSYNC B1 ;  /* 0x0000000000017941 */ /* 0x000fea0003800000 */
.L_x_63:
[----:B------:R-:W-:Y:S01]  /*a9f0*/  UMOV UR4, 0xffffffff ;  /* 0xffffffff00047882 */ /* 0x000fe20000000000 */
[----:B------:R-:W-:Y:S01]  /*aa00*/  LOP3.LUT P0, RZ, R29, 0x2, RZ, 0xc0, !PT ;  /* 0x000000021dff7812 */ /* 0x000fe2000780c0ff */
[----:B------:R-:W-:Y:S01]  /*aa10*/  IMAD R5, R10, 0x3000, R25 ;  /* 0x000030000a057824 */ /* 0x000fe200078e0219 */
[----:B------:R-:W-:Y:S11]  /*aa20*/  BRA.DIV UR4, `(.L_x_65) ;  /* 0x0000002a04d07947 */ /* 0x000ff6000b800000 */
[----:B------:R-:W2:Y:S01]  /*aa30*/  SHFL.IDX PT, R14, R16, RZ, 0x181f ;  /* 0x00181fff100e7589 */ /* 0x000ea200000e0000 */
[----:B------:R-:W-:-:S03]  /*aa40*/  LEA R5, R5, UR45, 0x1 ;  /* 0x0000002d05057c11 */ /* 0x000fc6000f8e08ff */
[----:B0-----:R-:W0:Y:S04]  /*aa50*/  SHFL.IDX PT, R3, R17, RZ, 0x181f ;  /* 0x00181fff11037589 */ /* 0x001e2800000e0000 */
[----:B-1----:R-:W-:Y:S01]  /*aa60*/  SHFL.IDX PT, R8, R17, 0x1, 0x181f ;  /* 0x00381f0011087f89 */ /* 0x002fe200000e0000 */
[----:B--2---:R-:W-:-:S03]  /*aa70*/  IADD3 R2, P1, R14, R35, RZ ;  /* 0x000000230e027210 */ /* 0x004fc60007f3e0ff */
[----:B------:R-:W1:Y:S02]  /*aa80*/  SHFL.IDX PT, R14, R16, 0x1, 0x181f ;  /* 0x00381f00100e7f89 */ /* 0x000e6400000e0000 */
[----:B0-----:R-:W-:Y:S01]  /*aa90*/  IMAD.X R3, RZ, RZ, R3, P1 ;  /* 0x000000ffff037224 */ /* 0x001fe200008e0603 */
[----:B------:R-:W-:-:S04]  /*aaa0*/  LOP3.LUT P1, RZ, R29, 0x1, RZ, 0xc0, !PT ;  /* 0x000000011dff7812 */ /* 0x000fc8000782c0ff */
[----:B------:R-:W-:-:S13]  /*aab0*/  ISETP.LT.OR P2, PT, R0, 0x1, !P1 ;  /* 0x000000010000780c */ /* 0x000fda0004f41670 */
[----:B------:R-:W-:Y:S01]  /*aac0*/  LDGSTS.E.BYPASS.LTC128B.128 [R5+0x400], desc[UR38][R2.64], !P2 ;  /* 0x0040000002057fae */ /* 0x000fe2000d101d66 */
[----:B------:R-:W-:-:S13]  /*aad0*/  ISETP.LT.OR P2, PT, R0, 0x1, !P0 ;  /* 0x000000010000780c */ /* 0x000fda0004741670 */
[----:B------:R1:W-:Y:S02]  /*aae0*/  LDGSTS.E.BYPASS.LTC128B.128 [R5+0x3400], desc[UR38][R2.64+0x80], !P2 ;  /* 0x0340008002057fae */ /* 0x0003e4000d101d66 */
[----:B-1----:R-:W-:Y:S02]  /*aaf0*/  IADD3 R2, P2, R14, R35, RZ ;  /* 0x000000230e027210 */ /* 0x002fe40007f5e0ff */
[----:B------:R-:W0:Y:S02]  /*ab00*/  SHFL.IDX PT, R14, R16, 0x2, 0x181f ;  /* 0x00581f00100e7f89 */ /* 0x000e2400000e0000 */
[----:B------:R-:W-:Y:S02]  /*ab10*/  IADD3.X R3, RZ, R8, RZ, P2, !PT ;  /* 0x00000008ff037210 */ /* 0x000fe400017fe4ff */
[----:B------:R-:W-:Y:S01]  /*ab20*/  ISETP.LT.OR P2, PT, R0, 0x11, !P1 ;  /* 0x000000110000780c */ /* 0x000fe20004f41670 */
[----:B------:R-:W1:-:S12]  /*ab30*/  SHFL.IDX PT, R8, R17, 0x2, 0x181f ;  /* 0x00581f0011087f89 */ /* 0x000e5800000e0000 */
[----:B------:R-:W-:Y:S01]  /*ab40*/  LDGSTS.E.BYPASS.LTC128B.128 [R5+0xc00], desc[UR38][R2.64], !P2 ;  /* 0x00c0000002057fae */ /* 0x000fe2000d101d66 */
[----:B------:R-:W-:-:S13]  /*ab50*/  ISETP.LT.OR P2, PT, R0, 0x11, !P0 ;  /* 0x000000110000780c */ /* 0x000fda0004741670 */
[----:B------:R0:W-:Y:S02]  /*ab60*/  LDGSTS.E.BYPASS.LTC128B.128 [R5+0x3c00], desc[UR38][R2.64+0x80], !P2 ;  /* 0x03c0008002057fae */ /* 0x0001e4000d101d66 */
[----:B0-----:R-:W-:Y:S02]  /*ab70*/  IADD3 R2, P2, R14, R35, RZ ;  /* 0x000000230e027210 */ /* 0x001fe40007f5e0ff */
[----:B------:R-:W0:Y:S03]  /*ab80*/  SHFL.IDX PT, R14, R16, 0x3, 0x181f ;  /* 0x00781f00100e7f89 */ /* 0x000e2600000e0000 */
[----:B-1----:R-:W-:Y:S01]  /*ab90*/  IMAD.X R3, RZ, RZ, R8, P2 ;  /* 0x000000ffff037224 */ /* 0x002fe200010e0608 */
        /* <DEDUP_REMOVED lines=14> */
[----:B------:R0:W2:Y:S02]  /*ac80*/  SHFL.IDX PT, R14, R16, 0x5, 0x181f ;  /* 0x00b81f00100e7f89 */ /* 0x0000a400000e0000 */
[----:B-1----:R-:W-:Y:S02]  /*ac90*/  IADD3.X R3, RZ, R8, RZ, P2, !PT ;  /* 0x00000008ff037210 */ /* 0x002fe400017fe4ff */
[----:B------:R-:W-:Y:S01]  /*aca0*/  ISETP.LT.OR P2, PT, R0, 0x41, !P1 ;  /* 0x000000410000780c */ /* 0x000fe20004f41670 */
[----:B------:R0:W1:-:S12]  /*acb0*/  SHFL.IDX PT, R8, R17, 0x5, 0x181f ;  /* 0x00b81f0011087f89 */ /* 0x00005800000e0000 */
[----:B------:R0:W-:Y:S01]  /*acc0*/  LDGSTS.E.BYPASS.LTC128B.128 [R5+0x2400], desc[UR38][R2.64], !P2 ;  /* 0x0240000002057fae */ /* 0x0001e2000d101d66 */
[----:B------:R-:W-:-:S13]  /*acd0*/  ISETP.LT.OR P2, PT, R0, 0x41, !P0 ;  /* 0x000000410000780c */ /* 0x000fda0004741670 */
[----:B-12---:R0:W-:Y:S02]  /*ace0*/  LDGSTS.E.BYPASS.LTC128B.128 [R5+0x5400], desc[UR38][R2.64+0x80], !P2 ;  /* 0x0540008002057fae */ /* 0x0061e4000d101d66 */
.L_x_150:
[C---:B------:R-:W-:Y:S01]  /*acf0*/  ISETP.LT.OR P1, PT, R0.reuse, 0x51, !P1 ;  /* 0x000000510000780c */ /* 0x040fe20004f21670 */
[----:B------:R-:W-:Y:S01]  /*ad00*/  ULDC.64 UR4, c[0x0][0x328] ;  /* 0x0000ca0000047ab9 */ /* 0x000fe20000000a00 */
[----:B------:R-:W-:Y:S01]  /*ad10*/  ISETP.LT.OR P0, PT, R0, 0x51, !P0 ;  /* 0x000000510000780c */ /* 0x000fe20004701670 */
[----:B------:R-:W-:Y:S01]  /*ad20*/  IMAD R26, R26, UR4, RZ ;  /* 0x000000041a1a7c24 */ /* 0x000fe2000f8e02ff */
[----:B01----:R-:W-:-:S03]  /*ad30*/  IADD3 R2, P2, R14, R35, RZ ;  /* 0x000000230e027210 */ /* 0x003fc60007f5e0ff */
[----:B------:R-:W-:Y:S02]  /*ad40*/  IMAD R11, R7, UR5, R26 ;  /* 0x00000005070b7c24 */ /* 0x000fe4000f8e021a */
[----:B------:R-:W-:-:S05]  /*ad50*/  IMAD.X R3, RZ, RZ, R8, P2 ;  /* 0x000000ffff037224 */ /* 0x000fca00010e0608 */
[----:B------:R-:W-:Y:S01]  /*ad60*/  @!PT LDS RZ, [RZ] ;  /* 0x00000000fffff984 */ /* 0x000fe20000000800 */
[----:B------:R-:W-:Y:S01]  /*ad70*/  @!PT LDS RZ, [RZ] ;  /* 0x00000000fffff984 */ /* 0x000fe20000000800 */
[----:B------:R-:W-:Y:S01]  /*ad80*/  @!PT LDS RZ, [RZ] ;  /* 0x00000000fffff984 */ /* 0x000fe20000000800 */
[----:B------:R-:W-:Y:S04]  /*ad90*/  LDGSTS.E.BYPASS.LTC128B.128 [R5+0x2c00], desc[UR38][R2.64], !P1 ;  /* 0x02c0000002057fae */ /* 0x000fe8000c901d66 */
[----:B------:R0:W-:Y:S01]  /*ada0*/  LDGSTS.E.BYPASS.LTC128B.128 [R5+0x5c00], desc[UR38][R2.64+0x80], !P0 ;  /* 0x05c0008002057fae */ /* 0x0001e2000c101d66 */
[----:B------:R-:W-:Y:S01]  /*adb0*/  PLOP3.LUT P0, PT, PT, PT, PT, 0x80, 0x0 ;  /* 0x000000000000781c */ /* 0x000fe20003f0f070 */
[----:B------:R-:W-:Y:S01]  /*adc0*/  NOP ;  /* 0x0000000000007918 */ /* 0x000fe20000000000 */
[----:B0-----:R-:W-:Y:S01]  /*add0*/  IMAD.WIDE.U32 R2, R7, UR4, RZ ;  /* 0x0000000407027c25 */ /* 0x001fe2000f8e00ff */
[----:B------:R-:W-:-:S03]  /*ade0*/  ULDC.64 UR4, c[0x0][0x338] ;  /* 0x0000ce0000047ab9 */ /* 0x000fc60000000a00 */
[----:B------:R-:W-:Y:S02]  /*adf0*/  IMAD.IADD R3, R3, 0x1, R11 ;  /* 0x0000000103037824 */ /* 0x000fe400078e020b */
[----:B------:R-:W-:Y:S02]  /*ae00*/  IMAD R27, R27, UR4, RZ ;  /* 0x000000041b1b7c24 */ /* 0x000fe4000f8e02ff */
[----:B------:R-:W-:-:S04]  /*ae10*/  IMAD.WIDE.U32 R2, R6, UR4, R2 ;  /* 0x0000000406027c25 */ /* 0x000fc8000f8e0002 */
[----:B------:R-:W-:-:S05]  /*ae20*/  IMAD R27, R6, UR5, R27 ;  /* 0x00000005061b7c24 */ /* 0x000fca000f8e021b */
[----:B------:R-:W-:-:S07]  /*ae30*/  IADD3 R27, R3, R27, RZ ;  /* 0x0000001b031b7210 */ /* 0x000fce0007ffe0ff */
.L_x_66:
        /* <DEDUP_REMOVED lines=10> */
.L_x_67:
[----:B------:R-:W-:Y:S01]  /*aee0*/  R2UR UR4, R31 ;  /* 0x000000001f0472ca */ /* 0x000fe200000e0000 */
[----:B------:R-:W-:Y:S01]  /*aef0*/  ULDC.64 UR6, c[0x0][0x330] ;  /* 0x0000cc0000067ab9 */ /* 0x000fe20000000a00 */
[----:B------:R-:W-:Y:S01]  /*af00*/  IMAD.MOV.U32 R3, RZ, RZ, R27 ;  /* 0x000000ffff037224 */ /* 0x000fe200078e001b */
[----:B------:R0:W-:Y:S01]  /*af10*/  SYNCS.ARRIVE.TRANS64.A1T0 RZ, [R4+URZ+0x2a850], RZ ;  /* 0x02a850ff04ff79a7 */ /* 0x0001e2000810003f */
[----:B------:R-:W-:Y:S01]  /*af20*/  IMAD.U32 R5, RZ, RZ, UR6 ;  /* 0x00000006ff057e24 */ /* 0x000fe2000f8e00ff */
[----:B------:R-:W-:Y:S01]  /*af30*/  IADD3 R9, R9, -0x60, RZ ;  /* 0xffffffa009097810 */ /* 0x000fe20007ffe0ff */
[----:B------:R-:W-:Y:S02]  /*af40*/  VIADD R28, R28, 0xffffffff ;  /* 0xffffffff1c1c7836 */ /* 0x000fe40000000000 */
[----:B------:R-:W-:-:S04]  /*af50*/  IMAD.WIDE.U32 R2, R5, UR42, R2 ;  /* 0x0000002a05027c25 */ /* 0x000fc8000f8e0002 */
[----:B------:R-:W-:Y:S01]  /*af60*/  VIADD R0, R0, 0x60 ;  /* 0x0000006000007836 */ /* 0x000fe20000000000 */
[----:B------:R-:W-:Y:S01]  /*af70*/  UIMAD UR4, UR4, UR6, URZ ;  /* 0x00000006040472a4 */ /* 0x000fe2000f8e023f */
[----:B------:R-:W-:Y:S02]  /*af80*/  IMAD.MOV.U32 R10, RZ, RZ, R21 ;  /* 0x000000ffff0a7224 */ /* 0x000fe400078e0015 */
[----:B------:R-:W-:Y:S01]  /*af90*/  IMAD.MOV.U32 R23, RZ, RZ, R24 ;  /* 0x000000ffff177224 */ /* 0x000fe200078e0018 */
[----:B------:R-:W-:-:S03]  /*afa0*/  UIMAD UR4, UR42, UR7, UR4 ;  /* 0x000000072a0472a4 */ /* 0x000fc6000f8e0204 */
[----:B------:R-:W-:Y:S02]  /*afb0*/  ULDC.64 UR6, c[0x0][0x318] ;  /* 0x0000c60000067ab9 */ /* 0x000fe40000000a00 */
[----:B------:R-:W-:Y:S02]  /*afc0*/  LEA R16, P0, R2, UR6, 0x1 ;  /* 0x0000000602107c11 */ /* 0x000fe4000f8008ff */
[----:B------:R-:W-:-:S04]  /*afd0*/  IADD3 R17, R3, UR4, RZ ;  /* 0x0000000403117c10 */ /* 0x000fc8000fffe0ff */
[----:B------:R-:W-:Y:S02]  /*afe0*/  LEA.HI.X R17, R2, UR7, R17, 0x1, P0 ;  /* 0x0000000702117c11 */ /* 0x000fe400080f0c11 */
[----:B------:R-:W-:-:S13]  /*aff0*/  ISETP.GT.AND P0, PT, R28, UR48, PT ;  /* 0x000000301c007c0c */ /* 0x000fda000bf04270 */
[----:B0-----:R-:W-:Y:S05]  /*b000*/  @P0 BRA `(.L_x_68) ;  /* 0xfffffff000680947 */ /* 0x001fea000383ffff */
[----:B------:R-:W-:Y:S05]  /*b010*/  BSYNC B0 ;  /* 0x0000000000007941 */ /* 0x000fea0003800000 */
.L_x_55:
[----:B------:R-:W-:-:S13]  /*b020*/  ISETP.NE.AND P0, PT, R36, 0x3, PT ;  /* 0x000000032400780c */ /* 0x000fda0003f05270 */
[----:B------:R-:W-:Y:S05]  /*b030*/  @!P0 BRA `(.L_x_69) ;  /* 0x0000000000048947 */ /* 0x000fea0003800000 */
[----:B------:R-:W-:Y:S01]  /*b040*/  BPT.TRAP 0x1 ;  /* 0x000000040000795c */ /* 0x000fe20000300000 */
.L_x_69:
[C---:B0-----:R-:W-:Y:S01]  /*b050*/  LEA R0, R21.reuse, UR45, 0x3 ;  /* 0x0000002d15007c11 */ /* 0x041fe2000f8e18ff */
[----:B------:R-:W-:Y:S01]  /*b060*/  BSSY B0, `(.L_x_70) ;  /* 0x0000008000007945 */ /* 0x000fe20003800000 */
[----:B------:R-:W-:Y:S01]  /*b070*/  SHF.L.U32 R3, R24, 0x1f, RZ ;  /* 0x0000001f18037819 */ /* 0x000fe200000006ff */
[----:B------:R-:W-:Y:S01]  /*b080*/  IMAD R25, R21, 0x3000, R25 ;  /* 0x0000300015197824 */ /* 0x000fe200078e0219 */
[----:B------:R-:W-:Y:S02]  /*b090*/  MOV R5, 0xffffffa0 ;  /* 0xffffffa000057802 */ /* 0x000fe40000000f00 */
[----:B------:R-:W0:Y:S03]  /*b0a0*/  SYNCS.PHASECHK.TRANS64.TRYWAIT P0, [R0+URZ+0x2a860], R3 ;  /* 0x02a86003000075a7 */ /* 0x000e26000800017f */
[----:B------:R-:W-:-:S04]  /*b0b0*/  IMAD R28, R28, R5, UR43 ;  /* 0x0000002b1c1c7e24 */ /* 0x000fc8000f8e0205 */
[----:B------:R-:W-:Y:S01]  /*b0c0*/  IMAD.IADD R5, R28, 0x1, -R37 ;  /* 0x000000011c057824 */ /* 0x000fe200078e0a25 */
[----:B0-----:R-:W-:Y:S06]  /*b0d0*/  @!P0 BRA `(.L_x_71) ;  /* 0x0000002c002c8947 */ /* 0x001fec0003800000 */
.L_x_151:
[----:B------:R-:W-:Y:S05]  /*b0e0*/  BSYNC B0 ;  /* 0x0000000000007941 */ /* 0x000fea0003800000 */
.L_x_70:
[----:B------:R-:W-:-:S03]  /*b0f0*/  UMOV UR4, 0xffffffff ;  /* 0xffffffff00047882 */ /* 0x000fc60000000000 */
[----:B------:R-:W-:Y:S05]  /*b100*/  BRA.DIV UR4, `(.L_x_72) ;  /* 0x0000002e04347947 */ /* 0x000fea000b800000 */
[----:B0-----:R-:W-:Y:S01]  /*b110*/  SHFL.IDX PT, R3, R17, RZ, 0x181f ;  /* 0x00181fff11037589 */ /* 0x001fe200000e0000 */
[C---:B------:R-:W-:Y:S02]  /*b120*/  LOP3.LUT R4, R29.reuse, 0x1, RZ, 0xc0, !PT ;  /* 0x000000011d047812 */ /* 0x040fe400078ec0ff */
[----:B------:R-:W-:Y:S01]  /*b130*/  LOP3.LUT P0, RZ, R29, 0x2, RZ, 0xc0, !PT ;  /* 0x000000021dff7812 */ /* 0x000fe2000780c0ff */
[----:B------:R-:W0:Y:S01]  /*b140*/  SHFL.IDX PT, R2, R16, RZ, 0x181f ;  /* 0x00181fff10027589 */ /* 0x000e2200000e0000 */
[----:B------:R-:W-:Y:S02]  /*b150*/  ISETP.NE.U32.AND P1, PT, R4, 0x1, PT ;  /* 0x000000010400780c */ /* 0x000fe40003f25070 */
[C---:B------:R-:W-:Y:S01]  /*b160*/  ISETP.LT.OR P3, PT, R5.reuse, 0x1, !P0 ;  /* 0x000000010500780c */ /* 0x040fe20004761670 */
[----:B------:R-:W1:Y:S01]  /*b170*/  SHFL.IDX PT, R6, R17, 0x1, 0x181f ;  /* 0x00381f0011067f89 */ /* 0x000e6200000e0000 */
[----:B------:R-:W-:Y:S02]  /*b180*/  ISETP.LT.OR P2, PT, R5, 0x1, P1 ;  /* 0x000000010500780c */ /* 0x000fe40000f41670 */
[----:B------:R-:W-:Y:S01]  /*b190*/  LEA R4, R25, UR45, 0x1 ;  /* 0x0000002d19047c11 */ /* 0x000fe2000f8e08ff */
[----:B------:R-:W2:Y:S01]  /*b1a0*/  SHFL.IDX PT, R14, R16, 0x1, 0x181f ;  /* 0x00381f00100e7f89 */ /* 0x000ea200000e0000 */
[----:B------:R-:W-:-:S02]  /*b1b0*/  ISETP.LT.OR P4, PT, R5, 0x11, P1 ;  /* 0x000000110500780c */ /* 0x000fc40000f81670 */
[----:B------:R-:W-:Y:S01]  /*b1c0*/  ISETP.LT.OR P5, PT, R5, 0x11, !P0 ;  /* 0x000000110500780c */ /* 0x000fe200047a1670 */
[----:B------:R-:W-:Y:S04]  /*b1d0*/  SHFL.IDX PT, R8, R17, 0x2, 0x181f ;  /* 0x00581f0011087f89 */ /* 0x000fe800000e0000 */
[----:B------:R-:W3:Y:S04]  /*b1e0*/  SHFL.IDX PT, R9, R16, 0x2, 0x181f ;  /* 0x00581f0010097f89 */ /* 0x000ee800000e0000 */
[----:B------:R-:W4:Y:S01]  /*b1f0*/  SHFL.IDX PT, R19, R16, 0x3, 0x181f ;  /* 0x00781f0010137f89 */ /* 0x000f2200000e0000 */
[----:B0-----:R-:W-:-:S03]  /*b200*/  IMAD.WIDE.U32 R2, R30, 0x2, R2 ;  /* 0x000000021e027825 */ /* 0x001fc600078e0002 */
[----:B------:R-:W0:Y:S04]  /*b210*/  SHFL.IDX PT, R10, R17, 0x3, 0x181f ;  /* 0x00781f00110a7f89 */ /* 0x000e2800000e0000 */
[----:B------:R-:W-:Y:S01]  /*b220*/  LDGSTS.E.BYPASS.LTC128B.128 [R4+0x400], desc[UR38][R2.64], !P2 ;  /* 0x0040000002047fae */ /* 0x000fe2000d101d66 */
[----:B------:R-:W-:-:S03]  /*b230*/  ISETP.LT.OR P2, PT, R5, 0x21, P1 ;  /* 0x000000210500780c */ /* 0x000fc60000f41670 */
[----:B------:R-:W5:Y:S04]  /*b240*/  SHFL.IDX PT, R18, R17, 0x4, 0x181f ;  /* 0x00981f0011127f89 */ /* 0x000f6800000e0000 */
[----:B------:R1:W-:Y:S01]  /*b250*/  LDGSTS.E.BYPASS.LTC128B.128 [R4+0x3400], desc[UR38][R2.64+0x80], !P3 ;  /* 0x0340008002047fae */ /* 0x0003e2000d901d66 */
[----:B------:R-:W-:-:S03]  /*b260*/  ISETP.LT.OR P3, PT, R5, 0x21, !P0 ;  /* 0x000000210500780c */ /* 0x000fc60004761670 */
[----:B------:R-:W5:Y:S04]  /*b270*/  SHFL.IDX PT, R23, R16, 0x4, 0x181f ;  /* 0x00981f0010177f89 */ /* 0x000f6800000e0000 */
[----:B------:R-:W0:Y:S01]  /*b280*/  SHFL.IDX PT, R17, R17, 0x5, 0x181f ;  /* 0x00b81f0011117f89 */ /* 0x000e2200000e0000 */
[----:B-1----:R-:W-:Y:S01]  /*b290*/  MOV R3, R6 ;  /* 0x0000000600037202 */ /* 0x002fe20000000f00 */
[----:B--2---:R-:W-:Y:S02]  /*b2a0*/  IMAD.MOV.U32 R2, RZ, RZ, R14 ;  /* 0x000000ffff027224 */ /* 0x004fe400078e000e */
[----:B------:R1:W2:Y:S02]  /*b2b0*/  SHFL.IDX PT, R14, R16, 0x5, 0x181f ;  /* 0x00b81f00100e7f89 */ /* 0x0002a400000e0000 */
[----:B------:R-:W-:-:S04]  /*b2c0*/  IMAD.WIDE.U32 R6, R30, 0x2, R2 ;  /* 0x000000021e067825 */ /* 0x000fc800078e0002 */
[----:B---3--:R-:W-:Y:S01]  /*b2d0*/  IMAD.MOV.U32 R2, RZ, RZ, R9 ;  /* 0x000000ffff027224 */ /* 0x008fe200078e0009 */
[----:B------:R-:W-:Y:S01]  /*b2e0*/  LDGSTS.E.BYPASS.LTC128B.128 [R4+0xc00], desc[UR38][R6.64], !P4 ;  /* 0x00c0000006047fae */ /* 0x000fe2000e101d66 */
[----:B------:R-:W-:Y:S01]  /*b2f0*/  IMAD.MOV.U32 R3, RZ, RZ, R8 ;  /* 0x000000ffff037224 */ /* 0x000fe200078e0008 */
[C---:B------:R-:W-:Y:S01]  /*b300*/  ISETP.LT.OR P4, PT, R5.reuse, 0x31, P1 ;  /* 0x000000310500780c */ /* 0x040fe20000f81670 */
[----:B------:R-:W-:Y:S01]  /*b310*/  IMAD.MOV.U32 R8, RZ, RZ, RZ ;  /* 0x000000ffff087224 */ /* 0x000fe200078e00ff */
[----:B------:R-:W-:Y:S01]  /*b320*/  LDGSTS.E.BYPASS.LTC128B.128 [R4+0x3c00], desc[UR38][R6.64+0x80], !P5 ;  /* 0x03c0008006047fae */ /* 0x000fe2000e901d66 */
[----:B------:R-:W-:Y:S01]  /*b330*/  IMAD.WIDE.U32 R2, R30, 0x2, R2 ;  /* 0x000000021e027825 */ /* 0x000fe200078e0002 */
[----:B------:R-:W-:-:S04]  /*b340*/  ISETP.LT.OR P5, PT, R5, 0x31, !P0 ;  /* 0x000000310500780c */ /* 0x000fc800047a1670 */
[----:B------:R-:W-:Y:S01]  /*b350*/  LDGSTS.E.BYPASS.LTC128B.128 [R4+0x1400], desc[UR38][R2.64], !P2 ;  /* 0x0140000002047fae */ /* 0x000fe2000d101d66 */
[----:B------:R-:W-:-:S03]  /*b360*/  ISETP.LT.OR P2, PT, R5, 0x41, P1 ;  /* 0x000000410500780c */ /* 0x000fc60000f41670 */
[----:B------:R4:W-:Y:S01]  /*b370*/  LDGSTS.E.BYPASS.LTC128B.128 [R4+0x4400], desc[UR38][R2.64+0x80], !P3 ;  /* 0x0440008002047fae */ /* 0x0009e2000d901d66 */
[----:B------:R-:W-:Y:S02]  /*b380*/  ISETP.LT.OR P3, PT, R5, 0x41, !P0 ;  /* 0x000000410500780c */ /* 0x000fe40004761670 */
[----:B----4-:R-:W-:Y:S01]  /*b390*/  MOV R2, R19 ;  /* 0x0000001300027202 */ /* 0x010fe20000000f00 */
[----:B0-----:R-:W-:-:S04]  /*b3a0*/  IMAD.MOV.U32 R3, RZ, RZ, R10 ;  /* 0x000000ffff037224 */ /* 0x001fc800078e000a */
[----:B------:R-:W-:Y:S01]  /*b3b0*/  IMAD.WIDE.U32 R6, R30, 0x2, R2 ;  /* 0x000000021e067825 */ /* 0x000fe200078e0002 */
[----:B-----5:R-:W-:-:S03]  /*b3c0*/  MOV R3, R18 ;  /* 0x0000001200037202 */ /* 0x020fc60000000f00 */
[----:B------:R-:W-:Y:S01]  /*b3d0*/  IMAD.MOV.U32 R2, RZ, RZ, R23 ;  /* 0x000000ffff027224 */ /* 0x000fe200078e0017 */
[----:B------:R1:W-:Y:S03]  /*b3e0*/  LDGSTS.E.BYPASS.LTC128B.128 [R4+0x1c00], desc[UR38][R6.64], !P4 ;  /* 0x01c0000006047fae */ /* 0x0003e6000e101d66 */
[----:B------:R-:W-:Y:S01]  /*b3f0*/  IMAD.WIDE.U32 R2, R30, 0x2, R2 ;  /* 0x000000021e027825 */ /* 0x000fe200078e0002 */
[----:B------:R1:W-:Y:S04]  /*b400*/  LDGSTS.E.BYPASS.LTC128B.128 [R4+0x4c00], desc[UR38][R6.64+0x80], !P5 ;  /* 0x04c0008006047fae */ /* 0x0003e8000e901d66 */
[----:B------:R1:W-:Y:S04]  /*b410*/  LDGSTS.E.BYPASS.LTC128B.128 [R4+0x2400], desc[UR38][R2.64], !P2 ;  /* 0x0240000002047fae */ /* 0x0003e8000d101d66 */
[----:B--2---:R1:W-:Y:S02]  /*b420*/  LDGSTS.E.BYPASS.LTC128B.128 [R4+0x5400], desc[UR38][R2.64+0x80], !P3 ;  /* 0x0540008002047fae */ /* 0x0043e4000d901d66 */
.L_x_165:
[C---:B------:R-:W-:Y:S01]  /*b430*/  ISETP.LT.OR P1, PT, R5.reuse, 0x51, P1 ;  /* 0x000000510500780c */ /* 0x040fe20000f21670 */
[----:B-1----:R-:W-:Y:S01]  /*b440*/  IMAD.MOV.U32 R2, RZ, RZ, R14 ;  /* 0x000000ffff027224 */ /* 0x002fe200078e000e */
[----:B------:R-:W-:Y:S02]  /*b450*/  ISETP.LT.OR P0, PT, R5, 0x51, !P0 ;  /* 0x000000510500780c */ /* 0x000fe40004701670 */
[----:B------:R-:W-:-:S03]  /*b460*/  MOV R3, R17 ;  /* 0x0000001100037202 */ /* 0x000fc60000000f00 */
[----:B------:R-:W-:-:S06]  /*b470*/  IMAD.WIDE.U32 R2, R30, 0x2, R2 ;  /* 0x000000021e027825 */ /* 0x000fcc00078e0002 */
[----:B------:R-:W-:Y:S01]  /*b480*/  @!PT LDS RZ, [RZ] ;  /* 0x00000000fffff984 */ /* 0x000fe20000000800 */
[----:B------:R-:W-:Y:S01]  /*b490*/  @!PT LDS RZ, [RZ] ;  /* 0x00000000fffff984 */ /* 0x000fe20000000800 */
[----:B------:R-:W-:Y:S01]  /*b4a0*/  @!PT LDS RZ, [RZ] ;  /* 0x00000000fffff984 */ /* 0x000fe20000000800 */
[----:B------:R0:W-:Y:S04]  /*b4b0*/  LDGSTS.E.BYPASS.LTC128B.128 [R4+0x2c00], desc[UR38][R2.64], !P1 ;  /* 0x02c0000002047fae */ /* 0x0001e8000c901d66 */
[----:B------:R0:W-:Y:S01]  /*b4c0*/  LDGSTS.E.BYPASS.LTC128B.128 [R4+0x5c00], desc[UR38][R2.64+0x80], !P0 ;  /* 0x05c0008002047fae */ /* 0x0001e2000c101d66 */
[----:B------:R-:W-:Y:S01]  /*b4d0*/  PLOP3.LUT P0, PT, PT, PT, PT, 0x80, 0x0 ;  /* 0x000000000000781c */ /* 0x000fe20003f0f070 */
[----:B------:R-:W-:-:S12]  /*b4e0*/  NOP ;  /* 0x0000000000007918 */ /* 0x000fd80000000000 */
.L_x_73:
        /* <DEDUP_REMOVED lines=10> */
.L_x_74:
[----:B0-----:R-:W-:Y:S01]  /*b590*/  VIADD R2, R21, 0x1 ;  /* 0x0000000115027836 */ /* 0x001fe20000000000 */
[----:B------:R0:W-:Y:S04]  /*b5a0*/  SYNCS.ARRIVE.TRANS64.A1T0 RZ, [R0+URZ+0x2a850], RZ ;  /* 0x02a850ff00ff79a7 */ /* 0x0001e8000810003f */
[----:B------:R-:W-:-:S04]  /*b5b0*/  ISETP.NE.AND P0, PT, R2, 0x2, PT ;  /* 0x000000020200780c */ /* 0x000fc80003f05270 */
[----:B------:R-:W-:Y:S02]  /*b5c0*/  SEL R3, RZ, 0x1, P0 ;  /* 0x00000001ff037807 */ /* 0x000fe40000000000 */
[----:B------:R-:W-:Y:S02]  /*b5d0*/  SEL R2, R2, RZ, P0 ;  /* 0x000000ff02027207 */ /* 0x000fe40000000000 */
[----:B0-----:R-:W-:-:S07]  /*b5e0*/  LOP3.LUT R0, R24, R3, RZ, 0x3c, !PT ;  /* 0x0000000318007212 */ /* 0x001fce00078e3cff */
.L_x_40:
[----:B------:R-:W0:Y:S01]  /*b5f0*/  S2R R4, SR_CgaCtaId ;  /* 0x0000000000047919 */ /* 0x000e220000008800 */
[----:B------:R-:W-:Y:S02]  /*b600*/  MOV R3, 0x400 ;  /* 0x0000040000037802 */ /* 0x000fe40000000f00 */
[----:B------:R-:W-:Y:S02]  /*b610*/  SHF.L.U32 R8, R8, 0x1f, RZ ;  /* 0x0000001f08087819 */ /* 0x000fe400000006ff */
[----:B0-----:R-:W-:-:S04]  /*b620*/  LEA R7, R4, R3, 0x18 ;  /* 0x0000000304077211 */ /* 0x001fc800078ec0ff */
[----:B------:R-:W0:Y:S02]  /*b630*/  SYNCS.PHASECHK.TRANS64.TRYWAIT P0, [R7+URZ+0x2a820], R8 ;  /* 0x02a82008070075a7 */ /* 0x000e24000800017f */
[----:B0-----:R-:W-:Y:S05]  /*b640*/  @!P0 BRA `(.L_x_75) ;  /* 0x0000002c00d88947 */ /* 0x001fea0003800000 */
.L_x_166:
[----:B------:R-:W-:-:S03]  /*b650*/  UMOV UR4, 0xffffffff ;  /* 0xffffffff00047882 */ /* 0x000fc60000000000 */
[----:B------:R-:W-:Y:S05]  /*b660*/  BRA.DIV UR4, `(.L_x_76) ;  /* 0x0000002e04e47947 */ /* 0x000fea000b800000 */
[----:B------:R-:W1:Y:S02]  /*b670*/  S2R R3, SR_TID.X ;  /* 0x0000000000037919 */ /* 0x000e640000002100 */
[----:B-1----:R-:W-:-:S04]  /*b680*/  SHF.R.U32.HI R3, RZ, 0x5, R3 ;  /* 0x00000005ff037819 */ /* 0x002fc80000011603 */
[----:B------:R-:W-:-:S05]  /*b690*/  LOP3.LUT R3, R3, 0x3, RZ, 0xc0, !PT ;  /* 0x0000000303037812 */ /* 0x000fca00078ec0ff */
[----:B------:R1:W2:Y:S02]  /*b6a0*/  SHFL.IDX PT, R14, R3, RZ, 0x1f ;  /* 0x00001fff030e7589 */ /* 0x0002a400000e0000 */
.L_x_169:
[----:B--2---:R-:W-:-:S13]  /*b6b0*/  ISETP.NE.AND P0, PT, R14, RZ, PT ;  /* 0x000000ff0e00720c */ /* 0x004fda0003f05270 */
[----:B------:R-:W-:Y:S05]  /*b6c0*/  @P0 BRA `(.L_x_8) ;  /* 0x0000000000880947 */ /* 0x000fea0003800000 */
[----:B------:R-:W-:-:S03]  /*b6d0*/  UMOV UR4, 0xffffffff ;  /* 0xffffffff00047882 */ /* 0x000fc60000000000 */
[----:B------:R-:W-:Y:S05]  /*b6e0*/  BRA.DIV UR4, `(.L_x_77) ;  /* 0x0000002e04f87947 */ /* 0x000fea000b800000 */
[----:B------:R-:W-:-:S13]  /*b6f0*/  ELECT P6, URZ, PT ;  /* 0x00000000003f782f */ /* 0x000fda00038c0000 */
.L_x_172:
[----:B------:R-:W-:Y:S05]  /*b700*/  @!P6 BRA `(.L_x_8) ;  /* 0x000000000078e947 */ /* 0x000fea0003800000 */
[----:B------:R-:W-:-:S06]  /*b710*/  ULOP3.LUT UR4, UR36, 0x2, URZ, 0xfc, !UPT ;  /* 0x0000000224047892 */ /* 0x000fcc000f8efc3f */
[----:B-1----:R-:W-:-:S05]  /*b720*/  IMAD.U32 R3, RZ, RZ, UR4 ;  /* 0x00000004ff037e24 */ /* 0x002fca000f8e00ff */
[----:B------:R-:W-:-:S13]  /*b730*/  ISETP.NE.AND P0, PT, R3, 0x3, PT ;  /* 0x000000030300780c */ /* 0x000fda0003f05270 */
[----:B------:R-:W-:Y:S05]  /*b740*/  @!P0 BRA `(.L_x_78) ;  /* 0x0000000000048947 */ /* 0x000fea0003800000 */
[----:B------:R-:W-:Y:S01]  /*b750*/  BPT.TRAP 0x1 ;  /* 0x000000040000795c */ /* 0x000fe20000300000 */
.L_x_78:
[C---:B------:R-:W-:Y:S01]  /*b760*/  LEA R5, R2.reuse, R7, 0x3 ;  /* 0x0000000702057211 */ /* 0x040fe200078e18ff */
[----:B------:R-:W-:Y:S01]  /*b770*/  VIADD R2, R2, 0x1 ;  /* 0x0000000102027836 */ /* 0x000fe20000000000 */
[----:B------:R-:W-:-:S04]  /*b780*/  SHF.L.U32 R4, R0, 0x1f, RZ ;  /* 0x0000001f00047819 */ /* 0x000fc800000006ff */
[----:B------:R-:W1:Y:S01]  /*b790*/  SYNCS.PHASECHK.TRANS64.TRYWAIT P1, [R5+URZ+0x2a840], R4 ;  /* 0x02a84004050075a7 */ /* 0x000e62000802017f */
[----:B------:R-:W-:-:S04]  /*b7a0*/  ISETP.NE.AND P2, PT, R2, 0x2, PT ;  /* 0x000000020200780c */ /* 0x000fc80003f45270 */
[----:B------:R-:W-:Y:S01]  /*b7b0*/  SEL R3, RZ, 0x1, P2 ;  /* 0x00000001ff037807 */ /* 0x000fe20001000000 */
[----:B-1----:R-:W-:Y:S08]  /*b7c0*/  @!P1 BRA `(.L_x_79) ;  /* 0x0000002c00e09947 */ /* 0x002ff00003800000 */
.L_x_173:
[----:B------:R-:W-:Y:S02]  /*b7d0*/  SEL R2, R2, RZ, P2 ;  /* 0x000000ff02027207 */ /* 0x000fe40001000000 */
[----:B------:R-:W-:Y:S01]  /*b7e0*/  LOP3.LUT R0, R0, R3, RZ, 0x3c, !PT ;  /* 0x0000000300007212 */ /* 0x000fe200078e3cff */
[----:B------:R-:W-:Y:S06]  /*b7f0*/  @!P0 BRA `(.L_x_80) ;  /* 0x0000000000048947 */ /* 0x000fec0003800000 */
[----:B------:R-:W-:Y:S01]  /*b800*/  BPT.TRAP 0x1 ;  /* 0x000000040000795c */ /* 0x000fe20000300000 */
.L_x_80:
[----:B------:R-:W-:Y:S01]  /*b810*/  IMAD R3, R2, 0x8, R7 ;  /* 0x0000000802037824 */ /* 0x000fe200078e0207 */
[----:B------:R-:W-:-:S04]  /*b820*/  SHF.L.U32 R0, R0, 0x1f, RZ ;  /* 0x0000001f00007819 */ /* 0x000fc800000006ff */
[----:B------:R-:W2:Y:S02]  /*b830*/  SYNCS.PHASECHK.TRANS64.TRYWAIT P1, [R3+URZ+0x2a840], R0 ;  /* 0x02a84000030075a7 */ /* 0x000ea4000802017f */
[----:B--2---:R-:W-:Y:S05]  /*b840*/  @!P1 BRA `(.L_x_81) ;  /* 0x0000002c00d49947 */ /* 0x004fea0003800000 */
.L_x_174:
[----:B------:R-:W-:Y:S05]  /*b850*/  @!P0 BRA `(.L_x_82) ;  /* 0x0000000000048947 */ /* 0x000fea0003800000 */
[----:B------:R-:W-:Y:S01]  /*b860*/  BPT.TRAP 0x1 ;  /* 0x000000040000795c */ /* 0x000fe20000300000 */
.L_x_82:
[----:B------:R-:W3:Y:S02]  /*b870*/  SYNCS.PHASECHK.TRANS64.TRYWAIT P1, [R5+URZ+0x2a860], R4 ;  /* 0x02a86004050075a7 */ /* 0x000ee4000802017f */
[----:B---3--:R-:W-:Y:S05]  /*b880*/  @!P1 BRA `(.L_x_83) ;  /* 0x0000002c00d89947 */ /* 0x008fea0003800000 */
.L_x_175:
[----:B------:R-:W-:Y:S05]  /*b890*/  @!P0 BRA `(.L_x_84) ;  /* 0x0000000000048947 */ /* 0x000fea0003800000 */
[----:B------:R-:W-:Y:S01]  /*b8a0*/  BPT.TRAP 0x1 ;  /* 0x000000040000795c */ /* 0x000fe20000300000 */
.L_x_84:
[----:B----4-:R4:W0:Y:S02]  /*b8b0*/  SYNCS.PHASECHK.TRANS64.TRYWAIT P0, [R3+URZ+0x2a860], R0 ;  /* 0x02a86000030075a7 */ /* 0x010824000800017f */
[----:B0-----:R-:W-:Y:S05]  /*b8c0*/  @!P0 NANOSLEEP.SYNCS 0x989680 ;  /* 0x009896800000895d */ /* 0x001fea0003900000 */
[----:B------:R-:W0:Y:S02]  /*b8d0*/  @!P0 SYNCS.PHASECHK.TRANS64 P0, [R3+URZ+0x2a860], R0 ;  /* 0x02a86000030085a7 */ /* 0x000e24000800007f */
[----:B0-----:R-:W-:Y:S05]  /*b8e0*/  @!P0 BRA `(.L_x_84) ;  /* 0xfffffffc00f08947 */ /* 0x001fea000383ffff */
.L_x_8:
[----:B------:R-:W-:Y:S05]  /*b8f0*/  BSYNC B6 ;  /* 0x0000000000067941 */ /* 0x000fea0003800000 */
.L_x_5:
[----:B------:R-:W-:Y:S05]  /*b900*/  EXIT ;  /* 0x000000000000794d */ /* 0x000fea0003800000 */
.L_x_12:
[----:B0-----:R-:W-:-:S04]  /*b910*/  MOV R0, UR37 ;  /* 0x0000002500007c02 */ /* 0x001fc80008000f00 */
[----:B------:R0:W1:Y:S03]  /*b920*/  SYNCS.PHASECHK.TRANS64.TRYWAIT P0, [R0+URZ+0x2a800], R3 ;  /* 0x02a80003000075a7 */ /* 0x000066000800017f */
[----:B-1----:R-:W-:Y:S05]  /*b930*/  @!P0 NANOSLEEP.SYNCS 0x989680 ;  /* 0x009896800000895d */ /* 0x002fea0003900000 */
[----:B------:R-:W1:Y:S02]  /*b940*/  @!P0 SYNCS.PHASECHK.TRANS64 P0, [R0+URZ+0x2a800], R3 ;  /* 0x02a80003000085a7 */ /* 0x000e64000800007f */
[----:B-1----:R-:W-:Y:S05]  /*b950*/  @!P0 BRA `(.L_x_12) ;  /* 0xfffffffc00ec8947 */ /* 0x002fea000383ffff */
[----:B------:R-:W-:Y:S05]  /*b960*/  BRA `(.L_x_85) ;  /* 0xffffff5400fc7947 */ /* 0x000fea000383ffff */
.L_x_16:
[----:B-1----:R-:W-:-:S04]  /*b970*/  IMAD.U32 R4, RZ, RZ, UR37 ;  /* 0x00000025ff047e24 */ /* 0x002fc8000f8e00ff */
[----:B------:R1:W2:Y:S03]  /*b980*/  SYNCS.PHASECHK.TRANS64.TRYWAIT P1, [R4+URZ+0x2a830], R3 ;  /* 0x02a83003040075a7 */ /* 0x0002a6000802017f */
[----:B--2---:R-:W-:Y:S05]  /*b990*/  @!P1 NANOSLEEP.SYNCS 0x989680 ;  /* 0x009896800000995d */ /* 0x004fea0003900000 */
[----:B------:R-:W2:Y:S02]  /*b9a0*/  @!P1 SYNCS.PHASECHK.TRANS64 P1, [R4+URZ+0x2a830], R3 ;  /* 0x02a83003040095a7 */ /* 0x000ea4000802007f */
[----:B--2---:R-:W-:Y:S05]  /*b9b0*/  @!P1 BRA `(.L_x_16) ;  /* 0xfffffffc00ec9947 */ /* 0x004fea000383ffff */
[----:B------:R-:W-:Y:S05]  /*b9c0*/  BRA `(.L_x_15) ;  /* 0xffffff5800187947 */ /* 0x000fea000383ffff */
.L_x_22:
[----:B-1----:R-:W-:-:S04]  /*b9d0*/  IMAD.U32 R11, RZ, RZ, UR59 ;  /* 0x0000003bff0b7e24 */ /* 0x002fc8000f8e00ff */
[----:B------:R1:W2:Y:S03]  /*b9e0*/  SYNCS.PHASECHK.TRANS64.TRYWAIT P1, [R11+URZ+0x2a830], R10 ;  /* 0x02a8300a0b0075a7 */ /* 0x0002a6000802017f */
[----:B--2---:R-:W-:Y:S05]  /*b9f0*/  @!P1 NANOSLEEP.SYNCS 0x989680 ;  /* 0x009896800000995d */ /* 0x004fea0003900000 */
[----:B------:R-:W2:Y:S02]  /*ba00*/  @!P1 SYNCS.PHASECHK.TRANS64 P1, [R11+URZ+0x2a830], R10 ;  /* 0x02a8300a0b0095a7 */ /* 0x000ea4000802007f */
[----:B--2---:R-:W-:Y:S05]  /*ba10*/  @!P1 BRA `(.L_x_22) ;  /* 0xfffffffc00ec9947 */ /* 0x004fea000383ffff */
[----:B------:R-:W-:Y:S05]  /*ba20*/  BRA `(.L_x_21) ;  /* 0xffffff7c00dc7947 */ /* 0x000fea000383ffff */
.L_x_26:
[----:B---3--:R-:W-:-:S04]  /*ba30*/  MOV R9, UR5 ;  /* 0x0000000500097c02 */ /* 0x008fc80008000f00 */
[----:B------:R3:W4:Y:S03]  /*ba40*/  SYNCS.PHASECHK.TRANS64.TRYWAIT P1, [R9+URZ+0x2a850], R8 ;  /* 0x02a85008090075a7 */ /* 0x000726000802017f */
[----:B----4-:R-:W-:Y:S05]  /*ba50*/  @!P1 NANOSLEEP.SYNCS 0x989680 ;  /* 0x009896800000995d */ /* 0x010fea0003900000 */
[----:B------:R-:W4:Y:S02]  /*ba60*/  @!P1 SYNCS.PHASECHK.TRANS64 P1, [R9+URZ+0x2a850], R8 ;  /* 0x02a85008090095a7 */ /* 0x000f24000802007f */
[----:B----4-:R-:W-:Y:S05]  /*ba70*/  @!P1 BRA `(.L_x_26) ;  /* 0xfffffffc00ec9947 */ /* 0x010fea000383ffff */
[----:B------:R-:W-:Y:S05]  /*ba80*/  BRA `(.L_x_25) ;  /* 0xffffff8400e87947 */ /* 0x000fea000383ffff */
.L_x_33:
[----:B-1----:R-:W-:-:S04]  /*ba90*/  IMAD.U32 R4, RZ, RZ, UR5 ;  /* 0x00000005ff047e24 */ /* 0x002fc8000f8e00ff */
[----:B------:R1:W2:Y:S03]  /*baa0*/  SYNCS.PHASECHK.TRANS64.TRYWAIT P1, [R4+URZ+0x2a850], R7 ;  /* 0x02a85007040075a7 */ /* 0x0002a6000802017f */
[----:B--2---:R-:W-:Y:S05]  /*bab0*/  @!P1 NANOSLEEP.SYNCS 0x989680 ;  /* 0x009896800000995d */ /* 0x004fea0003900000 */
[----:B------:R-:W2:Y:S02]  /*bac0*/  @!P1 SYNCS.PHASECHK.TRANS64 P1, [R4+URZ+0x2a850], R7 ;  /* 0x02a85007040095a7 */ /* 0x000ea4000802007f */
[----:B--2---:R-:W-:Y:S05]  /*bad0*/  @!P1 BRA `(.L_x_33) ;  /* 0xfffffffc00ec9947 */ /* 0x004fea000383ffff */
[----:B------:R-:W-:Y:S05]  /*bae0*/  BRA `(.L_x_32) ;  /* 0xffffffa400087947 */ /* 0x000fea000383ffff */
.L_x_45:
[----:B------:R-:W-:Y:S01]  /*baf0*/  IMAD.MOV.U32 R13, RZ, RZ, R17 ;  /* 0x000000ffff0d7224 */ /* 0x000fe200078e0011 */
[----:B------:R-:W-:Y:S01]  /*bb00*/  MOV R12, RZ ;  /* 0x000000ff000c7202 */ /* 0x000fe20000000f00 */
[----:B------:R-:W-:Y:S02]  /*bb10*/  IMAD.MOV.U32 R11, RZ, RZ, 0x1f ;  /* 0x0000001fff0b7424 */ /* 0x000fe400078e00ff */
[----:B------:R-:W-:-:S07]  /*bb20*/  IMAD.MOV.U32 R15, RZ, RZ, -0x1 ;  /* 0xffffffffff0f7424 */ /* 0x000fce00078e00ff */
[----:B-----5:R-:W-:Y:S05]  /*bb30*/  WARPSYNC.COLLECTIVE R15, `(.L_x_86) ;  /* 0x000000000f087348 */ /* 0x020fea0003c00000 */
[----:B------:R0:W1:Y:S02]  /*bb40*/  SHFL.IDX P6, R14, R13, R12, R11 ;  /* 0x0000000c0d0e7389 */ /* 0x00006400000c000b */
[----:B01---5:R-:W-:Y:S01]  /*bb50*/  ENDCOLLECTIVE ;  /* 0x000000000000791b */ /* 0x023fe20003800000 */
.L_x_86:
[----:B------:R-:W-:Y:S05]  /*bb60*/  BRA `(.L_x_87) ;  /* 0xffffffd000007947 */ /* 0x000fea000383ffff */
.L_x_47:
[----:B0-----:R-:W-:-:S04]  /*bb70*/  MOV R3, UR45 ;  /* 0x0000002d00037c02 */ /* 0x001fc80008000f00 */
[----:B------:R0:W1:Y:S03]  /*bb80*/  SYNCS.PHASECHK.TRANS64.TRYWAIT P0, [R3+URZ+0x2a840], R2 ;  /* 0x02a84002030075a7 */ /* 0x000066000800017f */
[----:B-1----:R-:W-:Y:S05]  /*bb90*/  @!P0 NANOSLEEP.SYNCS 0x989680 ;  /* 0x009896800000895d */ /* 0x002fea0003900000 */
[----:B------:R-:W1:Y:S02]  /*bba0*/  @!P0 SYNCS.PHASECHK.TRANS64 P0, [R3+URZ+0x2a840], R2 ;  /* 0x02a84002030085a7 */ /* 0x000e64000800007f */
[----:B-1----:R-:W-:Y:S05]  /*bbb0*/  @!P0 BRA `(.L_x_47) ;  /* 0xfffffffc00ec8947 */ /* 0x002fea000383ffff */
[----:B------:R-:W-:Y:S05]  /*bbc0*/  BRA `(.L_x_88) ;  /* 0xffffffd400107947 */ /* 0x000fea000383ffff */
.L_x_48:
[----:B------:R-:W-:Y:S01]  /*bbd0*/  BSSY B0, `(.L_x_89) ;  /* 0x0000008000007945 */ /* 0x000fe20003800000 */
[----:B------:R-:W-:Y:S01]  /*bbe0*/  IMAD.MOV.U32 R13, RZ, RZ, R7 ;  /* 0x000000ffff0d7224 */ /* 0x000fe200078e0007 */
[----:B------:R-:W-:Y:S01]  /*bbf0*/  MOV R11, 0x181f ;  /* 0x0000181f000b7802 */ /* 0x000fe20000000f00 */
[----:B------:R-:W-:Y:S02]  /*bc00*/  IMAD.MOV.U32 R12, RZ, RZ, RZ ;  /* 0x000000ffff0c7224 */ /* 0x000fe400078e00ff */
[----:B------:R-:W-:-:S07]  /*bc10*/  IMAD.MOV.U32 R15, RZ, RZ, -0x1 ;  /* 0xffffffffff0f7424 */ /* 0x000fce00078e00ff */
[----:B------:R-:W-:Y:S05]  /*bc20*/  WARPSYNC.COLLECTIVE R15, `(.L_x_90) ;  /* 0x000000000f087348 */ /* 0x000fea0003c00000 */
[----:B------:R0:W1:Y:S02]  /*bc30*/  SHFL.IDX P6, R14, R13, R12, R11 ;  /* 0x0000000c0d0e7389 */ /* 0x00006400000c000b */
[----:B01----:R-:W-:Y:S01]  /*bc40*/  ENDCOLLECTIVE ;  /* 0x000000000000791b */ /* 0x003fe20003800000 */
.L_x_90:
[----:B------:R-:W-:Y:S05]  /*bc50*/  BSYNC B0 ;  /* 0x0000000000007941 */ /* 0x000fea0003800000 */
.L_x_89:
[----:B------:R-:W-:Y:S01]  /*bc60*/  MOV R13, R0 ;  /* 0x00000000000d7202 */ /* 0x000fe20000000f00 */
[----:B------:R-:W-:Y:S01]  /*bc70*/  IMAD.MOV.U32 R12, RZ, RZ, RZ ;  /* 0x000000ffff0c7224 */ /* 0x000fe200078e00ff */
[----:B------:R-:W-:Y:S01]  /*bc80*/  MOV R11, 0x181f ;  /* 0x0000181f000b7802 */ /* 0x000fe20000000f00 */
[----:B------:R-:W-:Y:S01]  /*bc90*/  IMAD.MOV.U32 R15, RZ, RZ, -0x1 ;  /* 0xffffffffff0f7424 */ /* 0x000fe200078e00ff */
[----:B------:R-:W-:Y:S01]  /*bca0*/  @P0 LEA R9, R25, UR45, 0x1 ;  /* 0x0000002d19090c11 */ /* 0x000fe2000f8e08ff */
[----:B------:R-:W-:-:S07]  /*bcb0*/  IMAD.MOV.U32 R3, RZ, RZ, R14 ;  /* 0x000000ffff037224 */ /* 0x000fce00078e000e */
[----:B------:R-:W-:Y:S05]  /*bcc0*/  WARPSYNC.COLLECTIVE R15, `(.L_x_91) ;  /* 0x000000000f087348 */ /* 0x000fea0003c00000 */
[----:B------:R0:W1:Y:S02]  /*bcd0*/  SHFL.IDX P6, R14, R13, R12, R11 ;  /* 0x0000000c0d0e7389 */ /* 0x00006400000c000b */
[----:B01----:R-:W-:Y:S01]  /*bce0*/  ENDCOLLECTIVE ;  /* 0x000000000000791b */ /* 0x003fe20003800000 */
.L_x_91:
[----:B------:R-:W-:Y:S01]  /*bcf0*/  IMAD.MOV.U32 R13, RZ, RZ, R7 ;  /* 0x000000ffff0d7224 */ /* 0x000fe200078e0007 */
[----:B------:R-:W-:Y:S02]  /*bd00*/  MOV R12, 0x1 ;  /* 0x00000001000c7802 */ /* 0x000fe40000000f00 */
[----:B------:R-:W-:-:S07]  /*bd10*/  MOV R2, R14 ;  /* 0x0000000e00027202 */ /* 0x000fce0000000f00 */
[----:B------:R-:W-:Y:S05]  /*bd20*/  WARPSYNC.COLLECTIVE R15, `(.L_x_92) ;  /* 0x000000000f087348 */ /* 0x000fea0003c00000 */
[----:B------:R0:W1:Y:S02]  /*bd30*/  SHFL.IDX P6, R14, R13, R12, R11 ;  /* 0x0000000c0d0e7389 */ /* 0x00006400000c000b */
[----:B01----:R-:W-:Y:S01]  /*bd40*/  ENDCOLLECTIVE ;  /* 0x000000000000791b */ /* 0x003fe20003800000 */
.L_x_92:
[----:B------:R-:W-:-:S05]  /*bd50*/  @P0 IMAD.WIDE.U32 R2, R30, 0x2, R2 ;  /* 0x000000021e020825 */ /* 0x000fca00078e0002 */
[----:B------:R-:W-:Y:S01]  /*bd60*/  @!PT LDS RZ, [RZ] ;  /* 0x00000000fffff984 */ /* 0x000fe20000000800 */
[----:B------:R-:W-:Y:S01]  /*bd70*/  @!PT LDS RZ, [RZ] ;  /* 0x00000000fffff984 */ /* 0x000fe20000000800 */
[----:B------:R-:W-:Y:S01]  /*bd80*/  @!PT LDS RZ, [RZ] ;  /* 0x00000000fffff984 */ /* 0x000fe20000000800 */
[----:B------:R0:W-:Y:S04]  /*bd90*/  @P0 LDGSTS.E.BYPASS.LTC128B.128 [R9+0x18400], desc[UR38][R2.64], !P3 ;  /* 0x1840000002090fae */ /* 0x0001e8000d901d66 */
[----:B------:R0:W-:Y:S01]  /*bda0*/  @P0 LDGSTS.E.BYPASS.LTC128B.128 [R9+0x1b400], desc[UR38][R2.64+0x80], !P2 ;  /* 0x1b40008002090fae */ /* 0x0001e2000d101d66 */
[----:B------:R-:W-:-:S03]  /*bdb0*/  MOV R13, R0 ;  /* 0x00000000000d7202 */ /* 0x000fc60000000f00 */
[----:B------:R0:W-:Y:S01]  /*bdc0*/  @P0 LDGSTS.E.BYPASS.LTC128B.128 [R9+0x1e400], desc[UR38][R2.64+0x100], !P1 ;  /* 0x1e40010002090fae */ /* 0x0001e2000c901d66 */
[----:B------:R-:W-:Y:S01]  /*bdd0*/  ISETP.GE.AND P0, PT, R6, 0x11, PT ;  /* 0x000000110600780c */ /* 0x000fe20003f06270 */
[----:B------:R-:W-:-:S12]  /*bde0*/  IMAD.MOV.U32 R5, RZ, RZ, R14 ;  /* 0x000000ffff057224 */ /* 0x000fd800078e000e */
[----:B0-----:R-:W-:Y:S05]  /*bdf0*/  WARPSYNC.COLLECTIVE R15, `(.L_x_93) ;  /* 0x000000000f087348 */ /* 0x001fea0003c00000 */
[----:B------:R1:W2:Y:S02]  /*be00*/  SHFL.IDX P6, R14, R13, R12, R11 ;  /* 0x0000000c0d0e7389 */ /* 0x0002a400000c000b */
[----:B012---:R-:W-:Y:S01]  /*be10*/  ENDCOLLECTIVE ;  /* 0x000000000000791b */ /* 0x007fe20003800000 */
.L_x_93:
[----:B------:R-:W-:Y:S02]  /*be20*/  @P0 LEA R21, R25, UR45, 0x1 ;  /* 0x0000002d19150c11 */ /* 0x000fe4000f8e08ff */
[----:B------:R-:W-:Y:S01]  /*be30*/  MOV R13, R7 ;  /* 0x00000007000d7202 */ /* 0x000fe20000000f00 */
[----:B------:R-:W-:Y:S02]  /*be40*/  IMAD.MOV.U32 R12, RZ, RZ, 0x2 ;  /* 0x00000002ff0c7424 */ /* 0x000fe400078e00ff */
[----:B------:R-:W-:-:S07]  /*be50*/  IMAD.MOV.U32 R4, RZ, RZ, R14 ;  /* 0x000000ffff047224 */ /* 0x000fce00078e000e */
[----:B------:R-:W-:Y:S05]  /*be60*/  WARPSYNC.COLLECTIVE R15, `(.L_x_94) ;  /* 0x000000000f087348 */ /* 0x000fea0003c00000 */
[----:B------:R0:W1:Y:S02]  /*be70*/  SHFL.IDX P6, R14, R13, R12, R11 ;  /* 0x0000000c0d0e7389 */ /* 0x00006400000c000b */
[----:B01----:R-:W-:Y:S01]  /*be80*/  ENDCOLLECTIVE ;  /* 0x000000000000791b */ /* 0x003fe20003800000 */
.L_x_94:
[----:B------:R-:W-:-:S05]  /*be90*/  @P0 IMAD.WIDE.U32 R4, R30, 0x2, R4 ;  /* 0x000000021e040825 */ /* 0x000fca00078e0004 */
[----:B------:R-:W-:Y:S01]  /*bea0*/  @!PT LDS RZ, [RZ] ;  /* 0x00000000fffff984 */ /* 0x000fe20000000800 */
[----:B------:R-:W-:Y:S01]  /*beb0*/  @!PT LDS RZ, [RZ] ;  /* 0x00000000fffff984 */ /* 0x000fe20000000800 */
[----:B------:R-:W-:Y:S01]  /*bec0*/  @!PT LDS RZ, [RZ] ;  /* 0x00000000fffff984 */ /* 0x000fe20000000800 */
[----:B------:R0:W-:Y:S04]  /*bed0*/  @P0 LDGSTS.E.BYPASS.LTC128B.128 [R21+0x18c00], desc[UR38][R4.64], !P3 ;  /* 0x18c0000004150fae */ /* 0x0001e8000d901d66 */
[----:B------:R0:W-:Y:S01]  /*bee0*/  @P0 LDGSTS.E.BYPASS.LTC128B.128 [R21+0x1bc00], desc[UR38][R4.64+0x80], !P2 ;  /* 0x1bc0008004150fae */ /* 0x0001e2000d101d66 */
[----:B------:R-:W-:-:S03]  /*bef0*/  IMAD.MOV.U32 R13, RZ, RZ, R0 ;  /* 0x000000ffff0d7224 */ /* 0x000fc600078e0000 */
[----:B------:R0:W-:Y:S01]  /*bf00*/  @P0 LDGSTS.E.BYPASS.LTC128B.128 [R21+0x1ec00], desc[UR38][R4.64+0x100], !P1 ;  /* 0x1ec0010004150fae */ /* 0x0001e2000c901d66 */
[----:B------:R-:W-:Y:S02]  /*bf10*/  ISETP.GE.AND P0, PT, R6, 0x21, PT ;  /* 0x000000210600780c */ /* 0x000fe40003f06270 */
[----:B------:R-:W-:-:S11]  /*bf20*/  MOV R8, R14 ;  /* 0x0000000e00087202 */ /* 0x000fd60000000f00 */
[----:B0-----:R-:W-:Y:S05]  /*bf30*/  WARPSYNC.COLLECTIVE R15, `(.L_x_95) ;  /* 0x000000000f087348 */ /* 0x001fea0003c00000 */
[----:B------:R1:W2:Y:S02]  /*bf40*/  SHFL.IDX P6, R14, R13, R12, R11 ;  /* 0x0000000c0d0e7389 */ /* 0x0002a400000c000b */
[----:B012---:R-:W-:Y:S01]  /*bf50*/  ENDCOLLECTIVE ;  /* 0x000000000000791b */ /* 0x007fe20003800000 */
.L_x_95:
[----:B------:R-:W-:Y:S01]  /*bf60*/  IMAD.MOV.U32 R3, RZ, RZ, R8 ;  /* 0x000000ffff037224 */ /* 0x000fe200078e0008 */
[----:B------:R-:W-:Y:S02]  /*bf70*/  @P0 LEA R35, R25, UR45, 0x1 ;  /* 0x0000002d19230c11 */ /* 0x000fe4000f8e08ff */
[----:B------:R-:W-:Y:S01]  /*bf80*/  MOV R13, R7 ;  /* 0x00000007000d7202 */ /* 0x000fe20000000f00 */
[----:B------:R-:W-:Y:S01]  /*bf90*/  IMAD.MOV.U32 R12, RZ, RZ, 0x3 ;  /* 0x00000003ff0c7424 */ /* 0x000fe200078e00ff */
[----:B------:R-:W-:-:S07]  /*bfa0*/  MOV R2, R14 ;  /* 0x0000000e00027202 */ /* 0x000fce0000000f00 */
[----:B------:R-:W-:Y:S05]  /*bfb0*/  WARPSYNC.COLLECTIVE R15, `(.L_x_96) ;  /* 0x000000000f087348 */ /* 0x000fea0003c00000 */
[----:B------:R0:W1:Y:S02]  /*bfc0*/  SHFL.IDX P6, R14, R13, R12, R11 ;  /* 0x0000000c0d0e7389 */ /* 0x00006400000c000b */
[----:B01----:R-:W-:Y:S01]  /*bfd0*/  ENDCOLLECTIVE ;  /* 0x000000000000791b */ /* 0x003fe20003800000 */
.L_x_96:
        /* <DEDUP_REMOVED lines=13> */
.L_x_97:
[----:B------:R-:W-:Y:S02]  /*c0b0*/  MOV R5, R9 ;  /* 0x0000000900057202 */ /* 0x000fe40000000f00 */
[----:B------:R-:W-:Y:S01]  /*c0c0*/  @P0 LEA R9, R25, UR45, 0x1 ;  /* 0x0000002d19090c11 */ /* 0x000fe2000f8e08ff */
[----:B------:R-:W-:Y:S01]  /*c0d0*/  IMAD.MOV.U32 R13, RZ, RZ, R7 ;  /* 0x000000ffff0d7224 */ /* 0x000fe200078e0007 */
[----:B------:R-:W-:Y:S02]  /*c0e0*/  MOV R12, 0x4 ;  /* 0x00000004000c7802 */ /* 0x000fe40000000f00 */
[----:B------:R-:W-:-:S07]  /*c0f0*/  MOV R10, R14 ;  /* 0x0000000e000a7202 */ /* 0x000fce0000000f00 */
[----:B------:R-:W-:Y:S05]  /*c100*/  WARPSYNC.COLLECTIVE R15, `(.L_x_98) ;  /* 0x000000000f087348 */ /* 0x000fea0003c00000 */
[----:B------:R0:W1:Y:S02]  /*c110*/  SHFL.IDX P6, R14, R13, R12, R11 ;  /* 0x0000000c0d0e7389 */ /* 0x00006400000c000b */
[----:B01----:R-:W-:Y:S01]  /*c120*/  ENDCOLLECTIVE ;  /* 0x000000000000791b */ /* 0x003fe20003800000 */
.L_x_98:
[----:B------:R-:W-:-:S04]  /*c130*/  IMAD.MOV.U32 R4, RZ, RZ, R10 ;  /* 0x000000ffff047224 */ /* 0x000fc800078e000a */
[----:B------:R-:W-:-:S05]  /*c140*/  @P0 IMAD.WIDE.U32 R4, R30, 0x2, R4 ;  /* 0x000000021e040825 */ /* 0x000fca00078e0004 */
[----:B------:R-:W-:Y:S01]  /*c150*/  @!PT LDS RZ, [RZ] ;  /* 0x00000000fffff984 */ /* 0x000fe20000000800 */
[----:B------:R-:W-:Y:S01]  /*c160*/  @!PT LDS RZ, [RZ] ;  /* 0x00000000fffff984 */ /* 0x000fe20000000800 */
[----:B------:R-:W-:Y:S01]  /*c170*/  @!PT LDS RZ, [RZ] ;  /* 0x00000000fffff984 */ /* 0x000fe20000000800 */
[----:B------:R0:W-:Y:S01]  /*c180*/  @P0 LDGSTS.E.BYPASS.LTC128B.128 [R9+0x19c00], desc[UR38][R4.64], !P3 ;  /* 0x19c0000004090fae */ /* 0x0001e2000d901d66 */
[----:B------:R-:W-:-:S03]  /*c190*/  MOV R13, R0 ;  /* 0x00000000000d7202 */ /* 0x000fc60000000f00 */
[----:B------:R0:W-:Y:S04]  /*c1a0*/  @P0 LDGSTS.E.BYPASS.LTC128B.128 [R9+0x1cc00], desc[UR38][R4.64+0x80], !P2 ;  /* 0x1cc0008004090fae */ /* 0x0001e8000d101d66 */
[----:B------:R0:W-:Y:S01]  /*c1b0*/  @P0 LDGSTS.E.BYPASS.LTC128B.128 [R9+0x1fc00], desc[UR38][R4.64+0x100], !P1 ;  /* 0x1fc0010004090fae */ /* 0x0001e2000c901d66 */
[----:B------:R-:W-:Y:S01]  /*c1c0*/  ISETP.GE.AND P0, PT, R6, 0x41, PT ;  /* 0x000000410600780c */ /* 0x000fe20003f06270 */
[----:B------:R-:W-:-:S12]  /*c1d0*/  IMAD.MOV.U32 R8, RZ, RZ, R14 ;  /* 0x000000ffff087224 */ /* 0x000fd800078e000e */
[----:B0-----:R-:W-:Y:S05]  /*c1e0*/  WARPSYNC.COLLECTIVE R15, `(.L_x_99) ;  /* 0x000000000f087348 */ /* 0x001fea0003c00000 */
[----:B------:R1:W2:Y:S02]  /*c1f0*/  SHFL.IDX P6, R14, R13, R12, R11 ;  /* 0x0000000c0d0e7389 */ /* 0x0002a400000c000b */
[----:B012---:R-:W-:Y:S01]  /*c200*/  ENDCOLLECTIVE ;  /* 0x000000000000791b */ /* 0x007fe20003800000 */
.L_x_99:
[----:B------:R-:W-:Y:S02]  /*c210*/  MOV R3, R8 ;  /* 0x0000000800037202 */ /* 0x000fe40000000f00 */
[----:B------:R-:W-:Y:S01]  /*c220*/  @P0 LEA R21, R25, UR45, 0x1 ;  /* 0x0000002d19150c11 */ /* 0x000fe2000f8e08ff */
[----:B------:R-:W-:Y:S01]  /*c230*/  IMAD.MOV.U32 R13, RZ, RZ, R7 ;  /* 0x000000ffff0d7224 */ /* 0x000fe200078e0007 */
[----:B------:R-:W-:Y:S01]  /*c240*/  MOV R12, 0x5 ;  /* 0x00000005000c7802 */ /* 0x000fe20000000f00 */
[----:B------:R-:W-:-:S07]  /*c250*/  IMAD.MOV.U32 R2, RZ, RZ, R14 ;  /* 0x000000ffff027224 */ /* 0x000fce00078e000e */
[----:B------:R-:W-:Y:S05]  /*c260*/  WARPSYNC.COLLECTIVE R15, `(.L_x_100) ;  /* 0x000000000f087348 */ /* 0x000fea0003c00000 */
[----:B------:R0:W1:Y:S02]  /*c270*/  SHFL.IDX P6, R14, R13, R12, R11 ;  /* 0x0000000c0d0e7389 */ /* 0x00006400000c000b */
[----:B01----:R-:W-:Y:S01]  /*c280*/  ENDCOLLECTIVE ;  /* 0x000000000000791b */ /* 0x003fe20003800000 */
.L_x_100:
        /* <DEDUP_REMOVED lines=8> */
[----:B------:R-:W-:-:S07]  /*c310*/  IMAD.MOV.U32 R7, RZ, RZ, R14 ;  /* 0x000000ffff077224 */ /* 0x000fce00078e000e */
[----:B0-----:R-:W-:Y:S05]  /*c320*/  WARPSYNC.COLLECTIVE R15, `(.L_x_101) ;  /* 0x000000000f087348 */ /* 0x001fea0003c00000 */
[----:B------:R1:W2:Y:S02]  /*c330*/  SHFL.IDX P6, R14, R13, R12, R11 ;  /* 0x0000000c0d0e7389 */ /* 0x0002a400000c000b */
[----:B012---:R-:W-:Y:S01]  /*c340*/  ENDCOLLECTIVE ;  /* 0x000000000000791b */ /* 0x007fe20003800000 */
.L_x_101:
[----:B------:R-:W-:Y:S05]  /*c350*/  BRA `(.L_x_102) ;  /* 0xffffffd000707947 */ /* 0x000fea000383ffff */
.L_x_51:
[----:B------:R-:W-:Y:S01]  /*c360*/  IMAD.MOV.U32 R13, RZ, RZ, R8 ;  /* 0x000000ffff0d7224 */ /* 0x000fe200078e0008 */
[----:B------:R-:W-:Y:S01]  /*c370*/  MOV R12, RZ ;  /* 0x000000ff000c7202 */ /* 0x000fe20000000f00 */
[----:B------:R-:W-:Y:S01]  /*c380*/  IMAD.MOV.U32 R11, RZ, RZ, 0x181f ;  /* 0x0000181fff0b7424 */ /* 0x000fe200078e00ff */
[----:B------:R-:W-:Y:S02]  /*c390*/  MOV R15, 0xffffffff ;  /* 0xffffffff000f7802 */ /* 0x000fe40000000f00 */
[----:B------:R-:W-:-:S07]  /*c3a0*/  LEA R7, R24, R37, 0x7 ;  /* 0x0000002518077211 */ /* 0x000fce00078e38ff */
[----:B------:R-:W-:Y:S05]  /*c3b0*/  WARPSYNC.COLLECTIVE R15, `(.L_x_103) ;  /* 0x000000000f087348 */ /* 0x000fea0003c00000 */
[----:B------:R0:W1:Y:S02]  /*c3c0*/  SHFL.IDX P6, R14, R13, R12, R11 ;  /* 0x0000000c0d0e7389 */ /* 0x00006400000c000b */
[----:B01----:R-:W-:Y:S01]  /*c3d0*/  ENDCOLLECTIVE ;  /* 0x000000000000791b */ /* 0x003fe20003800000 */
.L_x_103:
[----:B------:R-:W-:Y:S01]  /*c3e0*/  VIADD R5, R7, 0x10 ;  /* 0x0000001007057836 */ /* 0x000fe20000000000 */
[----:B------:R-:W-:Y:S01]  /*c3f0*/  MOV R13, R0 ;  /* 0x00000000000d7202 */ /* 0x000fe20000000f00 */
[----:B------:R-:W-:-:S07]  /*c400*/  IMAD.MOV.U32 R3, RZ, RZ, R14 ;  /* 0x000000ffff037224 */ /* 0x000fce00078e000e */
[----:B------:R-:W-:Y:S05]  /*c410*/  WARPSYNC.COLLECTIVE R15, `(.L_x_104) ;  /* 0x000000000f087348 */ /* 0x000fea0003c00000 */
[----:B------:R0:W1:Y:S02]  /*c420*/  SHFL.IDX P6, R14, R13, R12, R11 ;  /* 0x0000000c0d0e7389 */ /* 0x00006400000c000b */
[----:B01----:R-:W-:Y:S01]  /*c430*/  ENDCOLLECTIVE ;  /* 0x000000000000791b */ /* 0x003fe20003800000 */
.L_x_104:
[----:B------:R-:W-:Y:S02]  /*c440*/  ULDC UR4, c[0x0][0x288] ;  /* 0x0000a20000047ab9 */ /* 0x000fe40000000800 */
[----:B------:R-:W-:-:S05]  /*c450*/  IMAD R6, R6, UR4, RZ ;  /* 0x0000000406067c24 */ /* 0x000fca000f8e02ff */
[----:B------:R-:W-:Y:S02]  /*c460*/  ISETP.GE.AND P1, PT, R7, R6, PT ;  /* 0x000000060700720c */ /* 0x000fe40003f26270 */
[----:B------:R-:W-:Y:S01]  /*c470*/  MOV R13, R8 ;  /* 0x00000008000d7202 */ /* 0x000fe20000000f00 */
[----:B------:R-:W-:-:S10]  /*c480*/  IMAD.MOV.U32 R12, RZ, RZ, 0x1 ;  /* 0x00000001ff0c7424 */ /* 0x000fd400078e00ff */
[----:B------:R-:W-:Y:S01]  /*c490*/  @!P1 LEA R9, R25, UR45, 0x1 ;  /* 0x0000002d19099c11 */ /* 0x000fe2000f8e08ff */
[----:B------:R-:W-:-:S07]  /*c4a0*/  IMAD.MOV.U32 R2, RZ, RZ, R14 ;  /* 0x000000ffff027224 */ /* 0x000fce00078e000e */
[----:B------:R-:W-:Y:S05]  /*c4b0*/  WARPSYNC.COLLECTIVE R15, `(.L_x_105) ;  /* 0x000000000f087348 */ /* 0x000fea0003c00000 */
[----:B------:R0:W1:Y:S02]  /*c4c0*/  SHFL.IDX P6, R14, R13, R12, R11 ;  /* 0x0000000c0d0e7389 */ /* 0x00006400000c000b */
[----:B01----:R-:W-:Y:S01]  /*c4d0*/  ENDCOLLECTIVE ;  /* 0x000000000000791b */ /* 0x003fe20003800000 */
.L_x_105:
[----:B------:R-:W-:-:S05]  /*c4e0*/  @!P1 IMAD.WIDE.U32 R2, R30, 0x2, R2 ;  /* 0x000000021e029825 */ /* 0x000fca00078e0002 */
[----:B------:R-:W-:Y:S01]  /*c4f0*/  @!PT LDS RZ, [RZ] ;  /* 0x00000000fffff984 */ /* 0x000fe20000000800 */
[----:B------:R-:W-:Y:S01]  /*c500*/  @!PT LDS RZ, [RZ] ;  /* 0x00000000fffff984 */ /* 0x000fe20000000800 */
[----:B------:R-:W-:Y:S01]  /*c510*/  @!PT LDS RZ, [RZ] ;  /* 0x00000000fffff984 */ /* 0x000fe20000000800 */
[----:B------:R0:W-:Y:S04]  /*c520*/  @!P1 LDGSTS.E.BYPASS.LTC128B.128 [R9+0xc400], desc[UR38][R2.64], !P3 ;  /* 0x0c40000002099fae */ /* 0x0001e8000d901d66 */
[----:B------:R0:W-:Y:S01]  /*c530*/  @!P1 LDGSTS.E.BYPASS.LTC128B.128 [R9+0x10400], desc[UR38][R2.64+0x80], !P2 ;  /* 0x1040008002099fae */ /* 0x0001e2000d101d66 */
[----:B------:R-:W-:-:S03]  /*c540*/  IMAD.MOV.U32 R13, RZ, RZ, R0 ;  /* 0x000000ffff0d7224 */ /* 0x000fc600078e0000 */
[----:B------:R0:W-:Y:S01]  /*c550*/  @!P1 LDGSTS.E.BYPASS.LTC128B.128 [R9+0x14400], desc[UR38][R2.64+0x100], !P0 ;  /* 0x1440010002099fae */ /* 0x0001e2000c101d66 */
[----:B------:R-:W-:Y:S02]  /*c560*/  ISETP.GE.AND P1, PT, R5, R6, PT ;  /* 0x000000060500720c */ /* 0x000fe40003f26270 */
[----:B------:R-:W-:-:S11]  /*c570*/  MOV R5, R14 ;  /* 0x0000000e00057202 */ /* 0x000fd60000000f00 */
[----:B0-----:R-:W-:Y:S05]  /*c580*/  WARPSYNC.COLLECTIVE R15, `(.L_x_106) ;  /* 0x000000000f087348 */ /* 0x001fea0003c00000 */
[----:B------:R1:W2:Y:S02]  /*c590*/  SHFL.IDX P6, R14, R13, R12, R11 ;  /* 0x0000000c0d0e7389 */ /* 0x0002a400000c000b */
[----:B012---:R-:W-:Y:S01]  /*c5a0*/  ENDCOLLECTIVE ;  /* 0x000000000000791b */ /* 0x007fe20003800000 */
.L_x_106:
[----:B------:R-:W-:Y:S01]  /*c5b0*/  VIADD R3, R7, 0x20 ;  /* 0x0000002007037836 */ /* 0x000fe20000000000 */
[----:B------:R-:W-:Y:S02]  /*c5c0*/  @!P1 LEA R19, R25, UR45, 0x1 ;  /* 0x0000002d19139c11 */ /* 0x000fe4000f8e08ff */
[----:B------:R-:W-:Y:S01]  /*c5d0*/  MOV R13, R8 ;  /* 0x00000008000d7202 */ /* 0x000fe20000000f00 */
[----:B------:R-:W-:Y:S01]  /*c5e0*/  IMAD.MOV.U32 R12, RZ, RZ, 0x2 ;  /* 0x00000002ff0c7424 */ /* 0x000fe200078e00ff */
[----:B------:R-:W-:-:S07]  /*c5f0*/  MOV R4, R14 ;  /* 0x0000000e00047202 */ /* 0x000fce0000000f00 */
[----:B------:R-:W-:Y:S05]  /*c600*/  WARPSYNC.COLLECTIVE R15, `(.L_x_107) ;  /* 0x000000000f087348 */ /* 0x000fea0003c00000 */
[----:B------:R0:W1:Y:S02]  /*c610*/  SHFL.IDX P6, R14, R13, R12, R11 ;  /* 0x0000000c0d0e7389 */ /* 0x00006400000c000b */
[----:B01----:R-:W-:Y:S01]  /*c620*/  ENDCOLLECTIVE ;  /* 0x000000000000791b */ /* 0x003fe20003800000 */
.L_x_107:
        /* <DEDUP_REMOVED lines=13> */
.L_x_108:
        /* <DEDUP_REMOVED lines=8> */
.L_x_109:
        /* <DEDUP_REMOVED lines=13> */
.L_x_110:
        /* <DEDUP_REMOVED lines=8> */
.L_x_111:
        /* <DEDUP_REMOVED lines=13> */
.L_x_112:
        /* <DEDUP_REMOVED lines=8> */
.L_x_113:
        /* <DEDUP_REMOVED lines=13> */
.L_x_114:
        /* <DEDUP_REMOVED lines=8> */
.L_x_115:
        /* <DEDUP_REMOVED lines=13> */
.L_x_116:
[----:B------:R-:W-:Y:S01]  /*cc40*/  @!P1 LEA R9, R25, UR45, 0x1 ;  /* 0x0000002d19099c11 */ /* 0x000fe2000f8e08ff */
[----:B------:R-:W-:Y:S01]  /*cc50*/  IMAD.MOV.U32 R13, RZ, RZ, R8 ;  /* 0x000000ffff0d7224 */ /* 0x000fe200078e0008 */
[----:B------:R-:W-:Y:S02]  /*cc60*/  MOV R12, 0x7 ;  /* 0x00000007000c7802 */ /* 0x000fe40000000f00 */
[----:B------:R-:W-:-:S07]  /*cc70*/  MOV R2, R14 ;  /* 0x0000000e00027202 */ /* 0x000fce0000000f00 */
[----:B------:R-:W-:Y:S05]  /*cc80*/  WARPSYNC.COLLECTIVE R15, `(.L_x_117) ;  /* 0x000000000f087348 */ /* 0x000fea0003c00000 */
[----:B------:R0:W1:Y:S02]  /*cc90*/  SHFL.IDX P6, R14, R13, R12, R11 ;  /* 0x0000000c0d0e7389 */ /* 0x00006400000c000b */
[----:B01----:R-:W-:Y:S01]  /*cca0*/  ENDCOLLECTIVE ;  /* 0x000000000000791b */ /* 0x003fe20003800000 */
.L_x_117:
[----:B------:R-:W-:-:S05]  /*ccb0*/  @!P1 IMAD.WIDE.U32 R2, R30, 0x2, R2 ;  /* 0x000000021e029825 */ /* 0x000fca00078e0002 */
[----:B------:R-:W-:Y:S01]  /*ccc0*/  @!PT LDS RZ, [RZ] ;  /* 0x00000000fffff984 */ /* 0x000fe20000000800 */
[----:B------:R-:W-:Y:S01]  /*ccd0*/  @!PT LDS RZ, [RZ] ;  /* 0x00000000fffff984 */ /* 0x000fe20000000800 */
[----:B------:R-:W-:Y:S01]  /*cce0*/  @!PT LDS RZ, [RZ] ;  /* 0x00000000fffff984 */ /* 0x000fe20000000800 */
[----:B------:R0:W-:Y:S04]  /*ccf0*/  @!P1 LDGSTS.E.BYPASS.LTC128B.128 [R9+0xf400], desc[UR38][R2.64], !P3 ;  /* 0x0f40000002099fae */ /* 0x0001e8000d901d66 */
[----:B------:R0:W-:Y:S01]  /*cd00*/  @!P1 LDGSTS.E.BYPASS.LTC128B.128 [R9+0x13400], desc[UR38][R2.64+0x80], !P2 ;  /* 0x1340008002099fae */ /* 0x0001e2000d101d66 */
[----:B------:R-:W-:-:S03]  /*cd10*/  MOV R13, R0 ;  /* 0x00000000000d7202 */ /* 0x000fc60000000f00 */
[----:B------:R0:W-:Y:S01]  /*cd20*/  @!P1 LDGSTS.E.BYPASS.LTC128B.128 [R9+0x17400], desc[UR38][R2.64+0x100], !P0 ;  /* 0x1740010002099fae */ /* 0x0001e2000c101d66 */
[----:B------:R-:W-:-:S07]  /*cd30*/  IMAD.MOV.U32 R4, RZ, RZ, R14 ;  /* 0x000000ffff047224 */ /* 0x000fce00078e000e */
[----:B0-----:R-:W-:Y:S05]  /*cd40*/  WARPSYNC.COLLECTIVE R15, `(.L_x_118) ;  /* 0x000000000f087348 */ /* 0x001fea0003c00000 */
[----:B------:R1:W2:Y:S02]  /*cd50*/  SHFL.IDX P6, R14, R13, R12, R11 ;  /* 0x0000000c0d0e7389 */ /* 0x0002a400000c000b */
[----:B012---:R-:W-:Y:S01]  /*cd60*/  ENDCOLLECTIVE ;  /* 0x000000000000791b */ /* 0x007fe20003800000 */
.L_x_118:
[----:B------:R-:W-:Y:S05]  /*cd70*/  BRA `(.L_x_119) ;  /* 0xffffffd000547947 */ /* 0x000fea000383ffff */
.L_x_54:
[----:B0-----:R-:W-:-:S04]  /*cd80*/  IMAD.U32 R3, RZ, RZ, UR45 ;  /* 0x0000002dff037e24 */ /* 0x001fc8000f8e00ff */
[----:B------:R0:W1:Y:S03]  /*cd90*/  SYNCS.PHASECHK.TRANS64.TRYWAIT P0, [R3+URZ+0x2a820], R0 ;  /* 0x02a82000030075a7 */ /* 0x000066000800017f */
[----:B-1----:R-:W-:Y:S05]  /*cda0*/  @!P0 NANOSLEEP.SYNCS 0x989680 ;  /* 0x009896800000895d */ /* 0x002fea0003900000 */
[----:B------:R-:W1:Y:S02]  /*cdb0*/  @!P0 SYNCS.PHASECHK.TRANS64 P0, [R3+URZ+0x2a820], R0 ;  /* 0x02a82000030085a7 */ /* 0x000e64000800007f */
[----:B-1----:R-:W-:Y:S05]  /*cdc0*/  @!P0 BRA `(.L_x_54) ;  /* 0xfffffffc00ec8947 */ /* 0x002fea000383ffff */
[----:B------:R-:W-:Y:S05]  /*cdd0*/  BRA `(.L_x_120) ;  /* 0xffffffd0009c7947 */ /* 0x000fea000383ffff */
.L_x_58:
[----:B0-----:R0:W1:Y:S02]  /*cde0*/  SYNCS.PHASECHK.TRANS64.TRYWAIT P0, [R8+URZ+0x2a840], R3 ;  /* 0x02a84003080075a7 */ /* 0x001064000800017f */
[----:B-1----:R-:W-:Y:S05]  /*cdf0*/  @!P0 NANOSLEEP.SYNCS 0x989680 ;  /* 0x009896800000895d */ /* 0x002fea0003900000 */
[----:B------:R-:W1:Y:S02]  /*ce00*/  @!P0 SYNCS.PHASECHK.TRANS64 P0, [R8+URZ+0x2a840], R3 ;  /* 0x02a84003080085a7 */ /* 0x000e64000800007f */
[----:B-1----:R-:W-:Y:S05]  /*ce10*/  @!P0 BRA `(.L_x_58) ;  /* 0xfffffffc00f08947 */ /* 0x002fea000383ffff */
[----:B------:R-:W-:Y:S05]  /*ce20*/  BRA `(.L_x_121) ;  /* 0xffffffd400647947 */ /* 0x000fea000383ffff */
.L_x_59:
[----:B------:R-:W-:Y:S01]  /*ce30*/  BSSY B1, `(.L_x_122) ;  /* 0x0000008000017945 */ /* 0x000fe20003800000 */
[----:B------:R-:W-:Y:S01]  /*ce40*/  MOV R13, R20 ;  /* 0x00000014000d7202 */ /* 0x000fe20000000f00 */
[----:B------:R-:W-:Y:S01]  /*ce50*/  IMAD.MOV.U32 R12, RZ, RZ, RZ ;  /* 0x000000ffff0c7224 */ /* 0x000fe200078e00ff */
[----:B------:R-:W-:Y:S01]  /*ce60*/  MOV R11, 0x181f ;  /* 0x0000181f000b7802 */ /* 0x000fe20000000f00 */
[----:B------:R-:W-:-:S07]  /*ce70*/  IMAD.MOV.U32 R15, RZ, RZ, -0x1 ;  /* 0xffffffffff0f7424 */ /* 0x000fce00078e00ff */
[----:B------:R-:W-:Y:S05]  /*ce80*/  WARPSYNC.COLLECTIVE R15, `(.L_x_123) ;  /* 0x000000000f087348 */ /* 0x000fea0003c00000 */
[----:B------:R0:W1:Y:S02]  /*ce90*/  SHFL.IDX P6, R14, R13, R12, R11 ;  /* 0x0000000c0d0e7389 */ /* 0x00006400000c000b */
[----:B01----:R-:W-:Y:S01]  /*cea0*/  ENDCOLLECTIVE ;  /* 0x000000000000791b */ /* 0x003fe20003800000 */
.L_x_123:
[----:B------:R-:W-:Y:S05]  /*ceb0*/  BSYNC B1 ;  /* 0x0000000000017941 */ /* 0x000fea0003800000 */
.L_x_122:
[----:B------:R-:W-:Y:S01]  /*cec0*/  IMAD.MOV.U32 R13, RZ, RZ, R18 ;  /* 0x000000ffff0d7224 */ /* 0x000fe200078e0012 */
[----:B------:R-:W-:Y:S01]  /*ced0*/  MOV R12, RZ ;  /* 0x000000ff000c7202 */ /* 0x000fe20000000f00 */
[----:B------:R-:W-:Y:S01]  /*cee0*/  IMAD.MOV.U32 R11, RZ, RZ, 0x181f ;  /* 0x0000181fff0b7424 */ /* 0x000fe200078e00ff */
[----:B------:R-:W-:Y:S02]  /*cef0*/  MOV R15, 0xffffffff ;  /* 0xffffffff000f7802 */ /* 0x000fe40000000f00 */
[----:B------:R-:W-:Y:S02]  /*cf00*/  MOV R3, R14 ;  /* 0x0000000e00037202 */ /* 0x000fe40000000f00 */
[----:B------:R-:W-:-:S07]  /*cf10*/  LEA R19, R19, UR45, 0x1 ;  /* 0x0000002d13137c11 */ /* 0x000fce000f8e08ff */
[----:B------:R-:W-:Y:S05]  /*cf20*/  WARPSYNC.COLLECTIVE R15, `(.L_x_124) ;  /* 0x000000000f087348 */ /* 0x000fea0003c00000 */
[----:B------:R0:W1:Y:S02]  /*cf30*/  SHFL.IDX P6, R14, R13, R12, R11 ;  /* 0x0000000c0d0e7389 */ /* 0x00006400000c000b */
[----:B01----:R-:W-:Y:S01]  /*cf40*/  ENDCOLLECTIVE ;  /* 0x000000000000791b */ /* 0x003fe20003800000 */
.L_x_124:
[----:B------:R-:W-:Y:S01]  /*cf50*/  MOV R13, R20 ;  /* 0x00000014000d7202 */ /* 0x000fe20000000f00 */
[----:B------:R-:W-:Y:S01]  /*cf60*/  IMAD.MOV.U32 R12, RZ, RZ, 0x1 ;  /* 0x00000001ff0c7424 */ /* 0x000fe200078e00ff */
[----:B------:R-:W-:-:S13]  /*cf70*/  IADD3 R2, P0, R14, R35, RZ ;  /* 0x000000230e027210 */ /* 0x000fda0007f1e0ff */
[----:B------:R-:W-:Y:S05]  /*cf80*/  WARPSYNC.COLLECTIVE R15, `(.L_x_125) ;  /* 0x000000000f087348 */ /* 0x000fea0003c00000 */
[----:B------:R0:W1:Y:S02]  /*cf90*/  SHFL.IDX P6, R14, R13, R12, R11 ;  /* 0x0000000c0d0e7389 */ /* 0x00006400000c000b */
[----:B01----:R-:W-:Y:S01]  /*cfa0*/  ENDCOLLECTIVE ;  /* 0x000000000000791b */ /* 0x003fe20003800000 */
.L_x_125:
[----:B------:R-:W-:-:S05]  /*cfb0*/  IMAD.X R3, RZ, RZ, R3, P0 ;  /* 0x000000ffff037224 */ /* 0x000fca00000e0603 */
[----:B------:R-:W-:Y:S01]  /*cfc0*/  @!PT LDS RZ, [RZ] ;  /* 0x00000000fffff984 */ /* 0x000fe20000000800 */
[----:B------:R-:W-:Y:S01]  /*cfd0*/  @!PT LDS RZ, [RZ] ;  /* 0x00000000fffff984 */ /* 0x000fe20000000800 */
[----:B------:R-:W-:Y:S01]  /*cfe0*/  @!PT LDS RZ, [RZ] ;  /* 0x00000000fffff984 */ /* 0x000fe20000000800 */
[----:B------:R0:W-:Y:S04]  /*cff0*/  LDGSTS.E.BYPASS.LTC128B.128 [R19+0x18400], desc[UR38][R2.64], !P3 ;  /* 0x1840000002137fae */ /* 0x0001e8000d901d66 */
[----:B------:R0:W-:Y:S01]  /*d000*/  LDGSTS.E.BYPASS.LTC128B.128 [R19+0x1b400], desc[UR38][R2.64+0x80], !P2 ;  /* 0x1b40008002137fae */ /* 0x0001e2000d101d66 */
[----:B------:R-:W-:-:S03]  /*d010*/  IMAD.MOV.U32 R13, RZ, RZ, R18 ;  /* 0x000000ffff0d7224 */ /* 0x000fc600078e0012 */
[----:B------:R0:W-:Y:S01]  /*d020*/  LDGSTS.E.BYPASS.LTC128B.128 [R19+0x1e400], desc[UR38][R2.64+0x100], !P1 ;  /* 0x1e40010002137fae */ /* 0x0001e2000c901d66 */
[----:B------:R-:W-:-:S07]  /*d030*/  MOV R4, R14 ;  /* 0x0000000e00047202 */ /* 0x000fce0000000f00 */
[----:B0-----:R-:W-:Y:S05]  /*d040*/  WARPSYNC.COLLECTIVE R15, `(.L_x_126) ;  /* 0x000000000f087348 */ /* 0x001fea0003c00000 */
[----:B------:R1:W2:Y:S02]  /*d050*/  SHFL.IDX P6, R14, R13, R12, R11 ;  /* 0x0000000c0d0e7389 */ /* 0x0002a400000c000b */
[----:B012---:R-:W-:Y:S01]  /*d060*/  ENDCOLLECTIVE ;  /* 0x000000000000791b */ /* 0x007fe20003800000 */
.L_x_126:
[----:B------:R-:W-:Y:S01]  /*d070*/  IMAD.MOV.U32 R13, RZ, RZ, R20 ;  /* 0x000000ffff0d7224 */ /* 0x000fe200078e0014 */
[----:B------:R-:W-:Y:S02]  /*d080*/  MOV R12, 0x2 ;  /* 0x00000002000c7802 */ /* 0x000fe40000000f00 */
[----:B------:R-:W-:-:S13]  /*d090*/  IADD3 R2, P0, R14, R35, RZ ;  /* 0x000000230e027210 */ /* 0x000fda0007f1e0ff */
[----:B------:R-:W-:Y:S05]  /*d0a0*/  WARPSYNC.COLLECTIVE R15, `(.L_x_127) ;  /* 0x000000000f087348 */ /* 0x000fea0003c00000 */
[----:B------:R0:W1:Y:S02]  /*d0b0*/  SHFL.IDX P6, R14, R13, R12, R11 ;  /* 0x0000000c0d0e7389 */ /* 0x00006400000c000b */
[----:B01----:R-:W-:Y:S01]  /*d0c0*/  ENDCOLLECTIVE ;  /* 0x000000000000791b */ /* 0x003fe20003800000 */
.L_x_127:
[----:B------:R-:W-:-:S05]  /*d0d0*/  IADD3.X R3, RZ, R4, RZ, P0, !PT ;  /* 0x00000004ff037210 */ /* 0x000fca00007fe4ff */
[----:B------:R-:W-:Y:S01]  /*d0e0*/  @!PT LDS RZ, [RZ] ;  /* 0x00000000fffff984 */ /* 0x000fe20000000800 */
[----:B------:R-:W-:Y:S01]  /*d0f0*/  @!PT LDS RZ, [RZ] ;  /* 0x00000000fffff984 */ /* 0x000fe20000000800 */
[----:B------:R-:W-:Y:S01]  /*d100*/  @!PT LDS RZ, [RZ] ;  /* 0x00000000fffff984 */ /* 0x000fe20000000800 */
[----:B------:R0:W-:Y:S04]  /*d110*/  LDGSTS.E.BYPASS.LTC128B.128 [R19+0x18c00], desc[UR38][R2.64], !P3 ;  /* 0x18c0000002137fae */ /* 0x0001e8000d901d66 */
[----:B------:R0:W-:Y:S01]  /*d120*/  LDGSTS.E.BYPASS.LTC128B.128 [R19+0x1bc00], desc[UR38][R2.64+0x80], !P2 ;  /* 0x1bc0008002137fae */ /* 0x0001e2000d101d66 */
[----:B------:R-:W-:-:S03]  /*d130*/  MOV R13, R18 ;  /* 0x00000012000d7202 */ /* 0x000fc60000000f00 */
[----:B------:R0:W-:Y:S01]  /*d140*/  LDGSTS.E.BYPASS.LTC128B.128 [R19+0x1ec00], desc[UR38][R2.64+0x100], !P1 ;  /* 0x1ec0010002137fae */ /* 0x0001e2000c901d66 */
[----:B------:R-:W-:-:S07]  /*d150*/  IMAD.MOV.U32 R5, RZ, RZ, R14 ;  /* 0x000000ffff057224 */ /* 0x000fce00078e000e */
[----:B0-----:R-:W-:Y:S05]  /*d160*/  WARPSYNC.COLLECTIVE R15, `(.L_x_128) ;  /* 0x000000000f087348 */ /* 0x001fea0003c00000 */
[----:B------:R1:W2:Y:S02]  /*d170*/  SHFL.IDX P6, R14, R13, R12, R11 ;  /* 0x0000000c0d0e7389 */ /* 0x0002a400000c000b */
[----:B012---:R-:W-:Y:S01]  /*d180*/  ENDCOLLECTIVE ;  /* 0x000000000000791b */ /* 0x007fe20003800000 */
.L_x_128:
[----:B------:R-:W-:Y:S02]  /*d190*/  IMAD.MOV.U32 R13, RZ, RZ, R20 ;  /* 0x000000ffff0d7224 */ /* 0x000fe400078e0014 */
[----:B------:R-:W-:-:S05]  /*d1a0*/  IMAD.MOV.U32 R12, RZ, RZ, R14 ;  /* 0x000000ffff0c7224 */ /* 0x000fca00078e000e */
[----:B------:R-:W-:Y:S02]  /*d1b0*/  IADD3 R2, P0, R12, R35, RZ ;  /* 0x000000230c027210 */ /* 0x000fe40007f1e0ff */
[----:B------:R-:W-:Y:S02]  /*d1c0*/  MOV R12, 0x3 ;  /* 0x00000003000c7802 */ /* 0x000fe40000000f00 */
[----:B------:R-:W-:-:S09]  /*d1d0*/  IADD3.X R3, RZ, R5, RZ, P0, !PT ;  /* 0x00000005ff037210 */ /* 0x000fd200007fe4ff */
[----:B------:R-:W-:Y:S05]  /*d1e0*/  WARPSYNC.COLLECTIVE R15, `(.L_x_129) ;  /* 0x000000000f087348 */ /* 0x000fea0003c00000 */
[----:B------:R0:W1:Y:S02]  /*d1f0*/  SHFL.IDX P6, R14, R13, R12, R11 ;  /* 0x0000000c0d0e7389 */ /* 0x00006400000c000b */
[----:B01----:R-:W-:Y:S01]  /*d200*/  ENDCOLLECTIVE ;  /* 0x000000000000791b */ /* 0x003fe20003800000 */
.L_x_129:
[----:B------:R-:W-:Y:S01]  /*d210*/  @!PT LDS RZ, [RZ] ;  /* 0x00000000fffff984 */ /* 0x000fe20000000800 */
[----:B------:R-:W-:Y:S01]  /*d220*/  @!PT LDS RZ, [RZ] ;  /* 0x00000000fffff984 */ /* 0x000fe20000000800 */
[----:B------:R-:W-:Y:S01]  /*d230*/  @!PT LDS RZ, [RZ] ;  /* 0x00000000fffff984 */ /* 0x000fe20000000800 */
[----:B------:R-:W-:Y:S04]  /*d240*/  LDGSTS.E.BYPASS.LTC128B.128 [R19+0x19400], desc[UR38][R2.64], !P3 ;  /* 0x1940000002137fae */ /* 0x000fe8000d901d66 */
[----:B------:R-:W-:Y:S04]  /*d250*/  LDGSTS.E.BYPASS.LTC128B.128 [R19+0x1c400], desc[UR38][R2.64+0x80], !P2 ;  /* 0x1c40008002137fae */ /* 0x000fe8000d101d66 */
[----:B------:R0:W-:Y:S01]  /*d260*/  LDGSTS.E.BYPASS.LTC128B.128 [R19+0x1f400], desc[UR38][R2.64+0x100], !P1 ;  /* 0x1f40010002137fae */ /* 0x0001e2000c901d66 */
[----:B------:R-:W-:Y:S01]  /*d270*/  MOV R13, R18 ;  /* 0x00000012000d7202 */ /* 0x000fe20000000f00 */
[----:B0-----:R-:W-:-:S07]  /*d280*/  IMAD.MOV.U32 R3, RZ, RZ, R14 ;  /* 0x000000ffff037224 */ /* 0x001fce00078e000e */
[----:B------:R-:W-:Y:S05]  /*d290*/  WARPSYNC.COLLECTIVE R15, `(.L_x_130) ;  /* 0x000000000f087348 */ /* 0x000fea0003c00000 */
[----:B------:R0:W1:Y:S02]  /*d2a0*/  SHFL.IDX P6, R14, R13, R12, R11 ;  /* 0x0000000c0d0e7389 */ /* 0x00006400000c000b */
[----:B01----:R-:W-:Y:S01]  /*d2b0*/  ENDCOLLECTIVE ;  /* 0x000000000000791b */ /* 0x003fe20003800000 */
.L_x_130:
[----:B------:R-:W-:Y:S01]  /*d2c0*/  MOV R13, R20 ;  /* 0x00000014000d7202 */ /* 0x000fe20000000f00 */
[----:B------:R-:W-:Y:S01]  /*d2d0*/  IMAD.MOV.U32 R12, RZ, RZ, 0x4 ;  /* 0x00000004ff0c7424 */ /* 0x000fe200078e00ff */
[----:B------:R-:W-:-:S13]  /*d2e0*/  IADD3 R2, P0, R14, R35, RZ ;  /* 0x000000230e027210 */ /* 0x000fda0007f1e0ff */
[----:B------:R-:W-:Y:S05]  /*d2f0*/  WARPSYNC.COLLECTIVE R15, `(.L_x_131) ;  /* 0x000000000f087348 */ /* 0x000fea0003c00000 */
[----:B------:R0:W1:Y:S02]  /*d300*/  SHFL.IDX P6, R14, R13, R12, R11 ;  /* 0x0000000c0d0e7389 */ /* 0x00006400000c000b */
[----:B01----:R-:W-:Y:S01]  /*d310*/  ENDCOLLECTIVE ;  /* 0x000000000000791b */ /* 0x003fe20003800000 */
.L_x_131:
        /* <DEDUP_REMOVED lines=12> */
.L_x_132:
[----:B------:R-:W-:Y:S02]  /*d3e0*/  MOV R13, R20 ;  /* 0x00000014000d7202 */ /* 0x000fe40000000f00 */
[----:B------:R-:W-:-:S04]  /*d3f0*/  MOV R12, R14 ;  /* 0x0000000e000c7202 */ /* 0x000fc80000000f00 */
[----:B------:R-:W-:Y:S01]  /*d400*/  IADD3 R2, P0, R12, R35, RZ ;  /* 0x000000230c027210 */ /* 0x000fe20007f1e0ff */
[----:B------:R-:W-:-:S04]  /*d410*/  IMAD.MOV.U32 R12, RZ, RZ, 0x5 ;  /* 0x00000005ff0c7424 */ /* 0x000fc800078e00ff */
[----:B------:R-:W-:-:S08]  /*d420*/  IMAD.X R3, RZ, RZ, R4, P0 ;  /* 0x000000ffff037224 */ /* 0x000fd000000e0604 */
[----:B------:R-:W-:Y:S05]  /*d430*/  WARPSYNC.COLLECTIVE R15, `(.L_x_133) ;  /* 0x000000000f087348 */ /* 0x000fea0003c00000 */
[----:B------:R0:W1:Y:S02]  /*d440*/  SHFL.IDX P6, R14, R13, R12, R11 ;  /* 0x0000000c0d0e7389 */ /* 0x00006400000c000b */
[----:B01----:R-:W-:Y:S01]  /*d450*/  ENDCOLLECTIVE ;  /* 0x000000000000791b */ /* 0x003fe20003800000 */
.L_x_133:
[----:B------:R-:W-:Y:S01]  /*d460*/  @!PT LDS RZ, [RZ] ;  /* 0x00000000fffff984 */ /* 0x000fe20000000800 */
[----:B------:R-:W-:Y:S01]  /*d470*/  @!PT LDS RZ, [RZ] ;  /* 0x00000000fffff984 */ /* 0x000fe20000000800 */
[----:B------:R-:W-:Y:S01]  /*d480*/  @!PT LDS RZ, [RZ] ;  /* 0x00000000fffff984 */ /* 0x000fe20000000800 */
[----:B------:R0:W-:Y:S04]  /*d490*/  LDGSTS.E.BYPASS.LTC128B.128 [R19+0x1a400], desc[UR38][R2.64], !P3 ;  /* 0x1a40000002137fae */ /* 0x0001e8000d901d66 */
[----:B------:R0:W-:Y:S04]  /*d4a0*/  LDGSTS.E.BYPASS.LTC128B.128 [R19+0x1d400], desc[UR38][R2.64+0x80], !P2 ;  /* 0x1d40008002137fae */ /* 0x0001e8000d101d66 */
[----:B------:R0:W-:Y:S01]  /*d4b0*/  LDGSTS.E.BYPASS.LTC128B.128 [R19+0x20400], desc[UR38][R2.64+0x100], !P1 ;  /* 0x2040010002137fae */ /* 0x0001e2000c901d66 */
[----:B------:R-:W-:Y:S01]  /*d4c0*/  IMAD.MOV.U32 R13, RZ, RZ, R18 ;  /* 0x000000ffff0d7224 */ /* 0x000fe200078e0012 */
[----:B------:R-:W-:-:S07]  /*d4d0*/  MOV R20, R14 ;  /* 0x0000000e00147202 */ /* 0x000fce0000000f00 */
[----:B0-----:R-:W-:Y:S05]  /*d4e0*/  WARPSYNC.COLLECTIVE R15, `(.L_x_134) ;  /* 0x000000000f087348 */ /* 0x001fea0003c00000 */
[----:B------:R1:W2:Y:S02]  /*d4f0*/  SHFL.IDX P6, R14, R13, R12, R11 ;  /* 0x0000000c0d0e7389 */ /* 0x0002a400000c000b */
[----:B012---:R-:W-:Y:S01]  /*d500*/  ENDCOLLECTIVE ;  /* 0x000000000000791b */ /* 0x007fe20003800000 */
.L_x_134:
[----:B------:R-:W-:Y:S05]  /*d510*/  BRA `(.L_x_135) ;  /* 0xffffffd000c07947 */ /* 0x000fea000383ffff */
.L_x_64:
[----:B0-----:R0:W2:Y:S02]  /*d520*/  SYNCS.PHASECHK.TRANS64.TRYWAIT P0, [R4+URZ+0x2a860], R3 ;  /* 0x02a86003040075a7 */ /* 0x0010a4000800017f */
[----:B--2---:R-:W-:Y:S05]  /*d530*/  @!P0 NANOSLEEP.SYNCS 0x989680 ;  /* 0x009896800000895d */ /* 0x004fea0003900000 */
[----:B------:R-:W2:Y:S02]  /*d540*/  @!P0 SYNCS.PHASECHK.TRANS64 P0, [R4+URZ+0x2a860], R3 ;  /* 0x02a86003040085a7 */ /* 0x000ea4000800007f */
[----:B--2---:R-:W-:Y:S05]  /*d550*/  @!P0 BRA `(.L_x_64) ;  /* 0xfffffffc00f08947 */ /* 0x004fea000383ffff */
[----:B------:R-:W-:Y:S05]  /*d560*/  BRA `(.L_x_136) ;  /* 0xffffffd4001c7947 */ /* 0x000fea000383ffff */
.L_x_65:
[----:B------:R-:W-:Y:S01]  /*d570*/  BSSY B1, `(.L_x_137) ;  /* 0x0000008000017945 */ /* 0x000fe20003800000 */
[----:B------:R-:W-:Y:S01]  /*d580*/  MOV R13, R17 ;  /* 0x00000011000d7202 */ /* 0x000fe20000000f00 */
[----:B------:R-:W-:Y:S01]  /*d590*/  IMAD.MOV.U32 R12, RZ, RZ, RZ ;  /* 0x000000ffff0c7224 */ /* 0x000fe200078e00ff */
[----:B------:R-:W-:Y:S01]  /*d5a0*/  MOV R11, 0x181f ;  /* 0x0000181f000b7802 */ /* 0x000fe20000000f00 */
[----:B------:R-:W-:-:S07]  /*d5b0*/  IMAD.MOV.U32 R15, RZ, RZ, -0x1 ;  /* 0xffffffffff0f7424 */ /* 0x000fce00078e00ff */
[----:B01----:R-:W-:Y:S05]  /*d5c0*/  WARPSYNC.COLLECTIVE R15, `(.L_x_138) ;  /* 0x000000000f087348 */ /* 0x003fea0003c00000 */
[----:B------:R2:W3:Y:S02]  /*d5d0*/  SHFL.IDX P6, R14, R13, R12, R11 ;  /* 0x0000000c0d0e7389 */ /* 0x0004e400000c000b */
[----:B0123--:R-:W-:Y:S01]  /*d5e0*/  ENDCOLLECTIVE ;  /* 0x000000000000791b */ /* 0x00ffe20003800000 */
.L_x_138:
[----:B------:R-:W-:Y:S05]  /*d5f0*/  BSYNC B1 ;  /* 0x0000000000017941 */ /* 0x000fea0003800000 */
.L_x_137:
        /* <DEDUP_REMOVED lines=9> */
.L_x_139:
[----:B------:R-:W-:Y:S01]  /*d690*/  MOV R13, R17 ;  /* 0x00000011000d7202 */ /* 0x000fe20000000f00 */
[----:B------:R-:W-:Y:S01]  /*d6a0*/  IMAD.MOV.U32 R12, RZ, RZ, 0x1 ;  /* 0x00000001ff0c7424 */ /* 0x000fe200078e00ff */
[----:B------:R-:W-:-:S13]  /*d6b0*/  IADD3 R2, P1, R14, R35, RZ ;  /* 0x000000230e027210 */ /* 0x000fda0007f3e0ff */
[----:B------:R-:W-:Y:S05]  /*d6c0*/  WARPSYNC.COLLECTIVE R15, `(.L_x_140) ;  /* 0x000000000f087348 */ /* 0x000fea0003c00000 */
[----:B------:R0:W1:Y:S02]  /*d6d0*/  SHFL.IDX P6, R14, R13, R12, R11 ;  /* 0x0000000c0d0e7389 */ /* 0x00006400000c000b */
[----:B01----:R-:W-:Y:S01]  /*d6e0*/  ENDCOLLECTIVE ;  /* 0x000000000000791b */ /* 0x003fe20003800000 */
.L_x_140:
[----:B------:R-:W-:Y:S01]  /*d6f0*/  IMAD.X R3, RZ, RZ, R3, P1 ;  /* 0x000000ffff037224 */ /* 0x000fe200008e0603 */
[----:B------:R-:W-:-:S04]  /*d700*/  LOP3.LUT P1, RZ, R29, 0x1, RZ, 0xc0, !PT ;  /* 0x000000011dff7812 */ /* 0x000fc8000782c0ff */
[----:B------:R-:W-:Y:S01]  /*d710*/  ISETP.LT.OR P2, PT, R0, 0x1, !P1 ;  /* 0x000000010000780c */ /* 0x000fe20004f41670 */
[----:B------:R-:W-:-:S12]  /*d720*/  IMAD.MOV.U32 R13, RZ, RZ, R16 ;  /* 0x000000ffff0d7224 */ /* 0x000fd800078e0010 */
[----:B------:R-:W-:Y:S01]  /*d730*/  @!PT LDS RZ, [RZ] ;  /* 0x00000000fffff984 */ /* 0x000fe20000000800 */
[----:B------:R-:W-:Y:S01]  /*d740*/  @!PT LDS RZ, [RZ] ;  /* 0x00000000fffff984 */ /* 0x000fe20000000800 */
[----:B------:R-:W-:Y:S01]  /*d750*/  @!PT LDS RZ, [RZ] ;  /* 0x00000000fffff984 */ /* 0x000fe20000000800 */
[----:B------:R0:W-:Y:S01]  /*d760*/  LDGSTS.E.BYPASS.LTC128B.128 [R5+0x400], desc[UR38][R2.64], !P2 ;  /* 0x0040000002057fae */ /* 0x0001e2000d101d66 */
[----:B------:R-:W-:Y:S02]  /*d770*/  ISETP.LT.OR P2, PT, R0, 0x1, !P0 ;  /* 0x000000010000780c */ /* 0x000fe40004741670 */
[----:B------:R-:W-:-:S11]  /*d780*/  MOV R8, R14 ;  /* 0x0000000e00087202 */ /* 0x000fd60000000f00 */
[----:B0-----:R-:W-:Y:S05]  /*d790*/  WARPSYNC.COLLECTIVE R15, `(.L_x_141) ;  /* 0x000000000f087348 */ /* 0x001fea0003c00000 */
[----:B------:R1:W2:Y:S02]  /*d7a0*/  SHFL.IDX P6, R14, R13, R12, R11 ;  /* 0x0000000c0d0e7389 */ /* 0x0002a400000c000b */
[----:B012---:R-:W-:Y:S01]  /*d7b0*/  ENDCOLLECTIVE ;  /* 0x000000000000791b */ /* 0x007fe20003800000 */
.L_x_141:
[----:B------:R-:W-:Y:S01]  /*d7c0*/  @!PT LDS RZ, [RZ] ;  /* 0x00000000fffff984 */ /* 0x000fe20000000800 */
[----:B------:R-:W-:Y:S01]  /*d7d0*/  @!PT LDS RZ, [RZ] ;  /* 0x00000000fffff984 */ /* 0x000fe20000000800 */
[----:B------:R-:W-:Y:S01]  /*d7e0*/  @!PT LDS RZ, [RZ] ;  /* 0x00000000fffff984 */ /* 0x000fe20000000800 */
[----:B------:R0:W-:Y:S01]  /*d7f0*/  LDGSTS.E.BYPASS.LTC128B.128 [R5+0x3400], desc[UR38][R2.64+0x80], !P2 ;  /* 0x0340008002057fae */ /* 0x0001e2000d101d66 */
[----:B------:R-:W-:Y:S01]  /*d800*/  IMAD.MOV.U32 R13, RZ, RZ, R17 ;  /* 0x000000ffff0d7224 */ /* 0x000fe200078e0011 */
[----:B------:R-:W-:Y:S02]  /*d810*/  MOV R12, 0x2 ;  /* 0x00000002000c7802 */ /* 0x000fe40000000f00 */
[----:B0-----:R-:W-:-:S13]  /*d820*/  IADD3 R2, P2, R14, R35, RZ ;  /* 0x000000230e027210 */ /* 0x001fda0007f5e0ff */
[----:B------:R-:W-:Y:S05]  /*d830*/  WARPSYNC.COLLECTIVE R15, `(.L_x_142) ;  /* 0x000000000f087348 */ /* 0x000fea0003c00000 */
[----:B------:R0:W1:Y:S02]  /*d840*/  SHFL.IDX P6, R14, R13, R12, R11 ;  /* 0x0000000c0d0e7389 */ /* 0x00006400000c000b */
[----:B01----:R-:W-:Y:S01]  /*d850*/  ENDCOLLECTIVE ;  /* 0x000000000000791b */ /* 0x003fe20003800000 */
.L_x_142:
[----:B------:R-:W-:Y:S02]  /*d860*/  IADD3.X R3, RZ, R8, RZ, P2, !PT ;  /* 0x00000008ff037210 */ /* 0x000fe400017fe4ff */
[----:B------:R-:W-:Y:S02]  /*d870*/  ISETP.LT.OR P2, PT, R0, 0x11, !P1 ;  /* 0x000000110000780c */ /* 0x000fe40004f41670 */
[----:B------:R-:W-:-:S11]  /*d880*/  MOV R13, R16 ;  /* 0x00000010000d7202 */ /* 0x000fd60000000f00 */
[----:B------:R-:W-:Y:S01]  /*d890*/  @!PT LDS RZ, [RZ] ;  /* 0x00000000fffff984 */ /* 0x000fe20000000800 */
[----:B------:R-:W-:Y:S01]  /*d8a0*/  @!PT LDS RZ, [RZ] ;  /* 0x00000000fffff984 */ /* 0x000fe20000000800 */
[----:B------:R-:W-:Y:S01]  /*d8b0*/  @!PT LDS RZ, [RZ] ;  /* 0x00000000fffff984 */ /* 0x000fe20000000800 */
[----:B------:R0:W-:Y:S01]  /*d8c0*/  LDGSTS.E.BYPASS.LTC128B.128 [R5+0xc00], desc[UR38][R2.64], !P2 ;  /* 0x00c0000002057fae */ /* 0x0001e2000d101d66 */
[----:B------:R-:W-:Y:S01]  /*d8d0*/  ISETP.LT.OR P2, PT, R0, 0x11, !P0 ;  /* 0x000000110000780c */ /* 0x000fe20004741670 */
[----:B------:R-:W-:-:S12]  /*d8e0*/  IMAD.MOV.U32 R8, RZ, RZ, R14 ;  /* 0x000000ffff087224 */ /* 0x000fd800078e000e */
[----:B0-----:R-:W-:Y:S05]  /*d8f0*/  WARPSYNC.COLLECTIVE R15, `(.L_x_143) ;  /* 0x000000000f087348 */ /* 0x001fea0003c00000 */
[----:B------:R1:W2:Y:S02]  /*d900*/  SHFL.IDX P6, R14, R13, R12, R11 ;  /* 0x0000000c0d0e7389 */ /* 0x0002a400000c000b */
[----:B012---:R-:W-:Y:S01]  /*d910*/  ENDCOLLECTIVE ;  /* 0x000000000000791b */ /* 0x007fe20003800000 */
.L_x_143:
[----:B------:R-:W-:Y:S01]  /*d920*/  @!PT LDS RZ, [RZ] ;  /* 0x00000000fffff984 */ /* 0x000fe20000000800 */
[----:B------:R-:W-:Y:S01]  /*d930*/  @!PT LDS RZ, [RZ] ;  /* 0x00000000fffff984 */ /* 0x000fe20000000800 */
[----:B------:R-:W-:Y:S01]  /*d940*/  @!PT LDS RZ, [RZ] ;  /* 0x00000000fffff984 */ /* 0x000fe20000000800 */
[----:B------:R0:W-:Y:S01]  /*d950*/  LDGSTS.E.BYPASS.LTC128B.128 [R5+0x3c00], desc[UR38][R2.64+0x80], !P2 ;  /* 0x03c0008002057fae */ /* 0x0001e2000d101d66 */
[----:B------:R-:W-:Y:S01]  /*d960*/  MOV R13, R17 ;  /* 0x00000011000d7202 */ /* 0x000fe20000000f00 */
[----:B------:R-:W-:Y:S01]  /*d970*/  IMAD.MOV.U32 R12, RZ, RZ, 0x3 ;  /* 0x00000003ff0c7424 */ /* 0x000fe200078e00ff */
[----:B0-----:R-:W-:-:S13]  /*d980*/  IADD3 R2, P2, R14, R35, RZ ;  /* 0x000000230e027210 */ /* 0x001fda0007f5e0ff */
[----:B------:R-:W-:Y:S05]  /*d990*/  WARPSYNC.COLLECTIVE R15, `(.L_x_144) ;  /* 0x000000000f087348 */ /* 0x000fea0003c00000 */
[----:B------:R0:W1:Y:S02]  /*d9a0*/  SHFL.IDX P6, R14, R13, R12, R11 ;  /* 0x0000000c0d0e7389 */ /* 0x00006400000c000b */
[----:B01----:R-:W-:Y:S01]  /*d9b0*/  ENDCOLLECTIVE ;  /* 0x000000000000791b */ /* 0x003fe20003800000 */
.L_x_144:
[----:B------:R-:W-:Y:S01]  /*d9c0*/  IMAD.X R3, RZ, RZ, R8, P2 ;  /* 0x000000ffff037224 */ /* 0x000fe200010e0608 */
        /* <DEDUP_REMOVED lines=11> */
.L_x_145:
        /* <DEDUP_REMOVED lines=10> */
.L_x_146:
        /* <DEDUP_REMOVED lines=12> */
.L_x_147:
        /* <DEDUP_REMOVED lines=10> */
.L_x_148:
        /* <DEDUP_REMOVED lines=12> */
.L_x_149:
[----:B------:R-:W-:Y:S01]  /*dd40*/  @!PT LDS RZ, [RZ] ;  /* 0x00000000fffff984 */ /* 0x000fe20000000800 */
[----:B------:R-:W-:Y:S01]  /*dd50*/  @!PT LDS RZ, [RZ] ;  /* 0x00000000fffff984 */ /* 0x000fe20000000800 */
[----:B------:R-:W-:Y:S01]  /*dd60*/  @!PT LDS RZ, [RZ] ;  /* 0x00000000fffff984 */ /* 0x000fe20000000800 */
[----:B------:R1:W-:Y:S01]  /*dd70*/  LDGSTS.E.BYPASS.LTC128B.128 [R5+0x5400], desc[UR38][R2.64+0x80], !P2 ;  /* 0x0540008002057fae */ /* 0x0003e2000d101d66 */
[----:B------:R-:W-:Y:S05]  /*dd80*/  BRA `(.L_x_150) ;  /* 0xffffffcc00d87947 */ /* 0x000fea000383ffff */
.L_x_71:
[----:B0-----:R0:W1:Y:S02]  /*dd90*/  SYNCS.PHASECHK.TRANS64.TRYWAIT P0, [R0+URZ+0x2a860], R3 ;  /* 0x02a86003000075a7 */ /* 0x001064000800017f */
[----:B-1----:R-:W-:Y:S05]  /*dda0*/  @!P0 NANOSLEEP.SYNCS 0x989680 ;  /* 0x009896800000895d */ /* 0x002fea0003900000 */
[----:B------:R-:W1:Y:S02]  /*ddb0*/  @!P0 SYNCS.PHASECHK.TRANS64 P0, [R0+URZ+0x2a860], R3 ;  /* 0x02a86003000085a7 */ /* 0x000e64000800007f */
[----:B-1----:R-:W-:Y:S05]  /*ddc0*/  @!P0 BRA `(.L_x_71) ;  /* 0xfffffffc00f08947 */ /* 0x002fea000383ffff */
[----:B------:R-:W-:Y:S05]  /*ddd0*/  BRA `(.L_x_151) ;  /* 0xffffffd000c07947 */ /* 0x000fea000383ffff */
.L_x_72:
[----:B------:R-:W-:Y:S01]  /*dde0*/  BSSY B0, `(.L_x_152) ;  /* 0x0000008000007945 */ /* 0x000fe20003800000 */
[----:B------:R-:W-:Y:S01]  /*ddf0*/  MOV R13, R17 ;  /* 0x00000011000d7202 */ /* 0x000fe20000000f00 */
[----:B------:R-:W-:Y:S01]  /*de00*/  IMAD.MOV.U32 R12, RZ, RZ, RZ ;  /* 0x000000ffff0c7224 */ /* 0x000fe200078e00ff */
[----:B------:R-:W-:Y:S01]  /*de10*/  MOV R11, 0x181f ;  /* 0x0000181f000b7802 */ /* 0x000fe20000000f00 */
[----:B------:R-:W-:-:S07]  /*de20*/  IMAD.MOV.U32 R15, RZ, RZ, -0x1 ;  /* 0xffffffffff0f7424 */ /* 0x000fce00078e00ff */
[----:B0-----:R-:W-:Y:S05]  /*de30*/  WARPSYNC.COLLECTIVE R15, `(.L_x_153) ;  /* 0x000000000f087348 */ /* 0x001fea0003c00000 */
[----:B------:R1:W2:Y:S02]  /*de40*/  SHFL.IDX P6, R14, R13, R12, R11 ;  /* 0x0000000c0d0e7389 */ /* 0x0002a400000c000b */
[----:B012---:R-:W-:Y:S01]  /*de50*/  ENDCOLLECTIVE ;  /* 0x000000000000791b */ /* 0x007fe20003800000 */
.L_x_153:
[----:B------:R-:W-:Y:S05]  /*de60*/  BSYNC B0 ;  /* 0x0000000000007941 */ /* 0x000fea0003800000 */
.L_x_152:
[----:B------:R-:W-:Y:S01]  /*de70*/  IMAD.MOV.U32 R13, RZ, RZ, R16 ;  /* 0x000000ffff0d7224 */ /* 0x000fe200078e0010 */
[----:B------:R-:W-:Y:S01]  /*de80*/  MOV R12, RZ ;  /* 0x000000ff000c7202 */ /* 0x000fe20000000f00 */
[----:B------:R-:W-:Y:S01]  /*de90*/  IMAD.MOV.U32 R11, RZ, RZ, 0x181f ;  /* 0x0000181fff0b7424 */ /* 0x000fe200078e00ff */
[----:B------:R-:W-:Y:S02]  /*dea0*/  MOV R15, 0xffffffff ;  /* 0xffffffff000f7802 */ /* 0x000fe40000000f00 */
[----:B------:R-:W-:Y:S02]  /*deb0*/  MOV R3, R14 ;  /* 0x0000000e00037202 */ /* 0x000fe40000000f00 */
[----:B------:R-:W-:-:S07]  /*dec0*/  LOP3.LUT R4, R29, 0x1, RZ, 0xc0, !PT ;  /* 0x000000011d047812 */ /* 0x000fce00078ec0ff */
[----:B------:R-:W-:Y:S05]  /*ded0*/  WARPSYNC.COLLECTIVE R15, `(.L_x_154) ;  /* 0x000000000f087348 */ /* 0x000fea0003c00000 */
[----:B------:R0:W1:Y:S02]  /*dee0*/  SHFL.IDX P6, R14, R13, R12, R11 ;  /* 0x0000000c0d0e7389 */ /* 0x00006400000c000b */
[----:B01----:R-:W-:Y:S01]  /*def0*/  ENDCOLLECTIVE ;  /* 0x000000000000791b */ /* 0x003fe20003800000 */
.L_x_154:
[----:B------:R-:W-:Y:S02]  /*df00*/  LOP3.LUT P0, RZ, R29, 0x2, RZ, 0xc0, !PT ;  /* 0x000000021dff7812 */ /* 0x000fe4000780c0ff */
[----:B------:R-:W-:Y:S02]  /*df10*/  ISETP.NE.U32.AND P1, PT, R4, 0x1, PT ;  /* 0x000000010400780c */ /* 0x000fe40003f25070 */
[C---:B------:R-:W-:Y:S02]  /*df20*/  ISETP.LT.OR P3, PT, R5.reuse, 0x1, !P0 ;  /* 0x000000010500780c */ /* 0x040fe40004761670 */
[----:B------:R-:W-:Y:S02]  /*df30*/  ISETP.LT.OR P2, PT, R5, 0x1, P1 ;  /* 0x000000010500780c */ /* 0x000fe40000f41670 */
[----:B------:R-:W-:Y:S02]  /*df40*/  LEA R4, R25, UR45, 0x1 ;  /* 0x0000002d19047c11 */ /* 0x000fe4000f8e08ff */
[----:B------:R-:W-:Y:S01]  /*df50*/  MOV R13, R17 ;  /* 0x00000011000d7202 */ /* 0x000fe20000000f00 */
[----:B------:R-:W-:-:S02]  /*df60*/  IMAD.MOV.U32 R12, RZ, RZ, 0x1 ;  /* 0x00000001ff0c7424 */ /* 0x000fc400078e00ff */
[----:B------:R-:W-:-:S07]  /*df70*/  IMAD.MOV.U32 R2, RZ, RZ, R14 ;  /* 0x000000ffff027224 */ /* 0x000fce00078e000e */
[----:B------:R-:W-:Y:S05]  /*df80*/  WARPSYNC.COLLECTIVE R15, `(.L_x_155) ;  /* 0x000000000f087348 */ /* 0x000fea0003c00000 */
[----:B------:R0:W1:Y:S02]  /*df90*/  SHFL.IDX P6, R14, R13, R12, R11 ;  /* 0x0000000c0d0e7389 */ /* 0x00006400000c000b */
[----:B01----:R-:W-:Y:S01]  /*dfa0*/  ENDCOLLECTIVE ;  /* 0x000000000000791b */ /* 0x003fe20003800000 */
.L_x_155:
[----:B------:R-:W-:-:S05]  /*dfb0*/  IMAD.WIDE.U32 R2, R30, 0x2, R2 ;  /* 0x000000021e027825 */ /* 0x000fca00078e0002 */
[----:B------:R-:W-:Y:S01]  /*dfc0*/  @!PT LDS RZ, [RZ] ;  /* 0x00000000fffff984 */ /* 0x000fe20000000800 */
[----:B------:R-:W-:Y:S01]  /*dfd0*/  @!PT LDS RZ, [RZ] ;  /* 0x00000000fffff984 */ /* 0x000fe20000000800 */
[----:B------:R-:W-:Y:S01]  /*dfe0*/  @!PT LDS RZ, [RZ] ;  /* 0x00000000fffff984 */ /* 0x000fe20000000800 */
[----:B------:R0:W-:Y:S01]  /*dff0*/  LDGSTS.E.BYPASS.LTC128B.128 [R4+0x400], desc[UR38][R2.64], !P2 ;  /* 0x0040000002047fae */ /* 0x0001e2000d101d66 */
[----:B------:R-:W-:-:S03]  /*e000*/  ISETP.LT.OR P2, PT, R5, 0x11, P1 ;  /* 0x000000110500780c */ /* 0x000fc60000f41670 */
[----:B------:R0:W-:Y:S01]  /*e010*/  LDGSTS.E.BYPASS.LTC128B.128 [R4+0x3400], desc[UR38][R2.64+0x80], !P3 ;  /* 0x0340008002047fae */ /* 0x0001e2000d901d66 */
[----:B------:R-:W-:Y:S01]  /*e020*/  ISETP.LT.OR P3, PT, R5, 0x11, !P0 ;  /* 0x000000110500780c */ /* 0x000fe20004761670 */
[----:B------:R-:W-:Y:S01]  /*e030*/  IMAD.MOV.U32 R13, RZ, RZ, R16 ;  /* 0x000000ffff0d7224 */ /* 0x000fe200078e0010 */
[----:B------:R-:W-:-:S11]  /*e040*/  MOV R6, R14 ;  /* 0x0000000e00067202 */ /* 0x000fd60000000f00 */
[----:B0-----:R-:W-:Y:S05]  /*e050*/  WARPSYNC.COLLECTIVE R15, `(.L_x_156) ;  /* 0x000000000f087348 */ /* 0x001fea0003c00000 */
[----:B------:R1:W2:Y:S02]  /*e060*/  SHFL.IDX P6, R14, R13, R12, R11 ;  /* 0x0000000c0d0e7389 */ /* 0x0002a400000c000b */
[----:B012---:R-:W-:Y:S01]  /*e070*/  ENDCOLLECTIVE ;  /* 0x000000000000791b */ /* 0x007fe20003800000 */
.L_x_156:
[----:B------:R-:W-:Y:S01]  /*e080*/  IMAD.MOV.U32 R3, RZ, RZ, R6 ;  /* 0x000000ffff037224 */ /* 0x000fe200078e0006 */
[----:B------:R-:W-:Y:S01]  /*e090*/  MOV R13, R17 ;  /* 0x00000011000d7202 */ /* 0x000fe20000000f00 */
[----:B------:R-:W-:Y:S01]  /*e0a0*/  IMAD.MOV.U32 R12, RZ, RZ, 0x2 ;  /* 0x00000002ff0c7424 */ /* 0x000fe200078e00ff */
[----:B------:R-:W-:-:S07]  /*e0b0*/  MOV R2, R14 ;  /* 0x0000000e00027202 */ /* 0x000fce0000000f00 */
[----:B------:R-:W-:Y:S05]  /*e0c0*/  WARPSYNC.COLLECTIVE R15, `(.L_x_157) ;  /* 0x000000000f087348 */ /* 0x000fea0003c00000 */
[----:B------:R0:W1:Y:S02]  /*e0d0*/  SHFL.IDX P6, R14, R13, R12, R11 ;  /* 0x0000000c0d0e7389 */ /* 0x00006400000c000b */
[----:B01----:R-:W-:Y:S01]  /*e0e0*/  ENDCOLLECTIVE ;  /* 0x000000000000791b */ /* 0x003fe20003800000 */
.L_x_157:
        /* <DEDUP_REMOVED lines=13> */
.L_x_158:
[----:B------:R-:W-:Y:S01]  /*e1c0*/  MOV R3, R8 ;  /* 0x0000000800037202 */ /* 0x000fe20000000f00 */
[----:B------:R-:W-:Y:S02]  /*e1d0*/  IMAD.MOV.U32 R8, RZ, RZ, RZ ;  /* 0x000000ffff087224 */ /* 0x000fe400078e00ff */
[----:B------:R-:W-:Y:S01]  /*e1e0*/  IMAD.MOV.U32 R13, RZ, RZ, R17 ;  /* 0x000000ffff0d7224 */ /* 0x000fe200078e0011 */
[----:B------:R-:W-:Y:S02]  /*e1f0*/  MOV R12, 0x3 ;  /* 0x00000003000c7802 */ /* 0x000fe40000000f00 */
[----:B------:R-:W-:-:S07]  /*e200*/  MOV R9, R14 ;  /* 0x0000000e00097202 */ /* 0x000fce0000000f00 */
[----:B------:R-:W-:Y:S05]  /*e210*/  WARPSYNC.COLLECTIVE R15, `(.L_x_159) ;  /* 0x000000000f087348 */ /* 0x000fea0003c00000 */
[----:B------:R0:W1:Y:S02]  /*e220*/  SHFL.IDX P6, R14, R13, R12, R11 ;  /* 0x0000000c0d0e7389 */ /* 0x00006400000c000b */
[----:B01----:R-:W-:Y:S01]  /*e230*/  ENDCOLLECTIVE ;  /* 0x000000000000791b */ /* 0x003fe20003800000 */
.L_x_159:
[----:B------:R-:W-:-:S04]  /*e240*/  IMAD.MOV.U32 R2, RZ, RZ, R9 ;  /* 0x000000ffff027224 */ /* 0x000fc800078e0009 */
[----:B------:R-:W-:-:S05]  /*e250*/  IMAD.WIDE.U32 R2, R30, 0x2, R2 ;  /* 0x000000021e027825 */ /* 0x000fca00078e0002 */
[----:B------:R-:W-:Y:S01]  /*e260*/  @!PT LDS RZ, [RZ] ;  /* 0x00000000fffff984 */ /* 0x000fe20000000800 */
[----:B------:R-:W-:Y:S01]  /*e270*/  @!PT LDS RZ, [RZ] ;  /* 0x00000000fffff984 */ /* 0x000fe20000000800 */
[----:B------:R-:W-:Y:S01]  /*e280*/  @!PT LDS RZ, [RZ] ;  /* 0x00000000fffff984 */ /* 0x000fe20000000800 */
[----:B------:R0:W-:Y:S01]  /*e290*/  LDGSTS.E.BYPASS.LTC128B.128 [R4+0x1400], desc[UR38][R2.64], !P2 ;  /* 0x0140000002047fae */ /* 0x0001e2000d101d66 */
[C---:B------:R-:W-:Y:S02]  /*e2a0*/  ISETP.LT.OR P2, PT, R5.reuse, 0x31, P1 ;  /* 0x000000310500780c */ /* 0x040fe40000f41670 */
[----:B------:R-:W-:Y:S01]  /*e2b0*/  MOV R13, R16 ;  /* 0x00000010000d7202 */ /* 0x000fe20000000f00 */
[----:B------:R0:W-:Y:S01]  /*e2c0*/  LDGSTS.E.BYPASS.LTC128B.128 [R4+0x4400], desc[UR38][R2.64+0x80], !P3 ;  /* 0x0440008002047fae */ /* 0x0001e2000d901d66 */
[----:B------:R-:W-:Y:S01]  /*e2d0*/  ISETP.LT.OR P3, PT, R5, 0x31, !P0 ;  /* 0x000000310500780c */ /* 0x000fe20004761670 */
[----:B------:R-:W-:-:S12]  /*e2e0*/  IMAD.MOV.U32 R10, RZ, RZ, R14 ;  /* 0x000000ffff0a7224 */ /* 0x000fd800078e000e */
[----:B0-----:R-:W-:Y:S05]  /*e2f0*/  WARPSYNC.COLLECTIVE R15, `(.L_x_160) ;  /* 0x000000000f087348 */ /* 0x001fea0003c00000 */
[----:B------:R1:W2:Y:S02]  /*e300*/  SHFL.IDX P6, R14, R13, R12, R11 ;  /* 0x0000000c0d0e7389 */ /* 0x0002a400000c000b */
[----:B012---:R-:W-:Y:S01]  /*e310*/  ENDCOLLECTIVE ;  /* 0x000000000000791b */ /* 0x007fe20003800000 */
.L_x_160:
[----:B------:R-:W-:Y:S01]  /*e320*/  IMAD.MOV.U32 R3, RZ, RZ, R10 ;  /* 0x000000ffff037224 */ /* 0x000fe200078e000a */
[----:B------:R-:W-:Y:S01]  /*e330*/  MOV R13, R17 ;  /* 0x00000011000d7202 */ /* 0x000fe20000000f00 */
[----:B------:R-:W-:Y:S02]  /*e340*/  IMAD.MOV.U32 R12, RZ, RZ, 0x4 ;  /* 0x00000004ff0c7424 */ /* 0x000fe400078e00ff */
[----:B------:R-:W-:-:S07]  /*e350*/  IMAD.MOV.U32 R19, RZ, RZ, R14 ;  /* 0x000000ffff137224 */ /* 0x000fce00078e000e */
[----:B------:R-:W-:Y:S05]  /*e360*/  WARPSYNC.COLLECTIVE R15, `(.L_x_161) ;  /* 0x000000000f087348 */ /* 0x000fea0003c00000 */
[----:B------:R0:W1:Y:S02]  /*e370*/  SHFL.IDX P6, R14, R13, R12, R11 ;  /* 0x0000000c0d0e7389 */ /* 0x00006400000c000b */
[----:B01----:R-:W-:Y:S01]  /*e380*/  ENDCOLLECTIVE ;  /* 0x000000000000791b */ /* 0x003fe20003800000 */
.L_x_161:
[----:B------:R-:W-:-:S05]  /*e390*/  MOV R2, R19 ;  /* 0x0000001300027202 */ /* 0x000fca0000000f00 */
[----:B------:R-:W-:-:S05]  /*e3a0*/  IMAD.WIDE.U32 R2, R30, 0x2, R2 ;  /* 0x000000021e027825 */ /* 0x000fca00078e0002 */
[----:B------:R-:W-:Y:S01]  /*e3b0*/  @!PT LDS RZ, [RZ] ;  /* 0x00000000fffff984 */ /* 0x000fe20000000800 */
[----:B------:R-:W-:Y:S01]  /*e3c0*/  @!PT LDS RZ, [RZ] ;  /* 0x00000000fffff984 */ /* 0x000fe20000000800 */
[----:B------:R-:W-:Y:S01]  /*e3d0*/  @!PT LDS RZ, [RZ] ;  /* 0x00000000fffff984 */ /* 0x000fe20000000800 */
[----:B------:R0:W-:Y:S01]  /*e3e0*/  LDGSTS.E.BYPASS.LTC128B.128 [R4+0x1c00], desc[UR38][R2.64], !P2 ;  /* 0x01c0000002047fae */ /* 0x0001e2000d101d66 */
[----:B------:R-:W-:Y:S01]  /*e3f0*/  IMAD.MOV.U32 R13, RZ, RZ, R16 ;  /* 0x000000ffff0d7224 */ /* 0x000fe200078e0010 */
[C---:B------:R-:W-:Y:S02]  /*e400*/  ISETP.LT.OR P2, PT, R5.reuse, 0x41, P1 ;  /* 0x000000410500780c */ /* 0x040fe40000f41670 */
[----:B------:R0:W-:Y:S01]  /*e410*/  LDGSTS.E.BYPASS.LTC128B.128 [R4+0x4c00], desc[UR38][R2.64+0x80], !P3 ;  /* 0x04c0008002047fae */ /* 0x0001e2000d901d66 */
[----:B------:R-:W-:Y:S02]  /*e420*/  ISETP.LT.OR P3, PT, R5, 0x41, !P0 ;  /* 0x000000410500780c */ /* 0x000fe40004761670 */
[----:B------:R-:W-:-:S11]  /*e430*/  MOV R18, R14 ;  /* 0x0000000e00127202 */ /* 0x000fd60000000f00 */
[----:B0-----:R-:W-:Y:S05]  /*e440*/  WARPSYNC.COLLECTIVE R15, `(.L_x_162) ;  /* 0x000000000f087348 */ /* 0x001fea0003c00000 */
[----:B------:R1:W2:Y:S02]  /*e450*/  SHFL.IDX P6, R14, R13, R12, R11 ;  /* 0x0000000c0d0e7389 */ /* 0x0002a400000c000b */
[----:B012---:R-:W-:Y:S01]  /*e460*/  ENDCOLLECTIVE ;  /* 0x000000000000791b */ /* 0x007fe20003800000 */
.L_x_162:
[----:B------:R-:W-:Y:S01]  /*e470*/  MOV R3, R18 ;  /* 0x0000001200037202 */ /* 0x000fe20000000f00 */
[----:B------:R-:W-:Y:S01]  /*e480*/  IMAD.MOV.U32 R13, RZ, RZ, R17 ;  /* 0x000000ffff0d7224 */ /* 0x000fe200078e0011 */
[----:B------:R-:W-:Y:S02]  /*e490*/  MOV R12, 0x5 ;  /* 0x00000005000c7802 */ /* 0x000fe40000000f00 */
[----:B------:R-:W-:-:S07]  /*e4a0*/  MOV R23, R14 ;  /* 0x0000000e00177202 */ /* 0x000fce0000000f00 */
[----:B------:R-:W-:Y:S05]  /*e4b0*/  WARPSYNC.COLLECTIVE R15, `(.L_x_163) ;  /* 0x000000000f087348 */ /* 0x000fea0003c00000 */
[----:B------:R0:W1:Y:S02]  /*e4c0*/  SHFL.IDX P6, R14, R13, R12, R11 ;  /* 0x0000000c0d0e7389 */ /* 0x00006400000c000b */
[----:B01----:R-:W-:Y:S01]  /*e4d0*/  ENDCOLLECTIVE ;  /* 0x000000000000791b */ /* 0x003fe20003800000 */
.L_x_163:
[----:B------:R-:W-:-:S04]  /*e4e0*/  IMAD.MOV.U32 R2, RZ, RZ, R23 ;  /* 0x000000ffff027224 */ /* 0x000fc800078e0017 */
[----:B------:R-:W-:-:S05]  /*e4f0*/  IMAD.WIDE.U32 R2, R30, 0x2, R2 ;  /* 0x000000021e027825 */ /* 0x000fca00078e0002 */
[----:B------:R-:W-:Y:S01]  /*e500*/  @!PT LDS RZ, [RZ] ;  /* 0x00000000fffff984 */ /* 0x000fe20000000800 */
[----:B------:R-:W-:Y:S01]  /*e510*/  @!PT LDS RZ, [RZ] ;  /* 0x00000000fffff984 */ /* 0x000fe20000000800 */
[----:B------:R-:W-:Y:S01]  /*e520*/  @!PT LDS RZ, [RZ] ;  /* 0x00000000fffff984 */ /* 0x000fe20000000800 */
[----:B------:R0:W-:Y:S01]  /*e530*/  LDGSTS.E.BYPASS.LTC128B.128 [R4+0x2400], desc[UR38][R2.64], !P2 ;  /* 0x0240000002047fae */ /* 0x0001e2000d101d66 */
[----:B------:R-:W-:-:S03]  /*e540*/  MOV R13, R16 ;  /* 0x00000010000d7202 */ /* 0x000fc60000000f00 */
[----:B------:R0:W-:Y:S01]  /*e550*/  LDGSTS.E.BYPASS.LTC128B.128 [R4+0x5400], desc[UR38][R2.64+0x80], !P3 ;  /* 0x0540008002047fae */ /* 0x0001e2000d901d66 */
[----:B------:R-:W-:-:S07]  /*e560*/  IMAD.MOV.U32 R17, RZ, RZ, R14 ;  /* 0x000000ffff117224 */ /* 0x000fce00078e000e */
[----:B0-----:R-:W-:Y:S05]  /*e570*/  WARPSYNC.COLLECTIVE R15, `(.L_x_164) ;  /* 0x000000000f087348 */ /* 0x001fea0003c00000 */
[----:B------:R1:W2:Y:S02]  /*e580*/  SHFL.IDX P6, R14, R13, R12, R11 ;  /* 0x0000000c0d0e7389 */ /* 0x0002a400000c000b */
[----:B012---:R-:W-:Y:S01]  /*e590*/  ENDCOLLECTIVE ;  /* 0x000000000000791b */ /* 0x007fe20003800000 */
.L_x_164:
[----:B------:R-:W-:Y:S05]  /*e5a0*/  BRA `(.L_x_165) ;  /* 0xffffffcc00a07947 */ /* 0x000fea000383ffff */
.L_x_75:
[----:B0-----:R0:W1:Y:S02]  /*e5b0*/  SYNCS.PHASECHK.TRANS64.TRYWAIT P0, [R7+URZ+0x2a820], R8 ;  /* 0x02a82008070075a7 */ /* 0x001064000800017f */
[----:B-1----:R-:W-:Y:S05]  /*e5c0*/  @!P0 NANOSLEEP.SYNCS 0x989680 ;  /* 0x009896800000895d */ /* 0x002fea0003900000 */
[----:B------:R-:W1:Y:S02]  /*e5d0*/  @!P0 SYNCS.PHASECHK.TRANS64 P0, [R7+URZ+0x2a820], R8 ;  /* 0x02a82008070085a7 */ /* 0x000e64000800007f */
[----:B-1----:R-:W-:Y:S05]  /*e5e0*/  @!P0 BRA `(.L_x_75) ;  /* 0xfffffffc00f08947 */ /* 0x002fea000383ffff */
[----:B------:R-:W-:Y:S05]  /*e5f0*/  BRA `(.L_x_166) ;  /* 0xffffffd000147947 */ /* 0x000fea000383ffff */
.L_x_76:
[----:B------:R-:W1:Y:S01]  /*e600*/  S2R R3, SR_TID.X ;  /* 0x0000000000037919 */ /* 0x000e620000002100 */
[----:B------:R-:W-:Y:S01]  /*e610*/  BSSY B0, `(.L_x_167) ;  /* 0x000000a000007945 */ /* 0x000fe20003800000 */
[----:B------:R-:W-:Y:S01]  /*e620*/  IMAD.MOV.U32 R12, RZ, RZ, RZ ;  /* 0x000000ffff0c7224 */ /* 0x000fe200078e00ff */
[----:B------:R-:W-:Y:S01]  /*e630*/  MOV R11, 0x1f ;  /* 0x0000001f000b7802 */ /* 0x000fe20000000f00 */
[----:B------:R-:W-:Y:S01]  /*e640*/  IMAD.MOV.U32 R15, RZ, RZ, -0x1 ;  /* 0xffffffffff0f7424 */ /* 0x000fe200078e00ff */
[----:B-1----:R-:W-:-:S04]  /*e650*/  SHF.R.U32.HI R3, RZ, 0x5, R3 ;  /* 0x00000005ff037819 */ /* 0x002fc80000011603 */
[----:B------:R-:W-:-:S04]  /*e660*/  LOP3.LUT R3, R3, 0x3, RZ, 0xc0, !PT ;  /* 0x0000000303037812 */ /* 0x000fc800078ec0ff */
[----:B------:R-:W-:-:S07]  /*e670*/  MOV R13, R3 ;  /* 0x00000003000d7202 */ /* 0x000fce0000000f00 */
[----:B0----5:R-:W-:Y:S05]  /*e680*/  WARPSYNC.COLLECTIVE R15, `(.L_x_168) ;  /* 0x000000000f087348 */ /* 0x021fea0003c00000 */
[----:B------:R1:W2:Y:S02]  /*e690*/  SHFL.IDX P6, R14, R13, R12, R11 ;  /* 0x0000000c0d0e7389 */ /* 0x0002a400000c000b */
[----:B012--5:R-:W-:Y:S01]  /*e6a0*/  ENDCOLLECTIVE ;  /* 0x000000000000791b */ /* 0x027fe20003800000 */
.L_x_168:
[----:B------:R-:W-:Y:S05]  /*e6b0*/  BSYNC B0 ;  /* 0x0000000000007941 */ /* 0x000fea0003800000 */
.L_x_167:
[----:B------:R-:W-:Y:S05]  /*e6c0*/  BRA `(.L_x_169) ;  /* 0xffffffcc00f87947 */ /* 0x000fea000383ffff */
.L_x_77:
[----:B------:R-:W-:Y:S01]  /*e6d0*/  BSSY B0, `(.L_x_170) ;  /* 0x0000006000007945 */ /* 0x000fe20003800000 */
[----:B------:R-:W-:-:S07]  /*e6e0*/  MOV R15, 0xffffffff ;  /* 0xffffffff000f7802 */ /* 0x000fce0000000f00 */
[----:B01---5:R-:W-:Y:S05]  /*e6f0*/  WARPSYNC.COLLECTIVE R15, `(.L_x_171) ;  /* 0x000000000f0c7348 */ /* 0x023fea0003c00000 */
[----:B------:R-:W-:Y:S02]  /*e700*/  ELECT P6, UR62, PT ;  /* 0x00000000003e782f */ /* 0x000fe400038c0000 */
[----:B------:R-:W-:Y:S01]  /*e710*/  MOV R14, UR62 ;  /* 0x0000003e000e7c02 */ /* 0x000fe20008000f00 */
[----:B01---5:R-:W-:Y:S10]  /*e720*/  ENDCOLLECTIVE ;  /* 0x000000000000791b */ /* 0x023ff40003800000 */
.L_x_171:
[----:B------:R-:W-:Y:S05]  /*e730*/  BSYNC B0 ;  /* 0x0000000000007941 */ /* 0x000fea0003800000 */
.L_x_170:
[----:B------:R-:W-:Y:S05]  /*e740*/  BRA `(.L_x_172) ;  /* 0xffffffcc00ec7947 */ /* 0x000fea000383ffff */
.L_x_79:
[----:B-1----:R1:W2:Y:S02]  /*e750*/  SYNCS.PHASECHK.TRANS64.TRYWAIT P1, [R5+URZ+0x2a840], R4 ;  /* 0x02a84004050075a7 */ /* 0x0022a4000802017f */
[----:B--2---:R-:W-:Y:S05]  /*e760*/  @!P1 NANOSLEEP.SYNCS 0x989680 ;  /* 0x009896800000995d */ /* 0x004fea0003900000 */
[----:B------:R-:W2:Y:S02]  /*e770*/  @!P1 SYNCS.PHASECHK.TRANS64 P1, [R5+URZ+0x2a840], R4 ;  /* 0x02a84004050095a7 */ /* 0x000ea4000802007f */
[----:B--2---:R-:W-:Y:S05]  /*e780*/  @!P1 BRA `(.L_x_79) ;  /* 0xfffffffc00f09947 */ /* 0x004fea000383ffff */
[----:B------:R-:W-:Y:S05]  /*e790*/  BRA `(.L_x_173) ;  /* 0xffffffd0000c7947 */ /* 0x000fea000383ffff */
.L_x_81:
[----:B--2---:R2:W3:Y:S02]  /*e7a0*/  SYNCS.PHASECHK.TRANS64.TRYWAIT P1, [R3+URZ+0x2a840], R0 ;  /* 0x02a84000030075a7 */ /* 0x0044e4000802017f */
[----:B---3--:R-:W-:Y:S05]  /*e7b0*/  @!P1 NANOSLEEP.SYNCS 0x989680 ;  /* 0x009896800000995d */ /* 0x008fea0003900000 */
[----:B------:R-:W3:Y:S02]  /*e7c0*/  @!P1 SYNCS.PHASECHK.TRANS64 P1, [R3+URZ+0x2a840], R0 ;  /* 0x02a84000030095a7 */ /* 0x000ee4000802007f */
[----:B---3--:R-:W-:Y:S05]  /*e7d0*/  @!P1 BRA `(.L_x_81) ;  /* 0xfffffffc00f09947 */ /* 0x008fea000383ffff */
[----:B------:R-:W-:Y:S05]  /*e7e0*/  BRA `(.L_x_174) ;  /* 0xffffffd000187947 */ /* 0x000fea000383ffff */
.L_x_83:
[----:B---3--:R3:W4:Y:S02]  /*e7f0*/  SYNCS.PHASECHK.TRANS64.TRYWAIT P1, [R5+URZ+0x2a860], R4 ;  /* 0x02a86004050075a7 */ /* 0x008724000802017f */
[----:B----4-:R-:W-:Y:S05]  /*e800*/  @!P1 NANOSLEEP.SYNCS 0x989680 ;  /* 0x009896800000995d */ /* 0x010fea0003900000 */
[----:B------:R-:W4:Y:S02]  /*e810*/  @!P1 SYNCS.PHASECHK.TRANS64 P1, [R5+URZ+0x2a860], R4 ;  /* 0x02a86004050095a7 */ /* 0x000f24000802007f */
[----:B----4-:R-:W-:Y:S05]  /*e820*/  @!P1 BRA `(.L_x_83) ;  /* 0xfffffffc00f09947 */ /* 0x010fea000383ffff */
[----:B------:R-:W-:Y:S05]  /*e830*/  BRA `(.L_x_175) ;  /* 0xffffffd000147947 */ /* 0x000fea000383ffff */
.L_x_176:
[----:B------:R-:W-:-:S00]  /*e840*/  BRA `(.L_x_176) ;  /* 0xfffffffc00fc7947 */ /* 0x000fc0000383ffff */
[----:B------:R-:W-:-:S00]  /*e850*/  NOP ;  /* 0x0000000000007918 */ /* 0x000fc00000000000 */
        /* <DEDUP_REMOVED lines=10> */
.L_x_3204:


//--------------------- .text._ZN7cutlass13device_kernelIN5flash11enable_sm90INS1_16FlashAttnFwdSm90INS1_25CollectiveMainloopFwdSm90ILi2EN4cute5tupleIJNS5_1CILi1EEES8_S8_EEENS6_IJNS7_ILi128EEENS7_ILi96EEENS7_ILi192EEEEEELi128ENS_6half_tEfNS_4arch4Sm90ELb0ELb0ELb1ELb1ELb1ELb0ELb0ELb1ELb1ELb1ELb1ELb0EEENS1_21CollectiveEpilogueFwdINS6_IJSA_SA_SB_EEES9_SE_SG_Li256ELb1ELb1ELb1ELb0EEENS1_36VarlenDynamicPersistentTileSchedulerILi128ELi96ELi256ELi128ELb1ELb1ELb1ELb0ELb1ELb1EEEEEEEEEvNT_6ParamsE --------------------------
	.section	.text._ZN7cutlass13device_kernelIN5flash11enable_sm90INS1_16FlashAttnFwdSm90INS1_25CollectiveMainloopFwdSm90ILi2EN4cute5tupleIJNS5_1CILi1EEES8_S8_EEENS6_IJNS7_ILi128EEENS7_ILi96EEENS7_ILi192EEEEEELi128ENS_6half_tEfNS_4arch4Sm90ELb0ELb0ELb1ELb1ELb1ELb0ELb0ELb1ELb1ELb1ELb1ELb0EEENS1_21CollectiveEpilogueFwdINS6_IJSA_SA_SB_EEES9_SE_SG_Li256ELb1ELb1ELb1ELb0EEENS1_36VarlenDynamicPersistentTileSchedulerILi128ELi96ELi256ELi128ELb1ELb1ELb1ELb0ELb1ELb1EEEEEEEEEvNT_6ParamsE,"ax",@progbits
	.align	128
.text._ZN7cutlass13device_kernelIN5flash11enable_sm90INS1_16FlashAttnFwdSm90INS1_25CollectiveMainloopFwdSm90ILi2EN4cute5tupleIJNS5_1CILi1EEES8_S8_EEENS6_IJNS7_ILi128EEENS7_ILi96EEENS7_ILi192EEEEEELi128ENS_6half_tEfNS_4arch4Sm90ELb0ELb0ELb1ELb1ELb1ELb0ELb0ELb1ELb1ELb1ELb1ELb0EEENS1_21CollectiveEpilogueFwdINS6_IJSA_SA_SB_EEES9_SE_SG_Li256ELb1ELb1ELb1ELb0EEENS1_36VarlenDynamicPersistentTileSchedulerILi128ELi96ELi256ELi128ELb1ELb1ELb1ELb0ELb1ELb1EEEEEEEEEvNT_6ParamsE:
        .type           _ZN7cutlass13device_kernelIN5flash11enable_sm90INS1_16FlashAttnFwdSm90INS1_25CollectiveMainloopFwdSm90ILi2EN4cute5tupleIJNS5_1CILi1EEES8_S8_EEENS6_IJNS7_ILi128EEENS7_ILi96EEENS7_ILi192EEEEEELi128ENS_6half_tEfNS_4arch4Sm90ELb0ELb0ELb1ELb1ELb1ELb0ELb0ELb1ELb1ELb1ELb1ELb0EEENS1_21CollectiveEpilogueFwdINS6_IJSA_SA_SB_EEES9_SE_SG_Li256ELb1ELb1ELb1ELb0EEENS1_36VarlenDynamicPersistentTileSchedulerILi128ELi96ELi256ELi128ELb1ELb1ELb1ELb0ELb1ELb1EEEEEEEEEvNT_6ParamsE,@function
        .size           _ZN7cutlass13device_kernelIN5flash11enable_sm90INS1_16FlashAttnFwdSm90INS1_25CollectiveMainloopFwdSm90ILi2EN4cute5tupleIJNS5_1CILi1EEES8_S8_EEENS6_IJNS7_ILi128EEENS7_ILi96EEENS7_ILi192EEEEEELi128ENS_6half_tEfNS_4arch4Sm90ELb0ELb0ELb1ELb1ELb1ELb0ELb0ELb1ELb1ELb1ELb1ELb0EEENS1_21CollectiveEpilogueFwdINS6_IJSA_SA_SB_EEES9_SE_SG_Li256ELb1ELb1ELb1ELb0EEENS1_36VarlenDynamicPersistentTileSchedulerILi128ELi96ELi256ELi128ELb1ELb1ELb1ELb0ELb1ELb1EEEEEEEEEvNT_6ParamsE,(.L_x_3205 - _ZN7cutlass13device_kernelIN5flash11enable_sm90INS1_16FlashAttnFwdSm90INS1_25CollectiveMainloopFwdSm90ILi2EN4cute5tupleIJNS5_1CILi1EEES8_S8_EEENS6_IJNS7_ILi128EEENS7_ILi96EEENS7_ILi192EEEEEELi128ENS_6half_tEfNS_4arch4Sm90ELb0ELb0ELb1ELb1ELb1ELb0ELb0ELb1ELb1ELb1ELb1ELb0EEENS1_21CollectiveEpilogueFwdINS6_IJSA_SA_SB_EEES9_SE_SG_Li256ELb1ELb1ELb1ELb0EEENS1_36VarlenDynamicPersistentTileSchedulerILi128ELi96ELi256ELi128ELb1ELb1ELb1ELb0ELb1ELb1EEEEEEEEEvNT_6ParamsE)
        .other          _ZN7cutlass13device_kernelIN5flash11enable_sm90INS1_16FlashAttnFwdSm90INS1_25CollectiveMainloopFwdSm90ILi2EN4cute5tupleIJNS5_1CILi1EEES8_S8_EEENS6_IJNS7_ILi128EEENS7_ILi96EEENS7_ILi192EEEEEELi128ENS_6half_tEfNS_4arch4Sm90ELb0ELb0ELb1ELb1ELb1ELb0ELb0ELb1ELb1ELb1ELb1ELb0EEENS1_21CollectiveEpilogueFwdINS6_IJSA_SA_SB_EEES9_SE_SG_Li256ELb1ELb1ELb1ELb0EEENS1_36VarlenDynamicPersistentTileSchedulerILi128ELi96ELi256ELi128ELb1ELb1ELb1ELb0ELb1ELb1EEEEEEEEEvNT_6ParamsE,@"STO_CUDA_ENTRY STV_DEFAULT"
_ZN7cutlass13device_kernelIN5flash11enable_sm90INS1_16FlashAttnFwdSm90INS1_25CollectiveMainloopFwdSm90ILi2EN4cute5tupleIJNS5_1CILi1EEES8_S8_EEENS6_IJNS7_ILi128EEENS7_ILi96EEENS7_ILi192EEEEEELi128ENS_6half_tEfNS_4arch4Sm90ELb0ELb0ELb1ELb1ELb1ELb0ELb0ELb1ELb1ELb1ELb1ELb0EEENS1_21CollectiveEpilogueFwdINS6_IJSA_SA_SB_EEES9_SE_SG_Li256ELb1ELb1ELb1ELb0EEENS1_36VarlenDynamicPersistentTileSchedulerILi128ELi96ELi256ELi128ELb1ELb1ELb1ELb0ELb1ELb1EEEEEEEEEvNT_6ParamsE:
[----:B------:R-:W0:Y:S02]  /*0000*/  LDC R1, c[0x0][0x28] ;  /* 0x00000a00ff017b82 */ /* 0x000e240000000800 */
[----:B0-----:R-:W-:Y:S01]  /*0010*/  VIADD R1, R1, 0xffffffe0 ;  /* 0xffffffe001017836 */ /* 0x001fe20000000000 */
[----:B------:R-:W0:Y:S01]  /*0020*/  S2R R3, SR_TID.X ;  /* 0x0000000000037919 */ /* 0x000e220000002100 */
[----:B------:R-:W-:Y:S01]  /*0030*/  ELECT P0, URZ, PT ;  /* 0x00000000003f782f */ /* 0x000fe20003800000 */
[----:B------:R-:W-:Y:S01]  /*0040*/  UMOV UR4, 0x80 ;  /* 0x0000008000047882 */ /* 0x000fe20000000000 */
[----:B------:R-:W-:Y:S01]  /*0050*/  UMOV UR7, 0x100 ;  /* 0x0000010000077882 */ /* 0x000fe20000000000 */
[----:B0-----:R-:W-:-:S05]  /*0060*/  SHF.R.U32.HI R0, RZ, 0x5, R3 ;  /* 0x00000005ff007819 */ /* 0x001fca0000011603 */
[----:B------:R-:W0:Y:S02]  /*0070*/  SHFL.IDX PT, R2, R0, RZ, 0x1f ;  /* 0x00001fff00027589 */ /* 0x000e2400000e0000 */
[C---:B0-----:R-:W-:Y:S02]  /*0080*/  ISETP.NE.OR P0, PT, R2.reuse, RZ, !P0 ;  /* 0x000000ff0200720c */ /* 0x041fe40004705670 */
[----:B------:R-:W-:Y:S02]  /*0090*/  ISETP.NE.AND P1, PT, R2, RZ, PT ;  /* 0x000000ff0200720c */ /* 0x000fe40003f25270 */
[----:B------:R-:W-:-:S06]  /*00a0*/  SHF.R.U32.HI R2, RZ, 0x7, R3 ;  /* 0x00000007ff027819 */ /* 0x000fcc0000011603 */
[----:B------:R-:W0:Y:S03]  /*00b0*/  SHFL.IDX PT, R2, R2, RZ, 0x1f ;  /* 0x00001fff02027589 */ /* 0x000e2600000e0000 */
[----:B------:R-:W-:Y:S01]  /*00c0*/  VOTEU.ALL UP0, P0 ;  /* 0x00000000003f7886 */ /* 0x000fe20000000000 */
[----:B------:R-:W-:-:S04]  /*00d0*/  VOTEU.ALL UP1, P0 ;  /* 0x00000000003f7886 */ /* 0x000fc80000020000 */
[----:B------:R-:W1:Y:S01]  /*00e0*/  @!UP0 S2UR UR8, SR_CgaCtaId ;  /* 0x00000000000889c3 */ /* 0x000e620000008800 */
[----:B------:R-:W-:Y:S01]  /*00f0*/  @!UP0 UMOV UR6, 0x400 ;  /* 0x0000040000068882 */ /* 0x000fe20000000000 */
[----:B------:R-:W-:-:S04]  /*0100*/  @!UP0 UIADD3 UR4, -UR4, 0x100000, URZ ;  /* 0x0010000004048890 */ /* 0x000fc8000fffe13f */
[----:B------:R-:W-:Y:S02]  /*0110*/  @!UP0 USHF.L.U32 UR5, UR4, 0xb, URZ ;  /* 0x0000000b04058899 */ /* 0x000fe4000800063f */
[----:B------:R-:W-:Y:S02]  /*0120*/  @!UP0 USHF.L.U32 UR4, UR4, 0x1, URZ ;  /* 0x0000000104048899 */ /* 0x000fe4000800063f */
[----:B-1----:R-:W-:Y:S02]  /*0130*/  @!UP0 ULEA UR8, UR8, UR6, 0x18 ;  /* 0x0000000608088291 */ /* 0x002fe4000f8ec03f */
[----:B------:R-:W-:-:S04]  /*0140*/  @!UP0 UIADD3 UR6, -UR7, 0x100000, URZ ;  /* 0x0010000007068890 */ /* 0x000fc8000fffe13f */
[----:B------:R-:W-:Y:S02]  /*0150*/  @!UP0 USHF.L.U32 UR7, UR6, 0xb, URZ ;  /* 0x0000000b06078899 */ /* 0x000fe4000800063f */
[----:B------:R-:W-:Y:S01]  /*0160*/  @!UP0 USHF.L.U32 UR6, UR6, 0x1, URZ ;  /* 0x0000000106068899 */ /* 0x000fe2000800063f */
[----:B------:R-:W-:-:S05]  /*0170*/  VOTEU.ALL UP0, P0 ;  /* 0x00000000003f7886 */ /* 0x000fca0000000000 */
[----:B------:R1:W2:Y:S06]  /*0180*/  @!UP0 SYNCS.EXCH.64 URZ, [UR8+0x2a800], UR4 ;  /* 0x02a80004083f85b2 */ /* 0x0002ac0008000100 */
[----:B------:R1:W3:Y:S02]  /*0190*/  @!UP1 SYNCS.EXCH.64 URZ, [UR8+0x2a820], UR6 ;  /* 0x02a82006083f95b2 */ /* 0x0002e40008000100 */
[----:B01----:R-:W-:Y:S05]  /*01a0*/  @P1 BRA `(.L_x_177) ;  /* 0x0000000000481947 */ /* 0x003fea0003800000 */
        /* <DEDUP_REMOVED lines=14> */
[----:B------:R0:W4:Y:S01]  /*0290*/  SYNCS.EXCH.64 URZ, [UR8+0x2a840], UR6 ;  /* 0x02a84006083f75b2 */ /* 0x0001220008000100 */
[----:B------:R0:W0:Y:S01]  /*02a0*/  SYNCS.EXCH.64 URZ, [UR8+0x2a838], UR4 ;  /* 0x02a83804083f75b2 */ /* 0x0000220008000100 */
[----:B------:R0:W0:Y:S01]  /*02b0*/  SYNCS.EXCH.64 URZ, [UR8+0x2a848], UR6 ;  /* 0x02a84806083f75b2 */ /* 0x0000220008000100 */
[----:B------:R-:W-:Y:S01]  /*02c0*/  NOP ;  /* 0x0000000000007918 */ /* 0x000fe20000000000 */
.L_x_177:
        /* <DEDUP_REMOVED lines=22> */
.L_x_178:
        /* <DEDUP_REMOVED lines=18> */
.L_x_179:
        /* <DEDUP_REMOVED lines=22> */
.L_x_180:
        /* <DEDUP_REMOVED lines=23> */
.L_x_181:
[----:B------:R-:W-:Y:S01]  /*0820*/  UISETP.NE.AND UP0, UPT, UR9, URZ, UPT ;  /* 0x0000003f0900728c */ /* 0x000fe2000bf05270 */
[----:B------:R-:W-:Y:S01]  /*0830*/  NOP ;  /* 0x0000000000007918 */ /* 0x000fe20000000000 */
[----:B0-----:R-:W-:Y:S01]  /*0840*/  UMOV UR4, 0x1 ;  /* 0x0000000100047882 */ /* 0x001fe20000000000 */
[----:B------:R-:W-:Y:S01]  /*0850*/  ULDC.64 UR36, c[0x0][0x208] ;  /* 0x0000820000247ab9 */ /* 0x000fe20000000a00 */
[----:B------:R-:W-:Y:S01]  /*0860*/  USEL UR4, UR4, 0x2, !UP0 ;  /* 0x0000000204047887 */ /* 0x000fe2000c000000 */
[----:B-1234-:R-:W-:Y:S01]  /*0870*/  BAR.SYNC.DEFER_BLOCKING 0x0 ;  /* 0x0000000000007b1d */ /* 0x01efe20000010000 */
[----:B------:R-:W-:-:S04]  /*0880*/  PLOP3.LUT P0, PT, PT, PT, UP0, 0x80, 0x0 ;  /* 0x000000000000781c */ /* 0x000fc80003f0f008 */
[----:B------:R-:W-:-:S05]  /*0890*/  IMAD.U32 R2, RZ, RZ, UR4 ;  /* 0x00000004ff027e24 */ /* 0x000fca000f8e00ff */
[----:B------:R0:W-:Y:S04]  /*08a0*/  STL [R1+0x1c], R2 ;  /* 0x00001c0201007387 */ /* 0x0001e80000100800 */
[----:B------:R-:W-:Y:S05]  /*08b0*/  @!P0 BRA `(.L_x_182) ;  /* 0x00000098009c8947 */ /* 0x000fea0003800000 */
.L_x_183:
[----:B------:R-:W-:-:S08]  /*08c0*/  NOP ;  /* 0x0000000000007918 */ /* 0x000fd00000000000 */
[----:B------:R-:W1:Y:S02]  /*08d0*/  USETMAXREG.TRY_ALLOC.CTAPOOL UP0, 0xe8 ;  /* 0x000000e8000079c8 */ /* 0x000e640008000600 */
[----:B-1----:R-:W-:-:S13]  /*08e0*/  PLOP3.LUT P0, PT, PT, PT, UP0, 0x80, 0x0 ;  /* 0x000000000000781c */ /* 0x002fda0003f0f008 */
[----:B------:R-:W-:Y:S05]  /*08f0*/  @!P0 BRA `(.L_x_183) ;  /* 0xfffffffc00f08947 */ /* 0x000fea000383ffff */
[----:B------:R-:W1:Y:S08]  /*0900*/  S2UR UR5, SR_CgaCtaId ;  /* 0x00000000000579c3 */ /* 0x000e700000008800 */
[----:B------:R-:W-:Y:S06]  /*0910*/  BAR.ARV 0x8, 0x180 ;  /* 0x0206000000007b1d */ /* 0x000fec0000002000 */
[----:B------:R-:W-:-:S02]  /*0920*/  UMOV UR4, 0x400 ;  /* 0x0000040000047882 */ /* 0x000fc40000000000 */
[----:B------:R-:W-:Y:S01]  /*0930*/  BAR.SYNC.DEFER_BLOCKING 0x5, 0x180 ;  /* 0x0146000000007b1d */ /* 0x000fe20000010000 */
[----:B-1----:R-:W-:-:S09]  /*0940*/  ULEA UR4, UR5, UR4, 0x18 ;  /* 0x0000000405047291 */ /* 0x002fd2000f8ec03f */
[----:B------:R-:W1:Y:S01]  /*0950*/  LDS.128 R24, [UR4+0x2a8d0] ;  /* 0x02a8d004ff187984 */ /* 0x000e620008000c00 */
[----:B------:R-:W-:Y:S01]  /*0960*/  ULDC UR4, c[0x0][0xc3c] ;  /* 0x00030f0000047ab9 */ /* 0x000fe20000000800 */
[----:B------:R-:W-:Y:S06]  /*0970*/  BAR.ARV 0x4, 0x180 ;  /* 0x0106000000007b1d */ /* 0x000fec0000002000 */
[----:B-1----:R-:W-:-:S13]  /*0980*/  ISETP.GE.AND P0, PT, R27, UR4, PT ;  /* 0x000000041b007c0c */ /* 0x002fda000bf06270 */
[----:B------:R-:W-:Y:S05]  /*0990*/  @P0 EXIT ;  /* 0x000000000000094d */ /* 0x000fea0003800000 */
[----:B0-----:R-:W2:Y:S01]  /*09a0*/  LDL R2, [R1+0x1c] ;  /* 0x00001c0001027983 */ /* 0x001ea20000100800 */
[----:B------:R-:W-:Y:S01]  /*09b0*/  R2UR UR6, R25 ;  /* 0x00000000190672ca */ /* 0x000fe200000e0000 */
[----:B------:R-:W-:Y:S01]  /*09c0*/  UMOV UR39, URZ ;  /* 0x0000003f00277c82 */ /* 0x000fe20008000000 */
[----:B------:R-:W-:Y:S01]  /*09d0*/  R2UR UR5, R26 ;  /* 0x000000001a0572ca */ /* 0x000fe200000e0000 */
[----:B------:R-:W0:Y:S01]  /*09e0*/  S2R R0, SR_TID.X ;  /* 0x0000000000007919 */ /* 0x000e220000002100 */
[----:B------:R-:W-:Y:S01]  /*09f0*/  UMOV UR38, URZ ;  /* 0x0000003f00267c82 */ /* 0x000fe20008000000 */
[----:B0-----:R-:W-:-:S05]  /*0a00*/  VIADD R202, R0, 0xffffff80 ;  /* 0xffffff8000ca7836 */ /* 0x001fca0000000000 */
[----:B------:R-:W-:-:S04]  /*0a10*/  SHF.R.S32.HI R3, RZ, 0x1f, R202 ;  /* 0x0000001fff037819 */ /* 0x000fc800000114ca */
[CC--:B------:R-:W-:Y:S02]  /*0a20*/  LEA.HI R0, R3.reuse, R202.reuse, RZ, 0x7 ;  /* 0x000000ca03007211 */ /* 0x0c0fe400078f38ff */
[----:B------:R-:W-:Y:S02]  /*0a30*/  LEA.HI R4, R3, R202, RZ, 0x5 ;  /* 0x000000ca03047211 */ /* 0x000fe400078f28ff */
[----:B------:R-:W-:Y:S02]  /*0a40*/  LOP3.LUT R179, R0, 0xffffff80, RZ, 0xc0, !PT ;  /* 0xffffff8000b37812 */ /* 0x000fe400078ec0ff */
[----:B------:R-:W-:Y:S01]  /*0a50*/  SHF.R.S32.HI R195, RZ, 0x7, R0 ;  /* 0x00000007ffc37819 */ /* 0x000fe20000011400 */
[----:B------:R-:W-:Y:S02]  /*0a60*/  IMAD.SHL.U32 R4, R4, 0x20, RZ ;  /* 0x0000002004047824 */ /* 0x000fe400078e00ff */
[----:B------:R-:W-:Y:S01]  /*0a70*/  IMAD.IADD R179, R202, 0x1, -R179 ;  /* 0x00000001cab37824 */ /* 0x000fe200078e0ab3 */
[----:B------:R-:W-:-:S02]  /*0a80*/  LEA.HI R0, R0, R195, RZ, 0x1 ;  /* 0x000000c300007211 */ /* 0x000fc400078f08ff */
[----:B------:R-:W-:Y:S02]  /*0a90*/  LOP3.LUT R4, R4, 0xfffffc00, RZ, 0xc0, !PT ;  /* 0xfffffc0004047812 */ /* 0x000fe400078ec0ff */
[----:B------:R-:W-:Y:S02]  /*0aa0*/  SHF.R.S32.HI R6, RZ, 0x1f, R179 ;  /* 0x0000001fff067819 */ /* 0x000fe400000114b3 */
[----:B------:R-:W-:Y:S02]  /*0ab0*/  LOP3.LUT R0, R0, 0x3fffffe, RZ, 0xc0, !PT ;  /* 0x03fffffe00007812 */ /* 0x000fe400078ec0ff */
[CC--:B------:R-:W-:Y:S02]  /*0ac0*/  LEA.HI R8, R6.reuse, R179.reuse, RZ, 0x2 ;  /* 0x000000b306087211 */ /* 0x0c0fe400078f10ff */
[----:B------:R-:W-:Y:S01]  /*0ad0*/  LEA.HI R6, R6, R179, RZ, 0x5 ;  /* 0x000000b306067211 */ /* 0x000fe200078f28ff */
[----:B------:R-:W-:Y:S01]  /*0ae0*/  IMAD.IADD R0, R195, 0x1, -R0 ;  /* 0x00000001c3007824 */ /* 0x000fe200078e0a00 */
[----:B------:R-:W-:-:S02]  /*0af0*/  SHF.R.S32.HI R9, RZ, 0x2, R8 ;  /* 0x00000002ff097819 */ /* 0x000fc40000011408 */
[----:B------:R-:W-:Y:S02]  /*0b00*/  SHF.R.S32.HI R10, RZ, 0x1f, R8 ;  /* 0x0000001fff0a7819 */ /* 0x000fe40000011408 */
[----:B------:R-:W-:Y:S02]  /*0b10*/  LOP3.LUT R8, R8, 0x7ffffffc, RZ, 0xc0, !PT ;  /* 0x7ffffffc08087812 */ /* 0x000fe400078ec0ff */
[----:B------:R-:W-:Y:S02]  /*0b20*/  LEA.HI R10, R10, R9, RZ, 0x3 ;  /* 0x000000090a0a7211 */ /* 0x000fe400078f18ff */
[----:B------:R-:W-:Y:S01]  /*0b30*/  SHF.R.S32.HI R6, RZ, 0x5, R6 ;  /* 0x00000005ff067819 */ /* 0x000fe20000011406 */
[----:B------:R-:W-:Y:S01]  /*0b40*/  IMAD.IADD R8, R179, 0x1, -R8 ;  /* 0x00000001b3087824 */ /* 0x000fe200078e0a08 */
[----:B------:R-:W-:-:S04]  /*0b50*/  LOP3.LUT R10, R10, 0xfffffff8, RZ, 0xc0, !PT ;  /* 0xfffffff80a0a7812 */ /* 0x000fc800078ec0ff */
[----:B------:R-:W-:Y:S01]  /*0b60*/  SHF.L.U32 R173, R8, 0x1, RZ ;  /* 0x0000000108ad7819 */ /* 0x000fe200000006ff */
[----:B------:R-:W-:-:S03]  /*0b70*/  IMAD.IADD R9, R9, 0x1, -R10 ;  /* 0x0000000109097824 */ /* 0x000fc600078e0a0a */
[C---:B------:R-:W-:Y:S01]  /*0b80*/  IADD3 R167, R173.reuse, 0x30, RZ ;  /* 0x00000030ada77810 */ /* 0x040fe20007ffe0ff */
[----:B------:R-:W-:Y:S01]  /*0b90*/  IMAD R9, R6, 0x10, R9 ;  /* 0x0000001006097824 */ /* 0x000fe200078e0209 */
[C---:B------:R-:W-:Y:S01]  /*0ba0*/  IADD3 R160, R173.reuse, 0x68, RZ ;  /* 0x00000068ada07810 */ /* 0x040fe20007ffe0ff */
[C---:B------:R-:W-:Y:S01]  /*0bb0*/  VIADD R172, R173.reuse, 0x8 ;  /* 0x00000008adac7836 */ /* 0x040fe20000000000 */
[----:B------:R-:W-:Y:S01]  /*0bc0*/  SHF.R.S32.HI R189, RZ, 0x1f, R167 ;  /* 0x0000001fffbd7819 */ /* 0x000fe200000114a7 */
        /* <DEDUP_REMOVED lines=22> */
[----:B------:R-:W-:Y:S01]  /*0d30*/  VIADD R22, R173, 0x78 ;  /* 0x00000078ad167836 */ /* 0x000fe20000000000 */
[----:B------:R-:W-:Y:S01]  /*0d40*/  SHF.R.S32.HI R183, RZ, 0x1f, R161 ;  /* 0x0000001fffb77819 */ /* 0x000fe200000114a1 */
[----:B------:R-:W-:Y:S01]  /*0d50*/  IMAD R196, R0, 0x40, R9 ;  /* 0x0000004000c47824 */ /* 0x000fe200078e0209 */
[----:B------:R-:W-:-:S02]  /*0d60*/  SHF.R.S32.HI R181, RZ, 0x1f, R23 ;  /* 0x0000001fffb57819 */ /* 0x000fc40000011417 */
[----:B------:R-:W-:Y:S02]  /*0d70*/  SHF.R.S32.HI R180, RZ, 0x1f, R22 ;  /* 0x0000001fffb47819 */ /* 0x000fe40000011416 */
[----:B--2---:R-:W-:Y:S02]  /*0d80*/  R2UR UR4, R2 ;  /* 0x00000000020472ca */ /* 0x004fe400000e0000 */
[----:B------:R-:W-:-:S04]  /*0d90*/  LEA.HI R2, R3, R202, RZ, 0x4 ;  /* 0x000000ca03027211 */ /* 0x000fc800078f20ff */
[----:B------:R-:W-:Y:S02]  /*0da0*/  LOP3.LUT R5, R2, 0x3fffff0, RZ, 0xc0, !PT ;  /* 0x03fffff002057812 */ /* 0x000fe400078ec0ff */
[----:B------:R-:W-:-:S03]  /*0db0*/  SHF.R.S32.HI R7, RZ, 0x4, R2 ;  /* 0x00000004ff077819 */ /* 0x000fc60000011402 */
[----:B------:R-:W-:Y:S01]  /*0dc0*/  IMAD.IADD R5, R202, 0x1, -R5 ;  /* 0x00000001ca057824 */ /* 0x000fe200078e0a05 */
[----:B------:R-:W-:Y:S01]  /*0dd0*/  LEA.HI R2, R2, R7, RZ, 0x1 ;  /* 0x0000000702027211 */ /* 0x000fe200078f08ff */
[----:B------:R-:W-:-:S03]  /*0de0*/  ULOP3.LUT UR7, UR4, 0x1, URZ, 0xfc, !UPT ;  /* 0x0000000104077892 */ /* 0x000fc6000f8efc3f */
[----:B------:R-:W-:Y:S01]  /*0df0*/  LOP3.LUT R2, R2, 0x1ffffffe, RZ, 0xc0, !PT ;  /* 0x1ffffffe02027812 */ /* 0x000fe200078ec0ff */
[----:B------:R-:W-:Y:S01]  /*0e00*/  UMOV UR4, URZ ;  /* 0x0000003f00047c82 */ /* 0x000fe20008000000 */
[----:B------:R-:W-:Y:S01]  /*0e10*/  LEA R5, R5, R4, 0x6 ;  /* 0x0000000405057211 */ /* 0x000fe200078e30ff */
[----:B------:R-:W-:Y:S01]  /*0e20*/  IMAD.U32 R199, RZ, RZ, UR7 ;  /* 0x00000007ffc77e24 */ /* 0x000fe2000f8e00ff */
[-C--:B------:R-:W-:Y:S01]  /*0e30*/  LEA.HI R4, R3, R202.reuse, RZ, 0x2 ;  /* 0x000000ca03047211 */ /* 0x080fe200078f10ff */
[----:B------:R-:W-:Y:S01]  /*0e40*/  IMAD.IADD R2, R7, 0x1, -R2 ;  /* 0x0000000107027824 */ /* 0x000fe200078e0a02 */
[----:B------:R-:W-:Y:S01]  /*0e50*/  LEA.HI R3, R3, R202, RZ, 0x3 ;  /* 0x000000ca03037211 */ /* 0x000fe200078f18ff */
[----:B------:R-:W-:Y:S01]  /*0e60*/  IMAD.U32 R177, RZ, RZ, UR4 ;  /* 0x00000004ffb17e24 */ /* 0x000fe2000f8e00ff */
[----:B------:R-:W-:Y:S01]  /*0e70*/  LOP3.LUT R7, R4, 0xfffffffc, RZ, 0xc0, !PT ;  /* 0xfffffffc04077812 */ /* 0x000fe200078ec0ff */
[----:B------:R-:W-:Y:S01]  /*0e80*/  IMAD R198, R2, 0x8, R5 ;  /* 0x0000000802c67824 */ /* 0x000fe200078e0205 */
[----:B------:R-:W-:-:S02]  /*0e90*/  LOP3.LUT R17, R3, 0xfffffff8, RZ, 0xc0, !PT ;  /* 0xfffffff803117812 */ /* 0x000fc400078ec0ff */
[----:B------:R-:W-:Y:S01]  /*0ea0*/  SHF.R.S32.HI R176, RZ, 0x3, R3 ;  /* 0x00000003ffb07819 */ /* 0x000fe20000011403 */
[C---:B------:R-:W-:Y:S02]  /*0eb0*/  IMAD.IADD R7, R202.reuse, 0x1, -R7 ;  /* 0x00000001ca077824 */ /* 0x040fe400078e0a07 */
[----:B------:R-:W-:-:S03]  /*0ec0*/  IMAD.IADD R17, R202, 0x1, -R17 ;  /* 0x00000001ca117824 */ /* 0x000fc600078e0a11 */
[----:B------:R-:W-:-:S04]  /*0ed0*/  LEA.HI R2, R7, R7, RZ, 0x1 ;  /* 0x0000000707027211 */ /* 0x000fc800078f08ff */
[----:B------:R-:W-:-:S04]  /*0ee0*/  LOP3.LUT R2, R2, 0x1ffffffe, RZ, 0xc0, !PT ;  /* 0x1ffffffe02027812 */ /* 0x000fc800078ec0ff */
[----:B------:R-:W-:Y:S01]  /*0ef0*/  IADD3 R197, R7, -R2, RZ ;  /* 0x8000000207c57210 */ /* 0x000fe20007ffe0ff */
[----:B------:R-:W-:-:S04]  /*0f00*/  IMAD.SHL.U32 R2, R17, 0x8, RZ ;  /* 0x0000000811027824 */ /* 0x000fc800078e00ff */
[----:B------:R-:W-:Y:S01]  /*0f10*/  VIADD R16, R2, 0x40 ;  /* 0x0000004002107836 */ /* 0x000fe20000000000 */
[----:B------:R-:W-:Y:S01]  /*0f20*/  SHF.R.S32.HI R201, RZ, 0x1f, R2 ;  /* 0x0000001fffc97819 */ /* 0x000fe20000011402 */
[----:B------:R-:W-:-:S03]  /*0f30*/  IMAD R197, R197, 0x8, R196 ;  /* 0x00000008c5c57824 */ /* 0x000fc600078e02c4 */
[----:B------:R-:W-:-:S07]  /*0f40*/  SHF.R.S32.HI R200, RZ, 0x1f, R16 ;  /* 0x0000001fffc87819 */ /* 0x000fce0000011410 */
.L_x_233:
[----:B0-2-4-:R-:W0:Y:S01]  /*0f50*/  LDC.64 R4, c[0x0][0xc88] ;  /* 0x00032200ff047b82 */ /* 0x015e220000000a00 */
[----:B------:R-:W-:Y:S01]  /*0f60*/  ULDC.64 UR8, c[0x0][0xa28] ;  /* 0x00028a0000087ab9 */ /* 0x000fe20000000a00 */
[----:B------:R-:W-:Y:S01]  /*0f70*/  ULDC.64 UR10, c[0x0][0xa20] ;  /* 0x00028800000a7ab9 */ /* 0x000fe20000000a00 */
[----:B------:R-:W-:Y:S01]  /*0f80*/  ULDC UR7, c[0x0][0x424] ;  /* 0x0001090000077ab9 */ /* 0x000fe20000000800 */
[----:B0-----:R-:W-:-:S06]  /*0f90*/  IMAD.WIDE R4, R27, 0x4, R4 ;  /* 0x000000041b047825 */ /* 0x001fcc00078e0204 */
[----:B------:R-:W2:Y:S01]  /*0fa0*/  LDG.E R4, desc[UR36][R4.64] ;  /* 0x0000002404047981 */ /* 0x000ea2000c1e1900 */
[----:B------:R-:W-:Y:S02]  /*0fb0*/  UISETP.NE.U32.AND UP0, UPT, UR8, URZ, UPT ;  /* 0x0000003f0800728c */ /* 0x000fe4000bf05070 */
[----:B------:R-:W-:Y:S02]  /*0fc0*/  UISETP.NE.U32.AND UP1, UPT, UR10, URZ, UPT ;  /* 0x0000003f0a00728c */ /* 0x000fe4000bf25070 */
[----:B------:R-:W-:Y:S02]  /*0fd0*/  UISETP.NE.AND.EX UP0, UPT, UR9, URZ, UPT, UP0 ;  /* 0x0000003f0900728c */ /* 0x000fe4000bf05300 */
[----:B------:R-:W-:-:S04]  /*0fe0*/  UISETP.NE.AND.EX UP1, UPT, UR11, URZ, UPT, UP1 ;  /* 0x0000003f0b00728c */ /* 0x000fc8000bf25310 */
[----:B------:R-:W-:Y:S02]  /*0ff0*/  PLOP3.LUT P0, PT, PT, PT, UP0, 0x80, 0x0 ;  /* 0x000000000000781c */ /* 0x000fe40003f0f008 */
[----:B------:R-:W-:Y:S02]  /*1000*/  PLOP3.LUT P1, PT, PT, PT, UP1, 0x80, 0x0 ;  /* 0x000000000000781c */ /* 0x000fe40003f2f018 */
[----:B--2---:R-:W-:-:S13]  /*1010*/  R2UR UR61, R4 ;  /* 0x00000000043d72ca */ /* 0x004fda00000e0000 */
[----:B------:R-:W-:Y:S02]  /*1020*/  USHF.R.S32.HI UR4, URZ, 0x1f, UR61 ;  /* 0x0000001f3f047899 */ /* 0x000fe4000801143d */
[----:B------:R-:W-:-:S04]  /*1030*/  @UP0 ULEA UR8, UP2, UR61, UR8, 0x2 ;  /* 0x000000083d080291 */ /* 0x000fc8000f84103f */
[----:B------:R-:W-:Y:S02]  /*1040*/  @UP0 ULEA.HI.X UR9, UR61, UR9, UR4, 0x2, UP2 ;  /* 0x000000093d090291 */ /* 0x000fe400090f1404 */
[----:B------:R-:W-:Y:S01]  /*1050*/  IMAD.U32 R178, RZ, RZ, UR4 ;  /* 0x00000004ffb27e24 */ /* 0x000fe2000f8e00ff */
[----:B------:R-:W-:Y:S01]  /*1060*/  @UP1 ULEA UR10, UP0, UR61, UR10, 0x2 ;  /* 0x0000000a3d0a1291 */ /* 0x000fe2000f80103f */
[----:B------:R-:W-:-:S03]  /*1070*/  IMAD.U32 R4, RZ, RZ, UR8 ;  /* 0x00000008ff047e24 */ /* 0x000fc6000f8e00ff */
[----:B------:R-:W-:Y:S01]  /*1080*/  @UP1 ULEA.HI.X UR11, UR61, UR11, UR4, 0x2, UP0 ;  /* 0x0000000b3d0b1291 */ /* 0x000fe200080f1404 */
[----:B------:R-:W-:Y:S01]  /*1090*/  IMAD.U32 R5, RZ, RZ, UR9 ;  /* 0x00000009ff057e24 */ /* 0x000fe2000f8e00ff */
[----:B------:R-:W-:Y:S01]  /*10a0*/  MOV R6, UR10 ;  /* 0x0000000a00067c02 */ /* 0x000fe20008000f00 */
[----:B------:R-:W-:-:S03]  /*10b0*/  ULDC.64 UR8, c[0x0][0x418] ;  /* 0x0001060000087ab9 */ /* 0x000fc60000000a00 */
[----:B---3--:R-:W-:Y:S01]  /*10c0*/  IMAD.U32 R7, RZ, RZ, UR11 ;  /* 0x0000000bff077e24 */ /* 0x008fe2000f8e00ff */
[----:B------:R-:W2:Y:S04]  /*10d0*/  @P0 LDG.E R4, desc[UR36][R4.64] ;  /* 0x0000002404040981 */ /* 0x000ea8000c1e1900 */
[----:B------:R-:W3:Y:S01]  /*10e0*/  @P1 LDG.E R6, desc[UR36][R6.64] ;  /* 0x0000002406061981 */ /* 0x000ee2000c1e1900 */
[----:B------:R-:W-:Y:S01]  /*10f0*/  UISETP.NE.U32.AND UP0, UPT, UR8, URZ, UPT ;  /* 0x0000003f0800728c */ /* 0x000fe2000bf05070 */
[----:B------:R-:W-:Y:S01]  /*1100*/  IMAD.U32 R175, RZ, RZ, UR6 ;  /* 0x00000006ffaf7e24 */ /* 0x000fe2000f8e00ff */
[----:B------:R-:W-:Y:S01]  /*1110*/  UMOV UR4, URZ ;  /* 0x0000003f00047c82 */ /* 0x000fe20008000000 */
[----:B------:R-:W-:Y:S02]  /*1120*/  ULOP3.LUT UR8, UR5, 0xff000000, URZ, 0xc0, !UPT ;  /* 0xff00000005087892 */ /* 0x000fe4000f8ec03f */
[----:B------:R-:W-:-:S03]  /*1130*/  UISETP.NE.AND.EX UP0, UPT, UR9, URZ, UPT, UP0 ;  /* 0x0000003f0900728c */ /* 0x000fc6000bf05300 */
[----:B------:R-:W-:Y:S01]  /*1140*/  ULDC UR9, c[0x0][0x2f0] ;  /* 0x0000bc0000097ab9 */ /* 0x000fe20000000800 */
[----:B------:R-:W-:-:S04]  /*1150*/  USEL UR7, UR7, 0x1, UP0 ;  /* 0x0000000107077887 */ /* 0x000fc80008000000 */
[----:B------:R-:W-:Y:S01]  /*1160*/  UIMAD UR7, UR7, UR9, URZ ;  /* 0x00000009070772a4 */ /* 0x000fe2000f8e023f */
[----:B--2---:R-:W-:-:S06]  /*1170*/  @P0 R2UR UR4, R4 ;  /* 0x00000000040402ca */ /* 0x004fcc00000e0000 */
[----:B---3--:R-:W-:Y:S01]  /*1180*/  @P1 R2UR UR7, R6 ;  /* 0x00000000060712ca */ /* 0x008fe200000e0000 */
[----:B-1---5:R-:W-:-:S14]  /*1190*/  @P1 BRA `(.L_x_184) ;  /* 0x0000000000341947 */ /* 0x022fdc0003800000 */
[----:B------:R-:W-:Y:S02]  /*11a0*/  ULDC.64 UR10, c[0x0][0xa08] ;  /* 0x00028200000a7ab9 */ /* 0x000fe40000000a00 */
[----:B------:R-:W-:-:S04]  /*11b0*/  ISETP.NE.U32.AND P0, PT, RZ, UR10, PT ;  /* 0x0000000aff007c0c */ /* 0x000fc8000bf05070 */
[----:B------:R-:W-:-:S13]  /*11c0*/  ISETP.NE.AND.EX P0, PT, RZ, UR11, PT, P0 ;  /* 0x0000000bff007c0c */ /* 0x000fda000bf05300 */
[----:B------:R-:W-:Y:S05]  /*11d0*/  @!P0 BRA `(.L_x_184) ;  /* 0x0000000000248947 */ /* 0x000fea0003800000 */
[----:B------:R-:W-:Y:S02]  /*11e0*/  ULDC.64 UR6, c[0x0][0xa08] ;  /* 0x0002820000067ab9 */ /* 0x000fe40000000a00 */
[----:B------:R-:W-:-:S06]  /*11f0*/  UIMAD.WIDE UR6, UR61, 0x4, UR6 ;  /* 0x000000043d0678a5 */ /* 0x000fcc000f8e0206 */
[----:B------:R-:W-:Y:S02]  /*1200*/  IMAD.U32 R4, RZ, RZ, UR6 ;  /* 0x00000006ff047e24 */ /* 0x000fe4000f8e00ff */
[----:B------:R-:W-:-:S05]  /*1210*/  IMAD.U32 R5, RZ, RZ, UR7 ;  /* 0x00000007ff057e24 */ /* 0x000fca000f8e00ff */
[----:B------:R-:W2:Y:S04]  /*1220*/  LDG.E R3, desc[UR36][R4.64] ;  /* 0x0000002404037981 */ /* 0x000ea8000c1e1900 */
[----:B------:R-:W3:Y:S01]  /*1230*/  LDG.E R0, desc[UR36][R4.64+0x4] ;  /* 0x0000042404007981 */ /* 0x000ee2000c1e1900 */
[----:B--2---:R-:W-:Y:S02]  /*1240*/  R2UR UR7, R3 ;  /* 0x00000000030772ca */ /* 0x004fe400000e0000 */
[----:B---3--:R-:W-:-:S13]  /*1250*/  R2UR UR6, R0 ;  /* 0x00000000000672ca */ /* 0x008fda00000e0000 */
[----:B------:R-:W-:-:S12]  /*1260*/  UIADD3 UR7, -UR7, UR6, URZ ;  /* 0x0000000607077290 */ /* 0x000fd8000fffe13f */
.L_x_184:
[----:B------:R-:W-:Y:S02]  /*1270*/  UIADD3 UR7, -UR4, UR7, URZ ;  /* 0x0000000704077290 */ /* 0x000fe4000fffe13f */
[----:B------:R-:W-:Y:S02]  /*1280*/  ULOP3.LUT UR4, UR5, 0xff0000, URZ, 0xc0, !UPT ;  /* 0x00ff000005047892 */ /* 0x000fe4000f8ec03f */
[----:B------:R-:W-:Y:S02]  /*1290*/  UISETP.GE.AND UP0, UPT, UR7, 0x1, UPT ;  /* 0x000000010700788c */ /* 0x000fe4000bf06270 */
[----:B------:R-:W-:Y:S01]  /*12a0*/  USHF.R.U32.HI UR8, URZ, 0x8, UR8 ;  /* 0x000000083f087899 */ /* 0x000fe20008011608 */
[----:B------:R-:W-:Y:S01]  /*12b0*/  IMAD.U32 R98, RZ, RZ, UR7 ;  /* 0x00000007ff627e24 */ /* 0x000fe2000f8e00ff */
[----:B------:R-:W-:Y:S02]  /*12c0*/  UIADD3 UR6, UR7, 0x5f, URZ ;  /* 0x0000005f07067890 */ /* 0x000fe4000fffe03f */
[----:B------:R-:W-:Y:S01]  /*12d0*/  PLOP3.LUT P0, PT, PT, PT, UP0, 0x80, 0x0 ;  /* 0x000000000000781c */ /* 0x000fe20003f0f008 */
[----:B------:R-:W-:-:S02]  /*12e0*/  ULEA.HI UR8, UR4, UR8, URZ, 0x10 ;  /* 0x0000000804087291 */ /* 0x000fc4000f8f803f */
[----:B------:R-:W-:Y:S02]  /*12f0*/  UIMAD.WIDE UR6, UR6, 0x2aaaaaab, URZ ;  /* 0x2aaaaaab060678a5 */ /* 0x000fe4000f8e023f */
[----:B------:R-:W-:Y:S02]  /*1300*/  ULOP3.LUT UR4, UR8, 0xff, URZ, 0xc0, !UPT ;  /* 0x000000ff08047892 */ /* 0x000fe4000f8ec03f */
[----:B------:R-:W-:Y:S02]  /*1310*/  ULOP3.LUT UR9, UR5, 0xffff, URZ, 0xc0, !UPT ;  /* 0x0000ffff05097892 */ /* 0x000fe4000f8ec03f */
[----:B------:R-:W-:Y:S02]  /*1320*/  USHF.R.U32.HI UR5, URZ, 0x10, UR8 ;  /* 0x000000103f057899 */ /* 0x000fe40008011608 */
[----:B------:R-:W-:Y:S01]  /*1330*/  USHF.R.U32.HI UR6, URZ, 0x1f, UR7 ;  /* 0x0000001f3f067899 */ /* 0x000fe20008011607 */
[----:B------:R-:W-:Y:S01]  /*1340*/  IMAD.U32 R19, RZ, RZ, UR4 ;  /* 0x00000004ff137e24 */ /* 0x000fe2000f8e00ff */
[----:B------:R-:W-:Y:S01]  /*1350*/  MOV R174, UR9 ;  /* 0x0000000900ae7c02 */ /* 0x000fe20008000f00 */
[----:B------:R-:W-:Y:S01]  /*1360*/  UMOV UR4, URZ ;  /* 0x0000003f00047c82 */ /* 0x000fe20008000000 */
[----:B------:R-:W-:Y:S01]  /*1370*/  ULEA.HI.SX32 UR9, UR7, UR6, 0x1c ;  /* 0x0000000607097291 */ /* 0x000fe2000f8fe23f */
[----:B------:R-:W-:Y:S01]  /*1380*/  IMAD.U32 R18, RZ, RZ, UR5 ;  /* 0x00000005ff127e24 */ /* 0x000fe2000f8e00ff */
[----:B------:R-:W-:Y:S10]  /*1390*/  @!P0 BRA `(.L_x_185) ;  /* 0x0000000000948947 */ /* 0x000ff40003800000 */
[----:B------:R-:W-:Y:S01]  /*13a0*/  R2UR UR5, R18 ;  /* 0x00000000120572ca */ /* 0x000fe200000e0000 */
[----:B------:R-:W-:-:S12]  /*13b0*/  ULDC UR4, c[0x0][0x9f0] ;  /* 0x00027c0000047ab9 */ /* 0x000fd80000000800 */
[----:B------:R-:W-:-:S04]  /*13c0*/  UISETP.NE.AND UP0, UPT, UR5, URZ, UPT ;  /* 0x0000003f0500728c */ /* 0x000fc8000bf05270 */
[----:B------:R-:W-:-:S03]  /*13d0*/  USEL UR10, UR5, UR4, UP0 ;  /* 0x00000004050a7287 */ /* 0x000fc60008000000 */
[----:B------:R-:W-:Y:S01]  /*13e0*/  UMOV UR4, URZ ;  /* 0x0000003f00047c82 */ /* 0x000fe20008000000 */
[----:B------:R-:W-:Y:S02]  /*13f0*/  UIADD3 UR6, UR9, -0x1, UR10 ;  /* 0xffffffff09067890 */ /* 0x000fe4000fffe00a */
[----:B------:R-:W-:-:S04]  /*1400*/  IMAD.U32 R4, RZ, RZ, UR10 ;  /* 0x0000000aff047e24 */ /* 0x000fc8000f8e00ff */
[----:B------:R-:W-:Y:S01]  /*1410*/  IMAD.U32 R5, RZ, RZ, UR6 ;  /* 0x00000006ff057e24 */ /* 0x000fe2000f8e00ff */
[-C--:B------:R-:W-:Y:S01]  /*1420*/  IABS R0, R4.reuse ;  /* 0x0000000400007213 */ /* 0x080fe20000000000 */
[----:B------:R-:W-:Y:S01]  /*1430*/  ULOP3.LUT UR6, UR6, UR10, URZ, 0x3c, !UPT ;  /* 0x0000000a06067292 */ /* 0x000fe2000f8e3c3f */
[----:B------:R-:W-:Y:S02]  /*1440*/  IABS R6, R4 ;  /* 0x0000000400067213 */ /* 0x000fe40000000000 */
[----:B------:R-:W-:Y:S02]  /*1450*/  R2UR UR11, R0 ;  /* 0x00000000000b72ca */ /* 0x000fe400000e0000 */
[----:B------:R-:W-:-:S05]  /*1460*/  IABS R5, R5 ;  /* 0x0000000500057213 */ /* 0x000fca0000000000 */
[----:B------:R-:W-:-:S05]  /*1470*/  IMAD.MOV.U32 R4, RZ, RZ, R5 ;  /* 0x000000ffff047224 */ /* 0x000fca00078e0005 */
[----:B------:R-:W-:Y:S01]  /*1480*/  R2UR UR8, R4 ;  /* 0x00000000040872ca */ /* 0x000fe200000e0000 */
[----:B------:R-:W0:Y:S08]  /*1490*/  I2F.RP R0, UR11 ;  /* 0x0000000b00007d06 */ /* 0x000e300008209400 */
[----:B0-----:R-:W0:Y:S02]  /*14a0*/  MUFU.RCP R0, R0 ;  /* 0x0000000000007308 */ /* 0x001e240000001000 */
[----:B0-----:R-:W-:-:S02]  /*14b0*/  VIADD R3, R0, 0xffffffe ;  /* 0x0ffffffe00037836 */ /* 0x001fc40000000000 */
[----:B------:R-:W-:-:S04]  /*14c0*/  IMAD.MOV R0, RZ, RZ, -R6 ;  /* 0x000000ffff007224 */ /* 0x000fc800078e0a06 */
        /* <DEDUP_REMOVED lines=14> */
[----:B------:R-:W-:-:S05]  /*15b0*/  UISETP.NE.AND UP0, UPT, UR10, URZ, UPT ;  /* 0x0000003f0a00728c */ /* 0x000fca000bf05270 */
[----:B------:R-:W-:Y:S02]  /*15c0*/  UMOV UR4, UR5 ;  /* 0x0000000500047c82 */ /* 0x000fe40008000000 */
[----:B------:R-:W-:-:S04]  /*15d0*/  @!UP1 UIADD3 UR4, -UR4, URZ, URZ ;  /* 0x0000003f04049290 */ /* 0x000fc8000fffe13f */
[----:B------:R-:W-:-:S12]  /*15e0*/  @!UP0 ULOP3.LUT UR4, URZ, UR10, URZ, 0x33, !UPT ;  /* 0x0000000a3f048292 */ /* 0x000fd8000f8e333f */
.L_x_185:
[----:B------:R-:W-:Y:S01]  /*15f0*/  R2UR UR5, R19 ;  /* 0x00000000130572ca */ /* 0x000fe200000e0000 */
[----:B------:R-:W-:Y:S01]  /*1600*/  IMAD.U32 R3, RZ, RZ, UR4 ;  /* 0x00000004ff037e24 */ /* 0x000fe2000f8e00ff */
[----:B------:R-:W-:Y:S02]  /*1610*/  MOV R0, UR9 ;  /* 0x0000000900007c02 */ /* 0x000fe40008000f00 */
[----:B------:R-:W-:Y:S02]  /*1620*/  CS2R R86, SRZ ;  /* 0x0000000000567805 */ /* 0x000fe4000001ff00 */
[----:B------:R-:W-:Y:S02]  /*1630*/  PLOP3.LUT P0, PT, PT, PT, PT, 0x80, 0x0 ;  /* 0x000000000000781c */ /* 0x000fe40003f0f070 */
        /* <DEDUP_REMOVED lines=8> */
[----:B------:R-:W-:Y:S01]  /*16c0*/  UIMAD UR60, UR5, UR4, URZ ;  /* 0x00000004053c72a4 */ /* 0x000fe2000f8e023f */
[----:B------:R-:W-:-:S02]  /*16d0*/  CS2R R68, SRZ ;  /* 0x0000000000447805 */ /* 0x000fc4000001ff00 */
[----:B------:R-:W-:Y:S02]  /*16e0*/  CS2R R66, SRZ ;  /* 0x0000000000427805 */ /* 0x000fe4000001ff00 */
[----:B------:R-:W-:Y:S02]  /*16f0*/  CS2R R64, SRZ ;  /* 0x0000000000407805 */ /* 0x000fe4000001ff00 */
[----:B------:R-:W-:Y:S02]  /*1700*/  CS2R R62, SRZ ;  /* 0x00000000003e7805 */ /* 0x000fe4000001ff00 */
[----:B------:R-:W-:Y:S02]  /*1710*/  CS2R R60, SRZ ;  /* 0x00000000003c7805 */ /* 0x000fe4000001ff00 */
[----:B------:R-:W-:Y:S01]  /*1720*/  VIADDMNMX R3, R3, UR60, R0, PT ;  /* 0x0000003c03037c46 */ /* 0x000fe2000b800100 */
[----:B------:R-:W-:Y:S01]  /*1730*/  IMAD.MOV.U32 R0, RZ, RZ, RZ ;  /* 0x000000ffff007224 */ /* 0x000fe200078e00ff */
[----:B------:R-:W-:-:S02]  /*1740*/  CS2R R58, SRZ ;  /* 0x00000000003a7805 */ /* 0x000fc4000001ff00 */
[----:B------:R-:W-:Y:S02]  /*1750*/  CS2R R56, SRZ ;  /* 0x0000000000387805 */ /* 0x000fe4000001ff00 */
[----:B------:R-:W-:Y:S01]  /*1760*/  R2UR UR5, R3 ;  /* 0x00000000030572ca */ /* 0x000fe200000e0000 */
[----:B------:R-:W-:Y:S01]  /*1770*/  IMAD.MOV.U32 R3, RZ, RZ, RZ ;  /* 0x000000ffff037224 */ /* 0x000fe200078e00ff */
        /* <DEDUP_REMOVED lines=10> */
[----:B------:R-:W-:Y:S01]  /*1820*/  CS2R R96, SRZ ;  /* 0x0000000000607805 */ /* 0x000fe2000001ff00 */
[----:B------:R-:W-:Y:S02]  /*1830*/  UISETP.GT.AND UP0, UPT, UR5, UR60, UPT ;  /* 0x0000003c0500728c */ /* 0x000fe4000bf04270 */
[----:B------:R-:W-:Y:S01]  /*1840*/  IMAD.U32 R99, RZ, RZ, UR5 ;  /* 0x00000005ff637e24 */ /* 0x000fe2000f8e00ff */
[----:B------:R-:W-:Y:S02]  /*1850*/  CS2R R90, SRZ ;  /* 0x00000000005a7805 */ /* 0x000fe4000001ff00 */
[----:B------:R-:W-:Y:S02]  /*1860*/  CS2R R94, SRZ ;  /* 0x00000000005e7805 */ /* 0x000fe4000001ff00 */
[----:B------:R-:W-:Y:S02]  /*1870*/  CS2R R88, SRZ ;  /* 0x0000000000587805 */ /* 0x000fe4000001ff00 */
[----:B------:R-:W-:-:S02]  /*1880*/  CS2R R92, SRZ ;  /* 0x00000000005c7805 */ /* 0x000fc4000001ff00 */
[----:B------:R-:W-:Y:S02]  /*1890*/  PLOP3.LUT P1, PT, PT, PT, UP0, 0x80, 0x0 ;  /* 0x000000000000781c */ /* 0x000fe40003f2f008 */
[----:B------:R-:W-:-:S11]  /*18a0*/  CS2R R20, SRZ ;  /* 0x0000000000147805 */ /* 0x000fd6000001ff00 */
[----:B------:R-:W-:Y:S05]  /*18b0*/  @!P1 BRA `(.L_x_186) ;  /* 0x0000005800849947 */ /* 0x000fea0003800000 */
[----:B------:R-:W0:Y:S01]  /*18c0*/  SHFL.IDX PT, R0, R195, RZ, 0x1f ;  /* 0x00001fffc3007589 */ /* 0x000e2200000e0000 */
[----:B------:R-:W1:Y:S01]  /*18d0*/  S2UR UR6, SR_CgaCtaId ;  /* 0x00000000000679c3 */ /* 0x000e620000008800 */
[----:B------:R-:W-:Y:S01]  /*18e0*/  UMOV UR40, 0x400 ;  /* 0x0000040000287882 */ /* 0x000fe20000000000 */
[----:B0-----:R-:W-:Y:S01]  /*18f0*/  R2UR UR4, R0 ;  /* 0x00000000000472ca */ /* 0x001fe200000e0000 */
[----:B-1----:R-:W-:-:S04]  /*1900*/  ULEA UR40, UR6, UR40, 0x18 ;  /* 0x0000002806287291 */ /* 0x002fc8000f8ec03f */
[----:B------:R-:W-:-:S04]  /*1910*/  UIADD3 UR6, UR40, 0xc400, URZ ;  /* 0x0000c40028067890 */ /* 0x000fc8000fffe03f */
[----:B------:R-:W-:-:S04]  /*1920*/  ULOP3.LUT UP0, URZ, UR6, 0x1bf, URZ, 0xc0, !UPT ;  /* 0x000001bf063f7892 */ /* 0x000fc8000f80c03f */
[----:B------:R-:W-:Y:S02]  /*1930*/  ULEA.HI UR5, UR4, UR4, URZ, 0x1 ;  /* 0x0000000404057291 */ /* 0x000fe4000f8f083f */
[----:B------:R-:W-:Y:S02]  /*1940*/  PLOP3.LUT P0, PT, PT, PT, UP0, 0x80, 0x0 ;  /* 0x000000000000781c */ /* 0x000fe40003f0f008 */
        /* <DEDUP_REMOVED lines=9> */
[----:B------:R-:W-:Y:S01]  /*19e0*/  IMAD.U32 R4, RZ, RZ, UR4 ;  /* 0x00000004ff047e24 */ /* 0x000fe2000f8e00ff */
[----:B------:R0:W1:Y:S01]  /*19f0*/  LDC.64 R14, c[0x4][R0] ;  /* 0x01000000000e7b82 */ /* 0x0000620000000a00 */
[----:B------:R-:W-:Y:S01]  /*1a00*/  IMAD.U32 R5, RZ, RZ, UR5 ;  /* 0x00000005ff057e24 */ /* 0x000fe2000f8e00ff */
[----:B------:R-:W-:Y:S01]  /*1a10*/  ULDC.64 UR4, c[0x4][0x98] ;  /* 0x0100260000047ab9 */ /* 0x000fe20000000a00 */
[----:B------:R-:W-:Y:S01]  /*1a20*/  IMAD.U32 R10, RZ, RZ, UR6 ;  /* 0x00000006ff0a7e24 */ /* 0x000fe2000f8e00ff */
[----:B------:R-:W-:Y:S01]  /*1a30*/  MOV R6, UR4 ;  /* 0x0000000400067c02 */ /* 0x000fe20008000f00 */
[----:B------:R-:W-:Y:S02]  /*1a40*/  IMAD.U32 R7, RZ, RZ, UR5 ;  /* 0x00000005ff077e24 */ /* 0x000fe4000f8e00ff */
[----:B------:R-:W-:-:S02]  /*1a50*/  IMAD.U32 R11, RZ, RZ, UR7 ;  /* 0x00000007ff0b7e24 */ /* 0x000fc4000f8e00ff */
[----:B------:R-:W-:Y:S02]  /*1a60*/  IMAD.MOV.U32 R8, RZ, RZ, 0x70 ;  /* 0x00000070ff087424 */ /* 0x000fe400078e00ff */
[----:B------:R-:W-:Y:S02]  /*1a70*/  IMAD.MOV.U32 R12, RZ, RZ, 0x1 ;  /* 0x00000001ff0c7424 */ /* 0x000fe400078e00ff */
[----:B0-----:R-:W-:-:S07]  /*1a80*/  IMAD.MOV.U32 R13, RZ, RZ, RZ ;  /* 0x000000ffff0d7224 */ /* 0x001fce00078e00ff */
[----:B------:R-:W-:-:S07]  /*1a90*/  LEPC R20, `(.L_x_187) ;  /* 0x000000001014794e */ /* 0x000fce0000000000 */
[----:B-1----:R-:W-:Y:S05]  /*1aa0*/  CALL.ABS.NOINC R14 ;  /* 0x000000000e007343 */ /* 0x002fea0003c00000 */
.L_x_187:
[----:B------:R-:W-:Y:S02]  /*1ab0*/  R2UR UR6, R177 ;  /* 0x00000000b10672ca */ /* 0x000fe400000e0000 */
[----:B------:R-:W-:-:S11]  /*1ac0*/  R2UR UR5, R199 ;  /* 0x00000000c70572ca */ /* 0x000fd600000e0000 */
[----:B------:R-:W-:Y:S02]  /*1ad0*/  ULEA.HI UR4, UR6, UR6, URZ, 0x1 ;  /* 0x0000000606047291 */ /* 0x000fe4000f8f083f */
[----:B------:R-:W-:Y:S02]  /*1ae0*/  IMAD.U32 R3, RZ, RZ, UR5 ;  /* 0x00000005ff037e24 */ /* 0x000fe4000f8e00ff */
[----:B------:R-:W-:-:S03]  /*1af0*/  ULOP3.LUT UR4, UR4, 0xfffffffe, URZ, 0xc0, !UPT ;  /* 0xfffffffe04047892 */ /* 0x000fc6000f8ec03f */
[----:B------:R-:W-:Y:S01]  /*1b00*/  ISETP.NE.AND P0, PT, R3, 0x3, PT ;  /* 0x000000030300780c */ /* 0x000fe20003f05270 */
[----:B------:R-:W-:-:S06]  /*1b10*/  UIADD3 UR4, UR6, -UR4, URZ ;  /* 0x8000000406047290 */ /* 0x000fcc000fffe03f */
[----:B------:R-:W-:-:S04]  /*1b20*/  MOV R0, UR4 ;  /* 0x0000000400007c02 */ /* 0x000fc80008000f00 */
[----:B------:R-:W-:-:S04]  /*1b30*/  SHF.L.U32 R0, R0, 0x1f, RZ ;  /* 0x0000001f00007819 */ /* 0x000fc800000006ff */
[----:B------:R-:W0:Y:S02]  /*1b40*/  SYNCS.PHASECHK.TRANS64.TRYWAIT P1, [UR40+0x2a800], R0 ;  /* 0x02a80000ff0075a7 */ /* 0x000e240008020168 */
[----:B0-----:R-:W-:Y:S05]  /*1b50*/  @!P1 BRA `(.L_x_188) ;  /* 0x000000e0007c9947 */ /* 0x001fea0003800000 */
.L_x_318:
[----:B------:R-:W-:Y:S05]  /*1b60*/  @!P0 BRA `(.L_x_189) ;  /* 0x0000000000048947 */ /* 0x000fea0003800000 */
[----:B------:R-:W-:Y:S01]  /*1b70*/  BPT.TRAP 0x1 ;  /* 0x000000040000795c */ /* 0x000fe20000300000 */
.L_x_189:
[----:B0-----:R-:W-:Y:S02]  /*1b80*/  IMAD.U32 R0, RZ, RZ, UR38 ;  /* 0x00000026ff007e24 */ /* 0x001fe4000f8e00ff */
[----:B------:R-:W-:-:S03]  /*1b90*/  IMAD.U32 R3, RZ, RZ, UR39 ;  /* 0x00000027ff037e24 */ /* 0x000fc6000f8e00ff */
[----:B------:R-:W-:Y:S02]  /*1ba0*/  LEA R0, R0, UR40, 0x3 ;  /* 0x0000002800007c11 */ /* 0x000fe4000f8e18ff */
[----:B------:R-:W-:-:S04]  /*1bb0*/  SHF.L.U32 R3, R3, 0x1f, RZ ;  /* 0x0000001f03037819 */ /* 0x000fc800000006ff */
[----:B------:R0:W1:Y:S01]  /*1bc0*/  SYNCS.PHASECHK.TRANS64.TRYWAIT P1, [R0+URZ+0x2a830], R3 ;  /* 0x02a83003000075a7 */ /* 0x000062000802017f */
[----:B------:R-:W-:Y:S05]  /*1bd0*/  @!P0 BRA `(.L_x_190) ;  /* 0x0000000000048947 */ /* 0x000fea0003800000 */
[----:B------:R-:W-:Y:S01]  /*1be0*/  BPT.TRAP 0x1 ;  /* 0x000000040000795c */ /* 0x000fe20000300000 */
.L_x_190:
[----:B------:R-:W-:Y:S01]  /*1bf0*/  IMAD.MOV.U32 R87, RZ, RZ, RZ ;  /* 0x000000ffff577224 */ /* 0x000fe200078e00ff */
[----:B-1----:R-:W-:Y:S06]  /*1c00*/  @P1 BRA `(.L_x_191) ;  /* 0x0000000000081947 */ /* 0x002fec0003800000 */
[----:B------:R-:W1:Y:S02]  /*1c10*/  SYNCS.PHASECHK.TRANS64.TRYWAIT P1, [R0+URZ+0x2a830], R3 ;  /* 0x02a83003000075a7 */ /* 0x000e64000802017f */
[----:B-1----:R-:W-:Y:S05]  /*1c20*/  @!P1 BRA `(.L_x_192) ;  /* 0x000000e000609947 */ /* 0x002fea0003800000 */
.L_x_191:
[----:B------:R-:W-:Y:S05]  /*1c30*/  WARPSYNC.ALL ;  /* 0x0000000000007948 */ /* 0x000fea0003800000 */
[----:B------:R-:W-:Y:S01]  /*1c40*/  UIADD3 UR40, UR40, 0x18400, URZ ;  /* 0x0001840028287890 */ /* 0x000fe2000fffe03f */
[----:B------:R-:W-:Y:S01]  /*1c50*/  WARPGROUP.ARRIVE ;  /* 0x00000000000079c5 */ /* 0x000fe20000000000 */
[----:B------:R-:W-:Y:S02]  /*1c60*/  ULOP3.LUT UR4, UR41, 0x10000, URZ, 0xfc, !UPT ;  /* 0x0001000029047892 */ /* 0x000fe4000f8efc3f */
[----:B------:R-:W-:Y:S01]  /*1c70*/  USHF.R.U32.HI UR40, URZ, 0x4, UR40 ;  /* 0x000000043f287899 */ /* 0x000fe20008011628 */
[----:B------:R-:W-:Y:S01]  /*1c80*/  UMOV UR13, 0x40000040 ;  /* 0x40000040000d7882 */ /* 0x000fe20000000000 */
[----:B------:R-:W-:-:S02]  /*1c90*/  UMOV UR15, 0x40000040 ;  /* 0x40000040000f7882 */ /* 0x000fc40000000000 */
[----:B------:R-:W-:Y:S01]  /*1ca0*/  ULOP3.LUT UR11, UR40, 0x3fff, URZ, 0xc0, !UPT ;  /* 0x00003fff280b7892 */ /* 0x000fe2000f8ec03f */
[----:B------:R-:W-:Y:S01]  /*1cb0*/  IMAD.U32 R5, RZ, RZ, UR13 ;  /* 0x0000000dff057e24 */ /* 0x000fe2000f8e00ff */
[----:B------:R-:W-:Y:S01]  /*1cc0*/  UMOV UR12, UR4 ;  /* 0x00000004000c7c82 */ /* 0x000fe20008000000 */
[----:B------:R-:W-:Y:S01]  /*1cd0*/  UIADD3 UR6, UR4, 0x2, URZ ;  /* 0x0000000204067890 */ /* 0x000fe2000fffe03f */
[----:B------:R-:W-:Y:S01]  /*1ce0*/  IMAD.U32 R4, RZ, RZ, UR12 ;  /* 0x0000000cff047e24 */ /* 0x000fe2000f8e00ff */
[----:B------:R-:W-:Y:S02]  /*1cf0*/  ULOP3.LUT UR11, UR11, 0x10000, URZ, 0xfc, !UPT ;  /* 0x000100000b0b7892 */ /* 0x000fe4000f8efc3f */
[----:B------:R-:W-:Y:S02]  /*1d00*/  UIADD3 UR56, UR4, 0x4, URZ ;  /* 0x0000000404387890 */ /* 0x000fe4000fffe03f */
[----:B------:R-:W-:Y:S01]  /*1d10*/  UIMAD UR5, UR38, 0x900, UR11 ;  /* 0x00000900260578a4 */ /* 0x000fe2000f8e020b */
[----:B------:R-:W-:Y:S01]  /*1d20*/  UMOV UR57, 0x40000040 ;  /* 0x4000004000397882 */ /* 0x000fe20000000000 */
[----:B------:R-:W-:-:S02]  /*1d30*/  UMOV UR59, 0x40000040 ;  /* 0x40000040003b7882 */ /* 0x000fc40000000000 */
[----:B------:R-:W-:Y:S02]  /*1d40*/  UIADD3 UR7, UR5, 0x2, URZ ;  /* 0x0000000205077890 */ /* 0x000fe4000fffe03f */
[----:B------:R-:W-:Y:S02]  /*1d50*/  UIADD3 UR58, UR5, 0x4, URZ ;  /* 0x00000004053a7890 */ /* 0x000fe4000fffe03f */
[----:B------:R-:W-:Y:S01]  /*1d60*/  UMOV UR14, UR5 ;  /* 0x00000005000e7c82 */ /* 0x000fe20008000000 */
[----:B------:R-:W-:Y:S01]  /*1d70*/  UIADD3 UR52, UR4, 0x6, URZ ;  /* 0x0000000604347890 */ /* 0x000fe2000fffe03f */
[----:B------:R-:W-:Y:S01]  /*1d80*/  HGMMA.64x96x16.F32 R24, gdesc[UR12], RZ, !UPT, gsb0 ;  /* 0x016000000c1879f0 */ /* 0x000fe2000c0008ff */
[----:B------:R-:W-:Y:S01]  /*1d90*/  UMOV UR12, UR6 ;  /* 0x00000006000c7c82 */ /* 0x000fe20008000000 */
[----:B------:R-:W-:Y:S01]  /*1da0*/  UMOV UR13, 0x40000040 ;  /* 0x40000040000d7882 */ /* 0x000fe20000000000 */
[----:B------:R-:W-:Y:S01]  /*1db0*/  UMOV UR14, UR7 ;  /* 0x00000007000e7c82 */ /* 0x000fe20008000000 */
[----:B------:R-:W-:Y:S01]  /*1dc0*/  UMOV UR15, 0x40000040 ;  /* 0x40000040000f7882 */ /* 0x000fe20000000000 */
[----:B------:R-:W-:Y:S01]  /*1dd0*/  UIADD3 UR54, UR5, 0x6, URZ ;  /* 0x0000000605367890 */ /* 0x000fe2000fffe03f */
[----:B------:R-:W-:Y:S01]  /*1de0*/  MOV R6, UR12 ;  /* 0x0000000c00067c02 */ /* 0x000fe20008000f00 */
[----:B------:R-:W-:Y:S01]  /*1df0*/  UMOV UR53, 0x40000040 ;  /* 0x4000004000357882 */ /* 0x000fe20000000000 */
[----:B------:R-:W-:Y:S01]  /*1e00*/  UMOV UR55, 0x40000040 ;  /* 0x4000004000377882 */ /* 0x000fe20000000000 */
[----:B------:R-:W-:Y:S01]  /*1e10*/  UIADD3 UR48, UR4, 0x400, URZ ;  /* 0x0000040004307890 */ /* 0x000fe2000fffe03f */
[----:B------:R-:W-:Y:S01]  /*1e20*/  IMAD.U32 R7, RZ, RZ, UR13 ;  /* 0x0000000dff077e24 */ /* 0x000fe2000f8e00ff */
        /* <DEDUP_REMOVED lines=27> */
[----:B------:R-:W-:-:S02]  /*1fe0*/  WARPGROUP.DEPBAR.LE gsb0, 0x0 ;  /* 0x00008000000079c5 */ /* 0x000fc40000010000 */
[----:B------:R-:W-:-:S06]  /*1ff0*/  WARPGROUP.ARRIVE ;  /* 0x00000000000079c5 */ /* 0x000fcc0000000000 */
[----:B------:R-:W-:Y:S01]  /*2000*/  HGMMA.64x96x16.F32 R24, gdesc[UR12], R24, gsb0 ;  /* 0x016000000c1879f0 */ /* 0x000fe20008000818 */
        /* <DEDUP_REMOVED lines=37> */
.L_x_193:
[----:B------:R-:W-:Y:S01]  /*2260*/  R2UR UR5, R98 ;  /* 0x00000000620572ca */ /* 0x000fe200000e0000 */
[----:B------:R-:W-:Y:S01]  /*2270*/  ULDC UR4, c[0x0][0x9d8] ;  /* 0x0002760000047ab9 */ /* 0x000fe20000000800 */
[----:B------:R-:W-:Y:S01]  /*2280*/  R2UR UR6, R99 ;  /* 0x00000000630672ca */ /* 0x000fe200000e0000 */
        /* <DEDUP_REMOVED lines=10> */
[----:B------:R-:W-:-:S02]  /*2330*/  IMAD.U32 R10, RZ, RZ, UR5 ;  /* 0x00000005ff0a7e24 */ /* 0x000fc4000f8e00ff */
[----:B------:R-:W-:Y:S01]  /*2340*/  FMUL.FTZ R37, R37, UR4 ;  /* 0x0000000425257c20 */ /* 0x000fe20008410000 */
[----:B------:R-:W-:Y:S02]  /*2350*/  IMAD.U32 R12, RZ, RZ, UR6 ;  /* 0x00000006ff0c7e24 */ /* 0x000fe4000f8e00ff */
[----:B------:R-:W-:Y:S01]  /*2360*/  FMUL.FTZ R30, R30, UR4 ;  /* 0x000000041e1e7c20 */ /* 0x000fe20008410000 */
[----:B------:R-:W3:Y:S01]  /*2370*/  MUFU.TANH R25, R25 ;  /* 0x0000001900197308 */ /* 0x000ee20000002400 */
[----:B------:R-:W-:Y:S01]  /*2380*/  IADD3 R9, R10, 0x60, -R173 ;  /* 0x000000600a097810 */ /* 0x000fe20007ffe8ad */
[----:B------:R-:W-:Y:S01]  /*2390*/  FMUL.FTZ R40, R40, UR4 ;  /* 0x0000000428287c20 */ /* 0x000fe20008410000 */
[----:B------:R-:W-:Y:S01]  /*23a0*/  FMUL.FTZ R31, R31, UR4 ;  /* 0x000000041f1f7c20 */ /* 0x000fe20008410000 */
[----:B------:R-:W-:Y:S01]  /*23b0*/  FMUL.FTZ R41, R41, UR4 ;  /* 0x0000000429297c20 */ /* 0x000fe20008410000 */
[----:B------:R-:W-:Y:S01]  /*23c0*/  FMUL.FTZ R34, R34, UR4 ;  /* 0x0000000422227c20 */ /* 0x000fe20008410000 */
[----:B------:R-:W-:-:S02]  /*23d0*/  IMAD R9, R12, -0x60, R9 ;  /* 0xffffffa00c097824 */ /* 0x000fc400078e0209 */
[----:B------:R-:W-:Y:S01]  /*23e0*/  FMUL.FTZ R35, R35, UR4 ;  /* 0x0000000423237c20 */ /* 0x000fe20008410000 */
[----:B------:R-:W4:Y:S01]  /*23f0*/  MUFU.TANH R28, R28 ;  /* 0x0000001c001c7308 */ /* 0x000f220000002400 */
[----:B------:R-:W-:Y:S01]  /*2400*/  FMUL.FTZ R44, R44, UR4 ;  /* 0x000000042c2c7c20 */ /* 0x000fe20008410000 */
[----:B------:R-:W-:Y:S01]  /*2410*/  FMUL.FTZ R45, R45, UR4 ;  /* 0x000000042d2d7c20 */ /* 0x000fe20008410000 */
[C---:B------:R-:W-:Y:S01]  /*2420*/  ISETP.GT.AND P6, PT, R9.reuse, RZ, PT ;  /* 0x000000ff0900720c */ /* 0x040fe20003fc4270 */
[----:B------:R-:W-:Y:S01]  /*2430*/  FMUL.FTZ R38, R38, UR4 ;  /* 0x0000000426267c20 */ /* 0x000fe20008410000 */
[----:B------:R-:W-:Y:S01]  /*2440*/  ISETP.GT.AND P5, PT, R9, 0x1, PT ;  /* 0x000000010900780c */ /* 0x000fe20003fa4270 */
[----:B------:R-:W-:Y:S01]  /*2450*/  FMUL.FTZ R39, R39, UR4 ;  /* 0x0000000427277c20 */ /* 0x000fe20008410000 */
[----:B------:R-:W-:Y:S01]  /*2460*/  ISETP.GT.AND P4, PT, R9, 0x8, PT ;  /* 0x000000080900780c */ /* 0x000fe20003f84270 */
[----:B------:R-:W5:Y:S01]  /*2470*/  MUFU.TANH R29, R29 ;  /* 0x0000001d001d7308 */ /* 0x000f620000002400 */
[----:B--2---:R-:W-:Y:S01]  /*2480*/  FSEL R11, R24, -INF , P6 ;  /* 0xff800000180b7808 */ /* 0x004fe20003000000 */
[----:B------:R-:W-:Y:S01]  /*2490*/  FMUL.FTZ R48, R48, UR4 ;  /* 0x0000000430307c20 */ /* 0x000fe20008410000 */
[----:B---3--:R-:W-:Y:S01]  /*24a0*/  FSEL R10, R25, -INF , P5 ;  /* 0xff800000190a7808 */ /* 0x008fe20002800000 */
[----:B------:R-:W-:Y:S01]  /*24b0*/  FMUL.FTZ R49, R49, UR4 ;  /* 0x0000000431317c20 */ /* 0x000fe20008410000 */
[----:B------:R-:W-:Y:S01]  /*24c0*/  ISETP.GT.AND P3, PT, R9, 0x9, PT ;  /* 0x000000090900780c */ /* 0x000fe20003f64270 */
[----:B------:R-:W-:Y:S01]  /*24d0*/  FMUL.FTZ R42, R42, UR4 ;  /* 0x000000042a2a7c20 */ /* 0x000fe20008410000 */
[----:B------:R-:W-:Y:S01]  /*24e0*/  FMNMX.FTZ R12, R11, R10, !PT ;  /* 0x0000000a0b0c7209 */ /* 0x000fe20007810000 */
[----:B------:R-:W2:Y:S01]  /*24f0*/  MUFU.TANH R32, R32 ;  /* 0x0000002000207308 */ /* 0x000ea20000002400 */
[----:B----4-:R-:W-:Y:S01]  /*2500*/  FSEL R73, R28, -INF , P4 ;  /* 0xff8000001c497808 */ /* 0x010fe20002000000 */
[----:B------:R-:W-:Y:S01]  /*2510*/  FMUL.FTZ R43, R43, UR4 ;  /* 0x000000042b2b7c20 */ /* 0x000fe20008410000 */
[----:B------:R-:W-:Y:S01]  /*2520*/  ISETP.GT.AND P2, PT, R9, 0x10, PT ;  /* 0x000000100900780c */ /* 0x000fe20003f44270 */
[----:B------:R-:W-:Y:S01]  /*2530*/  FMUL.FTZ R52, R52, UR4 ;  /* 0x0000000434347c20 */ /* 0x000fe20008410000 */
[----:B------:R-:W-:Y:S01]  /*2540*/  FMNMX.FTZ R12, R73, R12, !PT ;  /* 0x0000000c490c7209 */ /* 0x000fe20007810000 */
[----:B------:R-:W-:Y:S01]  /*2550*/  FMUL.FTZ R46, R46, UR4 ;  /* 0x000000042e2e7c20 */ /* 0x000fe20008410000 */
[----:B------:R-:W-:Y:S01]  /*2560*/  ISETP.GT.AND P1, PT, R9, 0x11, PT ;  /* 0x000000110900780c */ /* 0x000fe20003f24270 */
[----:B01----:R-:W0:Y:S01]  /*2570*/  MUFU.TANH R3, R26 ;  /* 0x0000001a00037308 */ /* 0x003e220000002400 */
[----:B-----5:R-:W-:Y:S01]  /*2580*/  FSEL R75, R29, -INF , P3 ;  /* 0xff8000001d4b7808 */ /* 0x020fe20001800000 */
        /* <DEDUP_REMOVED lines=9> */
[----:B------:R-:W-:Y:S01]  /*2620*/  FMUL.FTZ R60, R60, UR4 ;  /* 0x000000043c3c7c20 */ /* 0x000fe20008410000 */
[----:B------:R-:W-:Y:S01]  /*2630*/  FMUL.FTZ R54, R54, UR4 ;  /* 0x0000000436367c20 */ /* 0x000fe20008410000 */
[----:B------:R-:W-:Y:S01]  /*2640*/  FMNMX.FTZ R12, R77, R12, !PT ;  /* 0x0000000c4d0c7209 */ /* 0x000fe20007810000 */
[----:B------:R-:W-:Y:S01]  /*2650*/  FMUL.FTZ R61, R61, UR4 ;  /* 0x000000043d3d7c20 */ /* 0x000fe20008410000 */
[----:B------:R-:W-:Y:S01]  /*2660*/  FMUL.FTZ R55, R55, UR4 ;  /* 0x0000000437377c20 */ /* 0x000fe20008410000 */
[----:B------:R-:W2:Y:S01]  /*2670*/  MUFU.TANH R8, R27 ;  /* 0x0000001b00087308 */ /* 0x000ea20000002400 */
[----:B0-----:R-:W-:Y:S01]  /*2680*/  FSEL R3, R3, -INF , P6 ;  /* 0xff80000003037808 */ /* 0x001fe20003000000 */
[----:B------:R-:W-:Y:S01]  /*2690*/  FMUL.FTZ R64, R64, UR4 ;  /* 0x0000000440407c20 */ /* 0x000fe20008410000 */
[----:B------:R-:W-:Y:S01]  /*26a0*/  ISETP.GT.AND P6, PT, R9, 0x18, PT ;  /* 0x000000180900780c */ /* 0x000fe20003fc4270 */
[----:B------:R-:W-:Y:S01]  /*26b0*/  FMUL.FTZ R58, R58, UR4 ;  /* 0x000000043a3a7c20 */ /* 0x000fe20008410000 */
[----:B------:R-:W-:Y:S01]  /*26c0*/  FMUL.FTZ R65, R65, UR4 ;  /* 0x0000000441417c20 */ /* 0x000fe20008410000 */
[----:B------:R-:W-:Y:S01]  /*26d0*/  FMUL.FTZ R59, R59, UR4 ;  /* 0x000000043b3b7c20 */ /* 0x000fe20008410000 */
[----:B------:R-:W-:Y:S01]  /*26e0*/  FMUL.FTZ R68, R68, UR4 ;  /* 0x0000000444447c20 */ /* 0x000fe20008410000 */
[----:B------:R-:W0:Y:S01]  /*26f0*/  MUFU.TANH R36, R36 ;  /* 0x0000002400247308 */ /* 0x000e220000002400 */
[----:B-1----:R-:W-:Y:S01]  /*2700*/  FSEL R79, R33, -INF , P1 ;  /* 0xff800000214f7808 */ /* 0x002fe20000800000 */
[----:B------:R-:W-:Y:S01]  /*2710*/  FMUL.FTZ R69, R69, UR4 ;  /* 0x0000000445457c20 */ /* 0x000fe20008410000 */
[----:B------:R-:W-:Y:S01]  /*2720*/  ULDC UR5, c[0x0][0x988] ;  /* 0x0002620000057ab9 */ /* 0x000fe20000000800 */
[----:B------:R-:W-:Y:S01]  /*2730*/  P2R R14, PR, RZ, 0x1 ;  /* 0x00000001ff0e7803 */ /* 0x000fe20000000000 */
[----:B------:R-:W-:Y:S01]  /*2740*/  FMUL.FTZ R62, R62, UR4 ;  /* 0x000000043e3e7c20 */ /* 0x000fe20008410000 */
[----:B------:R-:W-:Y:S01]  /*2750*/  FMNMX.FTZ R12, R79, R12, !PT ;  /* 0x0000000c4f0c7209 */ /* 0x000fe20007810000 */
[----:B------:R-:W-:Y:S01]  /*2760*/  FMUL.FTZ R63, R63, UR4 ;  /* 0x000000043f3f7c20 */ /* 0x000fe20008410000 */
[----:B------:R-:W1:Y:S01]  /*2770*/  MUFU.TANH R13, R30 ;  /* 0x0000001e000d7308 */ /* 0x000e620000002400 */
[----:B--2---:R-:W-:Y:S01]  /*2780*/  FSEL R8, R8, -INF , P5 ;  /* 0xff80000008087808 */ /* 0x004fe20002800000 */
[----:B------:R-:W-:Y:S01]  /*2790*/  FMUL.FTZ R66, R66, UR4 ;  /* 0x0000000442427c20 */ /* 0x000fe20008410000 */
[----:B------:R-:W-:Y:S01]  /*27a0*/  ISETP.GT.AND P5, PT, R9, 0x19, PT ;  /* 0x000000190900780c */ /* 0x000fe20003fa4270 */
[----:B------:R-:W-:Y:S01]  /*27b0*/  FMUL.FTZ R67, R67, UR4 ;  /* 0x0000000443437c20 */ /* 0x000fe20008410000 */
[----:B------:R-:W-:Y:S01]  /*27c0*/  FMUL.FTZ R70, R70, UR4 ;  /* 0x0000000446467c20 */ /* 0x000fe20008410000 */
[----:B------:R-:W-:Y:S01]  /*27d0*/  FMUL.FTZ R71, R71, UR4 ;  /* 0x0000000447477c20 */ /* 0x000fe20008410000 */
[----:B------:R-:W-:Y:S01]  /*27e0*/  R2UR UR4, R0 ;  /* 0x00000000000472ca */ /* 0x000fe200000e0000 */
[----:B------:R-:W2:Y:S01]  /*27f0*/  MUFU.TANH R37, R37 ;  /* 0x0000002500257308 */ /* 0x000ea20000002400 */
[----:B0-----:R-:W-:Y:S01]  /*2800*/  FSEL R81, R36, -INF , P6 ;  /* 0xff80000024517808 */ /* 0x001fe20003000000 */
[--C-:B------:R-:W-:Y:S01]  /*2810*/  IMAD.MOV.U32 R84, RZ, RZ, R87.reuse ;  /* 0x000000ffff547224 */ /* 0x100fe200078e0057 */
[-C--:B------:R-:W-:Y:S01]  /*2820*/  MOV R86, R87.reuse ;  /* 0x0000005700567202 */ /* 0x080fe20000000f00 */
[--C-:B------:R-:W-:Y:S01]  /*2830*/  IMAD.MOV.U32 R82, RZ, RZ, R87.reuse ;  /* 0x000000ffff527224 */ /* 0x100fe200078e0057 */
[----:B------:R-:W-:Y:S01]  /*2840*/  FMNMX.FTZ R12, R81, R12, !PT ;  /* 0x0000000c510c7209 */ /* 0x000fe20007810000 */
[--C-:B------:R-:W-:Y:S01]  /*2850*/  IMAD.MOV.U32 R80, RZ, RZ, R87.reuse ;  /* 0x000000ffff507224 */ /* 0x100fe200078e0057 */
[----:B------:R-:W-:Y:S01]  /*2860*/  MOV R72, R87 ;  /* 0x0000005700487202 */ /* 0x000fe20000000f00 */
[----:B------:R-:W0:Y:S01]  /*2870*/  MUFU.TANH R15, R31 ;  /* 0x0000001f000f7308 */ /* 0x000e220000002400 */
[----:B-1----:R-:W-:Y:S01]  /*2880*/  FSEL R13, R13, -INF , P4 ;  /* 0xff8000000d0d7808 */ /* 0x002fe20002000000 */
[--C-:B------:R-:W-:Y:S01]  /*2890*/  IMAD.MOV.U32 R78, RZ, RZ, R87.reuse ;  /* 0x000000ffff4e7224 */ /* 0x100fe200078e0057 */
[----:B------:R-:W-:Y:S01]  /*28a0*/  ISETP.GT.AND P4, PT, R9, 0x20, PT ;  /* 0x000000200900780c */ /* 0x000fe20003f84270 */
[----:B------:R-:W-:Y:S01]  /*28b0*/  UIADD3 UR4, UR4, 0x2a840, URZ ;  /* 0x0002a84004047890 */ /* 0x000fe2000fffe03f */
[----:B------:R-:W-:-:S02]  /*28c0*/  IMAD.MOV.U32 R76, RZ, RZ, R87 ;  /* 0x000000ffff4c7224 */ /* 0x000fc400078e0057 */
[----:B------:R-:W-:Y:S01]  /*28d0*/  IMAD.MOV.U32 R74, RZ, RZ, R87 ;  /* 0x000000ffff4a7224 */ /* 0x000fe200078e0057 */
[----:B------:R-:W1:Y:S01]  /*28e0*/  MUFU.TANH R40, R40 ;  /* 0x0000002800287308 */ /* 0x000e620000002400 */
[----:B--2---:R-:W-:-:S04]  /*28f0*/  FSEL R83, R37, -INF , P5 ;  /* 0xff80000025537808 */ /* 0x004fc80002800000 */
        /* <DEDUP_REMOVED lines=26> */
[----:B------:R1:W3:Y:S01]  /*2aa0*/  MUFU.TANH R31, R42 ;  /* 0x0000002a001f7308 */ /* 0x0002e20000002400 */
[----:B--2---:R-:W-:Y:S02]  /*2ab0*/  FSEL R29, R39, -INF , P5 ;  /* 0xff800000271d7808 */ /* 0x004fe40002800000 */
[----:B------:R-:W-:-:S05]  /*2ac0*/  ISETP.GT.AND P5, PT, R9, 0x31, PT ;  /* 0x000000310900780c */ /* 0x000fca0003fa4270 */
[----:B------:R-:W2:Y:S01]  /*2ad0*/  MUFU.TANH R49, R49 ;  /* 0x0000003100317308 */ /* 0x000ea20000002400 */
[----:B0-----:R-:W-:Y:S01]  /*2ae0*/  FSEL R95, R48, -INF , P6 ;  /* 0xff800000305f7808 */ /* 0x001fe20003000000 */
[--C-:B------:R-:W-:Y:S02]  /*2af0*/  IMAD.MOV.U32 R48, RZ, RZ, R87.reuse ;  /* 0x000000ffff307224 */ /* 0x100fe400078e0057 */
[----:B-1----:R-:W-:Y:S01]  /*2b00*/  IMAD.MOV.U32 R42, RZ, RZ, R87 ;  /* 0x000000ffff2a7224 */ /* 0x002fe200078e0057 */
[----:B------:R-:W-:-:S03]  /*2b10*/  FMNMX.FTZ R12, R95, R12, !PT ;  /* 0x0000000c5f0c7209 */ /* 0x000fc60007810000 */
[----:B------:R-:W0:Y:S01]  /*2b20*/  MUFU.TANH R43, R43 ;  /* 0x0000002b002b7308 */ /* 0x000e220000002400 */
[----:B---3--:R-:W-:Y:S02]  /*2b30*/  FSEL R31, R31, -INF , P4 ;  /* 0xff8000001f1f7808 */ /* 0x008fe40002000000 */
[----:B------:R-:W-:-:S05]  /*2b40*/  ISETP.GT.AND P4, PT, R9, 0x38, PT ;  /* 0x000000380900780c */ /* 0x000fca0003f84270 */
        /* <DEDUP_REMOVED lines=21> */
[----:B--2---:R-:W-:Y:S01]  /*2ca0*/  FSEL R103, R56, -INF , P2 ;  /* 0xff80000038677808 */ /* 0x004fe20001000000 */
[----:B------:R-:W-:-:S03]  /*2cb0*/  IMAD.MOV.U32 R56, RZ, RZ, R87 ;  /* 0x000000ffff387224 */ /* 0x000fc600078e0057 */
        /* <DEDUP_REMOVED lines=16> */
[----:B-1----:R-:W-:Y:S01]  /*2dc0*/  FSEL R43, R54, -INF , P4 ;  /* 0xff800000362b7808 */ /* 0x002fe20002000000 */
[----:B------:R-:W-:Y:S01]  /*2dd0*/  IMAD.MOV.U32 R54, RZ, RZ, R87 ;  /* 0x000000ffff367224 */ /* 0x000fe200078e0057 */
        /* <DEDUP_REMOVED lines=12> */
[----:B--2---:R-:W-:Y:S02]  /*2ea0*/  FSEL R47, R58, -INF , P2 ;  /* 0xff8000003a2f7808 */ /* 0x004fe40001000000 */
[----:B------:R-:W-:Y:S02]  /*2eb0*/  ISETP.GT.AND P2, PT, R9, 0x58, PT ;  /* 0x000000580900780c */ /* 0x000fe40003f44270 */
[----:B------:R-:W-:-:S03]  /*2ec0*/  MOV R58, R87 ;  /* 0x00000057003a7202 */ /* 0x000fc60000000f00 */
        /* <DEDUP_REMOVED lines=11> */
[----:B0-----:R-:W-:-:S04]  /*2f80*/  FSEL R115, R69, -INF , P1 ;  /* 0xff80000045737808 */ /* 0x001fc80000800000 */
[----:B------:R-:W-:Y:S01]  /*2f90*/  FMNMX.FTZ R20, R115, R12, !PT ;  /* 0x0000000c73147209 */ /* 0x000fe20007810000 */
[----:B------:R-:W-:Y:S01]  /*2fa0*/  IMAD.U32 R12, RZ, RZ, UR5 ;  /* 0x00000005ff0c7e24 */ /* 0x000fe2000f8e00ff */
[----:B------:R-:W-:Y:S01]  /*2fb0*/  UIADD3 UR5, UR6, -0x2, URZ ;  /* 0xfffffffe06057890 */ /* 0x000fe2000fffe03f */
[----:B------:R-:W0:Y:S01]  /*2fc0*/  MUFU.TANH R66, R66 ;  /* 0x0000004200427308 */ /* 0x000e220000002400 */
[----:B-1----:R-:W-:Y:S01]  /*2fd0*/  FSEL R59, R62, -INF , P6 ;  /* 0xff8000003e3b7808 */ /* 0x002fe20003000000 */
[----:B------:R-:W1:Y:S01]  /*2fe0*/  SHFL.BFLY PT, R9, R20, 0x2, 0x1f ;  /* 0x0c401f0014097f89 */ /* 0x000e6200000e0000 */
[----:B------:R-:W3:Y:S01]  /*2ff0*/  S2UR UR6, SR_CgaCtaId ;  /* 0x00000000000679c3 */ /* 0x000ee20000008800 */
[----:B------:R-:W-:Y:S01]  /*3000*/  UISETP.GE.AND UP0, UPT, UR5, UR60, UPT ;  /* 0x0000003c0500728c */ /* 0x000fe2000bf06270 */
[----:B------:R-:W-:-:S03]  /*3010*/  IMAD.MOV.U32 R62, RZ, RZ, R87 ;  /* 0x000000ffff3e7224 */ /* 0x000fc600078e0057 */
[----:B------:R-:W4:Y:S01]  /*3020*/  MUFU.TANH R67, R67 ;  /* 0x0000004300437308 */ /* 0x000f220000002400 */
[----:B--2---:R-:W-:-:S07]  /*3030*/  FSEL R63, R63, -INF , P5 ;  /* 0xff8000003f3f7808 */ /* 0x004fce0002800000 */
[----:B------:R-:W2:Y:S01]  /*3040*/  MUFU.TANH R70, R70 ;  /* 0x0000004600467308 */ /* 0x000ea20000002400 */
[----:B0-----:R-:W-:Y:S01]  /*3050*/  FSEL R65, R66, -INF , P4 ;  /* 0xff80000042417808 */ /* 0x001fe20002000000 */
[----:B------:R-:W-:-:S06]  /*3060*/  IMAD.MOV.U32 R66, RZ, RZ, R87 ;  /* 0x000000ffff427224 */ /* 0x000fcc00078e0057 */
[----:B------:R-:W0:Y:S01]  /*3070*/  MUFU.TANH R71, R71 ;  /* 0x0000004700477308 */ /* 0x000e220000002400 */
[----:B----4-:R-:W-:Y:S02]  /*3080*/  FSEL R67, R67, -INF , P3 ;  /* 0xff80000043437808 */ /* 0x010fe40001800000 */
[----:B-1----:R-:W-:Y:S01]  /*3090*/  FMNMX.FTZ R24, R20, R9, !PT ;  /* 0x0000000914187209 */ /* 0x002fe20007810000 */
[----:B---3--:R-:W-:-:S04]  /*30a0*/  UPRMT UR4, UR6, 0x654, UR4 ;  /* 0x0000065406047896 */ /* 0x008fc80008000004 */
[----:B------:R-:W1:Y:S01]  /*30b0*/  SHFL.BFLY PT, R9, R24, 0x1, 0x1f ;  /* 0x0c201f0018097f89 */ /* 0x000e6200000e0000 */
[----:B--2---:R-:W-:Y:S01]  /*30c0*/  FSEL R69, R70, -INF , P2 ;  /* 0xff80000046457808 */ /* 0x004fe20001000000 */
[----:B------:R-:W-:-:S03]  /*30d0*/  IMAD.MOV.U32 R70, RZ, RZ, R87 ;  /* 0x000000ffff467224 */ /* 0x000fc600078e0057 */
[----:B------:R-:W-:Y:S01]  /*30e0*/  SYNCS.ARRIVE.TRANS64.RED.A1T0 RZ, [UR4], RZ ;  /* 0x000000ffffff79a7 */ /* 0x000fe20008100404 */
[----:B0-----:R-:W-:Y:S02]  /*30f0*/  FSEL R71, R71, -INF , P1 ;  /* 0xff80000047477808 */ /* 0x001fe40000800000 */
[----:B-1----:R-:W-:-:S04]  /*3100*/  FMNMX.FTZ R9, R24, R9, !PT ;  /* 0x0000000918097209 */ /* 0x002fc80007810000 */
[C---:B------:R-:W-:Y:S01]  /*3110*/  FSETP.NEU.FTZ.AND P0, PT, R9.reuse, -INF , PT ;  /* 0xff8000000900780b */ /* 0x040fe20003f1d000 */
[----:B------:R-:W-:-:S05]  /*3120*/  FMUL.FTZ R26, R9, R12 ;  /* 0x0000000c091a7220 */ /* 0x000fca0000410000 */
[----:B------:R-:W-:Y:S02]  /*3130*/  FSEL R26, R26, RZ, P0 ;  /* 0x000000ff1a1a7208 */ /* 0x000fe40000000000 */
[----:B------:R-:W-:Y:S02]  /*3140*/  ISETP.NE.AND P0, PT, R14, RZ, PT ;  /* 0x000000ff0e00720c */ /* 0x000fe40003f05270 */
[----:B------:R-:W-:Y:S01]  /*3150*/  FMNMX.FTZ R14, R3, R8, !PT ;  /* 0x00000008030e7209 */ /* 0x000fe20007810000 */
[-CC-:B------:R-:W-:Y:S01]  /*3160*/  FFMA.FTZ R136, R11, R12.reuse, -R26.reuse ;  /* 0x0000000c0b887223 */ /* 0x180fe2000001081a */
[-CC-:B------:R-:W-:Y:S01]  /*3170*/  FFMA.FTZ R51, R10, R12.reuse, -R26.reuse ;  /* 0x0000000c0a337223 */ /* 0x180fe2000001081a */
[--C-:B------:R-:W-:Y:S01]  /*3180*/  FFMA.FTZ R138, R73, R12, -R26.reuse ;  /* 0x0000000c498a7223 */ /* 0x100fe2000001081a */
[----:B------:R-:W-:Y:S01]  /*3190*/  FMNMX.FTZ R14, R13, R14, !PT ;  /* 0x0000000e0d0e7209 */ /* 0x000fe20007810000 */
[-CC-:B------:R-:W-:Y:S01]  /*31a0*/  FFMA.FTZ R53, R75, R12.reuse, -R26.reuse ;  /* 0x0000000c4b357223 */ /* 0x180fe2000001081a */
[--C-:B------:R-:W-:Y:S01]  /*31b0*/  FFMA.FTZ R140, R77, R12, -R26.reuse ;  /* 0x0000000c4d8c7223 */ /* 0x100fe2000001081a */
[----:B------:R-:W-:Y:S01]  /*31c0*/  MUFU.EX2 R136, R136 ;  /* 0x0000008800887308 */ /* 0x000fe20000000800 */
[----:B------:R-:W-:Y:S01]  /*31d0*/  FMNMX.FTZ R14, R15, R14, !PT ;  /* 0x0000000e0f0e7209 */ /* 0x000fe20007810000 */
[-CC-:B------:R-:W-:Y:S01]  /*31e0*/  FFMA.FTZ R55, R79, R12.reuse, -R26.reuse ;  /* 0x0000000c4f377223 */ /* 0x180fe2000001081a */
[-CC-:B------:R-:W-:Y:S01]  /*31f0*/  FFMA.FTZ R142, R81, R12.reuse, -R26.reuse ;  /* 0x0000000c518e7223 */ /* 0x180fe2000001081a */
        /* <DEDUP_REMOVED lines=10> */
[-CC-:B------:R-:W-:Y:S01]  /*32a0*/  FFMA.FTZ R97, R97, R12.reuse, -R26.reuse ;  /* 0x0000000c61617223 */ /* 0x180fe2000001081a */
[--C-:B------:R-:W-:Y:S01]  /*32b0*/  FFMA.FTZ R99, R99, R12, -R26.reuse ;  /* 0x0000000c63637223 */ /* 0x100fe2000001081a */
[----:B------:R-:W1:Y:S01]  /*32c0*/  MUFU.EX2 R138, R138 ;  /* 0x0000008a008a7308 */ /* 0x000e620000000800 */
[----:B------:R-:W-:Y:S01]  /*32d0*/  FMNMX.FTZ R14, R29, R14, !PT ;  /* 0x0000000e1d0e7209 */ /* 0x000fe20007810000 */
[-CC-:B------:R-:W-:Y:S01]  /*32e0*/  FFMA.FTZ R101, R101, R12.reuse, -R26.reuse ;  /* 0x0000000c65657223 */ /* 0x180fe2000001081a */
[-CC-:B------:R-:W-:Y:S01]  /*32f0*/  FFMA.FTZ R103, R103, R12.reuse, -R26.reuse ;  /* 0x0000000c67677223 */ /* 0x180fe2000001081a */
[--C-:B------:R-:W-:Y:S01]  /*3300*/  FFMA.FTZ R105, R105, R12, -R26.reuse ;  /* 0x0000000c69697223 */ /* 0x100fe2000001081a */
[----:B------:R-:W-:Y:S01]  /*3310*/  FMNMX.FTZ R14, R31, R14, !PT ;  /* 0x0000000e1f0e7209 */ /* 0x000fe20007810000 */
[-CC-:B------:R-:W-:Y:S01]  /*3320*/  FFMA.FTZ R107, R107, R12.reuse, -R26.reuse ;  /* 0x0000000c6b6b7223 */ /* 0x180fe2000001081a */
[--C-:B------:R-:W-:Y:S01]  /*3330*/  FFMA.FTZ R61, R61, R12, -R26.reuse ;  /* 0x0000000c3d3d7223 */ /* 0x100fe2000001081a */
[----:B------:R-:W2:Y:S01]  /*3340*/  MUFU.EX2 R53, R53 ;  /* 0x0000003500357308 */ /* 0x000ea20000000800 */
[----:B------:R-:W-:Y:S01]  /*3350*/  FMNMX.FTZ R14, R33, R14, !PT ;  /* 0x0000000e210e7209 */ /* 0x000fe20007810000 */
[-CC-:B------:R-:W-:Y:S01]  /*3360*/  FFMA.FTZ R109, R109, R12.reuse, -R26.reuse ;  /* 0x0000000c6d6d7223 */ /* 0x180fe2000001081a */
[-CC-:B------:R-:W-:Y:S01]  /*3370*/  FFMA.FTZ R111, R111, R12.reuse, -R26.reuse ;  /* 0x0000000c6f6f7223 */ /* 0x180fe2000001081a */
[--C-:B------:R-:W-:Y:S01]  /*3380*/  FFMA.FTZ R113, R113, R12, -R26.reuse ;  /* 0x0000000c71717223 */ /* 0x100fe2000001081a */
[----:B------:R-:W-:Y:S01]  /*3390*/  FMNMX.FTZ R14, R35, R14, !PT ;  /* 0x0000000e230e7209 */ /* 0x000fe20007810000 */
[----:B------:R-:W-:Y:S01]  /*33a0*/  FFMA.FTZ R26, R115, R12, -R26 ;  /* 0x0000000c731a7223 */ /* 0x000fe2000001081a */
[--C-:B------:R-:W-:Y:S01]  /*33b0*/  IMAD.MOV.U32 R85, RZ, RZ, R87.reuse ;  /* 0x000000ffff557224 */ /* 0x100fe200078e0057 */
[----:B------:R-:W3:Y:S01]  /*33c0*/  MUFU.EX2 R140, R140 ;  /* 0x0000008c008c7308 */ /* 0x000ee20000000800 */
[----:B------:R-:W-:Y:S01]  /*33d0*/  FMNMX.FTZ R14, R37, R14, !PT ;  /* 0x0000000e250e7209 */ /* 0x000fe20007810000 */
[--C-:B------:R-:W-:Y:S01]  /*33e0*/  IMAD.MOV.U32 R83, RZ, RZ, R87.reuse ;  /* 0x000000ffff537224 */ /* 0x100fe200078e0057 */
[----:B------:R-:W-:Y:S01]  /*33f0*/  MOV R79, R87 ;  /* 0x00000057004f7202 */ /* 0x000fe20000000f00 */
[--C-:B------:R-:W-:Y:S01]  /*3400*/  IMAD.MOV.U32 R81, RZ, RZ, R87.reuse ;  /* 0x000000ffff517224 */ /* 0x100fe200078e0057 */
[----:B------:R-:W-:Y:S01]  /*3410*/  FMNMX.FTZ R14, R39, R14, !PT ;  /* 0x0000000e270e7209 */ /* 0x000fe20007810000 */
[----:B------:R-:W-:-:S02]  /*3420*/  IMAD.MOV.U32 R77, RZ, RZ, R87 ;  /* 0x000000ffff4d7224 */ /* 0x000fc400078e0057 */
[----:B------:R-:W-:Y:S01]  /*3430*/  MUFU.EX2 R55, R55 ;  /* 0x0000003700377308 */ /* 0x000fe20000000800 */
[----:B------:R-:W-:Y:S01]  /*3440*/  FMNMX.FTZ R14, R41, R14, !PT ;  /* 0x0000000e290e7209 */ /* 0x000fe20007810000 */
[--C-:B------:R-:W-:Y:S02]  /*3450*/  IMAD.MOV.U32 R75, RZ, RZ, R87.reuse ;  /* 0x000000ffff4b7224 */ /* 0x100fe400078e0057 */
[----:B------:R-:W-:Y:S01]  /*3460*/  IMAD.MOV.U32 R73, RZ, RZ, R87 ;  /* 0x000000ffff497224 */ /* 0x000fe200078e0057 */
[----:B------:R-:W-:-:S03]  /*3470*/  FMNMX.FTZ R14, R43, R14, !PT ;  /* 0x0000000e2b0e7209 */ /* 0x000fc60007810000 */
[----:B------:R-:W-:Y:S01]  /*3480*/  MUFU.EX2 R142, R142 ;  /* 0x0000008e008e7308 */ /* 0x000fe20000000800 */
[----:B------:R-:W-:-:S04]  /*3490*/  FMNMX.FTZ R14, R45, R14, !PT ;  /* 0x0000000e2d0e7209 */ /* 0x000fc80007810000 */
        /* <DEDUP_REMOVED lines=11> */
[----:B------:R-:W-:-:S05]  /*3550*/  FMNMX.FTZ R14, R71, R14, !PT ;  /* 0x0000000e470e7209 */ /* 0x000fca0007810000 */
[----:B------:R-:W4:Y:S02]  /*3560*/  SHFL.BFLY PT, R11, R14, 0x2, 0x1f ;  /* 0x0c401f000e0b7f89 */ /* 0x000f2400000e0000 */
[----:B------:R-:W-:Y:S08]  /*3570*/  MUFU.EX2 R146, R93 ;  /* 0x0000005d00927308 */ /* 0x000ff00000000800 */
[----:B------:R-:W-:Y:S08]  /*3580*/  MUFU.EX2 R95, R95 ;  /* 0x0000005f005f7308 */ /* 0x000ff00000000800 */
[----:B------:R-:W-:Y:S01]  /*3590*/  MUFU.EX2 R148, R97 ;  /* 0x0000006100947308 */ /* 0x000fe20000000800 */
[----:B----4-:R-:W-:-:S07]  /*35a0*/  FMNMX.FTZ R10, R14, R11, !PT ;  /* 0x0000000b0e0a7209 */ /* 0x010fce0007810000 */
[----:B------:R-:W-:Y:S01]  /*35b0*/  MUFU.EX2 R99, R99 ;  /* 0x0000006300637308 */ /* 0x000fe20000000800 */
[----:B------:R-:W4:Y:S07]  /*35c0*/  SHFL.BFLY PT, R11, R10, 0x1, 0x1f ;  /* 0x0c201f000a0b7f89 */ /* 0x000f2e00000e0000 */
[----:B------:R-:W-:Y:S08]  /*35d0*/  MUFU.EX2 R150, R101 ;  /* 0x0000006500967308 */ /* 0x000ff00000000800 */
[----:B------:R-:W-:Y:S08]  /*35e0*/  MUFU.EX2 R103, R103 ;  /* 0x0000006700677308 */ /* 0x000ff00000000800 */
[----:B------:R-:W-:Y:S01]  /*35f0*/  MUFU.EX2 R152, R105 ;  /* 0x0000006900987308 */ /* 0x000fe20000000800 */
[----:B----4-:R-:W-:-:S04]  /*3600*/  FMNMX.FTZ R11, R10, R11, !PT ;  /* 0x0000000b0a0b7209 */ /* 0x010fc80007810000 */
[C---:B------:R-:W-:Y:S01]  /*3610*/  FSETP.NEU.FTZ.AND P1, PT, R11.reuse, -INF , PT ;  /* 0xff8000000b00780b */ /* 0x040fe20003f3d000 */
[----:B------:R-:W-:Y:S02]  /*3620*/  FMUL.FTZ R10, R11, R12 ;  /* 0x0000000c0b0a7220 */ /* 0x000fe40000410000 */
[----:B------:R-:W-:Y:S03]  /*3630*/  MUFU.EX2 R107, R107 ;  /* 0x0000006b006b7308 */ /* 0x000fe60000000800 */
[----:B------:R-:W-:Y:S02]  /*3640*/  FSEL R10, R10, RZ, P1 ;  /* 0x000000ff0a0a7208 */ /* 0x000fe40000800000 */
[----:B------:R-:W-:-:S03]  /*3650*/  PLOP3.LUT P1, PT, PT, PT, UP0, 0x80, 0x0 ;  /* 0x000000000000781c */ /* 0x000fc60003f2f008 */
        /* <DEDUP_REMOVED lines=8> */
[----:B------:R0:W-:Y:S01]  /*36e0*/  MUFU.EX2 R137, R3 ;  /* 0x0000000300897308 */ /* 0x0001e20000000800 */
[-CC-:B------:R-:W-:Y:S01]  /*36f0*/  FFMA.FTZ R29, R29, R12.reuse, -R10.reuse ;  /* 0x0000000c1d1d7223 */ /* 0x180fe2000001080a */
[-CC-:B------:R-:W-:Y:S01]  /*3700*/  FFMA.FTZ R31, R31, R12.reuse, -R10.reuse ;  /* 0x0000000c1f1f7223 */ /* 0x180fe2000001080a */
[-CC-:B------:R-:W-:Y:S01]  /*3710*/  FFMA.FTZ R33, R33, R12.reuse, -R10.reuse ;  /* 0x0000000c21217223 */ /* 0x180fe2000001080a */
[-CC-:B------:R-:W-:Y:S01]  /*3720*/  FFMA.FTZ R35, R35, R12.reuse, -R10.reuse ;  /* 0x0000000c23237223 */ /* 0x180fe2000001080a */
[-CC-:B------:R-:W-:Y:S01]  /*3730*/  FFMA.FTZ R37, R37, R12.reuse, -R10.reuse ;  /* 0x0000000c25257223 */ /* 0x180fe2000001080a */
[-CC-:B------:R-:W-:Y:S01]  /*3740*/  FFMA.FTZ R39, R39, R12.reuse, -R10.reuse ;  /* 0x0000000c27277223 */ /* 0x180fe2000001080a */
[-CC-:B------:R-:W-:Y:S01]  /*3750*/  FFMA.FTZ R41, R41, R12.reuse, -R10.reuse ;  /* 0x0000000c29297223 */ /* 0x180fe2000001080a */
[----:B------:R-:W4:Y:S01]  /*3760*/  MUFU.EX2 R8, R8 ;  /* 0x0000000800087308 */ /* 0x000f220000000800 */
[----:B0-----:R-:W-:Y:S01]  /*3770*/  FADD.FTZ R3, R136, R51 ;  /* 0x0000003388037221 */ /* 0x001fe20000010000 */
[-CC-:B------:R-:W-:Y:S01]  /*3780*/  FFMA.FTZ R43, R43, R12.reuse, -R10.reuse ;  /* 0x0000000c2b2b7223 */ /* 0x180fe2000001080a */
[-CC-:B------:R-:W-:Y:S01]  /*3790*/  FFMA.FTZ R45, R45, R12.reuse, -R10.reuse ;  /* 0x0000000c2d2d7223 */ /* 0x180fe2000001080a */
[-CC-:B------:R-:W-:Y:S01]  /*37a0*/  FFMA.FTZ R47, R47, R12.reuse, -R10.reuse ;  /* 0x0000000c2f2f7223 */ /* 0x180fe2000001080a */
[----:B-1----:R-:W-:Y:S01]  /*37b0*/  FADD.FTZ R34, R138, R3 ;  /* 0x000000038a227221 */ /* 0x002fe20000010000 */
[-CC-:B------:R-:W-:Y:S01]  /*37c0*/  FFMA.FTZ R49, R49, R12.reuse, -R10.reuse ;  /* 0x0000000c31317223 */ /* 0x180fe2000001080a */
[-C--:B------:R-:W-:Y:S01]  /*37d0*/  FFMA.FTZ R59, R59, R12.reuse, -R10 ;  /* 0x0000000c3b3b7223 */ /* 0x080fe2000001080a */
[----:B------:R-:W0:Y:S01]  /*37e0*/  MUFU.EX2 R13, R13 ;  /* 0x0000000d000d7308 */ /* 0x000e220000000800 */
[----:B--2---:R-:W-:Y:S01]  /*37f0*/  FADD.FTZ R3, R53, R34 ;  /* 0x0000002235037221 */ /* 0x004fe20000010000 */
[-CC-:B------:R-:W-:Y:S01]  /*3800*/  FFMA.FTZ R63, R63, R12.reuse, -R10.reuse ;  /* 0x0000000c3f3f7223 */ /* 0x180fe2000001080a */
[-CC-:B------:R-:W-:Y:S01]  /*3810*/  FFMA.FTZ R65, R65, R12.reuse, -R10.reuse ;  /* 0x0000000c41417223 */ /* 0x180fe2000001080a */
[-CC-:B------:R-:W-:Y:S01]  /*3820*/  FFMA.FTZ R67, R67, R12.reuse, -R10.reuse ;  /* 0x0000000c43437223 */ /* 0x180fe2000001080a */
[----:B---3--:R-:W-:Y:S01]  /*3830*/  FADD.FTZ R36, R140, R3 ;  /* 0x000000038c247221 */ /* 0x008fe20000010000 */
[-CC-:B------:R-:W-:Y:S01]  /*3840*/  FFMA.FTZ R69, R69, R12.reuse, -R10.reuse ;  /* 0x0000000c45457223 */ /* 0x180fe2000001080a */
[----:B------:R-:W-:Y:S01]  /*3850*/  FFMA.FTZ R71, R71, R12, -R10 ;  /* 0x0000000c47477223 */ /* 0x000fe2000001080a */
[----:B------:R1:W2:Y:S01]  /*3860*/  MUFU.EX2 R14, R15 ;  /* 0x0000000f000e7308 */ /* 0x0002a20000000800 */
[----:B----4-:R-:W-:Y:S01]  /*3870*/  FADD.FTZ R34, R137, R8 ;  /* 0x0000000889227221 */ /* 0x010fe20000010000 */
[----:B------:R-:W-:Y:S01]  /*3880*/  F2FP.F16.F32.PACK_AB R137, R8, R137 ;  /* 0x000000890889723e */ /* 0x000fe200000000ff */
[----:B------:R-:W-:Y:S01]  /*3890*/  IMAD.MOV.U32 R61, RZ, RZ, R87 ;  /* 0x000000ffff3d7224 */ /* 0x000fe200078e0057 */
[----:B------:R-:W-:-:S02]  /*38a0*/  F2FP.F16.F32.PACK_AB R136, R51, R136 ;  /* 0x000000883388723e */ /* 0x000fc400000000ff */
[----:B------:R-:W-:Y:S01]  /*38b0*/  F2FP.F16.F32.PACK_AB R138, R53, R138 ;  /* 0x0000008a358a723e */ /* 0x000fe200000000ff */
[--C-:B------:R-:W-:Y:S01]  /*38c0*/  IMAD.MOV.U32 R53, RZ, RZ, R87.reuse ;  /* 0x000000ffff357224 */ /* 0x100fe200078e0057 */
[----:B------:R-:W3:Y:S01]  /*38d0*/  MUFU.EX2 R21, R21 ;  /* 0x0000001500157308 */ /* 0x000ee20000000800 */
[----:B-1----:R-:W-:Y:S01]  /*38e0*/  FADD.FTZ R15, R55, R36 ;  /* 0x00000024370f7221 */ /* 0x002fe20000010000 */
[----:B0-----:R-:W-:Y:S01]  /*38f0*/  FADD.FTZ R3, R13, R34 ;  /* 0x000000220d037221 */ /* 0x001fe20000010000 */
[----:B------:R-:W-:Y:S01]  /*3900*/  F2FP.F16.F32.PACK_AB R140, R55, R140 ;  /* 0x0000008c378c723e */ /* 0x000fe200000000ff */
[----:B------:R-:W-:Y:S02]  /*3910*/  IMAD.MOV.U32 R55, RZ, RZ, R87 ;  /* 0x000000ffff377224 */ /* 0x000fe400078e0057 */
[----:B------:R-:W-:Y:S01]  /*3920*/  FADD.FTZ R38, R142, R15 ;  /* 0x0000000f8e267221 */ /* 0x000fe20000010000 */
[C---:B------:R-:W-:Y:S01]  /*3930*/  F2FP.F16.F32.PACK_AB R142, R57.reuse, R142 ;  /* 0x0000008e398e723e */ /* 0x040fe200000000ff */
[----:B------:R0:W1:Y:S01]  /*3940*/  MUFU.EX2 R20, R25 ;  /* 0x0000001900147308 */ /* 0x0000620000000800 */
[C---:B--2---:R-:W-:Y:S01]  /*3950*/  FADD.FTZ R36, R14.reuse, R3 ;  /* 0x000000030e247221 */ /* 0x044fe20000010000 */
[----:B------:R-:W-:Y:S01]  /*3960*/  FADD.FTZ R15, R57, R38 ;  /* 0x00000026390f7221 */ /* 0x000fe20000010000 */
[----:B------:R-:W-:Y:S01]  /*3970*/  F2FP.F16.F32.PACK_AB R139, R14, R13 ;  /* 0x0000000d0e8b723e */ /* 0x000fe200000000ff */
[----:B------:R-:W-:Y:S01]  /*3980*/  IMAD.MOV.U32 R57, RZ, RZ, R87 ;  /* 0x000000ffff397224 */ /* 0x000fe200078e0057 */
[----:B------:R-:W-:Y:S01]  /*3990*/  MOV R51, R87 ;  /* 0x0000005700337202 */ /* 0x000fe20000000f00 */
[----:B------:R-:W-:Y:S01]  /*39a0*/  FADD.FTZ R38, R144, R15 ;  /* 0x0000000f90267221 */ /* 0x000fe20000010000 */
[----:B------:R-:W-:Y:S01]  /*39b0*/  F2FP.F16.F32.PACK_AB R144, R89, R144 ;  /* 0x000000905990723e */ /* 0x000fe200000000ff */
[----:B------:R-:W2:Y:S01]  /*39c0*/  MUFU.EX2 R27, R27 ;  /* 0x0000001b001b7308 */ /* 0x000ea20000000800 */
[----:B---3--:R-:W-:Y:S01]  /*39d0*/  FADD.FTZ R3, R21, R36 ;  /* 0x0000002415037221 */ /* 0x008fe20000010000 */
[----:B------:R-:W-:Y:S01]  /*39e0*/  FADD.FTZ R38, R89, R38 ;  /* 0x0000002659267221 */ /* 0x000fe20000010000 */
[----:B0-----:R-:W-:-:S03]  /*39f0*/  IMAD.MOV.U32 R25, RZ, RZ, R87 ;  /* 0x000000ffff197224 */ /* 0x001fc600078e0057 */
[----:B------:R-:W-:Y:S02]  /*3a00*/  FADD.FTZ R15, R91, R38 ;  /* 0x000000265b0f7221 */ /* 0x000fe40000010000 */
[----:B------:R0:W3:Y:S01]  /*3a10*/  MUFU.EX2 R24, R29 ;  /* 0x0000001d00187308 */ /* 0x0000e20000000800 */
[----:B-1----:R-:W-:Y:S01]  /*3a20*/  FADD.FTZ R36, R20, R3 ;  /* 0x0000000314247221 */ /* 0x002fe20000010000 */
[C---:B------:R-:W-:Y:S01]  /*3a30*/  FADD.FTZ R40, R146.reuse, R15 ;  /* 0x0000000f92287221 */ /* 0x040fe20000010000 */
[----:B------:R-:W-:Y:S02]  /*3a40*/  F2FP.F16.F32.PACK_AB R146, R146, R91 ;  /* 0x0000005b9292723e */ /* 0x000fe400000000ff */
[----:B------:R-:W-:Y:S01]  /*3a50*/  F2FP.F16.F32.PACK_AB R141, R20, R21 ;  /* 0x00000015148d723e */ /* 0x000fe200000000ff */
[----:B------:R-:W-:Y:S02]  /*3a60*/  FADD.FTZ R15, R95, R40 ;  /* 0x000000285f0f7221 */ /* 0x000fe40000010000 */
[----:B------:R-:W1:Y:S01]  /*3a70*/  MUFU.EX2 R31, R31 ;  /* 0x0000001f001f7308 */ /* 0x000e620000000800 */
[----:B--2---:R-:W-:Y:S01]  /*3a80*/  FADD.FTZ R3, R27, R36 ;  /* 0x000000241b037221 */ /* 0x004fe20000010000 */
[----:B0-----:R-:W-:-:S06]  /*3a90*/  IMAD.MOV.U32 R29, RZ, RZ, R87 ;  /* 0x000000ffff1d7224 */ /* 0x001fcc00078e0057 */
[----:B------:R0:W2:Y:S01]  /*3aa0*/  MUFU.EX2 R28, R33 ;  /* 0x00000021001c7308 */ /* 0x0000a20000000800 */
[C---:B---3--:R-:W-:Y:S01]  /*3ab0*/  FADD.FTZ R38, R24.reuse, R3 ;  /* 0x0000000318267221 */ /* 0x048fe20000010000 */
[----:B------:R-:W-:Y:S01]  /*3ac0*/  F2FP.F16.F32.PACK_AB R143, R24, R27 ;  /* 0x0000001b188f723e */ /* 0x000fe200000000ff */
[--C-:B------:R-:W-:Y:S02]  /*3ad0*/  IMAD.MOV.U32 R27, RZ, RZ, R87.reuse ;  /* 0x000000ffff1b7224 */ /* 0x100fe400078e0057 */
[----:B------:R-:W-:-:S03]  /*3ae0*/  IMAD.MOV.U32 R24, RZ, RZ, R87 ;  /* 0x000000ffff187224 */ /* 0x000fc600078e0057 */
[----:B------:R-:W3:Y:S01]  /*3af0*/  MUFU.EX2 R35, R35 ;  /* 0x0000002300237308 */ /* 0x000ee20000000800 */
[----:B-1----:R-:W-:Y:S01]  /*3b00*/  FADD.FTZ R3, R31, R38 ;  /* 0x000000261f037221 */ /* 0x002fe20000010000 */
[C---:B------:R-:W-:Y:S01]  /*3b10*/  FADD.FTZ R38, R148.reuse, R15 ;  /* 0x0000000f94267221 */ /* 0x040fe20000010000 */
[----:B------:R-:W-:Y:S01]  /*3b20*/  F2FP.F16.F32.PACK_AB R148, R148, R95 ;  /* 0x0000005f9494723e */ /* 0x000fe200000000ff */
[----:B0-----:R-:W-:Y:S02]  /*3b30*/  IMAD.MOV.U32 R33, RZ, RZ, R87 ;  /* 0x000000ffff217224 */ /* 0x001fe400078e0057 */
[----:B------:R-:W-:Y:S02]  /*3b40*/  FADD.FTZ R15, R99, R38 ;  /* 0x00000026630f7221 */ /* 0x000fe40000010000 */
[----:B------:R0:W1:Y:S01]  /*3b50*/  MUFU.EX2 R30, R37 ;  /* 0x00000025001e7308 */ /* 0x0000620000000800 */
[----:B--2---:R-:W-:Y:S01]  /*3b60*/  FADD.FTZ R0, R28, R3 ;  /* 0x000000031c007221 */ /* 0x004fe20000010000 */
[----:B------:R-:W-:Y:S01]  /*3b70*/  FADD.FTZ R40, R150, R15 ;  /* 0x0000000f96287221 */ /* 0x000fe20000010000 */
[----:B------:R-:W-:Y:S01]  /*3b80*/  F2FP.F16.F32.PACK_AB R145, R28, R31 ;  /* 0x0000001f1c91723e */ /* 0x000fe200000000ff */
[--C-:B------:R-:W-:Y:S01]  /*3b90*/  IMAD.MOV.U32 R31, RZ, RZ, R87.reuse ;  /* 0x000000ffff1f7224 */ /* 0x100fe200078e0057 */
[----:B------:R-:W-:Y:S01]  /*3ba0*/  F2FP.F16.F32.PACK_AB R150, R150, R99 ;  /* 0x000000639696723e */ /* 0x000fe200000000ff */
[----:B------:R-:W-:Y:S01]  /*3bb0*/  FADD.FTZ R15, R103, R40 ;  /* 0x00000028670f7221 */ /* 0x000fe20000010000 */
[----:B------:R-:W-:Y:S01]  /*3bc0*/  IMAD.MOV.U32 R28, RZ, RZ, R87 ;  /* 0x000000ffff1c7224 */ /* 0x000fe200078e0057 */
[----:B------:R-:W2:Y:S01]  /*3bd0*/  MUFU.EX2 R39, R39 ;  /* 0x0000002700277308 */ /* 0x000ea20000000800 */
[----:B---3--:R-:W-:Y:S01]  /*3be0*/  FADD.FTZ R3, R35, R0 ;  /* 0x0000000023037221 */ /* 0x008fe20000010000 */
[----:B0-----:R-:W-:-:S06]  /*3bf0*/  MOV R37, R87 ;  /* 0x0000005700257202 */ /* 0x001fcc0000000f00 */
[----:B------:R0:W3:Y:S01]  /*3c00*/  MUFU.EX2 R32, R41 ;  /* 0x0000002900207308 */ /* 0x0000e20000000800 */
[C---:B-1----:R-:W-:Y:S01]  /*3c10*/  FADD.FTZ R38, R30.reuse, R3 ;  /* 0x000000031e267221 */ /* 0x042fe20000010000 */
[----:B------:R-:W-:Y:S01]  /*3c20*/  F2FP.F16.F32.PACK_AB R147, R30, R35 ;  /* 0x000000231e93723e */ /* 0x000fe200000000ff */
[----:B------:R-:W-:Y:S01]  /*3c30*/  IMAD.MOV.U32 R35, RZ, RZ, R87 ;  /* 0x000000ffff237224 */ /* 0x000fe200078e0057 */
[----:B------:R-:W-:-:S04]  /*3c40*/  MOV R30, R87 ;  /* 0x00000057001e7202 */ /* 0x000fc80000000f00 */
[----:B------:R-:W1:Y:S01]  /*3c50*/  MUFU.EX2 R43, R43 ;  /* 0x0000002b002b7308 */ /* 0x000e620000000800 */
[----:B--2---:R-:W-:Y:S01]  /*3c60*/  FADD.FTZ R3, R39, R38 ;  /* 0x0000002627037221 */ /* 0x004fe20000010000 */
[C---:B------:R-:W-:Y:S01]  /*3c70*/  FADD.FTZ R38, R152.reuse, R15 ;  /* 0x0000000f98267221 */ /* 0x040fe20000010000 */
[----:B------:R-:W-:Y:S01]  /*3c80*/  F2FP.F16.F32.PACK_AB R152, R152, R103 ;  /* 0x000000679898723e */ /* 0x000fe200000000ff */
[----:B0-----:R-:W-:Y:S02]  /*3c90*/  IMAD.MOV.U32 R41, RZ, RZ, R87 ;  /* 0x000000ffff297224 */ /* 0x001fe400078e0057 */
[----:B------:R-:W-:Y:S02]  /*3ca0*/  FADD.FTZ R15, R107, R38 ;  /* 0x000000266b0f7221 */ /* 0x000fe40000010000 */
[----:B------:R0:W2:Y:S01]  /*3cb0*/  MUFU.EX2 R34, R45 ;  /* 0x0000002d00227308 */ /* 0x0000a20000000800 */
[----:B---3--:R-:W-:Y:S01]  /*3cc0*/  FADD.FTZ R10, R32, R3 ;  /* 0x00000003200a7221 */ /* 0x008fe20000010000 */
[----:B------:R-:W-:Y:S01]  /*3cd0*/  FADD.FTZ R40, R154, R15 ;  /* 0x0000000f9a287221 */ /* 0x000fe20000010000 */
[----:B------:R-:W-:Y:S01]  /*3ce0*/  F2FP.F16.F32.PACK_AB R149, R32, R39 ;  /* 0x000000272095723e */ /* 0x000fe200000000ff */
[--C-:B------:R-:W-:Y:S01]  /*3cf0*/  IMAD.MOV.U32 R39, RZ, RZ, R87.reuse ;  /* 0x000000ffff277224 */ /* 0x100fe200078e0057 */
[----:B------:R-:W-:Y:S01]  /*3d00*/  F2FP.F16.F32.PACK_AB R154, R154, R107 ;  /* 0x0000006b9a9a723e */ /* 0x000fe200000000ff */
[----:B------:R-:W-:-:S02]  /*3d10*/  IMAD.MOV.U32 R32, RZ, RZ, R87 ;  /* 0x000000ffff207224 */ /* 0x000fc400078e0057 */
[----:B------:R-:W3:Y:S01]  /*3d20*/  MUFU.EX2 R47, R47 ;  /* 0x0000002f002f7308 */ /* 0x000ee20000000800 */
[----:B-1----:R-:W-:Y:S01]  /*3d30*/  FADD.FTZ R3, R43, R10 ;  /* 0x0000000a2b037221 */ /* 0x002fe20000010000 */
[----:B0-----:R-:W-:-:S06]  /*3d40*/  IMAD.MOV.U32 R45, RZ, RZ, R87 ;  /* 0x000000ffff2d7224 */ /* 0x001fcc00078e0057 */
[----:B------:R-:W0:Y:S01]  /*3d50*/  MUFU.EX2 R109, R109 ;  /* 0x0000006d006d7308 */ /* 0x000e220000000800 */
[C---:B--2---:R-:W-:Y:S01]  /*3d60*/  FADD.FTZ R38, R34.reuse, R3 ;  /* 0x0000000322267221 */ /* 0x044fe20000010000 */
[----:B------:R-:W-:Y:S01]  /*3d70*/  F2FP.F16.F32.PACK_AB R151, R34, R43 ;  /* 0x0000002b2297723e */ /* 0x000fe200000000ff */
[--C-:B------:R-:W-:Y:S02]  /*3d80*/  IMAD.MOV.U32 R43, RZ, RZ, R87.reuse ;  /* 0x000000ffff2b7224 */ /* 0x100fe400078e0057 */
[----:B------:R-:W-:-:S03]  /*3d90*/  IMAD.MOV.U32 R34, RZ, RZ, R87 ;  /* 0x000000ffff227224 */ /* 0x000fc600078e0057 */
[----:B------:R1:W2:Y:S01]  /*3da0*/  MUFU.EX2 R36, R49 ;  /* 0x0000003100247308 */ /* 0x0002a20000000800 */
[----:B---3--:R-:W-:-:S07]  /*3db0*/  FADD.FTZ R3, R47, R38 ;  /* 0x000000262f037221 */ /* 0x008fce0000010000 */
[----:B------:R-:W3:Y:S01]  /*3dc0*/  MUFU.EX2 R156, R111 ;  /* 0x0000006f009c7308 */ /* 0x000ee20000000800 */
[----:B0-----:R-:W-:Y:S01]  /*3dd0*/  FADD.FTZ R15, R109, R40 ;  /* 0x000000286d0f7221 */ /* 0x001fe20000010000 */
[----:B-1----:R-:W-:-:S06]  /*3de0*/  IMAD.MOV.U32 R49, RZ, RZ, R87 ;  /* 0x000000ffff317224 */ /* 0x002fcc00078e0057 */
[----:B------:R-:W0:Y:S01]  /*3df0*/  MUFU.EX2 R59, R59 ;  /* 0x0000003b003b7308 */ /* 0x000e220000000800 */
[C---:B--2---:R-:W-:Y:S01]  /*3e00*/  FADD.FTZ R38, R36.reuse, R3 ;  /* 0x0000000324267221 */ /* 0x044fe20000010000 */
[----:B------:R-:W-:Y:S01]  /*3e10*/  F2FP.F16.F32.PACK_AB R153, R36, R47 ;  /* 0x0000002f2499723e */ /* 0x000fe200000000ff */
[--C-:B------:R-:W-:Y:S02]  /*3e20*/  IMAD.MOV.U32 R47, RZ, RZ, R87.reuse ;  /* 0x000000ffff2f7224 */ /* 0x100fe400078e0057 */
[----:B------:R-:W-:-:S03]  /*3e30*/  IMAD.MOV.U32 R36, RZ, RZ, R87 ;  /* 0x000000ffff247224 */ /* 0x000fc600078e0057 */
[----:B------:R-:W1:Y:S01]  /*3e40*/  MUFU.EX2 R113, R113 ;  /* 0x0000007100717308 */ /* 0x000e620000000800 */
[C---:B---3--:R-:W-:Y:S01]  /*3e50*/  FADD.FTZ R40, R156.reuse, R15 ;  /* 0x0000000f9c287221 */ /* 0x048fe20000010000 */
[----:B------:R-:W-:-:S06]  /*3e60*/  F2FP.F16.F32.PACK_AB R156, R156, R109 ;  /* 0x0000006d9c9c723e */ /* 0x000fcc00000000ff */
[----:B------:R2:W3:Y:S01]  /*3e70*/  MUFU.EX2 R0, R63 ;  /* 0x0000003f00007308 */ /* 0x0004e20000000800 */
[----:B0-----:R-:W-:-:S07]  /*3e80*/  FADD.FTZ R3, R59, R38 ;  /* 0x000000263b037221 */ /* 0x001fce0000010000 */
[----:B------:R-:W0:Y:S01]  /*3e90*/  MUFU.EX2 R65, R65 ;  /* 0x0000004100417308 */ /* 0x000e220000000800 */
[----:B-1----:R-:W-:Y:S01]  /*3ea0*/  FADD.FTZ R15, R113, R40 ;  /* 0x00000028710f7221 */ /* 0x002fe20000010000 */
[----:B--2---:R-:W-:-:S06]  /*3eb0*/  IMAD.MOV.U32 R63, RZ, RZ, R87 ;  /* 0x000000ffff3f7224 */ /* 0x004fcc00078e0057 */
[----:B------:R1:W2:Y:S01]  /*3ec0*/  MUFU.EX2 R10, R67 ;  /* 0x00000043000a7308 */ /* 0x0002a20000000800 */
[C---:B---3--:R-:W-:Y:S01]  /*3ed0*/  FADD.FTZ R40, R0.reuse, R3 ;  /* 0x0000000300287221 */ /* 0x048fe20000010000 */
[----:B------:R-:W-:Y:S01]  /*3ee0*/  F2FP.F16.F32.PACK_AB R155, R0, R59 ;  /* 0x0000003b009b723e */ /* 0x000fe200000000ff */
[----:B------:R-:W-:-:S05]  /*3ef0*/  IMAD.MOV.U32 R59, RZ, RZ, R87 ;  /* 0x000000ffff3b7224 */ /* 0x000fca00078e0057 */
[----:B------:R-:W3:Y:S01]  /*3f00*/  MUFU.EX2 R69, R69 ;  /* 0x0000004500457308 */ /* 0x000ee20000000800 */
[----:B0-----:R-:W-:Y:S01]  /*3f10*/  FADD.FTZ R13, R65, R40 ;  /* 0x00000028410d7221 */ /* 0x001fe20000010000 */
[--C-:B-1----:R-:W-:Y:S02]  /*3f20*/  IMAD.MOV.U32 R67, RZ, RZ, R87.reuse ;  /* 0x000000ffff437224 */ /* 0x102fe400078e0057 */
[----:B------:R-:W-:-:S04]  /*3f30*/  IMAD.MOV.U32 R40, RZ, RZ, R87 ;  /* 0x000000ffff287224 */ /* 0x000fc800078e0057 */
[----:B------:R-:W0:Y:S01]  /*3f40*/  MUFU.EX2 R26, R26 ;  /* 0x0000001a001a7308 */ /* 0x000e220000000800 */
[C---:B--2---:R-:W-:Y:S01]  /*3f50*/  FADD.FTZ R8, R10.reuse, R13 ;  /* 0x0000000d0a087221 */ /* 0x044fe20000010000 */
[----:B------:R-:W-:Y:S01]  /*3f60*/  F2FP.F16.F32.PACK_AB R157, R10, R65 ;  /* 0x000000410a9d723e */ /* 0x000fe200000000ff */
[----:B------:R-:W-:Y:S01]  /*3f70*/  IMAD.MOV.U32 R10, RZ, RZ, 0x3f800000 ;  /* 0x3f800000ff0a7424 */ /* 0x000fe200078e00ff */
[----:B------:R-:W-:-:S04]  /*3f80*/  MOV R65, R87 ;  /* 0x0000005700417202 */ /* 0x000fc80000000f00 */
[----:B------:R1:W2:Y:S01]  /*3f90*/  MUFU.EX2 R38, R71 ;  /* 0x0000004700267308 */ /* 0x0002a20000000800 */
[----:B---3--:R-:W-:Y:S01]  /*3fa0*/  FADD.FTZ R13, R69, R8 ;  /* 0x00000008450d7221 */ /* 0x008fe20000010000 */
[----:B------:R-:W-:Y:S02]  /*3fb0*/  IMAD.MOV.U32 R8, RZ, RZ, 0x3f800000 ;  /* 0x3f800000ff087424 */ /* 0x000fe400078e00ff */
[C---:B0-----:R-:W-:Y:S01]  /*3fc0*/  FADD.FTZ R3, R26.reuse, R15 ;  /* 0x0000000f1a037221 */ /* 0x041fe20000010000 */
[----:B------:R-:W-:Y:S01]  /*3fd0*/  F2FP.F16.F32.PACK_AB R158, R26, R113 ;  /* 0x000000711a9e723e */ /* 0x000fe200000000ff */
[--C-:B-1----:R-:W-:Y:S02]  /*3fe0*/  IMAD.MOV.U32 R71, RZ, RZ, R87.reuse ;  /* 0x000000ffff477224 */ /* 0x102fe400078e0057 */
[----:B------:R-:W-:Y:S02]  /*3ff0*/  IMAD.MOV.U32 R26, RZ, RZ, R87 ;  /* 0x000000ffff1a7224 */ /* 0x000fe400078e0057 */
[C---:B--2---:R-:W-:Y:S01]  /*4000*/  FADD.FTZ R0, R38.reuse, R13 ;  /* 0x0000000d26007221 */ /* 0x044fe20000010000 */
[----:B------:R-:W-:Y:S01]  /*4010*/  F2FP.F16.F32.PACK_AB R159, R38, R69 ;  /* 0x00000045269f723e */ /* 0x000fe200000000ff */
[----:B------:R-:W-:-:S02]  /*4020*/  IMAD.MOV.U32 R69, RZ, RZ, R87 ;  /* 0x000000ffff457224 */ /* 0x000fc400078e0057 */
[----:B------:R-:W-:Y:S01]  /*4030*/  IMAD.MOV.U32 R38, RZ, RZ, R87 ;  /* 0x000000ffff267224 */ /* 0x000fe200078e0057 */
[----:B------:R-:W-:Y:S06]  /*4040*/  @!P1 BRA `(.L_x_194) ;  /* 0x00000024003c9947 */ /* 0x000fec0003800000 */
[----:B------:R-:W-:Y:S01]  /*4050*/  MOV R20, R11 ;  /* 0x0000000b00147202 */ /* 0x000fe20000000f00 */
[----:B------:R-:W-:Y:S01]  /*4060*/  IMAD.MOV.U32 R14, RZ, RZ, R9 ;  /* 0x000000ffff0e7224 */ /* 0x000fe200078e0009 */
        /* <DEDUP_REMOVED lines=33> */
[----:B------:R-:W-:Y:S01]  /*4280*/  UMOV UR4, UR5 ;  /* 0x0000000500047c82 */ /* 0x000fe20008000000 */
[----:B------:R-:W-:Y:S01]  /*4290*/  UMOV UR5, UR39 ;  /* 0x0000002700057c82 */ /* 0x000fe20008000000 */
[----:B------:R-:W-:Y:S01]  /*42a0*/  UMOV UR6, UR38 ;  /* 0x0000002600067c82 */ /* 0x000fe20008000000 */
[----:B------:R-:W-:-:S05]  /*42b0*/  ULDC UR7, c[0x0][0x9d8] ;  /* 0x0002760000077ab9 */ /* 0x000fca0000000800 */
.L_x_205:
[----:B------:R-:W-:-:S04]  /*42c0*/  UISETP.NE.AND UP0, UPT, UR6, 0x1, UPT ;  /* 0x000000010600788c */ /* 0x000fc8000bf05270 */
[----:B------:R-:W-:-:S04]  /*42d0*/  USEL UR39, URZ, 0x1, UP0 ;  /* 0x000000013f277887 */ /* 0x000fc80008000000 */
[----:B------:R-:W-:Y:S01]  /*42e0*/  ULOP3.LUT UR39, UR5, UR39, URZ, 0x3c, !UPT ;  /* 0x0000002705277292 */ /* 0x000fe2000f8e3c3f */
[----:B------:R-:W-:Y:S11]  /*42f0*/  @!P0 BRA `(.L_x_195) ;  /* 0x0000000000048947 */ /* 0x000ff60003800000 */
[----:B------:R-:W-:Y:S01]  /*4300*/  BPT.TRAP 0x1 ;  /* 0x000000040000795c */ /* 0x000fe20000300000 */
.L_x_195:
[----:B------:R-:W0:Y:S01]  /*4310*/  S2UR UR42, SR_CgaCtaId ;  /* 0x00000000002a79c3 */ /* 0x000e220000008800 */
[----:B------:R-:W-:Y:S01]  /*4320*/  UIADD3 UR38, UR6, 0x1, URZ ;  /* 0x0000000106267890 */ /* 0x000fe2000fffe03f */
[----:B------:R-:W-:Y:S01]  /*4330*/  IMAD.U32 R9, RZ, RZ, UR39 ;  /* 0x00000027ff097e24 */ /* 0x000fe2000f8e00ff */
[----:B------:R-:W-:Y:S02]  /*4340*/  UMOV UR8, 0x400 ;  /* 0x0000040000087882 */ /* 0x000fe40000000000 */
[----:B------:R-:W-:Y:S02]  /*4350*/  UISETP.NE.AND UP0, UPT, UR38, 0x2, UPT ;  /* 0x000000022600788c */ /* 0x000fe4000bf05270 */
[----:B------:R-:W-:Y:S02]  /*4360*/  SHF.L.U32 R9, R9, 0x1f, RZ ;  /* 0x0000001f09097819 */ /* 0x000fe400000006ff */
[----:B------:R-:W-:Y:S02]  /*4370*/  USEL UR38, UR38, URZ, UP0 ;  /* 0x0000003f26267287 */ /* 0x000fe40008000000 */
[----:B0-----:R-:W-:-:S04]  /*4380*/  ULEA UR8, UR42, UR8, 0x18 ;  /* 0x000000082a087291 */ /* 0x001fc8000f8ec03f */
[----:B------:R-:W-:-:S09]  /*4390*/  ULEA UR9, UR38, UR8, 0x3 ;  /* 0x0000000826097291 */ /* 0x000fd2000f8e183f */
[----:B------:R0:W1:Y:S01]  /*43a0*/  SYNCS.PHASECHK.TRANS64.TRYWAIT P1, [UR9+0x2a830], R9 ;  /* 0x02a83009ff0075a7 */ /* 0x0000620008020149 */
[----:B------:R-:W-:Y:S05]  /*43b0*/  @!P0 BRA `(.L_x_196) ;  /* 0x0000000000048947 */ /* 0x000fea0003800000 */
[----:B------:R-:W-:Y:S01]  /*43c0*/  BPT.TRAP 0x1 ;  /* 0x000000040000795c */ /* 0x000fe20000300000 */
.L_x_196:
[----:B-1----:R-:W-:Y:S05]  /*43d0*/  @P1 BRA `(.L_x_197) ;  /* 0x0000000000081947 */ /* 0x002fea0003800000 */
[----:B------:R-:W1:Y:S02]  /*43e0*/  SYNCS.PHASECHK.TRANS64.TRYWAIT P1, [UR9+0x2a830], R9 ;  /* 0x02a83009ff0075a7 */ /* 0x000e640008020149 */
[----:B-1----:R-:W-:Y:S05]  /*43f0*/  @!P1 BRA `(.L_x_198) ;  /* 0x000000b800809947 */ /* 0x002fea0003800000 */
.L_x_197:
[----:B------:R-:W-:Y:S01]  /*4400*/  R2UR UR32, R4 ;  /* 0x00000000042072ca */ /* 0x000fe200000e0000 */
[----:B------:R-:W-:Y:S01]  /*4410*/  UIMAD UR10, UR38, 0x900, UR11 ;  /* 0x00000900260a78a4 */ /* 0x000fe2000f8e020b */
[----:B------:R-:W-:Y:S01]  /*4420*/  R2UR UR33, R5 ;  /* 0x00000000052172ca */ /* 0x000fe200000e0000 */
[----:B------:R-:W-:Y:S01]  /*4430*/  WARPGROUP.ARRIVE ;  /* 0x00000000000079c5 */ /* 0x000fe20000000000 */
[----:B------:R-:W-:Y:S01]  /*4440*/  UMOV UR35, 0x40000040 ;  /* 0x4000004000237882 */ /* 0x000fe20000000000 */
[----:B------:R-:W-:Y:S01]  /*4450*/  UIADD3 UR14, UR10, 0x304, URZ ;  /* 0x000003040a0e7890 */ /* 0x000fe2000fffe03f */
[-C--:B------:R-:W-:Y:S01]  /*4460*/  FMUL.FTZ R24, R24, R10.reuse ;  /* 0x0000000a18187220 */ /* 0x080fe20000410000 */
[----:B------:R-:W-:Y:S01]  /*4470*/  UMOV UR15, 0x40000040 ;  /* 0x40000040000f7882 */ /* 0x000fe20000000000 */
[----:B------:R-:W-:Y:S01]  /*4480*/  UMOV UR34, UR10 ;  /* 0x0000000a00227c82 */ /* 0x000fe20008000000 */
[----:B------:R-:W-:Y:S01]  /*4490*/  UIADD3 UR18, UR10, 0x306, URZ ;  /* 0x000003060a127890 */ /* 0x000fe2000fffe03f */
[-C--:B------:R-:W-:Y:S01]  /*44a0*/  FMUL.FTZ R25, R25, R10.reuse ;  /* 0x0000000a19197220 */ /* 0x080fe20000410000 */
[----:B------:R-:W-:Y:S01]  /*44b0*/  UMOV UR19, 0x40000040 ;  /* 0x4000004000137882 */ /* 0x000fe20000000000 */
[----:B------:R-:W-:Y:S01]  /*44c0*/  UIADD3 UR22, UR10, 0x600, URZ ;  /* 0x000006000a167890 */ /* 0x000fe2000fffe03f */
[-C--:B------:R-:W-:Y:S01]  /*44d0*/  FMUL.FTZ R28, R28, R10.reuse ;  /* 0x0000000a1c1c7220 */ /* 0x080fe20000410000 */
[----:B------:R-:W-:Y:S01]  /*44e0*/  UMOV UR23, 0x40000040 ;  /* 0x4000004000177882 */ /* 0x000fe20000000000 */
[----:B------:R-:W-:Y:S01]  /*44f0*/  HGMMA.64x96x16.F32 R88, gdesc[UR32], RZ, !UPT, gsb0 ;  /* 0x01600000205879f0 */ /* 0x000fe2000c0008ff */
[----:B------:R-:W-:Y:S01]  /*4500*/  R2UR UR32, R6 ;  /* 0x00000000062072ca */ /* 0x000fe200000e0000 */
[----:B------:R-:W-:Y:S01]  /*4510*/  UIADD3 UR34, UR10, 0x2, URZ ;  /* 0x000000020a227890 */ /* 0x000fe2000fffe03f */
[----:B------:R-:W-:Y:S01]  /*4520*/  R2UR UR33, R7 ;  /* 0x00000000072172ca */ /* 0x000fe200000e0000 */
[----:B------:R-:W-:Y:S01]  /*4530*/  UMOV UR35, 0x40000040 ;  /* 0x4000004000237882 */ /* 0x000fe20000000000 */
[----:B------:R-:W-:Y:S01]  /*4540*/  UIADD3 UR26, UR10, 0x602, URZ ;  /* 0x000006020a1a7890 */ /* 0x000fe2000fffe03f */
[-C--:B------:R-:W-:Y:S01]  /*4550*/  FMUL.FTZ R29, R29, R10.reuse ;  /* 0x0000000a1d1d7220 */ /* 0x080fe20000410000 */
[----:B------:R-:W-:Y:S01]  /*4560*/  UMOV UR27, 0x40000040 ;  /* 0x40000040001b7882 */ /* 0x000fe20000000000 */
        /* <DEDUP_REMOVED lines=64> */
[----:B------:R-:W-:Y:S01]  /*4970*/  HGMMA.64x96x16.F32 R88, gdesc[UR32], R88, gsb0 ;  /* 0x01600000205879f0 */ /* 0x000fe20008000858 */
[----:B------:R-:W-:Y:S01]  /*4980*/  UIADD3 UR34, UR10, 0x4, URZ ;  /* 0x000000040a227890 */ /* 0x000fe2000fffe03f */
[----:B------:R-:W-:Y:S01]  /*4990*/  UMOV UR32, UR56 ;  /* 0x0000003800207c82 */ /* 0x000fe20008000000 */
[----:B------:R-:W-:Y:S01]  /*49a0*/  UMOV UR33, UR57 ;  /* 0x0000003900217c82 */ /* 0x000fe20008000000 */
[----:B------:R-:W-:Y:S01]  /*49b0*/  UMOV UR35, 0x40000040 ;  /* 0x4000004000237882 */ /* 0x000fe20000000000 */
[----:B------:R-:W-:Y:S02]  /*49c0*/  WARPGROUP.DEPBAR.LE gsb0, 0x0 ;  /* 0x00008000000079c5 */ /* 0x000fe40000010000 */
        /* <DEDUP_REMOVED lines=48> */
.L_x_199:
[----:B------:R-:W-:Y:S01]  /*4cd0*/  ULEA UR10, UR6, UR8, 0x3 ;  /* 0x00000008060a7291 */ /* 0x000fe2000f8e183f */
[----:B------:R-:W-:-:S05]  /*4ce0*/  IMAD.U32 R8, RZ, RZ, UR5 ;  /* 0x00000005ff087e24 */ /* 0x000fca000f8e00ff */
[----:B------:R-:W-:-:S04]  /*4cf0*/  SHF.L.U32 R8, R8, 0x1f, RZ ;  /* 0x0000001f08087819 */ /* 0x000fc800000006ff */
[----:B------:R2:W3:Y:S01]  /*4d00*/  SYNCS.PHASECHK.TRANS64.TRYWAIT P1, [UR10+0x2a850], R8 ;  /* 0x02a85008ff0075a7 */ /* 0x0004e2000802014a */
[----:B------:R-:W-:Y:S05]  /*4d10*/  @!P0 BRA `(.L_x_200) ;  /* 0x0000000000048947 */ /* 0x000fea0003800000 */
[----:B------:R-:W-:Y:S01]  /*4d20*/  BPT.TRAP 0x1 ;  /* 0x000000040000795c */ /* 0x000fe20000300000 */
.L_x_200:
[----:B---3--:R-:W-:Y:S05]  /*4d30*/  @P1 BRA `(.L_x_201) ;  /* 0x0000000000081947 */ /* 0x008fea0003800000 */
[----:B------:R-:W3:Y:S02]  /*4d40*/  SYNCS.PHASECHK.TRANS64.TRYWAIT P1, [UR10+0x2a850], R8 ;  /* 0x02a85008ff0075a7 */ /* 0x000ee4000802014a */
[----:B---3--:R-:W-:Y:S05]  /*4d50*/  @!P1 BRA `(.L_x_202) ;  /* 0x000000b000409947 */ /* 0x008fea0003800000 */
.L_x_201:
[----:B------:R-:W-:Y:S01]  /*4d60*/  UIADD3 UR8, UR8, 0x400, URZ ;  /* 0x0000040008087890 */ /* 0x000fe2000fffe03f */
[----:B------:R-:W-:Y:S01]  /*4d70*/  WARPGROUP.ARRIVE ;  /* 0x00000000000079c5 */ /* 0x000fe20000000000 */
[----:B------:R-:W-:Y:S02]  /*4d80*/  UMOV UR15, 0x40000040 ;  /* 0x40000040000f7882 */ /* 0x000fe40000000000 */
[----:B------:R-:W-:-:S04]  /*4d90*/  USHF.R.U32.HI UR8, URZ, 0x4, UR8 ;  /* 0x000000043f087899 */ /* 0x000fc80008011608 */
[----:B------:R-:W-:-:S04]  /*4da0*/  ULOP3.LUT UR8, UR8, 0x3fff, URZ, 0xc0, !UPT ;  /* 0x00003fff08087892 */ /* 0x000fc8000f8ec03f */
[----:B------:R-:W-:-:S04]  /*4db0*/  ULOP3.LUT UR5, UR8, 0x3000000, URZ, 0xfc, !UPT ;  /* 0x0300000008057892 */ /* 0x000fc8000f8efc3f */
[----:B------:R-:W-:-:S07]  /*4dc0*/  UIMAD UR5, UR6, 0x600, UR5 ;  /* 0x00000600060578a4 */ /* 0x000fce000f8e0205 */
[----:B------:R-:W-:Y:S02]  /*4dd0*/  UMOV UR14, UR5 ;  /* 0x00000005000e7c82 */ /* 0x000fe40008000000 */
        /* <DEDUP_REMOVED lines=25> */
[----:B------:R-:W-:Y:S03]  /*4f70*/  HGMMA.64x128x16.F32 R24, R156, gdesc[UR12].tnspB, R24, gsb0 ;  /* 0x41e0000c9c187df0 */ /* 0x000fe60008000818 */
[----:B------:R-:W-:Y:S02]  /*4f80*/  WARPGROUP.DEPBAR.LE gsb0, 0x0 ;  /* 0x00008000000079c5 */ /* 0x000fe40000010000 */
[----:B------:R-:W-:Y:S05]  /*4f90*/  @!P0 BRA `(.L_x_203) ;  /* 0x0000000000048947 */ /* 0x000fea0003800000 */
[----:B------:R-:W-:Y:S01]  /*4fa0*/  BPT.TRAP 0x1 ;  /* 0x000000040000795c */ /* 0x000fe20000300000 */
.L_x_203:
[----:B------:R-:W-:Y:S01]  /*4fb0*/  FMUL.FTZ R137, R88, UR7 ;  /* 0x0000000758897c20 */ /* 0x000fe20008410000 */
[----:B------:R-:W-:Y:S01]  /*4fc0*/  FMUL.FTZ R139, R89, UR7 ;  /* 0x00000007598b7c20 */ /* 0x000fe20008410000 */
[----:B------:R-:W-:Y:S01]  /*4fd0*/  FMUL.FTZ R13, R90, UR7 ;  /* 0x000000075a0d7c20 */ /* 0x000fe20008410000 */
[----:B------:R-:W-:Y:S01]  /*4fe0*/  FMUL.FTZ R141, R92, UR7 ;  /* 0x000000075c8d7c20 */ /* 0x000fe20008410000 */
[----:B------:R-:W-:Y:S01]  /*4ff0*/  FMUL.FTZ R15, R91, UR7 ;  /* 0x000000075b0f7c20 */ /* 0x000fe20008410000 */
[----:B------:R-:W-:Y:S01]  /*5000*/  FMUL.FTZ R143, R93, UR7 ;  /* 0x000000075d8f7c20 */ /* 0x000fe20008410000 */
[----:B------:R-:W0:Y:S01]  /*5010*/  MUFU.TANH R137, R137 ;  /* 0x0000008900897308 */ /* 0x000e220000002400 */
[----:B------:R-:W-:Y:S01]  /*5020*/  FMUL.FTZ R21, R94, UR7 ;  /* 0x000000075e157c20 */ /* 0x000fe20008410000 */
[----:B------:R-:W-:Y:S01]  /*5030*/  FMUL.FTZ R145, R96, UR7 ;  /* 0x0000000760917c20 */ /* 0x000fe20008410000 */
[----:B------:R-:W-:Y:S01]  /*5040*/  FMUL.FTZ R89, R95, UR7 ;  /* 0x000000075f597c20 */ /* 0x000fe20008410000 */
[----:B------:R-:W-:Y:S01]  /*5050*/  FMUL.FTZ R147, R97, UR7 ;  /* 0x0000000761937c20 */ /* 0x000fe20008410000 */
[----:B------:R-:W-:Y:S01]  /*5060*/  FMUL.FTZ R91, R98, UR7 ;  /* 0x00000007625b7c20 */ /* 0x000fe20008410000 */
[----:B------:R-:W-:Y:S01]  /*5070*/  FMUL.FTZ R149, R100, UR7 ;  /* 0x0000000764957c20 */ /* 0x000fe20008410000 */
[----:B------:R-:W-:Y:S01]  /*5080*/  FMUL.FTZ R93, R99, UR7 ;  /* 0x00000007635d7c20 */ /* 0x000fe20008410000 */
[----:B------:R-:W3:Y:S01]  /*5090*/  MUFU.TANH R139, R139 ;  /* 0x0000008b008b7308 */ /* 0x000ee20000002400 */
        /* <DEDUP_REMOVED lines=8> */
[----:B0-2---:R-:W-:Y:S01]  /*5120*/  FMNMX.FTZ R8, R137, R14, !PT ;  /* 0x0000000e89087209 */ /* 0x005fe20007810000 */
[----:B------:R-:W-:Y:S01]  /*5130*/  FMUL.FTZ R101, R107, UR7 ;  /* 0x000000076b657c20 */ /* 0x000fe20008410000 */
[----:B------:R-:W-:Y:S01]  /*5140*/  FMUL.FTZ R159, R109, UR7 ;  /* 0x000000076d9f7c20 */ /* 0x000fe20008410000 */
[----:B------:R-:W-:Y:S01]  /*5150*/  FMUL.FTZ R103, R110, UR7 ;  /* 0x000000076e677c20 */ /* 0x000fe20008410000 */
[----:B------:R-:W-:Y:S01]  /*5160*/  FMUL.FTZ R203, R112, UR7 ;  /* 0x0000000770cb7c20 */ /* 0x000fe20008410000 */
[----:B------:R-:W-:Y:S01]  /*5170*/  FMUL.FTZ R105, R111, UR7 ;  /* 0x000000076f697c20 */ /* 0x000fe20008410000 */
[----:B------:R-:W-:Y:S01]  /*5180*/  FMUL.FTZ R205, R113, UR7 ;  /* 0x0000000771cd7c20 */ /* 0x000fe20008410000 */
[----:B------:R-:W0:Y:S01]  /*5190*/  MUFU.TANH R141, R141 ;  /* 0x0000008d008d7308 */ /* 0x000e220000002400 */
[----:B---3--:R-:W-:Y:S01]  /*51a0*/  FMNMX.FTZ R8, R139, R8, !PT ;  /* 0x000000088b087209 */ /* 0x008fe20007810000 */
[----:B------:R-:W-:Y:S01]  /*51b0*/  FMUL.FTZ R107, R114, UR7 ;  /* 0x00000007726b7c20 */ /* 0x000fe20008410000 */
[----:B------:R-:W-:Y:S01]  /*51c0*/  FMUL.FTZ R207, R116, UR7 ;  /* 0x0000000774cf7c20 */ /* 0x000fe20008410000 */
[----:B------:R-:W-:Y:S01]  /*51d0*/  FMUL.FTZ R109, R115, UR7 ;  /* 0x00000007736d7c20 */ /* 0x000fe20008410000 */
[----:B------:R-:W-:Y:S01]  /*51e0*/  FMUL.FTZ R209, R117, UR7 ;  /* 0x0000000775d17c20 */ /* 0x000fe20008410000 */
[----:B------:R-:W-:Y:S01]  /*51f0*/  FMUL.FTZ R111, R118, UR7 ;  /* 0x00000007766f7c20 */ /* 0x000fe20008410000 */
[----:B------:R-:W-:Y:S01]  /*5200*/  FMUL.FTZ R211, R120, UR7 ;  /* 0x0000000778d37c20 */ /* 0x000fe20008410000 */
[----:B------:R-:W2:Y:S01]  /*5210*/  MUFU.TANH R15, R15 ;  /* 0x0000000f000f7308 */ /* 0x000ea20000002400 */
[----:B----4-:R-:W-:Y:S01]  /*5220*/  FMNMX.FTZ R10, R13, R20, !PT ;  /* 0x000000140d0a7209 */ /* 0x010fe20007810000 */
[----:B------:R-:W-:Y:S01]  /*5230*/  FMUL.FTZ R113, R119, UR7 ;  /* 0x0000000777717c20 */ /* 0x000fe20008410000 */
[----:B------:R-:W-:Y:S01]  /*5240*/  FMUL.FTZ R213, R121, UR7 ;  /* 0x0000000779d57c20 */ /* 0x000fe20008410000 */
[----:B------:R-:W-:Y:S01]  /*5250*/  FMUL.FTZ R115, R122, UR7 ;  /* 0x000000077a737c20 */ /* 0x000fe20008410000 */
[----:B------:R-:W-:Y:S01]  /*5260*/  FMUL.FTZ R215, R124, UR7 ;  /* 0x000000077cd77c20 */ /* 0x000fe20008410000 */
[----:B------:R-:W-:Y:S01]  /*5270*/  FMUL.FTZ R117, R123, UR7 ;  /* 0x000000077b757c20 */ /* 0x000fe20008410000 */
[----:B------:R-:W-:Y:S01]  /*5280*/  FMUL.FTZ R125, R125, UR7 ;  /* 0x000000077d7d7c20 */ /* 0x000fe20008410000 */
[----:B------:R-:W3:Y:S01]  /*5290*/  MUFU.TANH R143, R143 ;  /* 0x0000008f008f7308 */ /* 0x000ee20000002400 */
[----:B0-----:R-:W-:Y:S01]  /*52a0*/  FMNMX.FTZ R8, R141, R8, !PT ;  /* 0x000000088d087209 */ /* 0x001fe20007810000 */
        /* <DEDUP_REMOVED lines=8> */
[----:B------:R-:W-:Y:S01]  /*5330*/  FMUL.FTZ R127, R131, UR7 ;  /* 0x00000007837f7c20 */ /* 0x000fe20008410000 */
[----:B------:R-:W-:Y:S01]  /*5340*/  FMUL.FTZ R221, R133, UR7 ;  /* 0x0000000785dd7c20 */ /* 0x000fe20008410000 */
[----:B------:R-:W-:Y:S01]  /*5350*/  FMUL.FTZ R131, R134, UR7 ;  /* 0x0000000786837c20 */ /* 0x000fe20008410000 */
[----:B------:R-:W-:Y:S01]  /*5360*/  FMUL.FTZ R133, R135, UR7 ;  /* 0x0000000787857c20 */ /* 0x000fe20008410000 */
[----:B-1----:R-:W1:Y:S01]  /*5370*/  LDC R12, c[0x0][0x988] ;  /* 0x00026200ff0c7b82 */ /* 0x002e620000000800 */
[----:B------:R-:W-:Y:S01]  /*5380*/  UIADD3 UR9, UR9, 0x2a840, URZ ;  /* 0x0002a84009097890 */ /* 0x000fe2000fffe03f */
[----:B------:R-:W2:Y:S01]  /*5390*/  MUFU.TANH R145, R145 ;  /* 0x0000009100917308 */ /* 0x000ea20000002400 */
[----:B---3--:R-:W-:-:S02]  /*53a0*/  FMNMX.FTZ R8, R143, R8, !PT ;  /* 0x000000088f087209 */ /* 0x008fc40007810000 */
[----:B------:R-:W-:-:S05]  /*53b0*/  UPRMT UR9, UR42, 0x654, UR9 ;  /* 0x000006542a097896 */ /* 0x000fca0008000009 */
[----:B------:R-:W3:Y:S01]  /*53c0*/  MUFU.TANH R89, R89 ;  /* 0x0000005900597308 */ /* 0x000ee20000002400 */
[----:B0-----:R-:W-:-:S03]  /*53d0*/  FMNMX.FTZ R10, R21, R10, !PT ;  /* 0x0000000a150a7209 */ /* 0x001fc60007810000 */
[----:B------:R-:W-:Y:S04]  /*53e0*/  SYNCS.ARRIVE.TRANS64.RED.A1T0 RZ, [UR9], RZ ;  /* 0x000000ffffff79a7 */ /* 0x000fe80008100409 */
[----:B------:R-:W0:Y:S01]  /*53f0*/  MUFU.TANH R147, R147 ;  /* 0x0000009300937308 */ /* 0x000e220000002400 */
[----:B--2---:R-:W-:-:S07]  /*5400*/  FMNMX.FTZ R8, R145, R8, !PT ;  /* 0x0000000891087209 */ /* 0x004fce0007810000 */
[----:B------:R-:W2:Y:S01]  /*5410*/  MUFU.TANH R91, R91 ;  /* 0x0000005b005b7308 */ /* 0x000ea20000002400 */
[----:B---3--:R-:W-:-:S07]  /*5420*/  FMNMX.FTZ R10, R89, R10, !PT ;  /* 0x0000000a590a7209 */ /* 0x008fce0007810000 */
[----:B------:R-:W3:Y:S01]  /*5430*/  MUFU.TANH R149, R149 ;  /* 0x0000009500957308 */ /* 0x000ee20000002400 */
[----:B0-----:R-:W-:-:S07]  /*5440*/  FMNMX.FTZ R8, R147, R8, !PT ;  /* 0x0000000893087209 */ /* 0x001fce0007810000 */
        /* <DEDUP_REMOVED lines=71> */
[----:B0-----:R-:W-:-:S05]  /*58c0*/  FMNMX.FTZ R8, R221, R8, !PT ;  /* 0x00000008dd087209 */ /* 0x001fca0007810000 */
[----:B------:R-:W0:Y:S01]  /*58d0*/  SHFL.BFLY PT, R9, R8, 0x2, 0x1f ;  /* 0x0c401f0008097f89 */ /* 0x000e2200000e0000 */
[----:B--2---:R-:W-:-:S04]  /*58e0*/  FMNMX.FTZ R10, R131, R10, !PT ;  /* 0x0000000a830a7209 */ /* 0x004fc80007810000 */
[----:B---3--:R-:W-:-:S05]  /*58f0*/  FMNMX.FTZ R10, R133, R10, !PT ;  /* 0x0000000a850a7209 */ /* 0x008fca0007810000 */
[----:B------:R-:W2:Y:S01]  /*5900*/  SHFL.BFLY PT, R11, R10, 0x2, 0x1f ;  /* 0x0c401f000a0b7f89 */ /* 0x000ea200000e0000 */
[----:B0-----:R-:W-:-:S05]  /*5910*/  FMNMX.FTZ R88, R8, R9, !PT ;  /* 0x0000000908587209 */ /* 0x001fca0007810000 */
[----:B------:R-:W0:Y:S01]  /*5920*/  SHFL.BFLY PT, R9, R88, 0x1, 0x1f ;  /* 0x0c201f0058097f89 */ /* 0x000e2200000e0000 */
[----:B--2---:R-:W-:-:S05]  /*5930*/  FMNMX.FTZ R90, R10, R11, !PT ;  /* 0x0000000b0a5a7209 */ /* 0x004fca0007810000 */
[----:B------:R-:W2:Y:S01]  /*5940*/  SHFL.BFLY PT, R11, R90, 0x1, 0x1f ;  /* 0x0c201f005a0b7f89 */ /* 0x000ea200000e0000 */
[----:B0-----:R-:W-:-:S05]  /*5950*/  FMNMX.FTZ R9, R88, R9, !PT ;  /* 0x0000000958097209 */ /* 0x001fca0007810000 */
[----:B------:R-:W-:-:S04]  /*5960*/  FADD.FTZ R135, -R9, R14 ;  /* 0x0000000e09877221 */ /* 0x000fc80000010100 */
[----:B-1----:R-:W-:-:S04]  /*5970*/  FMUL.FTZ R14, R135, R12 ;  /* 0x0000000c870e7220 */ /* 0x002fc80000410000 */
[----:B------:R0:W-:Y:S01]  /*5980*/  MUFU.EX2 R10, R14 ;  /* 0x0000000e000a7308 */ /* 0x0001e20000000800 */
[----:B--2---:R-:W-:-:S05]  /*5990*/  FMNMX.FTZ R11, R90, R11, !PT ;  /* 0x0000000b5a0b7209 */ /* 0x004fca0007810000 */
[----:B------:R-:W-:Y:S01]  /*59a0*/  FADD.FTZ R135, -R11, R20 ;  /* 0x000000140b877221 */ /* 0x000fe20000010100 */
[-C--:B------:R-:W-:Y:S01]  /*59b0*/  FMUL.FTZ R20, R9, R12.reuse ;  /* 0x0000000c09147220 */ /* 0x080fe20000410000 */
[-C--:B0-----:R-:W-:Y:S02]  /*59c0*/  FMUL.FTZ R14, R11, R12.reuse ;  /* 0x0000000c0b0e7220 */ /* 0x081fe40000410000 */
[-C--:B------:R-:W-:Y:S01]  /*59d0*/  FMUL.FTZ R8, R135, R12.reuse ;  /* 0x0000000c87087220 */ /* 0x080fe20000410000 */
[-CC-:B------:R-:W-:Y:S01]  /*59e0*/  FFMA.FTZ R135, R137, R12.reuse, -R20.reuse ;  /* 0x0000000c89877223 */ /* 0x180fe20000010814 */
[-CC-:B------:R-:W-:Y:S01]  /*59f0*/  FFMA.FTZ R136, R139, R12.reuse, -R20.reuse ;  /* 0x0000000c8b887223 */ /* 0x180fe20000010814 */
[-C--:B------:R-:W-:Y:S01]  /*5a00*/  FFMA.FTZ R138, R141, R12.reuse, -R20 ;  /* 0x0000000c8d8a7223 */ /* 0x080fe20000010814 */
[-C--:B------:R-:W-:Y:S01]  /*5a10*/  FFMA.FTZ R137, R13, R12.reuse, -R14 ;  /* 0x0000000c0d897223 */ /* 0x080fe2000001080e */
        /* <DEDUP_REMOVED lines=39> */
[----:B0-----:R-:W-:Y:S01]  /*5c90*/  FFMA.FTZ R3, R10, R3, R135 ;  /* 0x000000030a037223 */ /* 0x001fe20000010087 */
[-CC-:B------:R-:W-:Y:S01]  /*5ca0*/  FFMA.FTZ R155, R119, R12.reuse, -R14.reuse ;  /* 0x0000000c779b7223 */ /* 0x180fe2000001080e */
[-CC-:B------:R-:W-:Y:S01]  /*5cb0*/  FFMA.FTZ R121, R121, R12.reuse, -R14.reuse ;  /* 0x0000000c79797223 */ /* 0x180fe2000001080e */
[-CC-:B------:R-:W-:Y:S01]  /*5cc0*/  FFMA.FTZ R123, R123, R12.reuse, -R14.reuse ;  /* 0x0000000c7b7b7223 */ /* 0x180fe2000001080e */
[-CC-:B------:R-:W-:Y:S01]  /*5cd0*/  FFMA.FTZ R127, R127, R12.reuse, -R14.reuse ;  /* 0x0000000c7f7f7223 */ /* 0x180fe2000001080e */
[----:B------:R-:W-:-:S02]  /*5ce0*/  FFMA.FTZ R131, R131, R12, -R14 ;  /* 0x0000000c83837223 */ /* 0x000fc4000001080e */
[----:B------:R-:W0:Y:S08]  /*5cf0*/  MUFU.EX2 R136, R136 ;  /* 0x0000008800887308 */ /* 0x000e300000000800 */
[----:B------:R-:W2:Y:S01]  /*5d00*/  MUFU.EX2 R20, R20 ;  /* 0x0000001400147308 */ /* 0x000ea20000000800 */
[----:B-1----:R-:W-:-:S07]  /*5d10*/  FFMA.FTZ R97, R8, R0, R137 ;  /* 0x0000000008617223 */ /* 0x002fce0000010089 */
[----:B------:R-:W1:Y:S01]  /*5d20*/  MUFU.EX2 R138, R138 ;  /* 0x0000008a008a7308 */ /* 0x000e620000000800 */
[----:B0-----:R-:W-:-:S07]  /*5d30*/  FADD.FTZ R3, R136, R3 ;  /* 0x0000000388037221 */ /* 0x001fce0000010000 */
[----:B------:R-:W0:Y:S01]  /*5d40*/  MUFU.EX2 R13, R13 ;  /* 0x0000000d000d7308 */ /* 0x000e220000000800 */
[----:B--2---:R-:W-:Y:S01]  /*5d50*/  FADD.FTZ R0, R20, R97 ;  /* 0x0000006114007221 */ /* 0x004fe20000010000 */
[----:B------:R-:W-:-:S06]  /*5d60*/  FFMA.FTZ R97, R115, R12, -R14 ;  /* 0x0000000c73617223 */ /* 0x000fcc000001080e */
[----:B------:R-:W2:Y:S01]  /*5d70*/  MUFU.EX2 R139, R139 ;  /* 0x0000008b008b7308 */ /* 0x000ea20000000800 */
[----:B-1----:R-:W-:-:S07]  /*5d80*/  FADD.FTZ R102, R138, R3 ;  /* 0x000000038a667221 */ /* 0x002fce0000010000 */
[----:B------:R-:W1:Y:S01]  /*5d90*/  MUFU.EX2 R88, R88 ;  /* 0x0000005800587308 */ /* 0x000e620000000800 */
[----:B0-----:R-:W-:-:S07]  /*5da0*/  FADD.FTZ R3, R13, R0 ;  /* 0x000000000d037221 */ /* 0x001fce0000010000 */
[----:B------:R-:W0:Y:S01]  /*5db0*/  MUFU.EX2 R140, R140 ;  /* 0x0000008c008c7308 */ /* 0x000e220000000800 */
[----:B--2---:R-:W-:-:S07]  /*5dc0*/  FADD.FTZ R99, R139, R102 ;  /* 0x000000668b637221 */ /* 0x004fce0000010000 */
[----:B------:R-:W2:Y:S01]  /*5dd0*/  MUFU.EX2 R15, R15 ;  /* 0x0000000f000f7308 */ /* 0x000ea20000000800 */
[----:B-1----:R-:W-:-:S07]  /*5de0*/  FADD.FTZ R0, R88, R3 ;  /* 0x0000000358007221 */ /* 0x002fce0000010000 */
[----:B------:R-:W1:Y:S01]  /*5df0*/  MUFU.EX2 R141, R141 ;  /* 0x0000008d008d7308 */ /* 0x000e620000000800 */
[----:B0-----:R-:W-:-:S07]  /*5e00*/  FADD.FTZ R102, R140, R99 ;  /* 0x000000638c667221 */ /* 0x001fce0000010000 */
[----:B------:R-:W0:Y:S01]  /*5e10*/  MUFU.EX2 R90, R90 ;  /* 0x0000005a005a7308 */ /* 0x000e220000000800 */
[----:B--2---:R-:W-:-:S07]  /*5e20*/  FADD.FTZ R3, R15, R0 ;  /* 0x000000000f037221 */ /* 0x004fce0000010000 */
[----:B------:R-:W2:Y:S01]  /*5e30*/  MUFU.EX2 R142, R142 ;  /* 0x0000008e008e7308 */ /* 0x000ea20000000800 */
[----:B-1----:R-:W-:Y:S01]  /*5e40*/  FADD.FTZ R99, R141, R102 ;  /* 0x000000668d637221 */ /* 0x002fe20000010000 */
[-CC-:B------:R-:W-:Y:S01]  /*5e50*/  FFMA.FTZ R102, R117, R12.reuse, -R14.reuse ;  /* 0x0000000c75667223 */ /* 0x180fe2000001080e */
[----:B------:R-:W-:-:S05]  /*5e60*/  FFMA.FTZ R14, R133, R12, -R14 ;  /* 0x0000000c850e7223 */ /* 0x000fca000001080e */
        /* <DEDUP_REMOVED lines=69> */
[----:B--2---:R-:W-:Y:S01]  /*62c0*/  FADD.FTZ R0, R131, R0 ;  /* 0x0000000083007221 */ /* 0x004fe20000010000 */
[----:B-1----:R-:W-:-:S03]  /*62d0*/  FADD.FTZ R3, R159, R104 ;  /* 0x000000689f037221 */ /* 0x002fc60000010000 */
[----:B0-----:R-:W-:Y:S01]  /*62e0*/  FADD.FTZ R0, R14, R0 ;  /* 0x000000000e007221 */ /* 0x001fe20000010000 */
[----:B------:R-:W-:Y:S06]  /*62f0*/  @!P0 BRA `(.L_x_204) ;  /* 0x0000000000048947 */ /* 0x000fec0003800000 */
[----:B------:R-:W-:Y:S01]  /*6300*/  BPT.TRAP 0x1 ;  /* 0x000000040000795c */ /* 0x000fe20000300000 */
.L_x_204:
[----:B------:R-:W-:Y:S01]  /*6310*/  UISETP.GT.AND UP0, UPT, UR4, UR60, UPT ;  /* 0x0000003c0400728c */ /* 0x000fe2000bf04270 */
[----:B------:R-:W-:Y:S01]  /*6320*/  F2FP.F16.F32.PACK_AB R158, R159, R158 ;  /* 0x0000009e9f9e723e */ /* 0x000fe200000000ff */
[----:B------:R-:W-:Y:S01]  /*6330*/  UIADD3 UR10, UR10, 0x2a860, URZ ;  /* 0x0002a8600a0a7890 */ /* 0x000fe2000fffe03f */
[----:B------:R-:W-:Y:S01]  /*6340*/  F2FP.F16.F32.PACK_AB R137, R20, R137 ;  /* 0x000000891489723e */ /* 0x000fe200000000ff */
[----:B------:R-:W-:Y:S01]  /*6350*/  UIADD3 UR4, UR4, -0x1, URZ ;  /* 0xffffffff04047890 */ /* 0x000fe2000fffe03f */
[----:B------:R-:W-:Y:S01]  /*6360*/  F2FP.F16.F32.PACK_AB R138, R139, R138 ;  /* 0x0000008a8b8a723e */ /* 0x000fe200000000ff */
[----:B------:R-:W-:Y:S01]  /*6370*/  UPRMT UR10, UR42, 0x654, UR10 ;  /* 0x000006542a0a7896 */ /* 0x000fe2000800000a */
[----:B------:R-:W-:Y:S01]  /*6380*/  PLOP3.LUT P1, PT, PT, PT, UP0, 0x80, 0x0 ;  /* 0x000000000000781c */ /* 0x000fe20003f2f008 */
[----:B------:R-:W-:Y:S01]  /*6390*/  UMOV UR5, UR39 ;  /* 0x0000002700057c82 */ /* 0x000fe20008000000 */
[----:B------:R-:W-:Y:S01]  /*63a0*/  UMOV UR6, UR38 ;  /* 0x0000002600067c82 */ /* 0x000fe20008000000 */
[----:B------:R-:W-:Y:S01]  /*63b0*/  F2FP.F16.F32.PACK_AB R140, R141, R140 ;  /* 0x0000008c8d8c723e */ /* 0x000fe200000000ff */
[----:B------:R-:W-:Y:S01]  /*63c0*/  IMAD.MOV.U32 R20, RZ, RZ, R11 ;  /* 0x000000ffff147224 */ /* 0x000fe200078e000b */
[----:B------:R-:W-:-:S02]  /*63d0*/  F2FP.F16.F32.PACK_AB R142, R143, R142 ;  /* 0x0000008e8f8e723e */ /* 0x000fc400000000ff */
[----:B------:R-:W-:Y:S01]  /*63e0*/  F2FP.F16.F32.PACK_AB R144, R145, R144 ;  /* 0x000000909190723e */ /* 0x000fe200000000ff */
[----:B------:R-:W-:Y:S01]  /*63f0*/  SYNCS.ARRIVE.TRANS64.RED.A1T0 RZ, [UR10], RZ ;  /* 0x000000ffffff79a7 */ /* 0x000fe2000810040a */
[----:B------:R-:W-:Y:S02]  /*6400*/  F2FP.F16.F32.PACK_AB R146, R147, R146 ;  /* 0x000000929392723e */ /* 0x000fe400000000ff */
[----:B------:R-:W-:Y:S02]  /*6410*/  F2FP.F16.F32.PACK_AB R148, R149, R148 ;  /* 0x000000949594723e */ /* 0x000fe400000000ff */
[----:B------:R-:W-:Y:S02]  /*6420*/  F2FP.F16.F32.PACK_AB R150, R151, R150 ;  /* 0x000000969796723e */ /* 0x000fe400000000ff */
[----:B------:R-:W-:Y:S02]  /*6430*/  F2FP.F16.F32.PACK_AB R152, R153, R152 ;  /* 0x000000989998723e */ /* 0x000fe400000000ff */
[----:B------:R-:W-:Y:S01]  /*6440*/  F2FP.F16.F32.PACK_AB R159, R14, R131 ;  /* 0x000000830e9f723e */ /* 0x000fe200000000ff */
[----:B------:R-:W-:Y:S01]  /*6450*/  IMAD.MOV.U32 R14, RZ, RZ, R9 ;  /* 0x000000ffff0e7224 */ /* 0x000fe200078e0009 */
        /* <DEDUP_REMOVED lines=12> */
[----:B------:R-:W-:Y:S01]  /*6520*/  F2FP.F16.F32.PACK_AB R157, R127, R123 ;  /* 0x0000007b7f9d723e */ /* 0x000fe200000000ff */
[----:B------:R-:W-:Y:S06]  /*6530*/  @P1 BRA `(.L_x_205) ;  /* 0xffffffdc00601947 */ /* 0x000fec000383ffff */
.L_x_194:
        /* <DEDUP_REMOVED lines=67> */
.L_x_206:
[----:B------:R-:W0:Y:S01]  /*6970*/  S2UR UR8, SR_CgaCtaId ;  /* 0x00000000000879c3 */ /* 0x000e220000008800 */
[----:B------:R-:W-:Y:S01]  /*6980*/  UMOV UR4, 0x400 ;  /* 0x0000040000047882 */ /* 0x000fe20000000000 */
[----:B------:R-:W-:-:S04]  /*6990*/  MOV R4, UR39 ;  /* 0x0000002700047c02 */ /* 0x000fc80008000f00 */
[----:B------:R-:W-:Y:S01]  /*69a0*/  SHF.L.U32 R4, R4, 0x1f, RZ ;  /* 0x0000001f04047819 */ /* 0x000fe200000006ff */
[----:B0-----:R-:W-:-:S04]  /*69b0*/  ULEA UR4, UR8, UR4, 0x18 ;  /* 0x0000000408047291 */ /* 0x001fc8000f8ec03f */
[----:B------:R-:W-:-:S09]  /*69c0*/  ULEA UR5, UR38, UR4, 0x3 ;  /* 0x0000000426057291 */ /* 0x000fd2000f8e183f */
[----:B------:R0:W1:Y:S01]  /*69d0*/  SYNCS.PHASECHK.TRANS64.TRYWAIT P1, [UR5+0x2a850], R4 ;  /* 0x02a85004ff0075a7 */ /* 0x0000620008020145 */
[----:B------:R-:W-:Y:S05]  /*69e0*/  @!P0 BRA `(.L_x_207) ;  /* 0x0000000000048947 */ /* 0x000fea0003800000 */
[----:B------:R-:W-:Y:S01]  /*69f0*/  BPT.TRAP 0x1 ;  /* 0x000000040000795c */ /* 0x000fe20000300000 */
.L_x_207:
[----:B-1----:R-:W-:Y:S05]  /*6a00*/  @P1 BRA `(.L_x_208) ;  /* 0x0000000000081947 */ /* 0x002fea0003800000 */
[----:B------:R-:W1:Y:S02]  /*6a10*/  SYNCS.PHASECHK.TRANS64.TRYWAIT P1, [UR5+0x2a850], R4 ;  /* 0x02a85004ff0075a7 */ /* 0x000e640008020145 */
[----:B-1----:R-:W-:Y:S05]  /*6a20*/  @!P1 BRA `(.L_x_209) ;  /* 0x0000009400249947 */ /* 0x002fea0003800000 */
.L_x_208:
[----:B------:R-:W-:Y:S01]  /*6a30*/  UIADD3 UR4, UR4, 0x400, URZ ;  /* 0x0000040004047890 */ /* 0x000fe2000fffe03f */
[----:B------:R-:W-:Y:S01]  /*6a40*/  WARPGROUP.ARRIVE ;  /* 0x00000000000079c5 */ /* 0x000fe20000000000 */
[----:B------:R-:W-:Y:S01]  /*6a50*/  UMOV UR7, 0x40000040 ;  /* 0x4000004000077882 */ /* 0x000fe20000000000 */
[----:B01----:R-:W0:Y:S01]  /*6a60*/  SHFL.BFLY PT, R4, R3, 0x2, 0x1f ;  /* 0x0c401f0003047f89 */ /* 0x003e2200000e0000 */
[----:B------:R-:W-:Y:S01]  /*6a70*/  USHF.R.U32.HI UR4, URZ, 0x4, UR4 ;  /* 0x000000043f047899 */ /* 0x000fe20008011604 */
[----:B------:R-:W-:Y:S02]  /*6a80*/  IMAD.MOV.U32 R8, RZ, RZ, RZ ;  /* 0x000000ffff087224 */ /* 0x000fe400078e00ff */
[----:B------:R-:W1:Y:S01]  /*6a90*/  SHFL.BFLY PT, R5, R0, 0x2, 0x1f ;  /* 0x0c401f0000057f89 */ /* 0x000e6200000e0000 */
[----:B------:R-:W-:-:S04]  /*6aa0*/  ULOP3.LUT UR4, UR4, 0x3fff, URZ, 0xc0, !UPT ;  /* 0x00003fff04047892 */ /* 0x000fc8000f8ec03f */
[----:B------:R-:W-:-:S04]  /*6ab0*/  ULOP3.LUT UR4, UR4, 0x3000000, URZ, 0xfc, !UPT ;  /* 0x0300000004047892 */ /* 0x000fc8000f8efc3f */
[----:B------:R-:W-:-:S07]  /*6ac0*/  UIMAD UR4, UR38, 0x600, UR4 ;  /* 0x00000600260478a4 */ /* 0x000fce000f8e0204 */
[----:B------:R-:W-:Y:S02]  /*6ad0*/  UMOV UR6, UR4 ;  /* 0x0000000400067c82 */ /* 0x000fe40008000000 */
[----:B------:R-:W-:Y:S01]  /*6ae0*/  HGMMA.64x128x16.F32 R24, R136, gdesc[UR4].tnspB, R24, gsb0 ;  /* 0x41e0000488187df0 */ /* 0x000fe20008000818 */
[----:B------:R-:W-:Y:S01]  /*6af0*/  UIADD3 UR6, UR4, 0x80, URZ ;  /* 0x0000008004067890 */ /* 0x000fe2000fffe03f */
[----:B0-----:R-:W-:Y:S01]  /*6b00*/  FADD.FTZ R4, R4, R3 ;  /* 0x0000000304047221 */ /* 0x001fe20000010000 */
[----:B------:R-:W-:Y:S01]  /*6b10*/  UMOV UR7, 0x40000040 ;  /* 0x4000004000077882 */ /* 0x000fe20000000000 */
[----:B------:R-:W-:Y:S02]  /*6b20*/  IMAD.MOV.U32 R3, RZ, RZ, -0x800000 ;  /* 0xff800000ff037424 */ /* 0x000fe400078e00ff */
[----:B-1----:R-:W-:Y:S01]  /*6b30*/  FADD.FTZ R6, R5, R0 ;  /* 0x0000000005067221 */ /* 0x002fe20000010000 */
[----:B------:R-:W-:Y:S01]  /*6b40*/  IMAD.MOV.U32 R0, RZ, RZ, -0x800000 ;  /* 0xff800000ff007424 */ /* 0x000fe200078e00ff */
[----:B------:R-:W0:Y:S04]  /*6b50*/  SHFL.BFLY PT, R5, R4, 0x1, 0x1f ;  /* 0x0c201f0004057f89 */ /* 0x000e2800000e0000 */
[----:B------:R-:W1:Y:S01]  /*6b60*/  SHFL.BFLY PT, R7, R6, 0x1, 0x1f ;  /* 0x0c201f0006077f89 */ /* 0x000e6200000e0000 */
[----:B0-----:R-:W-:Y:S01]  /*6b70*/  FADD.FTZ R13, R4, R5 ;  /* 0x00000005040d7221 */ /* 0x001fe20000010000 */
[----:B------:R-:W-:-:S02]  /*6b80*/  IMAD.MOV.U32 R5, RZ, RZ, RZ ;  /* 0x000000ffff057224 */ /* 0x000fc400078e00ff */
[----:B-1----:R-:W-:Y:S02]  /*6b90*/  FADD.FTZ R14, R6, R7 ;  /* 0x00000007060e7221 */ /* 0x002fe40000010000 */
[----:B------:R-:W-:-:S03]  /*6ba0*/  FSETP.NE.FTZ.AND P1, PT, R13, RZ, PT ;  /* 0x000000ff0d00720b */ /* 0x000fc60003f35000 */
[----:B------:R-:W-:-:S10]  /*6bb0*/  FSETP.NE.FTZ.AND P2, PT, R14, RZ, PT ;  /* 0x000000ff0e00720b */ /* 0x000fd40003f55000 */
[----:B------:R-:W0:Y:S01]  /*6bc0*/  @P1 MUFU.LG2 R7, R13 ;  /* 0x0000000d00071308 */ /* 0x000e220000000c00 */
[C---:B------:R-:W-:Y:S02]  /*6bd0*/  @P1 FMUL.FTZ R4, R12.reuse, 0.69314718246459960938 ;  /* 0x3f3172180c041820 */ /* 0x040fe40000410000 */
[----:B------:R-:W-:-:S05]  /*6be0*/  @P2 FMUL.FTZ R15, R12, 0.69314718246459960938 ;  /* 0x3f3172180c0f2820 */ /* 0x000fca0000410000 */
        /* <DEDUP_REMOVED lines=34> */
.L_x_210:
[----:B------:R-:W-:Y:S01]  /*6e10*/  R2UR UR6, R177 ;  /* 0x00000000b10672ca */ /* 0x000fe200000e0000 */
[----:B------:R-:W-:Y:S01]  /*6e20*/  UIADD3 UR4, UR5, 0x2a860, URZ ;  /* 0x0002a86005047890 */ /* 0x000fe2000fffe03f */
[-C--:B------:R-:W-:Y:S01]  /*6e30*/  FMUL.FTZ R20, R24, R5.reuse ;  /* 0x0000000518147220 */ /* 0x080fe20000410000 */
[----:B------:R-:W-:Y:S01]  /*6e40*/  UIADD3 UR38, UR38, 0x1, URZ ;  /* 0x0000000126267890 */ /* 0x000fe2000fffe03f */
[-C--:B------:R-:W-:Y:S01]  /*6e50*/  FMUL.FTZ R21, R25, R5.reuse ;  /* 0x0000000519157220 */ /* 0x080fe20000410000 */
[----:B------:R-:W-:Y:S01]  /*6e60*/  UPRMT UR4, UR8, 0x654, UR4 ;  /* 0x0000065408047896 */ /* 0x000fe20008000004 */
[-C--:B------:R-:W-:Y:S01]  /*6e70*/  FMUL.FTZ R88, R28, R5.reuse ;  /* 0x000000051c587220 */ /* 0x080fe20000410000 */
[----:B------:R-:W-:Y:S01]  /*6e80*/  UISETP.NE.AND UP0, UPT, UR38, 0x2, UPT ;  /* 0x000000022600788c */ /* 0x000fe2000bf05270 */
[-C--:B------:R-:W-:Y:S01]  /*6e90*/  FMUL.FTZ R89, R29, R5.reuse ;  /* 0x000000051d597220 */ /* 0x080fe20000410000 */
[-C--:B------:R-:W-:Y:S01]  /*6ea0*/  FMUL.FTZ R90, R32, R5.reuse ;  /* 0x00000005205a7220 */ /* 0x080fe20000410000 */
[-C--:B------:R-:W-:Y:S01]  /*6eb0*/  FMUL.FTZ R91, R33, R5.reuse ;  /* 0x00000005215b7220 */ /* 0x080fe20000410000 */
[-C--:B------:R-:W-:Y:S01]  /*6ec0*/  FMUL.FTZ R36, R36, R5.reuse ;  /* 0x0000000524247220 */ /* 0x080fe20000410000 */
[-C--:B------:R-:W-:Y:S01]  /*6ed0*/  FMUL.FTZ R37, R37, R5.reuse ;  /* 0x0000000525257220 */ /* 0x080fe20000410000 */
[----:B------:R-:W-:Y:S01]  /*6ee0*/  UIADD3 UR6, UR6, 0x1, URZ ;  /* 0x0000000106067890 */ /* 0x000fe2000fffe03f */
[----:B------:R-:W-:Y:S01]  /*6ef0*/  SYNCS.ARRIVE.TRANS64.RED.A1T0 RZ, [UR4], RZ ;  /* 0x000000ffffff79a7 */ /* 0x000fe20008100404 */
[----:B------:R-:W-:Y:S01]  /*6f00*/  USEL UR4, URZ, 0x1, UP0 ;  /* 0x000000013f047887 */ /* 0x000fe20008000000 */
        /* <DEDUP_REMOVED lines=26> */
[----:B------:R-:W-:Y:S01]  /*70b0*/  FMUL.FTZ R93, R27, R8 ;  /* 0x000000081b5d7220 */ /* 0x000fe20000410000 */
[----:B------:R-:W-:-:S02]  /*70c0*/  IMAD.U32 R177, RZ, RZ, UR6 ;  /* 0x00000006ffb17e24 */ /* 0x000fc4000f8e00ff */
        /* <DEDUP_REMOVED lines=30> */
[----:B------:R-:W-:-:S02]  /*72b0*/  USEL UR38, UR38, URZ, UP0 ;  /* 0x0000003f26267287 */ /* 0x000fc40008000000 */
[----:B------:R-:W-:-:S12]  /*72c0*/  ULOP3.LUT UR39, UR39, UR4, URZ, 0x3c, !UPT ;  /* 0x0000000427277292 */ /* 0x000fd8000f8e3c3f */
.L_x_186:
[----:B------:R-:W0:Y:S01]  /*72d0*/  S2R R5, SR_CgaCtaId ;  /* 0x0000000000057919 */ /* 0x000e220000008800 */
[----:B------:R-:W-:Y:S01]  /*72e0*/  MOV R98, 0x400 ;  /* 0x0000040000627802 */ /* 0x000fe20000000f00 */
[----:B------:R-:W-:Y:S01]  /*72f0*/  BSSY B0, `(.L_x_211) ;  /* 0x00002ff000007945 */ /* 0x000fe20003800000 */
[----:B------:R-:W-:Y:S02]  /*7300*/  BAR.SYNC.DEFER_BLOCKING 0x5, 0x180 ;  /* 0x0146000000007b1d */ /* 0x000fe40000010000 */
[----:B0-----:R-:W-:-:S05]  /*7310*/  LEA R98, R5, R98, 0x18 ;  /* 0x0000006205627211 */ /* 0x001fca00078ec0ff */
[----:B------:R-:W0:Y:S02]  /*7320*/  LDS.128 R24, [R98+0x2a8d0] ;  /* 0x02a8d00062187984 */ /* 0x000e240000000c00 */
[----:B0-----:R-:W-:Y:S02]  /*7330*/  R2UR UR6, R25 ;  /* 0x00000000190672ca */ /* 0x001fe400000e0000 */
[----:B------:R-:W-:Y:S01]  /*7340*/  R2UR UR5, R26 ;  /* 0x000000001a0572ca */ /* 0x000fe200000e0000 */
[----:B------:R-:W-:Y:S06]  /*7350*/  BAR.ARV 0x4, 0x180 ;  /* 0x0106000000007b1d */ /* 0x000fec0000002000 */
[----:B------:R-:W-:Y:S08]  /*7360*/  @P0 BRA `(.L_x_212) ;  /* 0x0000002000940947 */ /* 0x000ff00003800000 */
[----:B------:R-:W0:Y:S01]  /*7370*/  S2R R5, SR_SWINHI ;  /* 0x0000000000057919 */ /* 0x000e220000002f00 */
[----:B------:R-:W-:Y:S01]  /*7380*/  R2UR UR16, R18 ;  /* 0x00000000121072ca */ /* 0x000fe200000e0000 */
[----:B------:R-:W-:Y:S01]  /*7390*/  USHF.L.U32 UR4, UR61, 0x2, URZ ;  /* 0x000000023d047899 */ /* 0x000fe2000800063f */
[----:B------:R-:W-:Y:S01]  /*73a0*/  F2FP.F16.F32.PACK_AB R34, R53, R52 ;  /* 0x000000343522723e */ /* 0x000fe200000000ff */
[----:B------:R-:W-:Y:S01]  /*73b0*/  BAR.SYNC.DEFER_BLOCKING 0x1, 0x100 ;  /* 0x0044000000007b1d */ /* 0x000fe20000010000 */
[----:B------:R-:W-:Y:S02]  /*73c0*/  R2UR UR13, R178 ;  /* 0x00000000b20d72ca */ /* 0x000fe400000e0000 */
[----:B------:R-:W-:Y:S02]  /*73d0*/  R2UR UR15, R175 ;  /* 0x00000000af0f72ca */ /* 0x000fe400000e0000 */
[----:B------:R-:W-:Y:S01]  /*73e0*/  R2UR UR14, R19 ;  /* 0x00000000130e72ca */ /* 0x000fe200000e0000 */
[----:B------:R-:W-:Y:S01]  /*73f0*/  ULDC.64 UR10, c[0x0][0xc00] ;  /* 0x00030000000a7ab9 */ /* 0x000fe20000000a00 */
[----:B------:R-:W-:Y:S01]  /*7400*/  R2UR UR18, R174 ;  /* 0x00000000ae1272ca */ /* 0x000fe200000e0000 */
[----:B------:R-:W-:-:S06]  /*7410*/  UIADD3 UR7, UP0, UR4, UR10, URZ ;  /* 0x0000000a04077290 */ /* 0x000fcc000ff1e03f */
[----:B------:R-:W-:-:S04]  /*7420*/  USHF.L.U64.HI UR12, UR61, 0x2, UR13 ;  /* 0x000000023d0c7899 */ /* 0x000fc8000801020d */
[----:B------:R-:W-:Y:S01]  /*7430*/  UIADD3.X UR8, UR12, UR11, URZ, UP0, !UPT ;  /* 0x0000000b0c087290 */ /* 0x000fe200087fe43f */
[----:B------:R-:W-:Y:S02]  /*7440*/  MOV R24, R98 ;  /* 0x0000006200187202 */ /* 0x000fe40000000f00 */
[----:B0-----:R-:W-:-:S03]  /*7450*/  MOV R25, R5 ;  /* 0x0000000500197202 */ /* 0x001fc60000000f00 */
[----:B------:R-:W-:-:S03]  /*7460*/  IMAD.WIDE R4, R198, 0x2, R24 ;  /* 0x00000002c6047825 */ /* 0x000fc600078e0218 */
[C---:B------:R-:W-:Y:S02]  /*7470*/  LOP3.LUT R7, R4.reuse, 0x380, RZ, 0xc0, !PT ;  /* 0x0000038004077812 */ /* 0x040fe400078ec0ff */
[C---:B------:R-:W-:Y:S02]  /*7480*/  IADD3 R8, P5, R4.reuse, 0x40, RZ ;  /* 0x0000004004087810 */ /* 0x040fe40007fbe0ff */
[----:B------:R-:W-:Y:S02]  /*7490*/  SHF.R.U64 R7, R7, 0x3, RZ ;  /* 0x0000000307077819 */ /* 0x000fe400000012ff */
[C---:B------:R-:W-:Y:S02]  /*74a0*/  IADD3 R35, P6, R4.reuse, 0x20, RZ ;  /* 0x0000002004237810 */ /* 0x040fe40007fde0ff */
[C---:B------:R-:W-:Y:S02]  /*74b0*/  IADD3 R99, P4, R4.reuse, 0x60, RZ ;  /* 0x0000006004637810 */ /* 0x040fe40007f9e0ff */
[C---:B------:R-:W-:Y:S01]  /*74c0*/  IADD3 R101, P3, R4.reuse, 0x4000, RZ ;  /* 0x0000400004657810 */ /* 0x040fe20007f7e0ff */
[--C-:B------:R-:W-:Y:S01]  /*74d0*/  IMAD.X R33, RZ, RZ, R5.reuse, P6 ;  /* 0x000000ffff217224 */ /* 0x100fe200030e0605 */
[C---:B------:R-:W-:Y:S01]  /*74e0*/  IADD3 R103, P2, R4.reuse, 0x4020, RZ ;  /* 0x0000402004677810 */ /* 0x040fe20007f5e0ff */
[--C-:B------:R-:W-:Y:S01]  /*74f0*/  IMAD.X R29, RZ, RZ, R5.reuse, P4 ;  /* 0x000000ffff1d7224 */ /* 0x100fe200020e0605 */
[C---:B------:R-:W-:Y:S01]  /*7500*/  IADD3 R105, P1, R4.reuse, 0x4040, RZ ;  /* 0x0000404004697810 */ /* 0x040fe20007f3e0ff */
[--C-:B------:R-:W-:Y:S01]  /*7510*/  IMAD.X R15, RZ, RZ, R5.reuse, P3 ;  /* 0x000000ffff0f7224 */ /* 0x100fe200018e0605 */
[----:B------:R-:W-:Y:S01]  /*7520*/  IADD3 R107, P0, R4, 0x4060, RZ ;  /* 0x00004060046b7810 */ /* 0x000fe20007f1e0ff */
[--C-:B------:R-:W-:Y:S01]  /*7530*/  IMAD.X R13, RZ, RZ, R5.reuse, P2 ;  /* 0x000000ffff0d7224 */ /* 0x100fe200010e0605 */
[----:B------:R-:W-:Y:S01]  /*7540*/  LOP3.LUT R4, R7, R4, RZ, 0x3c, !PT ;  /* 0x0000000407047212 */ /* 0x000fe200078e3cff */
[--C-:B------:R-:W-:Y:S01]  /*7550*/  IMAD.X R11, RZ, RZ, R5.reuse, P1 ;  /* 0x000000ffff0b7224 */ /* 0x100fe200008e0605 */
[----:B------:R-:W-:Y:S01]  /*7560*/  LOP3.LUT R7, R8, 0x380, RZ, 0xc0, !PT ;  /* 0x0000038008077812 */ /* 0x000fe200078ec0ff */
[----:B------:R-:W-:Y:S01]  /*7570*/  IMAD.X R9, RZ, RZ, R5, P0 ;  /* 0x000000ffff097224 */ /* 0x000fe200000e0605 */
[----:B------:R-:W-:-:S02]  /*7580*/  LOP3.LUT R10, R99, 0x380, RZ, 0xc0, !PT ;  /* 0x00000380630a7812 */ /* 0x000fc400078ec0ff */
[----:B------:R-:W-:Y:S02]  /*7590*/  SHF.R.U64 R7, R7, 0x3, RZ ;  /* 0x0000000307077819 */ /* 0x000fe400000012ff */
[----:B------:R-:W-:Y:S02]  /*75a0*/  LOP3.LUT R12, R101, 0x380, RZ, 0xc0, !PT ;  /* 0x00000380650c7812 */ /* 0x000fe400078ec0ff */
[----:B------:R-:W-:Y:S02]  /*75b0*/  LOP3.LUT R30, R7, R8, RZ, 0x3c, !PT ;  /* 0x00000008071e7212 */ /* 0x000fe400078e3cff */
[----:B------:R-:W-:Y:S02]  /*75c0*/  SHF.R.U64 R10, R10, 0x3, RZ ;  /* 0x000000030a0a7819 */ /* 0x000fe400000012ff */
[----:B------:R-:W-:Y:S02]  /*75d0*/  LOP3.LUT R8, R103, 0x380, RZ, 0xc0, !PT ;  /* 0x0000038067087812 */ /* 0x000fe400078ec0ff */
[----:B------:R-:W-:-:S02]  /*75e0*/  LOP3.LUT R6, R35, 0x380, RZ, 0xc0, !PT ;  /* 0x0000038023067812 */ /* 0x000fc400078ec0ff */
[----:B------:R-:W-:Y:S02]  /*75f0*/  SHF.R.U64 R12, R12, 0x3, RZ ;  /* 0x000000030c0c7819 */ /* 0x000fe400000012ff */
[----:B------:R-:W-:Y:S02]  /*7600*/  LOP3.LUT R28, R10, R99, RZ, 0x3c, !PT ;  /* 0x000000630a1c7212 */ /* 0x000fe400078e3cff */
[----:B------:R-:W-:Y:S02]  /*7610*/  LOP3.LUT R18, R107, 0x380, RZ, 0xc0, !PT ;  /* 0x000003806b127812 */ /* 0x000fe400078ec0ff */
[----:B------:R-:W-:Y:S02]  /*7620*/  SHF.R.U64 R8, R8, 0x3, RZ ;  /* 0x0000000308087819 */ /* 0x000fe400000012ff */
[----:B------:R-:W-:Y:S02]  /*7630*/  SHF.R.U64 R6, R6, 0x3, RZ ;  /* 0x0000000306067819 */ /* 0x000fe400000012ff */
[----:B------:R-:W-:-:S02]  /*7640*/  LOP3.LUT R10, R105, 0x380, RZ, 0xc0, !PT ;  /* 0x00000380690a7812 */ /* 0x000fc400078ec0ff */
[----:B------:R-:W-:Y:S02]  /*7650*/  LOP3.LUT R14, R12, R101, RZ, 0x3c, !PT ;  /* 0x000000650c0e7212 */ /* 0x000fe400078e3cff */
[----:B------:R-:W-:Y:S02]  /*7660*/  SHF.R.U64 R18, R18, 0x3, RZ ;  /* 0x0000000312127819 */ /* 0x000fe400000012ff */
[----:B------:R-:W-:Y:S02]  /*7670*/  LOP3.LUT R12, R8, R103, RZ, 0x3c, !PT ;  /* 0x00000067080c7212 */ /* 0x000fe400078e3cff */
[----:B------:R-:W-:Y:S02]  /*7680*/  IADD3.X R31, RZ, R5, RZ, P5, !PT ;  /* 0x00000005ff1f7210 */ /* 0x000fe40002ffe4ff */
[----:B------:R-:W-:Y:S02]  /*7690*/  LOP3.LUT R32, R6, R35, RZ, 0x3c, !PT ;  /* 0x0000002306207212 */ /* 0x000fe400078e3cff */
[----:B------:R-:W-:-:S02]  /*76a0*/  SHF.R.U64 R10, R10, 0x3, RZ ;  /* 0x000000030a0a7819 */ /* 0x000fc400000012ff */
[----:B------:R-:W-:Y:S02]  /*76b0*/  MOV R26, R4 ;  /* 0x00000004001a7202 */ /* 0x000fe40000000f00 */
[----:B------:R-:W-:Y:S02]  /*76c0*/  F2FP.F16.F32.PACK_AB R4, R21, R20 ;  /* 0x000000141504723e */ /* 0x000fe400000000ff */
[----:B------:R-:W-:Y:S02]  /*76d0*/  F2FP.F16.F32.PACK_AB R5, R93, R92 ;  /* 0x0000005c5d05723e */ /* 0x000fe400000000ff */
[----:B------:R-:W-:Y:S02]  /*76e0*/  F2FP.F16.F32.PACK_AB R6, R89, R88 ;  /* 0x000000585906723e */ /* 0x000fe400000000ff */
[----:B------:R-:W-:Y:S02]  /*76f0*/  F2FP.F16.F32.PACK_AB R7, R95, R94 ;  /* 0x0000005e5f07723e */ /* 0x000fe400000000ff */
[----:B------:R-:W-:-:S02]  /*7700*/  LOP3.LUT R8, R18, R107, RZ, 0x3c, !PT ;  /* 0x0000006b12087212 */ /* 0x000fc400078e3cff */
[----:B------:R-:W-:Y:S01]  /*7710*/  MOV R101, R14 ;  /* 0x0000000e00657202 */ /* 0x000fe20000000f00 */
[----:B------:R0:W-:Y:S01]  /*7720*/  STSM.16.M88.4 [R26], R4 ;  /* 0x000000041a007844 */ /* 0x0001e20000000200 */
[----:B------:R-:W-:Y:S02]  /*7730*/  MOV R100, R12 ;  /* 0x0000000c00647202 */ /* 0x000fe40000000f00 */
[----:B------:R-:W-:Y:S02]  /*7740*/  LOP3.LUT R10, R10, R105, RZ, 0x3c, !PT ;  /* 0x000000690a0a7212 */ /* 0x000fe400078e3cff */
[----:B------:R-:W-:Y:S02]  /*7750*/  MOV R103, R32 ;  /* 0x0000002000677202 */ /* 0x000fe40000000f00 */
[----:B------:R-:W-:Y:S02]  /*7760*/  MOV R102, R30 ;  /* 0x0000001e00667202 */ /* 0x000fe40000000f00 */
[----:B------:R-:W-:-:S02]  /*7770*/  MOV R18, R28 ;  /* 0x0000001c00127202 */ /* 0x000fc40000000f00 */
[----:B------:R-:W-:Y:S02]  /*7780*/  F2FP.F16.F32.PACK_AB R12, R91, R90 ;  /* 0x0000005a5b0c723e */ /* 0x000fe400000000ff */
[----:B------:R-:W-:Y:S02]  /*7790*/  F2FP.F16.F32.PACK_AB R13, R97, R96 ;  /* 0x00000060610d723e */ /* 0x000fe400000000ff */
[----:B------:R-:W-:Y:S02]  /*77a0*/  F2FP.F16.F32.PACK_AB R14, R37, R36 ;  /* 0x00000024250e723e */ /* 0x000fe400000000ff */
[----:B------:R-:W-:Y:S02]  /*77b0*/  F2FP.F16.F32.PACK_AB R15, R39, R38 ;  /* 0x00000026270f723e */ /* 0x000fe400000000ff */
[----:B------:R-:W-:Y:S02]  /*77c0*/  F2FP.F16.F32.PACK_AB R28, R41, R40 ;  /* 0x00000028291c723e */ /* 0x000fe400000000ff */
[----:B------:R-:W-:Y:S01]  /*77d0*/  F2FP.F16.F32.PACK_AB R29, R43, R42 ;  /* 0x0000002a2b1d723e */ /* 0x000fe200000000ff */
[----:B------:R-:W-:Y:S01]  /*77e0*/  STSM.16.M88.4 [R103], R12 ;  /* 0x0000000c67007844 */ /* 0x000fe20000000200 */
[----:B------:R-:W-:-:S02]  /*77f0*/  F2FP.F16.F32.PACK_AB R30, R45, R44 ;  /* 0x0000002c2d1e723e */ /* 0x000fc400000000ff */
[----:B------:R-:W-:Y:S02]  /*7800*/  F2FP.F16.F32.PACK_AB R31, R47, R46 ;  /* 0x0000002e2f1f723e */ /* 0x000fe400000000ff */
[----:B------:R-:W-:Y:S02]  /*7810*/  F2FP.F16.F32.PACK_AB R32, R49, R48 ;  /* 0x000000303120723e */ /* 0x000fe400000000ff */
[----:B------:R-:W-:Y:S01]  /*7820*/  F2FP.F16.F32.PACK_AB R33, R51, R50 ;  /* 0x000000323321723e */ /* 0x000fe200000000ff */
[----:B------:R-:W-:Y:S01]  /*7830*/  STSM.16.M88.4 [R102], R28 ;  /* 0x0000001c66007844 */ /* 0x000fe20000000200 */
[----:B------:R-:W-:Y:S02]  /*7840*/  F2FP.F16.F32.PACK_AB R35, R55, R54 ;  /* 0x000000363723723e */ /* 0x000fe400000000ff */
[----:B------:R-:W-:Y:S02]  /*7850*/  MOV R99, R10 ;  /* 0x0000000a00637202 */ /* 0x000fe40000000f00 */
[----:B0-----:R-:W-:Y:S01]  /*7860*/  MOV R26, R8 ;  /* 0x00000008001a7202 */ /* 0x001fe20000000f00 */
[----:B------:R0:W-:Y:S01]  /*7870*/  STSM.16.M88.4 [R18], R32 ;  /* 0x0000002012007844 */ /* 0x0001e20000000200 */
[----:B------:R-:W-:-:S02]  /*7880*/  F2FP.F16.F32.PACK_AB R4, R57, R56 ;  /* 0x000000383904723e */ /* 0x000fc400000000ff */
[----:B------:R-:W-:Y:S02]  /*7890*/  F2FP.F16.F32.PACK_AB R5, R59, R58 ;  /* 0x0000003a3b05723e */ /* 0x000fe400000000ff */
[----:B------:R-:W-:Y:S02]  /*78a0*/  F2FP.F16.F32.PACK_AB R6, R61, R60 ;  /* 0x0000003c3d06723e */ /* 0x000fe400000000ff */
[----:B------:R-:W-:Y:S02]  /*78b0*/  F2FP.F16.F32.PACK_AB R7, R63, R62 ;  /* 0x0000003e3f07723e */ /* 0x000fe400000000ff */
[----:B------:R-:W-:Y:S02]  /*78c0*/  F2FP.F16.F32.PACK_AB R8, R65, R64 ;  /* 0x000000404108723e */ /* 0x000fe400000000ff */
[----:B------:R-:W-:Y:S01]  /*78d0*/  F2FP.F16.F32.PACK_AB R9, R67, R66 ;  /* 0x000000424309723e */ /* 0x000fe200000000ff */
[----:B------:R-:W-:Y:S01]  /*78e0*/  STSM.16.M88.4 [R101], R4 ;  /* 0x0000000465007844 */ /* 0x000fe20000000200 */
[----:B------:R-:W-:-:S02]  /*78f0*/  F2FP.F16.F32.PACK_AB R10, R69, R68 ;  /* 0x00000044450a723e */ /* 0x000fc400000000ff */
[----:B------:R-:W-:Y:S01]  /*7900*/  F2FP.F16.F32.PACK_AB R11, R71, R70 ;  /* 0x00000046470b723e */ /* 0x000fe200000000ff */
[----:B0-----:R-:W-:Y:S01]  /*7910*/  IMAD.U32 R32, RZ, RZ, UR7 ;  /* 0x00000007ff207e24 */ /* 0x001fe2000f8e00ff */
[----:B------:R-:W-:Y:S02]  /*7920*/  F2FP.F16.F32.PACK_AB R12, R73, R72 ;  /* 0x00000048490c723e */ /* 0x000fe400000000ff */
[----:B------:R-:W-:Y:S01]  /*7930*/  F2FP.F16.F32.PACK_AB R13, R75, R74 ;  /* 0x0000004a4b0d723e */ /* 0x000fe200000000ff */
[----:B------:R-:W-:Y:S01]  /*7940*/  STSM.16.M88.4 [R100], R8 ;  /* 0x0000000864007844 */ /* 0x000fe20000000200 */
[----:B------:R-:W-:Y:S02]  /*7950*/  F2FP.F16.F32.PACK_AB R14, R77, R76 ;  /* 0x0000004c4d0e723e */ /* 0x000fe400000000ff */
[----:B------:R-:W-:Y:S02]  /*7960*/  F2FP.F16.F32.PACK_AB R15, R79, R78 ;  /* 0x0000004e4f0f723e */ /* 0x000fe400000000ff */
[----:B------:R-:W-:-:S02]  /*7970*/  F2FP.F16.F32.PACK_AB R28, R81, R80 ;  /* 0x00000050511c723e */ /* 0x000fc400000000ff */
[----:B------:R-:W-:Y:S01]  /*7980*/  F2FP.F16.F32.PACK_AB R29, R83, R82 ;  /* 0x00000052531d723e */ /* 0x000fe200000000ff */
[----:B------:R-:W-:Y:S01]  /*7990*/  STSM.16.M88.4 [R99], R12 ;  /* 0x0000000c63007844 */ /* 0x000fe20000000200 */
[----:B------:R-:W-:Y:S02]  /*79a0*/  F2FP.F16.F32.PACK_AB R30, R85, R84 ;  /* 0x00000054551e723e */ /* 0x000fe400000000ff */
[----:B------:R-:W-:Y:S02]  /*79b0*/  F2FP.F16.F32.PACK_AB R31, R87, R86 ;  /* 0x00000056571f723e */ /* 0x000fe400000000ff */
[----:B------:R-:W-:Y:S02]  /*79c0*/  ISETP.NE.U32.AND P0, PT, RZ, UR10, PT ;  /* 0x0000000aff007c0c */ /* 0x000fe4000bf05070 */
[----:B------:R-:W-:Y:S01]  /*79d0*/  MOV R33, UR8 ;  /* 0x0000000800217c02 */ /* 0x000fe20008000f00 */
[----:B------:R0:W-:Y:S01]  /*79e0*/  STSM.16.M88.4 [R26], R28 ;  /* 0x0000001c1a007844 */ /* 0x0001e20000000200 */
[----:B------:R-:W-:Y:S01]  /*79f0*/  BAR.SYNC.DEFER_BLOCKING 0x1, 0x100 ;  /* 0x0044000000007b1d */ /* 0x000fe20000010000 */
[----:B------:R-:W-:-:S05]  /*7a00*/  ISETP.NE.AND.EX P0, PT, RZ, UR11, PT, P0 ;  /* 0x0000000bff007c0c */ /* 0x000fca000bf05300 */
[----:B------:R-:W-:Y:S02]  /*7a10*/  ULDC.64 UR8, c[0x0][0xc08] ;  /* 0x0003020000087ab9 */ /* 0x000fe40000000a00 */
[----:B0-----:R-:W0:Y:S06]  /*7a20*/  LDC R26, c[0x0][0xbe8] ;  /* 0x0002fa00ff1a7b82 */ /* 0x001e2c0000000800 */
[----:B------:R-:W2:Y:S01]  /*7a30*/  @P0 LDG.E R18, desc[UR36][R32.64] ;  /* 0x0000002420120981 */ /* 0x000ea2000c1e1900 */
[----:B------:R-:W-:-:S04]  /*7a40*/  UISETP.NE.U32.AND UP0, UPT, UR8, URZ, UPT ;  /* 0x0000003f0800728c */ /* 0x000fc8000bf05070 */
[----:B------:R-:W-:-:S06]  /*7a50*/  UISETP.NE.AND.EX UP0, UPT, UR9, URZ, UPT, UP0 ;  /* 0x0000003f0900728c */ /* 0x000fcc000bf05300 */
[----:B------:R-:W-:Y:S02]  /*7a60*/  PLOP3.LUT P4, PT, PT, PT, UP0, 0x80, 0x0 ;  /* 0x000000000000781c */ /* 0x000fe40003f8f008 */
[----:B0-----:R-:W-:-:S03]  /*7a70*/  ISETP.NE.AND P1, PT, R26, 0x1, PT ;  /* 0x000000011a00780c */ /* 0x001fc60003f25270 */
[----:B------:R-:W-:-:S03]  /*7a80*/  @UP0 UIADD3 UR8, UP1, UR4, UR8, URZ ;  /* 0x0000000804080290 */ /* 0x000fc6000ff3e03f */
[----:B------:R-:W-:Y:S01]  /*7a90*/  ULDC UR4, c[0x0][0xa88] ;  /* 0x0002a20000047ab9 */ /* 0x000fe20000000800 */
[----:B------:R-:W-:Y:S01]  /*7aa0*/  @UP0 UIADD3.X UR9, UR12, UR9, URZ, UP1, !UPT ;  /* 0x000000090c090290 */ /* 0x000fe20008ffe43f */
[----:B------:R-:W-:Y:S01]  /*7ab0*/  IMAD.U32 R9, RZ, RZ, UR4 ;  /* 0x00000004ff097e24 */ /* 0x000fe2000f8e00ff */
[----:B------:R-:W-:Y:S01]  /*7ac0*/  UISETP.NE.AND UP0, UPT, UR16, URZ, UPT ;  /* 0x0000003f1000728c */ /* 0x000fe2000bf05270 */
[----:B------:R-:W-:Y:S01]  /*7ad0*/  IMAD.U32 R4, RZ, RZ, UR8 ;  /* 0x00000008ff047e24 */ /* 0x000fe2000f8e00ff */
[----:B------:R-:W-:Y:S02]  /*7ae0*/  ULDC UR4, c[0x0][0xad4] ;  /* 0x0002b50000047ab9 */ /* 0x000fe40000000800 */
[----:B------:R-:W0:Y:S01]  /*7af0*/  @P1 LDC R6, c[0x0][0xbec] ;  /* 0x0002fb00ff061b82 */ /* 0x000e220000000800 */
[----:B------:R-:W-:Y:S01]  /*7b00*/  USEL UR4, UR16, UR4, UP0 ;  /* 0x0000000410047287 */ /* 0x000fe20008000000 */
[----:B------:R-:W-:Y:S01]  /*7b10*/  IMAD.U32 R5, RZ, RZ, UR9 ;  /* 0x00000009ff057e24 */ /* 0x000fe2000f8e00ff */
[----:B------:R-:W-:-:S02]  /*7b20*/  UMOV UR17, 0x9b8 ;  /* 0x000009b800117882 */ /* 0x000fc40000000000 */
[----:B------:R-:W-:-:S03]  /*7b30*/  UISETP.GT.AND UP1, UPT, UR4, 0x1, UPT ;  /* 0x000000010400788c */ /* 0x000fc6000bf24270 */
[----:B------:R-:W1:Y:S01]  /*7b40*/  @P1 LDC R11, c[0x0][0xbf0] ;  /* 0x0002fc00ff0b1b82 */ /* 0x000e620000000800 */
[----:B------:R-:W-:Y:S01]  /*7b50*/  USEL UR17, UR17, 0x978, UP1 ;  /* 0x0000097811117887 */ /* 0x000fe20008800000 */
[----:B------:R3:W5:Y:S01]  /*7b60*/  @P4 LDG.E R9, desc[UR36][R4.64] ;  /* 0x0000002404094981 */ /* 0x000762000c1e1900 */
[----:B------:R-:W-:Y:S01]  /*7b70*/  UISETP.NE.U32.AND UP0, UPT, UR10, URZ, UPT ;  /* 0x0000003f0a00728c */ /* 0x000fe2000bf05070 */
[----:B------:R-:W-:Y:S01]  /*7b80*/  UMOV UR4, URZ ;  /* 0x0000003f00047c82 */ /* 0x000fe20008000000 */
[----:B------:R-:W-:Y:S02]  /*7b90*/  USEL UR7, UR14, URZ, UP1 ;  /* 0x0000003f0e077287 */ /* 0x000fe40008800000 */
[----:B------:R-:W-:Y:S01]  /*7ba0*/  UISETP.NE.AND.EX UP0, UPT, UR11, URZ, UPT, UP0 ;  /* 0x0000003f0b00728c */ /* 0x000fe2000bf05300 */
[----:B---3--:R-:W-:-:S03]  /*7bb0*/  IMAD.U32 R4, RZ, RZ, UR15 ;  /* 0x0000000fff047e24 */ /* 0x008fc6000f8e00ff */
[----:B------:R-:W-:Y:S02]  /*7bc0*/  USEL UR61, UR61, URZ, !UP0 ;  /* 0x0000003f3d3d7287 */ /* 0x000fe4000c000000 */
[----:B------:R-:W-:Y:S01]  /*7bd0*/  ULDC.64 UR8, c[0x0][UR17+0x218] ;  /* 0x0000860011087abb */ /* 0x000fe20008000a00 */
[----:B------:R-:W-:Y:S01]  /*7be0*/  IMAD R13, R4, 0x80, R197 ;  /* 0x00000080040d7824 */ /* 0x000fe200078e02c5 */
[----:B------:R-:W-:Y:S01]  /*7bf0*/  ULDC.64 UR10, c[0x0][UR17+0x220] ;  /* 0x00008800110a7abb */ /* 0x000fe20008000a00 */
[----:B------:R-:W-:Y:S02]  /*7c00*/  USEL UR16, UR13, URZ, !UP0 ;  /* 0x0000003f0d107287 */ /* 0x000fe4000c000000 */
[----:B0-----:R-:W-:Y:S01]  /*7c10*/  @P1 IMAD.HI.U32 R4, R13, R6, RZ ;  /* 0x000000060d041227 */ /* 0x001fe200078e00ff */
[----:B------:R-:W-:Y:S01]  /*7c20*/  ULDC.64 UR12, c[0x0][UR17+0x228] ;  /* 0x00008a00110c7abb */ /* 0x000fe20008000a00 */
[----:B------:R-:W-:Y:S02]  /*7c30*/  UIMAD.WIDE.U32 UR14, UR8, UR18, URZ ;  /* 0x00000012080e72a5 */ /* 0x000fe4000f8e003f */
[----:B------:R-:W-:Y:S01]  /*7c40*/  UIMAD UR11, UR11, UR61, URZ ;  /* 0x0000003d0b0b72a4 */ /* 0x000fe2000f8e023f */
[----:B------:R-:W-:Y:S01]  /*7c50*/  IMAD.MOV.U32 R7, RZ, RZ, R13 ;  /* 0x000000ffff077224 */ /* 0x000fe200078e000d */
[----:B------:R-:W-:Y:S01]  /*7c60*/  UIMAD UR18, UR9, UR18, URZ ;  /* 0x00000012091272a4 */ /* 0x000fe2000f8e023f */
[----:B-1----:R-:W-:Y:S01]  /*7c70*/  @P1 SHF.R.U32.HI R7, RZ, R11, R4 ;  /* 0x0000000bff071219 */ /* 0x002fe20000011604 */
[----:B------:R-:W-:-:S02]  /*7c80*/  UIMAD.WIDE.U32 UR8, UR10, UR61, URZ ;  /* 0x0000003d0a0872a5 */ /* 0x000fc4000f8e003f */
[----:B------:R-:W-:Y:S01]  /*7c90*/  UIMAD.WIDE.U32 UR20, UR12, UR7, URZ ;  /* 0x000000070c1472a5 */ /* 0x000fe2000f8e003f */
[----:B------:R-:W-:Y:S01]  /*7ca0*/  IADD3 R11, -R7, RZ, RZ ;  /* 0x000000ff070b7210 */ /* 0x000fe20007ffe1ff */
[----:B------:R-:W-:Y:S02]  /*7cb0*/  UIMAD UR7, UR13, UR7, URZ ;  /* 0x000000070d0772a4 */ /* 0x000fe4000f8e023f */
[----:B------:R-:W-:Y:S02]  /*7cc0*/  UIMAD UR11, UR10, UR16, UR11 ;  /* 0x000000100a0b72a4 */ /* 0x000fe4000f8e020b */
[----:B------:R-:W-:Y:S01]  /*7cd0*/  UIADD3 UR18, UR15, UR18, URZ ;  /* 0x000000120f127290 */ /* 0x000fe2000fffe03f */
[----:B------:R-:W-:Y:S02]  /*7ce0*/  IMAD.U32 R4, RZ, RZ, UR20 ;  /* 0x00000014ff047e24 */ /* 0x000fe4000f8e00ff */
[----:B------:R-:W-:Y:S01]  /*7cf0*/  IMAD.U32 R5, RZ, RZ, UR21 ;  /* 0x00000015ff057e24 */ /* 0x000fe2000f8e00ff */
[----:B------:R-:W-:Y:S01]  /*7d00*/  SHF.R.S32.HI R5, RZ, 0x1f, R7 ;  /* 0x0000001fff057819 */ /* 0x000fe20000011407 */
[----:B------:R-:W-:-:S05]  /*7d10*/  IMAD R11, R26, R11, R13 ;  /* 0x0000000b1a0b7224 */ /* 0x000fca00078e020d */
[----:B------:R-:W-:Y:S02]  /*7d20*/  SHF.R.S32.HI R6, RZ, 0x1f, R11 ;  /* 0x0000001fff067819 */ /* 0x000fe4000001140b */
[----:B--2---:R-:W-:-:S13]  /*7d30*/  @P0 R2UR UR4, R18 ;  /* 0x00000000120402ca */ /* 0x004fda00000e0000 */
[----:B------:R-:W-:Y:S02]  /*7d40*/  UIADD3 UR14, UP0, UP2, UR8, UR14, UR4 ;  /* 0x0000000e080e7290 */ /* 0x000fe4000fa1e004 */
[----:B------:R-:W-:Y:S02]  /*7d50*/  UIADD3 UR8, UR21, UR7, URZ ;  /* 0x0000000715087290 */ /* 0x000fe4000fffe03f */
[----:B------:R-:W-:Y:S02]  /*7d60*/  UIADD3 UR7, UR9, UR11, URZ ;  /* 0x0000000b09077290 */ /* 0x000fe4000fffe03f */
[----:B------:R-:W-:Y:S01]  /*7d70*/  USHF.R.S32.HI UR12, URZ, 0x1f, UR4 ;  /* 0x0000001f3f0c7899 */ /* 0x000fe20008011404 */
[----:B------:R-:W-:Y:S01]  /*7d80*/  IADD3 R4, P2, P3, R7, UR14, R4 ;  /* 0x0000000e07047c10 */ /* 0x000fe2000fb5e004 */
[----:B------:R-:W-:Y:S01]  /*7d90*/  IMAD.U32 R8, RZ, RZ, UR8 ;  /* 0x00000008ff087e24 */ /* 0x000fe2000f8e00ff */
[----:B------:R-:W-:Y:S01]  /*7da0*/  ULDC.64 UR8, c[0x0][UR17+0x210] ;  /* 0x0000840011087abb */ /* 0x000fe20008000a00 */
[----:B------:R-:W-:Y:S01]  /*7db0*/  UIADD3.X UR7, UR7, UR18, UR12, UP0, UP2 ;  /* 0x0000001207077290 */ /* 0x000fe200087e440c */
[----:B------:R-:W-:Y:S01]  /*7dc0*/  IMAD R7, R11, UR9, RZ ;  /* 0x000000090b077c24 */ /* 0x000fe2000f8e02ff */
[----:B------:R-:W-:Y:S01]  /*7dd0*/  ULDC.64 UR10, c[0x0][0xba8] ;  /* 0x0002ea00000a7ab9 */ /* 0x000fe20000000a00 */
[----:B------:R-:W-:Y:S01]  /*7de0*/  @!UP1 ULDC UR10, c[0x0][0xb50] ;  /* 0x0002d400000a9ab9 */ /* 0x000fe20000000800 */
[----:B------:R-:W-:Y:S01]  /*7df0*/  @!UP1 ULDC UR11, c[0x0][0xb54] ;  /* 0x0002d500000b9ab9 */ /* 0x000fe20000000800 */
[----:B------:R-:W-:Y:S01]  /*7e00*/  IMAD R7, R6, UR8, R7 ;  /* 0x0000000806077c24 */ /* 0x000fe2000f8e0207 */
[----:B------:R-:W-:-:S03]  /*7e10*/  IADD3.X R5, R5, UR7, R8, P2, P3 ;  /* 0x0000000705057c10 */ /* 0x000fc600097e6408 */
[----:B------:R-:W-:-:S04]  /*7e20*/  IMAD.WIDE.U32 R4, R11, UR8, R4 ;  /* 0x000000080b047c25 */ /* 0x000fc8000f8e0004 */
[----:B------:R-:W-:Y:S01]  /*7e30*/  IMAD.IADD R5, R5, 0x1, R7 ;  /* 0x0000000105057824 */ /* 0x000fe200078e0207 */
[----:B------:R-:W-:-:S04]  /*7e40*/  LEA R8, P2, R4, UR10, 0x2 ;  /* 0x0000000a04087c11 */ /* 0x000fc8000f8410ff */
[----:B------:R-:W-:Y:S01]  /*7e50*/  LEA.HI.X R10, R4, UR11, R5, 0x2, P2 ;  /* 0x0000000b040a7c11 */ /* 0x000fe200090f1405 */
[----:B------:R-:W-:Y:S08]  /*7e60*/  @P4 BRA `(.L_x_213) ;  /* 0x0000000000104947 */ /* 0x000ff00003800000 */
[----:B------:R-:W-:Y:S05]  /*7e70*/  @!P0 BRA `(.L_x_213) ;  /* 0x00000000000c8947 */ /* 0x000fea0003800000 */
[----:B------:R-:W2:Y:S04]  /*7e80*/  LDG.E R4, desc[UR36][R32.64] ;  /* 0x0000002420047981 */ /* 0x000ea8000c1e1900 */
[----:B-----5:R-:W2:Y:S02]  /*7e90*/  LDG.E R9, desc[UR36][R32.64+0x4] ;  /* 0x0000042420097981 */ /* 0x020ea4000c1e1900 */
[----:B--2---:R-:W-:-:S07]  /*7ea0*/  IMAD.IADD R9, R9, 0x1, -R4 ;  /* 0x0000000109097824 */ /* 0x004fce00078e0a04 */
.L_x_213:
[----:B------:R-:W-:Y:S01]  /*7eb0*/  R2UR UR7, R175 ;  /* 0x00000000af0772ca */ /* 0x000fe200000e0000 */
[----:B------:R-:W-:Y:S01]  /*7ec0*/  SHFL.IDX PT, R4, R8, RZ, 0x1c1f ;  /* 0x001c1fff08047589 */ /* 0x000fe200000e0000 */
[----:B-----5:R-:W-:Y:S01]  /*7ed0*/  IMAD R18, R9, R26, RZ ;  /* 0x0000001a09127224 */ /* 0x020fe200078e02ff */
[----:B------:R-:W-:Y:S02]  /*7ee0*/  LOP3.LUT P0, RZ, R179, 0x3, RZ, 0xc0, !PT ;  /* 0x00000003b3ff7812 */ /* 0x000fe4000780c0ff */
[----:B------:R-:W0:Y:S01]  /*7ef0*/  SHFL.IDX PT, R5, R10, RZ, 0x1c1f ;  /* 0x001c1fff0a057589 */ /* 0x000e2200000e0000 */
[----:B------:R-:W-:-:S03]  /*7f00*/  PLOP3.LUT P3, PT, PT, PT, UP1, 0x80, 0x0 ;  /* 0x000000000000781c */ /* 0x000fc60003f6f018 */
[----:B------:R-:W-:Y:S04]  /*7f10*/  SHFL.IDX PT, R6, R8, 0x1, 0x1c1f ;  /* 0x003c1f0008067f89 */ /* 0x000fe800000e0000 */
[----:B------:R-:W-:Y:S01]  /*7f20*/  IMAD.U32 R11, RZ, RZ, UR7 ;  /* 0x00000007ff0b7e24 */ /* 0x000fe2000f8e00ff */
[----:B------:R-:W1:Y:S04]  /*7f30*/  SHFL.IDX PT, R7, R10, 0x1, 0x1c1f ;  /* 0x003c1f000a077f89 */ /* 0x000e6800000e0000 */
[----:B------:R-:W-:-:S04]  /*7f40*/  LEA R11, R11, R196, 0x7 ;  /* 0x000000c40b0b7211 */ /* 0x000fc800078e38ff */
[C---:B------:R-:W-:Y:S01]  /*7f50*/  ISETP.GE.OR P2, PT, R11.reuse, R18, P0 ;  /* 0x000000120b00720c */ /* 0x040fe20000746670 */
[----:B------:R-:W-:-:S05]  /*7f60*/  VIADD R9, R11, 0x8 ;  /* 0x000000080b097836 */ /* 0x000fca0000000000 */
[----:B------:R-:W-:-:S07]  /*7f70*/  ISETP.GE.OR P0, PT, R9, R18, P0 ;  /* 0x000000120900720c */ /* 0x000fce0000706670 */
[----:B0-----:R0:W-:Y:S01]  /*7f80*/  @!P2 ST.E desc[UR36][R4.64], R3 ;  /* 0x000000030400a985 */ /* 0x0011e2000c101924 */
[----:B------:R-:W-:-:S05]  /*7f90*/  ISETP.GE.AND P2, PT, R11, R18, PT ;  /* 0x000000120b00720c */ /* 0x000fca0003f46270 */
[----:B-1----:R0:W-:Y:S01]  /*7fa0*/  @!P0 ST.E desc[UR36][R6.64], R0 ;  /* 0x0000000006008985 */ /* 0x0021e2000c101924 */
[----:B------:R-:W-:Y:S01]  /*7fb0*/  ISETP.GE.AND P0, PT, R9, R18, PT ;  /* 0x000000120900720c */ /* 0x000fe20003f06270 */
[----:B------:R-:W-:-:S12]  /*7fc0*/  @P3 BRA `(.L_x_214) ;  /* 0x0000000800983947 */ /* 0x000fd80003800000 */
[----:B0-----:R-:W-:Y:S01]  /*7fd0*/  IMAD R3, R176, 0x40, R2 ;  /* 0x00000040b0037824 */ /* 0x001fe200078e0202 */
[----:B------:R-:W0:Y:S01]  /*7fe0*/  @P1 LDC R19, c[0x0][0xbec] ;  /* 0x0002fb00ff131b82 */ /* 0x000e220000000800 */
[----:B------:R-:W-:Y:S01]  /*7ff0*/  R2UR UR14, R175 ;  /* 0x00000000af0e72ca */ /* 0x000fe200000e0000 */
[----:B------:R-:W-:Y:S01]  /*8000*/  ULDC.64 UR10, c[0x0][0xaa0] ;  /* 0x0002a800000a7ab9 */ /* 0x000fe20000000a00 */
[----:B------:R-:W-:Y:S01]  /*8010*/  IMAD.WIDE R24, R3, 0x2, R24 ;  /* 0x0000000203187825 */ /* 0x000fe200078e0218 */
[----:B------:R-:W-:Y:S02]  /*8020*/  R2UR UR15, R174 ;  /* 0x00000000ae0f72ca */ /* 0x000fe400000e0000 */
[C---:B------:R-:W-:Y:S02]  /*8030*/  IADD3 R9, P6, R24.reuse, 0x1000, RZ ;  /* 0x0000100018097810 */ /* 0x040fe40007fde0ff */
[----:B------:R-:W1:Y:S01]  /*8040*/  @P1 LDC R21, c[0x0][0xbf0] ;  /* 0x0002fc00ff151b82 */ /* 0x000e620000000800 */
[----:B------:R-:W-:-:S02]  /*8050*/  LOP3.LUT R5, R24, 0x380, RZ, 0xc0, !PT ;  /* 0x0000038018057812 */ /* 0x000fc400078ec0ff */
[----:B------:R-:W-:Y:S01]  /*8060*/  LOP3.LUT R8, R9, 0x380, RZ, 0xc0, !PT ;  /* 0x0000038009087812 */ /* 0x000fe200078ec0ff */
[----:B------:R-:W-:Y:S01]  /*8070*/  UIMAD UR7, UR12, UR10, URZ ;  /* 0x0000000a0c0772a4 */ /* 0x000fe2000f8e023f */
[----:B------:R-:W-:Y:S02]  /*8080*/  SHF.R.U64 R5, R5, 0x3, RZ ;  /* 0x0000000305057819 */ /* 0x000fe400000012ff */
[----:B------:R-:W-:Y:S01]  /*8090*/  SHF.R.U64 R8, R8, 0x3, RZ ;  /* 0x0000000308087819 */ /* 0x000fe200000012ff */
[----:B------:R-:W-:Y:S01]  /*80a0*/  UIMAD.WIDE.U32 UR8, UR4, UR10, URZ ;  /* 0x0000000a040872a5 */ /* 0x000fe2000f8e003f */
[----:B------:R-:W-:Y:S01]  /*80b0*/  IADD3 R13, P5, R24, 0x2000, RZ ;  /* 0x00002000180d7810 */ /* 0x000fe20007fbe0ff */
[----:B------:R-:W-:Y:S01]  /*80c0*/  ULDC.64 UR12, c[0x0][0xaf0] ;  /* 0x0002bc00000c7ab9 */ /* 0x000fe20000000a00 */
[----:B------:R-:W-:Y:S01]  /*80d0*/  LOP3.LUT R8, R8, R9, RZ, 0x3c, !PT ;  /* 0x0000000908087212 */ /* 0x000fe200078e3cff */
[----:B------:R-:W-:Y:S01]  /*80e0*/  IMAD.X R9, RZ, RZ, R25, P6 ;  /* 0x000000ffff097224 */ /* 0x000fe200030e0619 */
[C---:B------:R-:W-:Y:S01]  /*80f0*/  IADD3 R3, P6, R24.reuse, 0x7000, RZ ;  /* 0x0000700018037810 */ /* 0x040fe20007fde0ff */
[----:B------:R-:W-:Y:S01]  /*8100*/  UIMAD UR7, UR4, UR11, UR7 ;  /* 0x0000000b040772a4 */ /* 0x000fe2000f8e0207 */
[----:B------:R-:W-:-:S02]  /*8110*/  IADD3 R29, P4, R24, 0x3000, RZ ;  /* 0x00003000181d7810 */ /* 0x000fc40007f9e0ff */
[----:B------:R-:W-:Y:S02]  /*8120*/  LOP3.LUT R0, R3, 0x380, RZ, 0xc0, !PT ;  /* 0x0000038003007812 */ /* 0x000fe400078ec0ff */
[----:B------:R-:W-:Y:S01]  /*8130*/  IADD3 R33, P3, R24, 0x4000, RZ ;  /* 0x0000400018217810 */ /* 0x000fe20007f7e0ff */
[----:B------:R-:W-:Y:S01]  /*8140*/  ULDC.64 UR10, c[0x0][0xae8] ;  /* 0x0002ba00000a7ab9 */ /* 0x000fe20000000a00 */
[----:B------:R-:W-:Y:S02]  /*8150*/  SHF.R.U64 R0, R0, 0x3, RZ ;  /* 0x0000000300007819 */ /* 0x000fe400000012ff */
[C---:B------:R-:W-:Y:S01]  /*8160*/  IADD3 R37, P2, R24.reuse, 0x5000, RZ ;  /* 0x0000500018257810 */ /* 0x040fe20007f5e0ff */
[----:B------:R-:W-:Y:S01]  /*8170*/  IMAD.X R45, RZ, RZ, R25, P6 ;  /* 0x000000ffff2d7224 */ /* 0x000fe200030e0619 */
[----:B------:R-:W-:Y:S01]  /*8180*/  IADD3 R41, P0, R24, 0x6000, RZ ;  /* 0x0000600018297810 */ /* 0x000fe20007f1e0ff */
[----:B------:R-:W5:Y:S01]  /*8190*/  LD.E.128 R8, desc[UR36][R8.64] ;  /* 0x0000002408087980 */ /* 0x000f62000c101d00 */
[----:B------:R-:W-:-:S02]  /*81a0*/  LOP3.LUT R24, R5, R24, RZ, 0x3c, !PT ;  /* 0x0000001805187212 */ /* 0x000fc400078e3cff */
[----:B------:R-:W-:Y:S01]  /*81b0*/  LOP3.LUT R44, R0, R3, RZ, 0x3c, !PT ;  /* 0x00000003002c7212 */ /* 0x000fe200078e3cff */
[----:B------:R-:W-:Y:S01]  /*81c0*/  IMAD R0, R17, 0x20, R176 ;  /* 0x0000002011007824 */ /* 0x000fe200078e02b0 */
[----:B------:R-:W-:Y:S01]  /*81d0*/  UIADD3 UR9, UR9, UR7, URZ ;  /* 0x0000000709097290 */ /* 0x000fe2000fffe03f */
[----:B------:R-:W-:Y:S01]  /*81e0*/  IMAD.U32 R3, RZ, RZ, UR14 ;  /* 0x0000000eff037e24 */ /* 0x000fe2000f8e00ff */
[----:B------:R2:W5:Y:S01]  /*81f0*/  LD.E.128 R4, desc[UR36][R24.64] ;  /* 0x0000002418047980 */ /* 0x000562000c101d00 */
[----:B------:R-:W-:Y:S01]  /*8200*/  USHF.R.S32.HI UR4, URZ, 0x1f, UR61 ;  /* 0x0000001f3f047899 */ /* 0x000fe2000801143d */
[----:B------:R-:W-:Y:S01]  /*8210*/  LOP3.LUT R12, R13, 0x380, RZ, 0xc0, !PT ;  /* 0x000003800d0c7812 */ /* 0x000fe200078ec0ff */
[----:B------:R-:W-:Y:S01]  /*8220*/  UIMAD.WIDE.U32 UR8, UR15, UR10, UR8 ;  /* 0x0000000a0f0872a5 */ /* 0x000fe2000f8e0008 */
[----:B------:R-:W-:Y:S01]  /*8230*/  LOP3.LUT R28, R29, 0x380, RZ, 0xc0, !PT ;  /* 0x000003801d1c7812 */ /* 0x000fe200078ec0ff */
[----:B------:R-:W5:Y:S01]  /*8240*/  LD.E.128 R44, desc[UR36][R44.64] ;  /* 0x000000242c2c7980 */ /* 0x000f62000c101d00 */
[----:B------:R-:W-:-:S02]  /*8250*/  LOP3.LUT R32, R33, 0x380, RZ, 0xc0, !PT ;  /* 0x0000038021207812 */ /* 0x000fc400078ec0ff */
[----:B------:R-:W-:Y:S01]  /*8260*/  LOP3.LUT R36, R37, 0x380, RZ, 0xc0, !PT ;  /* 0x0000038025247812 */ /* 0x000fe200078ec0ff */
[----:B--2---:R-:W-:Y:S01]  /*8270*/  IMAD R24, R3, 0x80, R0 ;  /* 0x0000008003187824 */ /* 0x004fe200078e0200 */
[----:B------:R-:W-:Y:S01]  /*8280*/  LOP3.LUT R40, R41, 0x380, RZ, 0xc0, !PT ;  /* 0x0000038029287812 */ /* 0x000fe200078ec0ff */
[----:B------:R-:W-:Y:S01]  /*8290*/  UIMAD UR4, UR4, UR12, URZ ;  /* 0x0000000c040472a4 */ /* 0x000fe2000f8e023f */
[----:B------:R-:W-:Y:S01]  /*82a0*/  SHF.R.U64 R12, R12, 0x3, RZ ;  /* 0x000000030c0c7819 */ /* 0x000fe200000012ff */
[----:B0-----:R-:W-:Y:S01]  /*82b0*/  @P1 IMAD.HI.U32 R0, R24, R19, RZ ;  /* 0x0000001318001227 */ /* 0x001fe200078e00ff */
[----:B------:R-:W-:Y:S01]  /*82c0*/  UIMAD UR9, UR15, UR11, UR9 ;  /* 0x0000000b0f0972a4 */ /* 0x000fe2000f8e0209 */
[----:B------:R-:W-:Y:S02]  /*82d0*/  SHF.R.U64 R28, R28, 0x3, RZ ;  /* 0x000000031c1c7819 */ /* 0x000fe400000012ff */
[----:B------:R-:W-:Y:S01]  /*82e0*/  IMAD.MOV.U32 R3, RZ, RZ, R24 ;  /* 0x000000ffff037224 */ /* 0x000fe200078e0018 */
[----:B-1----:R-:W-:Y:S01]  /*82f0*/  @P1 SHF.R.U32.HI R3, RZ, R21, R0 ;  /* 0x00000015ff031219 */ /* 0x002fe20000011600 */
[----:B------:R-:W-:Y:S01]  /*8300*/  UIMAD UR4, UR61, UR13, UR4 ;  /* 0x0000000d3d0472a4 */ /* 0x000fe2000f8e0204 */
[----:B------:R-:W-:Y:S01]  /*8310*/  SHF.R.U64 R32, R32, 0x3, RZ ;  /* 0x0000000320207819 */ /* 0x000fe200000012ff */
[----:B------:R-:W-:Y:S01]  /*8320*/  UIMAD.WIDE.U32 UR8, UR61, UR12, UR8 ;  /* 0x0000000c3d0872a5 */ /* 0x000fe2000f8e0008 */
[----:B------:R-:W-:-:S02]  /*8330*/  SHF.R.U64 R36, R36, 0x3, RZ ;  /* 0x0000000324247819 */ /* 0x000fc400000012ff */
[----:B------:R-:W-:Y:S01]  /*8340*/  SHF.R.U64 R40, R40, 0x3, RZ ;  /* 0x0000000328287819 */ /* 0x000fe200000012ff */
[----:B------:R-:W-:Y:S01]  /*8350*/  UIADD3 UR4, UR9, UR4, URZ ;  /* 0x0000000409047290 */ /* 0x000fe2000fffe03f */
[--C-:B------:R-:W-:Y:S01]  /*8360*/  SHF.R.S32.HI R0, RZ, 0x1f, R3.reuse ;  /* 0x0000001fff007819 */ /* 0x100fe20000011403 */
[----:B------:R-:W-:Y:S01]  /*8370*/  IMAD.MOV R19, RZ, RZ, -R3 ;  /* 0x000000ffff137224 */ /* 0x000fe200078e0a03 */
[----:B------:R-:W-:Y:S01]  /*8380*/  LOP3.LUT R12, R12, R13, RZ, 0x3c, !PT ;  /* 0x0000000d0c0c7212 */ /* 0x000fe200078e3cff */
[--C-:B------:R-:W-:Y:S01]  /*8390*/  IMAD.X R13, RZ, RZ, R25.reuse, P5 ;  /* 0x000000ffff0d7224 */ /* 0x100fe200028e0619 */
[----:B------:R-:W-:Y:S01]  /*83a0*/  LOP3.LUT R28, R28, R29, RZ, 0x3c, !PT ;  /* 0x0000001d1c1c7212 */ /* 0x000fe200078e3cff */
[--C-:B------:R-:W-:Y:S01]  /*83b0*/  IMAD.X R29, RZ, RZ, R25.reuse, P4 ;  /* 0x000000ffff1d7224 */ /* 0x100fe200020e0619 */
[----:B------:R-:W-:Y:S01]  /*83c0*/  LOP3.LUT R32, R32, R33, RZ, 0x3c, !PT ;  /* 0x0000002120207212 */ /* 0x000fe200078e3cff */
[--C-:B------:R-:W-:Y:S01]  /*83d0*/  IMAD.X R33, RZ, RZ, R25.reuse, P3 ;  /* 0x000000ffff217224 */ /* 0x100fe200018e0619 */
[----:B------:R-:W-:Y:S01]  /*83e0*/  LOP3.LUT R36, R36, R37, RZ, 0x3c, !PT ;  /* 0x0000002524247212 */ /* 0x000fe200078e3cff */
[----:B------:R-:W-:Y:S01]  /*83f0*/  ULDC.64 UR10, c[0x0][0xae0] ;  /* 0x0002b800000a7ab9 */ /* 0x000fe20000000a00 */
[----:B------:R-:W-:Y:S01]  /*8400*/  LOP3.LUT R40, R40, R41, RZ, 0x3c, !PT ;  /* 0x0000002928287212 */ /* 0x000fe200078e3cff */
[----:B------:R-:W-:Y:S01]  /*8410*/  IMAD.X R41, RZ, RZ, R25, P0 ;  /* 0x000000ffff297224 */ /* 0x000fe200000e0619 */
[----:B------:R-:W-:Y:S01]  /*8420*/  IADD3.X R37, RZ, R25, RZ, P2, !PT ;  /* 0x00000019ff257210 */ /* 0x000fe200017fe4ff */
[----:B------:R-:W-:Y:S01]  /*8430*/  IMAD R0, R0, UR10, RZ ;  /* 0x0000000a00007c24 */ /* 0x000fe2000f8e02ff */
[----:B------:R-:W-:Y:S01]  /*8440*/  MOV R20, UR8 ;  /* 0x0000000800147c02 */ /* 0x000fe20008000f00 */
[----:B------:R-:W-:Y:S01]  /*8450*/  IMAD R19, R26, R19, R24 ;  /* 0x000000131a137224 */ /* 0x000fe200078e0218 */
[----:B------:R-:W5:Y:S01]  /*8460*/  LD.E.128 R12, desc[UR36][R12.64] ;  /* 0x000000240c0c7980 */ /* 0x000f62000c101d00 */
[----:B------:R-:W-:Y:S01]  /*8470*/  IMAD.U32 R21, RZ, RZ, UR9 ;  /* 0x00000009ff157e24 */ /* 0x000fe2000f8e00ff */
[----:B------:R-:W-:Y:S01]  /*8480*/  ULDC.64 UR8, c[0x0][0xad8] ;  /* 0x0002b60000087ab9 */ /* 0x000fe20000000a00 */
[----:B------:R-:W-:Y:S01]  /*8490*/  IMAD.U32 R21, RZ, RZ, UR4 ;  /* 0x00000004ff157e24 */ /* 0x000fe2000f8e00ff */
[----:B------:R-:W5:Y:S01]  /*84a0*/  LD.E.128 R28, desc[UR36][R28.64] ;  /* 0x000000241c1c7980 */ /* 0x000f62000c101d00 */
[----:B------:R-:W-:Y:S01]  /*84b0*/  IMAD R25, R3, UR11, R0 ;  /* 0x0000000b03197c24 */ /* 0x000fe2000f8e0200 */
[----:B------:R-:W-:-:S02]  /*84c0*/  SHF.R.S32.HI R0, RZ, 0x1f, R19 ;  /* 0x0000001fff007819 */ /* 0x000fc40000011413 */
[----:B------:R-:W5:Y:S01]  /*84d0*/  LD.E.128 R32, desc[UR36][R32.64] ;  /* 0x0000002420207980 */ /* 0x000f62000c101d00 */
[----:B------:R-:W-:-:S03]  /*84e0*/  IMAD.WIDE.U32 R20, R3, UR10, R20 ;  /* 0x0000000a03147c25 */ /* 0x000fc6000f8e0014 */
[----:B------:R-:W5:Y:S04]  /*84f0*/  LD.E.128 R36, desc[UR36][R36.64] ;  /* 0x0000002424247980 */ /* 0x000f68000c101d00 */
[----:B------:R-:W5:Y:S01]  /*8500*/  LD.E.128 R40, desc[UR36][R40.64] ;  /* 0x0000002428287980 */ /* 0x000f62000c101d00 */
[----:B------:R-:W-:Y:S01]  /*8510*/  IMAD.U32 R49, RZ, RZ, UR14 ;  /* 0x0000000eff317e24 */ /* 0x000fe2000f8e00ff */
[----:B------:R-:W-:Y:S01]  /*8520*/  @!PT LDS RZ, [RZ] ;  /* 0x00000000fffff984 */ /* 0x000fe20000000800 */
[----:B------:R-:W-:Y:S01]  /*8530*/  @!PT LDS RZ, [RZ] ;  /* 0x00000000fffff984 */ /* 0x000fe20000000800 */
[----:B------:R-:W-:Y:S01]  /*8540*/  @!PT LDS RZ, [RZ] ;  /* 0x00000000fffff984 */ /* 0x000fe20000000800 */
[----:B------:R-:W-:Y:S01]  /*8550*/  @!PT LDS RZ, [RZ] ;  /* 0x00000000fffff984 */ /* 0x000fe20000000800 */
[----:B------:R0:W-:Y:S06]  /*8560*/  MEMBAR.ALL.CTA ;  /* 0x0000000000007992 */ /* 0x0001ec0000008000 */
[----:B0-----:R-:W0:Y:S01]  /*8570*/  FENCE.VIEW.ASYNC.S ;  /* 0x00000000000073c6 */ /* 0x001e220000000000 */
[----:B------:R-:W-:-:S02]  /*8580*/  IMAD.IADD R21, R21, 0x1, R25 ;  /* 0x0000000115157824 */ /* 0x000fc400078e0219 */
[----:B------:R-:W-:Y:S02]  /*8590*/  IMAD R0, R0, UR8, RZ ;  /* 0x0000000800007c24 */ /* 0x000fe4000f8e02ff */
[----:B------:R-:W-:Y:S02]  /*85a0*/  IMAD R49, R49, 0x80, R176 ;  /* 0x0000008031317824 */ /* 0x000fe400078e02b0 */
[C---:B------:R-:W-:Y:S02]  /*85b0*/  IMAD R25, R19.reuse, UR9, R0 ;  /* 0x0000000913197c24 */ /* 0x040fe4000f8e0200 */
[----:B------:R-:W-:Y:S01]  /*85c0*/  IMAD.WIDE.U32 R20, R19, UR8, R20 ;  /* 0x0000000813147c25 */ /* 0x000fe2000f8e0014 */
[CC--:B------:R-:W-:Y:S01]  /*85d0*/  ISETP.GE.AND P2, PT, R49.reuse, R18.reuse, PT ;  /* 0x000000123100720c */ /* 0x0c0fe20003f46270 */
[----:B------:R-:W-:Y:S01]  /*85e0*/  ULDC.64 UR8, c[0x0][0xa80] ;  /* 0x0002a00000087ab9 */ /* 0x000fe20000000a00 */
[----:B------:R-:W-:Y:S01]  /*85f0*/  IADD3 R3, R49, 0x20, RZ ;  /* 0x0000002031037810 */ /* 0x000fe20007ffe0ff */
[----:B------:R-:W-:Y:S01]  /*8600*/  IMAD.IADD R19, R21, 0x1, R25 ;  /* 0x0000000115137824 */ /* 0x000fe200078e0219 */
[----:B------:R-:W-:Y:S01]  /*8610*/  LEA R0, P3, R20, UR8, 0x1 ;  /* 0x0000000814007c11 */ /* 0x000fe2000f8608ff */
[----:B------:R-:W-:Y:S01]  /*8620*/  VIADD R98, R98, 0x2a820 ;  /* 0x0002a82062627836 */ /* 0x000fe20000000000 */
[----:B------:R-:W-:Y:S01]  /*8630*/  ISETP.GE.AND P0, PT, R3, R18, PT ;  /* 0x000000120300720c */ /* 0x000fe20003f06270 */
[----:B------:R-:W-:Y:S01]  /*8640*/  VIADD R3, R49, 0x40 ;  /* 0x0000004031037836 */ /* 0x000fe20000000000 */
[----:B------:R-:W-:-:S02]  /*8650*/  LEA.HI.X R19, R20, UR9, R19, 0x1, P3 ;  /* 0x0000000914137c11 */ /* 0x000fc400098f0c13 */
[----:B------:R-:W-:Y:S01]  /*8660*/  PRMT R98, RZ, 0x654, R98 ;  /* 0x00000654ff627816 */ /* 0x000fe20000000062 */
[----:B0-----:R0:W1:Y:S01]  /*8670*/  SHFL.IDX PT, R25, R0, RZ, 0x181f ;  /* 0x00181fff00197589 */ /* 0x00106200000e0000 */
[----:B------:R-:W-:Y:S01]  /*8680*/  ISETP.GE.AND P1, PT, R3, R18, PT ;  /* 0x000000120300720c */ /* 0x000fe20003f26270 */
[----:B------:R-:W-:Y:S01]  /*8690*/  BSSY B1, `(.L_x_215) ;  /* 0x000000d000017945 */ /* 0x000fe20003800000 */
[----:B------:R0:W-:Y:S01]  /*86a0*/  SYNCS.ARRIVE.TRANS64.RED.A1T0 RZ, [R98+URZ], RZ ;  /* 0x000000ff62ff79a7 */ /* 0x0001e2000810043f */
[----:B------:R0:W2:Y:S02]  /*86b0*/  SHFL.IDX PT, R3, R19, RZ, 0x181f ;  /* 0x00181fff13037589 */ /* 0x0000a400000e0000 */
[----:B------:R-:W-:Y:S08]  /*86c0*/  @P2 BRA `(.L_x_216) ;  /* 0x0000000000242947 */ /* 0x000ff00003800000 */
[----:B------:R-:W-:Y:S02]  /*86d0*/  ULDC UR4, c[0x0][0xac8] ;  /* 0x0002b20000047ab9 */ /* 0x000fe40000000800 */
[----:B------:R-:W-:Y:S02]  /*86e0*/  ISETP.GE.AND P2, PT, R2, UR4, PT ;  /* 0x0000000402007c0c */ /* 0x000fe4000bf46270 */
[----:B------:R-:W-:-:S11]  /*86f0*/  ISETP.GE.AND P3, PT, R16, UR4, PT ;  /* 0x0000000410007c0c */ /* 0x000fd6000bf66270 */
[-C--:B-1----:R-:W-:Y:S02]  /*8700*/  @!P2 LEA R20, P4, R2, R25.reuse, 0x1 ;  /* 0x000000190214a211 */ /* 0x082fe400078808ff */
[----:B------:R-:W-:Y:S02]  /*8710*/  @!P3 LEA R24, P5, R16, R25, 0x1 ;  /* 0x000000191018b211 */ /* 0x000fe400078a08ff */
[-C--:B--2---:R-:W-:Y:S02]  /*8720*/  @!P2 LEA.HI.X R21, R2, R3.reuse, R201, 0x1, P4 ;  /* 0x000000030215a211 */ /* 0x084fe400020f0cc9 */
[----:B------:R-:W-:-:S03]  /*8730*/  @!P3 LEA.HI.X R25, R16, R3, R200, 0x1, P5 ;  /* 0x000000031019b211 */ /* 0x000fc600028f0cc8 */
[----:B-----5:R3:W-:Y:S04]  /*8740*/  @!P2 ST.E.128 desc[UR36][R20.64], R4 ;  /* 0x000000041400a985 */ /* 0x0207e8000c101d24 */
[----:B------:R3:W-:Y:S02]  /*8750*/  @!P3 ST.E.128 desc[UR36][R24.64], R32 ;  /* 0x000000201800b985 */ /* 0x0007e4000c101d24 */
.L_x_216:
[----:B------:R-:W-:Y:S05]  /*8760*/  BSYNC B1 ;  /* 0x0000000000017941 */ /* 0x000fea0003800000 */
.L_x_215:
[----:B--2---:R2:W4:Y:S01]  /*8770*/  SHFL.IDX PT, R3, R19, 0x1, 0x181f ;  /* 0x00381f0013037f89 */ /* 0x00452200000e0000 */
[----:B------:R-:W-:Y:S03]  /*8780*/  BSSY B1, `(.L_x_217) ;  /* 0x000000c000017945 */ /* 0x000fe60003800000 */
[----:B---3-5:R2:W3:Y:S01]  /*8790*/  SHFL.IDX PT, R7, R0, 0x1, 0x181f ;  /* 0x00381f0000077f89 */ /* 0x0284e200000e0000 */
[----:B------:R-:W-:Y:S05]  /*87a0*/  @P0 BRA `(.L_x_218) ;  /* 0x0000000000240947 */ /* 0x000fea0003800000 */
[----:B------:R-:W-:Y:S02]  /*87b0*/  ULDC UR4, c[0x0][0xac8] ;  /* 0x0002b20000047ab9 */ /* 0x000fe40000000800 */
[----:B------:R-:W-:Y:S02]  /*87c0*/  ISETP.GE.AND P3, PT, R2, UR4, PT ;  /* 0x0000000402007c0c */ /* 0x000fe4000bf66270 */
[----:B------:R-:W-:-:S11]  /*87d0*/  ISETP.GE.AND P4, PT, R16, UR4, PT ;  /* 0x0000000410007c0c */ /* 0x000fd6000bf86270 */
[-C--:B---3--:R-:W-:Y:S02]  /*87e0*/  @!P3 LEA R4, P0, R2, R7.reuse, 0x1 ;  /* 0x000000070204b211 */ /* 0x088fe400078008ff */
[----:B------:R-:W-:Y:S02]  /*87f0*/  @!P4 LEA R6, P2, R16, R7, 0x1 ;  /* 0x000000071006c211 */ /* 0x000fe400078408ff */
[-C--:B----4-:R-:W-:Y:S02]  /*8800*/  @!P3 LEA.HI.X R5, R2, R3.reuse, R201, 0x1, P0 ;  /* 0x000000030205b211 */ /* 0x090fe400000f0cc9 */
[----:B------:R-:W-:-:S03]  /*8810*/  @!P4 LEA.HI.X R7, R16, R3, R200, 0x1, P2 ;  /* 0x000000031007c211 */ /* 0x000fc600010f0cc8 */
[----:B------:R3:W-:Y:S04]  /*8820*/  @!P3 ST.E.128 desc[UR36][R4.64], R8 ;  /* 0x000000080400b985 */ /* 0x0007e8000c101d24 */
[----:B------:R3:W-:Y:S02]  /*8830*/  @!P4 ST.E.128 desc[UR36][R6.64], R36 ;  /* 0x000000240600c985 */ /* 0x0007e4000c101d24 */
.L_x_218:
[----:B------:R-:W-:Y:S05]  /*8840*/  BSYNC B1 ;  /* 0x0000000000017941 */ /* 0x000fea0003800000 */
.L_x_217:
[----:B----4-:R4:W0:Y:S01]  /*8850*/  SHFL.IDX PT, R3, R19, 0x2, 0x181f ;  /* 0x00581f0013037f89 */ /* 0x01082200000e0000 */
[----:B------:R-:W-:Y:S03]  /*8860*/  BSSY B1, `(.L_x_219) ;  /* 0x000000c000017945 */ /* 0x000fe60003800000 */
[----:B---3--:R4:W3:Y:S01]  /*8870*/  SHFL.IDX PT, R7, R0, 0x2, 0x181f ;  /* 0x00581f0000077f89 */ /* 0x0088e200000e0000 */
[----:B------:R-:W-:Y:S05]  /*8880*/  @P1 BRA `(.L_x_220) ;  /* 0x0000000000241947 */ /* 0x000fea0003800000 */
[----:B------:R-:W-:Y:S02]  /*8890*/  ULDC UR4, c[0x0][0xac8] ;  /* 0x0002b20000047ab9 */ /* 0x000fe40000000800 */
[----:B------:R-:W-:Y:S02]  /*88a0*/  ISETP.GE.AND P2, PT, R2, UR4, PT ;  /* 0x0000000402007c0c */ /* 0x000fe4000bf46270 */
[----:B------:R-:W-:-:S11]  /*88b0*/  ISETP.GE.AND P3, PT, R16, UR4, PT ;  /* 0x0000000410007c0c */ /* 0x000fd6000bf66270 */
[-C--:B---3--:R-:W-:Y:S02]  /*88c0*/  @!P2 LEA R4, P0, R2, R7.reuse, 0x1 ;  /* 0x000000070204a211 */ /* 0x088fe400078008ff */
[----:B------:R-:W-:Y:S02]  /*88d0*/  @!P3 LEA R6, P1, R16, R7, 0x1 ;  /* 0x000000071006b211 */ /* 0x000fe400078208ff */
[-C--:B0-----:R-:W-:Y:S02]  /*88e0*/  @!P2 LEA.HI.X R5, R2, R3.reuse, R201, 0x1, P0 ;  /* 0x000000030205a211 */ /* 0x081fe400000f0cc9 */
[----:B------:R-:W-:-:S03]  /*88f0*/  @!P3 LEA.HI.X R7, R16, R3, R200, 0x1, P1 ;  /* 0x000000031007b211 */ /* 0x000fc600008f0cc8 */
[----:B------:R0:W-:Y:S04]  /*8900*/  @!P2 ST.E.128 desc[UR36][R4.64], R12 ;  /* 0x0000000c0400a985 */ /* 0x0001e8000c101d24 */
[----:B------:R0:W-:Y:S02]  /*8910*/  @!P3 ST.E.128 desc[UR36][R6.64], R40 ;  /* 0x000000280600b985 */ /* 0x0001e4000c101d24 */
.L_x_220:
[----:B------:R-:W-:Y:S05]  /*8920*/  BSYNC B1 ;  /* 0x0000000000017941 */ /* 0x000fea0003800000 */
.L_x_219:
[----:B0-----:R-:W-:Y:S01]  /*8930*/  VIADD R3, R49, 0x60 ;  /* 0x0000006031037836 */ /* 0x001fe20000000000 */
[----:B--2-4-:R-:W0:Y:S04]  /*8940*/  SHFL.IDX PT, R19, R19, 0x3, 0x181f ;  /* 0x00781f0013137f89 */ /* 0x014e2800000e0000 */
[----:B------:R-:W-:Y:S01]  /*8950*/  ISETP.GE.AND P0, PT, R3, R18, PT ;  /* 0x000000120300720c */ /* 0x000fe20003f06270 */
[----:B---3--:R2:W3:-:S12]  /*8960*/  SHFL.IDX PT, R7, R0, 0x3, 0x181f ;  /* 0x00781f0000077f89 */ /* 0x0084d800000e0000 */
[----:B--2---:R-:W-:Y:S05]  /*8970*/  @P0 BRA `(.L_x_221) ;  /* 0x0000001800580947 */ /* 0x004fea0003800000 */
[----:B------:R-:W-:Y:S02]  /*8980*/  ULDC UR4, c[0x0][0xac8] ;  /* 0x0002b20000047ab9 */ /* 0x000fe40000000800 */
[----:B------:R-:W-:-:S13]  /*8990*/  ISETP.GE.AND P1, PT, R2, UR4, PT ;  /* 0x0000000402007c0c */ /* 0x000fda000bf26270 */
[----:B---3--:R-:W-:-:S04]  /*89a0*/  @!P1 LEA R4, P0, R2, R7, 0x1 ;  /* 0x0000000702049211 */ /* 0x008fc800078008ff */
[----:B0-----:R-:W-:Y:S02]  /*89b0*/  @!P1 LEA.HI.X R5, R2, R19, R201, 0x1, P0 ;  /* 0x0000001302059211 */ /* 0x001fe400000f0cc9 */
[----:B------:R-:W-:-:S03]  /*89c0*/  ISETP.GE.AND P0, PT, R16, UR4, PT ;  /* 0x0000000410007c0c */ /* 0x000fc6000bf06270 */
[----:B------:R2:W-:Y:S10]  /*89d0*/  @!P1 ST.E.128 desc[UR36][R4.64], R28 ;  /* 0x0000001c04009985 */ /* 0x0005f4000c101d24 */
[----:B------:R-:W-:Y:S05]  /*89e0*/  @P0 BRA `(.L_x_221) ;  /* 0x00000018003c0947 */ /* 0x000fea0003800000 */
[----:B--2---:R-:W-:-:S04]  /*89f0*/  LEA R4, P0, R16, R7, 0x1 ;  /* 0x0000000710047211 */ /* 0x004fc800078008ff */
[----:B------:R-:W-:-:S05]  /*8a00*/  LEA.HI.X R5, R16, R19, R200, 0x1, P0 ;  /* 0x0000001310057211 */ /* 0x000fca00000f0cc8 */
[----:B------:R4:W-:Y:S01]  /*8a10*/  ST.E.128 desc[UR36][R4.64], R44 ;  /* 0x0000002c04007985 */ /* 0x0009e2000c101d24 */
[----:B------:R-:W-:Y:S05]  /*8a20*/  BRA `(.L_x_221) ;  /* 0x00000018002c7947 */ /* 0x000fea0003800000 */
.L_x_214:
[----:B------:R-:W-:Y:S01]  /*8a30*/  ULDC.64 UR10, c[0x0][0xb08] ;  /* 0x0002c200000a7ab9 */ /* 0x000fe20000000a00 */
[----:B------:R-:W-:Y:S01]  /*8a40*/  R2UR UR14, R174 ;  /* 0x00000000ae0e72ca */ /* 0x000fe200000e0000 */
[----:B------:R-:W-:Y:S01]  /*8a50*/  UIMAD UR7, UR12, UR10, URZ ;  /* 0x0000000a0c0772a4 */ /* 0x000fe2000f8e023f */
[----:B0-----:R-:W0:Y:S01]  /*8a60*/  @P1 LDC R0, c[0x0][0xbec] ;  /* 0x0002fb00ff001b82 */ /* 0x001e220000000800 */
[----:B------:R-:W-:Y:S01]  /*8a70*/  UIMAD.WIDE.U32 UR8, UR4, UR10, URZ ;  /* 0x0000000a040872a5 */ /* 0x000fe2000f8e003f */
[----:B------:R-:W-:Y:S01]  /*8a80*/  R2UR UR13, R19 ;  /* 0x00000000130d72ca */ /* 0x000fe200000e0000 */
[----:B------:R-:W-:Y:S01]  /*8a90*/  UIMAD UR7, UR4, UR11, UR7 ;  /* 0x0000000b040772a4 */ /* 0x000fe2000f8e0207 */
[----:B------:R-:W-:Y:S01]  /*8aa0*/  IMAD.MOV.U32 R3, RZ, RZ, R13 ;  /* 0x000000ffff037224 */ /* 0x000fe200078e000d */
[----:B------:R-:W-:Y:S01]  /*8ab0*/  USHF.R.S32.HI UR4, URZ, 0x1f, UR61 ;  /* 0x0000001f3f047899 */ /* 0x000fe2000801143d */
[----:B------:R-:W-:Y:S01]  /*8ac0*/  VIADD R98, R98, 0x2a820 ;  /* 0x0002a82062627836 */ /* 0x000fe20000000000 */
[----:B------:R-:W-:Y:S01]  /*8ad0*/  UIADD3 UR9, UR9, UR7, URZ ;  /* 0x0000000709097290 */ /* 0x000fe2000fffe03f */
[----:B------:R-:W1:Y:S01]  /*8ae0*/  @P1 LDC R5, c[0x0][0xbf0] ;  /* 0x0002fc00ff051b82 */ /* 0x000e620000000800 */
[----:B------:R-:W-:Y:S01]  /*8af0*/  ULDC.64 UR10, c[0x0][0xb38] ;  /* 0x0002ce00000a7ab9 */ /* 0x000fe20000000a00 */
[----:B------:R-:W-:Y:S01]  /*8b00*/  BSSY B1, `(.L_x_222) ;  /* 0x0000066000017945 */ /* 0x000fe20003800000 */
[----:B------:R-:W-:Y:S01]  /*8b10*/  UIMAD.WIDE.U32 UR8, UR14, UR10, UR8 ;  /* 0x0000000a0e0872a5 */ /* 0x000fe2000f8e0008 */
[----:B------:R-:W-:-:S03]  /*8b20*/  PRMT R98, RZ, 0x654, R98 ;  /* 0x00000654ff627816 */ /* 0x000fc60000000062 */
[----:B------:R-:W-:Y:S01]  /*8b30*/  UIMAD UR9, UR14, UR11, UR9 ;  /* 0x0000000b0e0972a4 */ /* 0x000fe2000f8e0209 */
[----:B------:R2:W-:Y:S02]  /*8b40*/  SYNCS.ARRIVE.TRANS64.RED.A1T0 RZ, [R98+URZ], RZ ;  /* 0x000000ff62ff79a7 */ /* 0x0005e4000810043f */
[----:B------:R-:W-:Y:S02]  /*8b50*/  ULDC.64 UR10, c[0x0][0xb40] ;  /* 0x0002d000000a7ab9 */ /* 0x000fe40000000a00 */
[----:B------:R-:W-:Y:S02]  /*8b60*/  UIMAD UR4, UR4, UR10, URZ ;  /* 0x0000000a040472a4 */ /* 0x000fe4000f8e023f */
[----:B------:R-:W-:Y:S02]  /*8b70*/  UIMAD.WIDE.U32 UR8, UR61, UR10, UR8 ;  /* 0x0000000a3d0872a5 */ /* 0x000fe4000f8e0008 */
[----:B------:R-:W-:Y:S01]  /*8b80*/  UIMAD UR4, UR61, UR11, UR4 ;  /* 0x0000000b3d0472a4 */ /* 0x000fe2000f8e0204 */
[----:B0-----:R-:W-:-:S02]  /*8b90*/  @P1 IMAD.HI.U32 R0, R13, R0, RZ ;  /* 0x000000000d001227 */ /* 0x001fc400078e00ff */
[----:B------:R-:W-:Y:S01]  /*8ba0*/  ULDC.64 UR10, c[0x0][0xb48] ;  /* 0x0002d200000a7ab9 */ /* 0x000fe20000000a00 */
[----:B------:R-:W-:Y:S02]  /*8bb0*/  UIADD3 UR9, UR9, UR4, URZ ;  /* 0x0000000409097290 */ /* 0x000fe4000fffe03f */
[----:B-1----:R-:W-:Y:S02]  /*8bc0*/  @P1 SHF.R.U32.HI R3, RZ, R5, R0 ;  /* 0x00000005ff031219 */ /* 0x002fe40000011600 */
[----:B------:R-:W-:Y:S02]  /*8bd0*/  UIMAD.WIDE.U32 UR8, UR13, UR10, UR8 ;  /* 0x0000000a0d0872a5 */ /* 0x000fe4000f8e0008 */
[--C-:B------:R-:W-:Y:S01]  /*8be0*/  SHF.R.S32.HI R0, RZ, 0x1f, R3.reuse ;  /* 0x0000001fff007819 */ /* 0x100fe20000011403 */
[----:B------:R-:W-:Y:S01]  /*8bf0*/  IMAD.MOV R7, RZ, RZ, -R3 ;  /* 0x000000ffff077224 */ /* 0x000fe200078e0a03 */
[----:B------:R-:W-:Y:S02]  /*8c00*/  UIMAD UR4, UR13, UR11, UR9 ;  /* 0x0000000b0d0472a4 */ /* 0x000fe4000f8e0209 */
[----:B------:R-:W-:Y:S01]  /*8c10*/  MOV R4, UR8 ;  /* 0x0000000800047c02 */ /* 0x000fe20008000f00 */
[----:B------:R-:W-:Y:S01]  /*8c20*/  IMAD.U32 R5, RZ, RZ, UR9 ;  /* 0x00000009ff057e24 */ /* 0x000fe2000f8e00ff */
[----:B------:R-:W-:Y:S01]  /*8c30*/  ULDC.64 UR10, c[0x0][0xb30] ;  /* 0x0002cc00000a7ab9 */ /* 0x000fe20000000a00 */
[----:B------:R-:W-:Y:S01]  /*8c40*/  IMAD R7, R26, R7, R13 ;  /* 0x000000071a077224 */ /* 0x000fe200078e020d */
[----:B------:R-:W-:Y:S01]  /*8c50*/  ULDC.64 UR8, c[0x0][0xb28] ;  /* 0x0002ca0000087ab9 */ /* 0x000fe20000000a00 */
[----:B------:R-:W-:-:S02]  /*8c60*/  IMAD R0, R0, UR10, RZ ;  /* 0x0000000a00007c24 */ /* 0x000fc4000f8e02ff */
[----:B------:R-:W-:Y:S02]  /*8c70*/  IMAD.U32 R5, RZ, RZ, UR4 ;  /* 0x00000004ff057e24 */ /* 0x000fe4000f8e00ff */
[C---:B------:R-:W-:Y:S01]  /*8c80*/  IMAD R9, R3.reuse, UR11, R0 ;  /* 0x0000000b03097c24 */ /* 0x040fe2000f8e0200 */
[----:B------:R-:W-:Y:S01]  /*8c90*/  SHF.R.S32.HI R0, RZ, 0x1f, R7 ;  /* 0x0000001fff007819 */ /* 0x000fe20000011407 */
[----:B------:R-:W-:-:S04]  /*8ca0*/  IMAD.WIDE.U32 R4, R3, UR10, R4 ;  /* 0x0000000a03047c25 */ /* 0x000fc8000f8e0004 */
[----:B------:R-:W-:Y:S02]  /*8cb0*/  IMAD R0, R0, UR8, RZ ;  /* 0x0000000800007c24 */ /* 0x000fe4000f8e02ff */
[----:B------:R-:W-:Y:S02]  /*8cc0*/  IMAD.IADD R5, R5, 0x1, R9 ;  /* 0x0000000105057824 */ /* 0x000fe400078e0209 */
[C---:B------:R-:W-:Y:S02]  /*8cd0*/  IMAD R3, R7.reuse, UR9, R0 ;  /* 0x0000000907037c24 */ /* 0x040fe4000f8e0200 */
[----:B------:R-:W-:Y:S01]  /*8ce0*/  IMAD.WIDE.U32 R4, R7, UR8, R4 ;  /* 0x0000000807047c25 */ /* 0x000fe2000f8e0004 */
[----:B------:R-:W-:-:S03]  /*8cf0*/  ULDC.64 UR8, c[0x0][0xb00] ;  /* 0x0002c00000087ab9 */ /* 0x000fc60000000a00 */
[----:B------:R-:W-:Y:S01]  /*8d00*/  IMAD.IADD R3, R5, 0x1, R3 ;  /* 0x0000000105037824 */ /* 0x000fe200078e0203 */
[----:B------:R-:W-:-:S04]  /*8d10*/  LEA R0, P1, R4, UR8, 0x2 ;  /* 0x0000000804007c11 */ /* 0x000fc8000f8210ff */
[----:B------:R-:W-:Y:S01]  /*8d20*/  LEA.HI.X R3, R4, UR9, R3, 0x2, P1 ;  /* 0x0000000904037c11 */ /* 0x000fe200088f1403 */
[----:B------:R2:W0:Y:S04]  /*8d30*/  SHFL.IDX PT, R6, R0, RZ, 0x1c1f ;  /* 0x001c1fff00067589 */ /* 0x00042800000e0000 */
[----:B------:R2:W1:Y:S01]  /*8d40*/  SHFL.IDX PT, R7, R3, RZ, 0x1c1f ;  /* 0x001c1fff03077589 */ /* 0x00046200000e0000 */
[----:B------:R-:W-:Y:S05]  /*8d50*/  @P2 BRA `(.L_x_223) ;  /* 0x0000000400002947 */ /* 0x000fea0003800000 */
[----:B------:R-:W-:Y:S02]  /*8d60*/  ULDC UR4, c[0x0][0xac8] ;  /* 0x0002b20000047ab9 */ /* 0x000fe40000000800 */
[----:B------:R-:W-:Y:S02]  /*8d70*/  ISETP.GE.AND P3, PT, R172, UR4, PT ;  /* 0x00000004ac007c0c */ /* 0x000fe4000bf66270 */
[----:B------:R-:W-:Y:S02]  /*8d80*/  ISETP.GE.AND P1, PT, R173, UR4, PT ;  /* 0x00000004ad007c0c */ /* 0x000fe4000bf26270 */
[----:B------:R-:W-:Y:S02]  /*8d90*/  ISETP.GE.AND P4, PT, R171, UR4, PT ;  /* 0x00000004ab007c0c */ /* 0x000fe4000bf86270 */
[----:B------:R-:W-:-:S07]  /*8da0*/  ISETP.GE.AND P2, PT, R170, UR4, PT ;  /* 0x00000004aa007c0c */ /* 0x000fce000bf46270 */
[CC--:B0-----:R-:W-:Y:S02]  /*8db0*/  @!P3 LEA R8, P5, R172.reuse, R6.reuse, 0x2 ;  /* 0x00000006ac08b211 */ /* 0x0c1fe400078a10ff */
[----:B-1----:R-:W-:Y:S02]  /*8dc0*/  @!P1 IMAD.WIDE R4, R173, 0x4, R6 ;  /* 0x00000004ad049825 */ /* 0x002fe400078e0206 */
[----:B------:R-:W-:Y:S02]  /*8dd0*/  @!P3 LEA.HI.X R9, R172, R7, R194, 0x2, P5 ;  /* 0x00000007ac09b211 */ /* 0x000fe400028f14c2 */
[-C--:B------:R-:W-:Y:S01]  /*8de0*/  @!P4 LEA R10, P5, R171, R6.reuse, 0x2 ;  /* 0x00000006ab0ac211 */ /* 0x080fe200078a10ff */
[----:B------:R0:W-:Y:S01]  /*8df0*/  @!P1 ST.E.64 desc[UR36][R4.64], R20 ;  /* 0x0000001404009985 */ /* 0x0001e2000c101b24 */
[----:B------:R-:W-:Y:S02]  /*8e00*/  ISETP.GE.AND P1, PT, R169, UR4, PT ;  /* 0x00000004a9007c0c */ /* 0x000fe4000bf26270 */
[----:B------:R-:W-:Y:S01]  /*8e10*/  @!P2 LEA R12, P6, R170, R6, 0x2 ;  /* 0x00000006aa0ca211 */ /* 0x000fe200078c10ff */
[----:B------:R1:W-:Y:S01]  /*8e20*/  @!P3 ST.E.64 desc[UR36][R8.64], R88 ;  /* 0x000000580800b985 */ /* 0x0003e2000c101b24 */
[----:B------:R-:W-:-:S02]  /*8e30*/  ISETP.GE.AND P3, PT, R168, UR4, PT ;  /* 0x00000004a8007c0c */ /* 0x000fc4000bf66270 */
[-C--:B------:R-:W-:Y:S02]  /*8e40*/  @!P4 LEA.HI.X R11, R171, R7.reuse, R193, 0x2, P5 ;  /* 0x00000007ab0bc211 */ /* 0x080fe400028f14c1 */
[----:B------:R-:W-:Y:S02]  /*8e50*/  @!P2 LEA.HI.X R13, R170, R7, R192, 0x2, P6 ;  /* 0x00000007aa0da211 */ /* 0x000fe400030f14c0 */
[----:B------:R-:W-:Y:S01]  /*8e60*/  ISETP.GE.AND P5, PT, R167, UR4, PT ;  /* 0x00000004a7007c0c */ /* 0x000fe2000bfa6270 */
[----:B------:R3:W-:Y:S02]  /*8e70*/  @!P4 ST.E.64 desc[UR36][R10.64], R90 ;  /* 0x0000005a0a00c985 */ /* 0x0007e4000c101b24 */
[----:B------:R-:W-:Y:S02]  /*8e80*/  @!P1 LEA R14, P4, R169, R6, 0x2 ;  /* 0x00000006a90e9211 */ /* 0x000fe400078810ff */
[----:B------:R4:W-:Y:S01]  /*8e90*/  @!P2 ST.E.64 desc[UR36][R12.64], R36 ;  /* 0x000000240c00a985 */ /* 0x0009e2000c101b24 */
[----:B------:R-:W-:-:S02]  /*8ea0*/  ISETP.GE.AND P2, PT, R166, UR4, PT ;  /* 0x00000004a6007c0c */ /* 0x000fc4000bf46270 */
[CC--:B0-----:R-:W-:Y:S02]  /*8eb0*/  @!P3 LEA R4, P6, R168.reuse, R6.reuse, 0x2 ;  /* 0x00000006a804b211 */ /* 0x0c1fe400078c10ff */
[-C--:B------:R-:W-:Y:S02]  /*8ec0*/  @!P1 LEA.HI.X R15, R169, R7.reuse, R191, 0x2, P4 ;  /* 0x00000007a90f9211 */ /* 0x080fe400020f14bf */
[----:B------:R-:W-:Y:S02]  /*8ed0*/  @!P3 LEA.HI.X R5, R168, R7, R190, 0x2, P6 ;  /* 0x00000007a805b211 */ /* 0x000fe400030f14be */
[----:B------:R-:W-:Y:S01]  /*8ee0*/  ISETP.GE.AND P4, PT, R165, UR4, PT ;  /* 0x00000004a5007c0c */ /* 0x000fe2000bf86270 */
[----:B------:R0:W-:Y:S01]  /*8ef0*/  @!P1 ST.E.64 desc[UR36][R14.64], R40 ;  /* 0x000000280e009985 */ /* 0x0001e2000c101b24 */
[----:B-1----:R-:W-:-:S03]  /*8f00*/  @!P5 LEA R8, P1, R167, R6, 0x2 ;  /* 0x00000006a708d211 */ /* 0x002fc600078210ff */
[----:B------:R1:W-:Y:S01]  /*8f10*/  @!P3 ST.E.64 desc[UR36][R4.64], R44 ;  /* 0x0000002c0400b985 */ /* 0x0003e2000c101b24 */
[-C--:B---3--:R-:W-:Y:S02]  /*8f20*/  @!P2 LEA R10, P6, R166, R6.reuse, 0x2 ;  /* 0x00000006a60aa211 */ /* 0x088fe400078c10ff */
[----:B------:R-:W-:Y:S02]  /*8f30*/  ISETP.GE.AND P3, PT, R164, UR4, PT ;  /* 0x00000004a4007c0c */ /* 0x000fe4000bf66270 */
[-C--:B------:R-:W-:Y:S02]  /*8f40*/  @!P5 LEA.HI.X R9, R167, R7.reuse, R189, 0x2, P1 ;  /* 0x00000007a709d211 */ /* 0x080fe400008f14bd */
[----:B------:R-:W-:Y:S02]  /*8f50*/  ISETP.GE.AND P1, PT, R163, UR4, PT ;  /* 0x00000004a3007c0c */ /* 0x000fe4000bf26270 */
[----:B------:R-:W-:Y:S01]  /*8f60*/  @!P2 LEA.HI.X R11, R166, R7, R188, 0x2, P6 ;  /* 0x00000007a60ba211 */ /* 0x000fe200030f14bc */
[----:B------:R3:W-:Y:S01]  /*8f70*/  @!P5 ST.E.64 desc[UR36][R8.64], R48 ;  /* 0x000000300800d985 */ /* 0x0007e2000c101b24 */
[----:B----4-:R-:W-:-:S03]  /*8f80*/  @!P4 LEA R12, P6, R165, R6, 0x2 ;  /* 0x00000006a50cc211 */ /* 0x010fc600078c10ff */
[----:B------:R4:W-:Y:S01]  /*8f90*/  @!P2 ST.E.64 desc[UR36][R10.64], R52 ;  /* 0x000000340a00a985 */ /* 0x0009e2000c101b24 */
[----:B------:R-:W-:Y:S02]  /*8fa0*/  ISETP.GE.AND P2, PT, R162, UR4, PT ;  /* 0x00000004a2007c0c */ /* 0x000fe4000bf46270 */
[-C--:B------:R-:W-:Y:S02]  /*8fb0*/  @!P4 LEA.HI.X R13, R165, R7.reuse, R187, 0x2, P6 ;  /* 0x00000007a50dc211 */ /* 0x080fe400030f14bb */
[CC--:B0-----:R-:W-:Y:S02]  /*8fc0*/  @!P3 LEA R14, P5, R164.reuse, R6.reuse, 0x2 ;  /* 0x00000006a40eb211 */ /* 0x0c1fe400078a10ff */
[----:B-1----:R-:W-:Y:S01]  /*8fd0*/  @!P1 LEA R4, P6, R163, R6, 0x2 ;  /* 0x00000006a3049211 */ /* 0x002fe200078c10ff */
[----:B------:R0:W-:Y:S01]  /*8fe0*/  @!P4 ST.E.64 desc[UR36][R12.64], R56 ;  /* 0x000000380c00c985 */ /* 0x0001e2000c101b24 */
[----:B------:R-:W-:Y:S02]  /*8ff0*/  @!P3 LEA.HI.X R15, R164, R7, R186, 0x2, P5 ;  /* 0x00000007a40fb211 */ /* 0x000fe400028f14ba */
[----:B------:R-:W-:-:S02]  /*9000*/  ISETP.GE.AND P4, PT, R161, UR4, PT ;  /* 0x00000004a1007c0c */ /* 0x000fc4000bf86270 */
[-C--:B------:R-:W-:Y:S01]  /*9010*/  @!P1 LEA.HI.X R5, R163, R7.reuse, R185, 0x2, P6 ;  /* 0x00000007a3059211 */ /* 0x080fe200030f14b9 */
[----:B------:R1:W-:Y:S01]  /*9020*/  @!P3 ST.E.64 desc[UR36][R14.64], R60 ;  /* 0x0000003c0e00b985 */ /* 0x0003e2000c101b24 */
[----:B------:R-:W-:Y:S02]  /*9030*/  ISETP.GE.AND P5, PT, R160, UR4, PT ;  /* 0x00000004a0007c0c */ /* 0x000fe4000bfa6270 */
[----:B---3--:R-:W-:Y:S01]  /*9040*/  @!P2 LEA R8, P6, R162, R6, 0x2 ;  /* 0x00000006a208a211 */ /* 0x008fe200078c10ff */
[----:B------:R3:W-:Y:S01]  /*9050*/  @!P1 ST.E.64 desc[UR36][R4.64], R64 ;  /* 0x0000004004009985 */ /* 0x0007e2000c101b24 */
[----:B------:R-:W-:Y:S02]  /*9060*/  ISETP.GE.AND P3, PT, R23, UR4, PT ;  /* 0x0000000417007c0c */ /* 0x000fe4000bf66270 */
[----:B------:R-:W-:Y:S02]  /*9070*/  ISETP.GE.AND P1, PT, R22, UR4, PT ;  /* 0x0000000416007c0c */ /* 0x000fe4000bf26270 */
[----:B------:R-:W-:-:S02]  /*9080*/  @!P2 LEA.HI.X R9, R162, R7, R184, 0x2, P6 ;  /* 0x00000007a209a211 */ /* 0x000fc400030f14b8 */
[----:B----4-:R-:W-:-:S03]  /*9090*/  @!P4 LEA R10, P6, R161, R6, 0x2 ;  /* 0x00000006a10ac211 */ /* 0x010fc600078c10ff */
[----:B------:R3:W-:Y:S01]  /*90a0*/  @!P2 ST.E.64 desc[UR36][R8.64], R68 ;  /* 0x000000440800a985 */ /* 0x0007e2000c101b24 */
[CC--:B0-----:R-:W-:Y:S02]  /*90b0*/  @!P5 LEA R12, P2, R160.reuse, R6.reuse, 0x2 ;  /* 0x00000006a00cd211 */ /* 0x0c1fe400078410ff */
[-C--:B------:R-:W-:Y:S02]  /*90c0*/  @!P4 LEA.HI.X R11, R161, R7.reuse, R183, 0x2, P6 ;  /* 0x00000007a10bc211 */ /* 0x080fe400030f14b7 */
[CC--:B-1----:R-:W-:Y:S02]  /*90d0*/  @!P3 LEA R14, P6, R23.reuse, R6.reuse, 0x2 ;  /* 0x00000006170eb211 */ /* 0x0c2fe400078c10ff */
[-C--:B------:R-:W-:Y:S01]  /*90e0*/  @!P5 LEA.HI.X R13, R160, R7.reuse, R182, 0x2, P2 ;  /* 0x00000007a00dd211 */ /* 0x080fe200010f14b6 */
[----:B------:R3:W-:Y:S01]  /*90f0*/  @!P4 ST.E.64 desc[UR36][R10.64], R72 ;  /* 0x000000480a00c985 */ /* 0x0007e2000c101b24 */
[C---:B------:R-:W-:Y:S02]  /*9100*/  @!P1 LEA R6, P2, R22.reuse, R6, 0x2 ;  /* 0x0000000616069211 */ /* 0x040fe400078410ff */
[-C--:B------:R-:W-:Y:S01]  /*9110*/  @!P3 LEA.HI.X R15, R23, R7.reuse, R181, 0x2, P6 ;  /* 0x00000007170fb211 */ /* 0x080fe200030f14b5 */
[----:B------:R3:W-:Y:S01]  /*9120*/  @!P5 ST.E.64 desc[UR36][R12.64], R76 ;  /* 0x0000004c0c00d985 */ /* 0x0007e2000c101b24 */
[----:B------:R-:W-:-:S03]  /*9130*/  @!P1 LEA.HI.X R7, R22, R7, R180, 0x2, P2 ;  /* 0x0000000716079211 */ /* 0x000fc600010f14b4 */
[----:B------:R3:W-:Y:S04]  /*9140*/  @!P3 ST.E.64 desc[UR36][R14.64], R80 ;  /* 0x000000500e00b985 */ /* 0x0007e8000c101b24 */
[----:B------:R3:W-:Y:S02]  /*9150*/  @!P1 ST.E.64 desc[UR36][R6.64], R84 ;  /* 0x0000005406009985 */ /* 0x0007e4000c101b24 */
.L_x_223:
[----:B------:R-:W-:Y:S05]  /*9160*/  BSYNC B1 ;  /* 0x0000000000017941 */ /* 0x000fea0003800000 */
.L_x_222:
[----:B-1-3--:R1:W3:Y:S04]  /*9170*/  SHFL.IDX PT, R7, R3, 0x1, 0x1c1f ;  /* 0x003c1f0003077f89 */ /* 0x00a2e800000e0000 */
[----:B0-----:R1:W0:Y:S01]  /*9180*/  SHFL.IDX PT, R6, R0, 0x1, 0x1c1f ;  /* 0x003c1f0000067f89 */ /* 0x00122200000e0000 */
[----:B------:R-:W-:Y:S05]  /*9190*/  @P0 BRA `(.L_x_221) ;  /* 0x0000001000500947 */ /* 0x000fea0003800000 */
[----:B------:R-:W-:Y:S02]  /*91a0*/  ULDC UR4, c[0x0][0xac8] ;  /* 0x0002b20000047ab9 */ /* 0x000fe40000000800 */
[----:B------:R-:W-:Y:S02]  /*91b0*/  ISETP.GE.AND P1, PT, R172, UR4, PT ;  /* 0x00000004ac007c0c */ /* 0x000fe4000bf26270 */
[----:B------:R-:W-:Y:S02]  /*91c0*/  ISETP.GE.AND P0, PT, R171, UR4, PT ;  /* 0x00000004ab007c0c */ /* 0x000fe4000bf06270 */
[----:B------:R-:W-:Y:S02]  /*91d0*/  ISETP.GE.AND P2, PT, R173, UR4, PT ;  /* 0x00000004ad007c0c */ /* 0x000fe4000bf46270 */
[----:B------:R-:W-:Y:S02]  /*91e0*/  ISETP.GE.AND P4, PT, R169, UR4, PT ;  /* 0x00000004a9007c0c */ /* 0x000fe4000bf86270 */
[----:B------:R-:W-:-:S05]  /*91f0*/  ISETP.GE.AND P3, PT, R170, UR4, PT ;  /* 0x00000004aa007c0c */ /* 0x000fca000bf66270 */
[CC--:B0-----:R-:W-:Y:S02]  /*9200*/  @!P1 LEA R8, P5, R172.reuse, R6.reuse, 0x2 ;  /* 0x00000006ac089211 */ /* 0x0c1fe400078a10ff */
[-C--:B------:R-:W-:Y:S02]  /*9210*/  @!P0 LEA R10, P6, R171, R6.reuse, 0x2 ;  /* 0x00000006ab0a8211 */ /* 0x080fe400078c10ff */
[-C--:B---3--:R-:W-:Y:S01]  /*9220*/  @!P1 LEA.HI.X R9, R172, R7.reuse, R194, 0x2, P5 ;  /* 0x00000007ac099211 */ /* 0x088fe200028f14c2 */
[----:B------:R-:W-:Y:S01]  /*9230*/  @!P2 IMAD.WIDE R4, R173, 0x4, R6 ;  /* 0x00000004ad04a825 */ /* 0x000fe200078e0206 */
[----:B------:R-:W-:Y:S02]  /*9240*/  ISETP.GE.AND P5, PT, R168, UR4, PT ;  /* 0x00000004a8007c0c */ /* 0x000fe4000bfa6270 */
[----:B------:R-:W-:Y:S02]  /*9250*/  @!P0 LEA.HI.X R11, R171, R7, R193, 0x2, P6 ;  /* 0x00000007ab0b8211 */ /* 0x000fe400030f14c1 */
[----:B------:R0:W-:Y:S01]  /*9260*/  @!P2 ST.E.64 desc[UR36][R4.64], R92 ;  /* 0x0000005c0400a985 */ /* 0x0001e2000c101b24 */
[----:B------:R-:W-:-:S02]  /*9270*/  @!P4 LEA R14, P2, R169, R6, 0x2 ;  /* 0x00000006a90ec211 */ /* 0x000fc400078410ff */
[----:B------:R-:W-:Y:S01]  /*9280*/  @!P3 LEA R12, P6, R170, R6, 0x2 ;  /* 0x00000006aa0cb211 */ /* 0x000fe200078c10ff */
[----:B------:R-:W-:Y:S01]  /*9290*/  @!P1 ST.E.64 desc[UR36][R8.64], R94 ;  /* 0x0000005e08009985 */ /* 0x000fe2000c101b24 */
[----:B------:R-:W-:Y:S02]  /*92a0*/  ISETP.GE.AND P1, PT, R166, UR4, PT ;  /* 0x00000004a6007c0c */ /* 0x000fe4000bf26270 */
[-C--:B------:R-:W-:Y:S01]  /*92b0*/  @!P4 LEA.HI.X R15, R169, R7.reuse, R191, 0x2, P2 ;  /* 0x00000007a90fc211 */ /* 0x080fe200010f14bf */
[----:B------:R3:W-:Y:S01]  /*92c0*/  @!P0 ST.E.64 desc[UR36][R10.64], R96 ;  /* 0x000000600a008985 */ /* 0x0007e2000c101b24 */
[----:B------:R-:W-:Y:S02]  /*92d0*/  ISETP.GE.AND P0, PT, R167, UR4, PT ;  /* 0x00000004a7007c0c */ /* 0x000fe4000bf06270 */
[----:B------:R-:W-:Y:S02]  /*92e0*/  ISETP.GE.AND P2, PT, R165, UR4, PT ;  /* 0x00000004a5007c0c */ /* 0x000fe4000bf46270 */
[----:B------:R-:W-:-:S02]  /*92f0*/  @!P3 LEA.HI.X R13, R170, R7, R192, 0x2, P6 ;  /* 0x00000007aa0db211 */ /* 0x000fc400030f14c0 */
[----:B------:R-:W-:-:S03]  /*9300*/  @!P5 LEA R18, P6, R168, R6, 0x2 ;  /* 0x00000006a812d211 */ /* 0x000fc600078c10ff */
[----:B------:R4:W-:Y:S01]  /*9310*/  @!P3 ST.E.64 desc[UR36][R12.64], R38 ;  /* 0x000000260c00b985 */ /* 0x0009e2000c101b24 */
[-C--:B------:R-:W-:Y:S02]  /*9320*/  @!P5 LEA.HI.X R19, R168, R7.reuse, R190, 0x2, P6 ;  /* 0x00000007a813d211 */ /* 0x080fe400030f14be */
[----:B------:R-:W-:Y:S01]  /*9330*/  ISETP.GE.AND P3, PT, R164, UR4, PT ;  /* 0x00000004a4007c0c */ /* 0x000fe2000bf66270 */
[----:B------:R5:W-:Y:S01]  /*9340*/  @!P4 ST.E.64 desc[UR36][R14.64], R42 ;  /* 0x0000002a0e00c985 */ /* 0x000be2000c101b24 */
[-C--:B0-----:R-:W-:Y:S02]  /*9350*/  @!P0 LEA R4, P4, R167, R6.reuse, 0x2 ;  /* 0x00000006a7048211 */ /* 0x081fe400078810ff */
[-C--:B---3--:R-:W-:Y:S01]  /*9360*/  @!P2 LEA R10, P6, R165, R6.reuse, 0x2 ;  /* 0x00000006a50aa211 */ /* 0x088fe200078c10ff */
[----:B------:R-:W-:Y:S01]  /*9370*/  @!P5 ST.E.64 desc[UR36][R18.64], R46 ;  /* 0x0000002e1200d985 */ /* 0x000fe2000c101b24 */
[----:B------:R-:W-:Y:S02]  /*9380*/  @!P1 LEA R8, P5, R166, R6, 0x2 ;  /* 0x00000006a6089211 */ /* 0x000fe400078a10ff */
[----:B------:R-:W-:-:S02]  /*9390*/  @!P0 LEA.HI.X R5, R167, R7, R189, 0x2, P4 ;  /* 0x00000007a7058211 */ /* 0x000fc400020f14bd */
[-C--:B------:R-:W-:Y:S02]  /*93a0*/  @!P1 LEA.HI.X R9, R166, R7.reuse, R188, 0x2, P5 ;  /* 0x00000007a6099211 */ /* 0x080fe400028f14bc */
[----:B------:R-:W-:Y:S01]  /*93b0*/  ISETP.GE.AND P4, PT, R163, UR4, PT ;  /* 0x00000004a3007c0c */ /* 0x000fe2000bf86270 */
[----:B------:R-:W-:Y:S01]  /*93c0*/  @!P0 ST.E.64 desc[UR36][R4.64], R50 ;  /* 0x0000003204008985 */ /* 0x000fe2000c101b24 */
[----:B------:R-:W-:Y:S02]  /*93d0*/  @!P2 LEA.HI.X R11, R165, R7, R187, 0x2, P6 ;  /* 0x00000007a50ba211 */ /* 0x000fe400030f14bb */
[----:B----4-:R-:W-:Y:S01]  /*93e0*/  @!P3 LEA R12, P5, R164, R6, 0x2 ;  /* 0x00000006a40cb211 */ /* 0x010fe200078a10ff */
[----:B------:R0:W-:Y:S01]  /*93f0*/  @!P1 ST.E.64 desc[UR36][R8.64], R54 ;  /* 0x0000003608009985 */ /* 0x0001e2000c101b24 */
[----:B------:R-:W-:Y:S02]  /*9400*/  ISETP.GE.AND P1, PT, R161, UR4, PT ;  /* 0x00000004a1007c0c */ /* 0x000fe4000bf26270 */
[----:B------:R-:W-:Y:S01]  /*9410*/  ISETP.GE.AND P0, PT, R160, UR4, PT ;  /* 0x00000004a0007c0c */ /* 0x000fe2000bf06270 */
[----:B------:R3:W-:Y:S01]  /*9420*/  @!P2 ST.E.64 desc[UR36][R10.64], R58 ;  /* 0x0000003a0a00a985 */ /* 0x0007e2000c101b24 */
[----:B------:R-:W-:-:S02]  /*9430*/  ISETP.GE.AND P2, PT, R162, UR4, PT ;  /* 0x00000004a2007c0c */ /* 0x000fc4000bf46270 */
[-C--:B------:R-:W-:Y:S02]  /*9440*/  @!P3 LEA.HI.X R13, R164, R7.reuse, R186, 0x2, P5 ;  /* 0x00000007a40db211 */ /* 0x080fe400028f14ba */
[----:B------:R-:W-:Y:S02]  /*9450*/  ISETP.GE.AND P5, PT, R23, UR4, PT ;  /* 0x0000000417007c0c */ /* 0x000fe4000bfa6270 */
[CC--:B-----5:R-:W-:Y:S01]  /*9460*/  @!P4 LEA R14, P6, R163.reuse, R6.reuse, 0x2 ;  /* 0x00000006a30ec211 */ /* 0x0e0fe200078c10ff */
[----:B------:R4:W-:Y:S03]  /*9470*/  @!P3 ST.E.64 desc[UR36][R12.64], R62 ;  /* 0x0000003e0c00b985 */ /* 0x0009e6000c101b24 */
[----:B------:R-:W-:Y:S02]  /*9480*/  @!P4 LEA.HI.X R15, R163, R7, R185, 0x2, P6 ;  /* 0x00000007a30fc211 */ /* 0x000fe400030f14b9 */
[----:B0-----:R-:W-:-:S02]  /*9490*/  @!P1 LEA R8, P6, R161, R6, 0x2 ;  /* 0x00000006a1089211 */ /* 0x001fc400078c10ff */
[-C--:B------:R-:W-:Y:S01]  /*94a0*/  @!P2 LEA R4, P3, R162, R6.reuse, 0x2 ;  /* 0x00000006a204a211 */ /* 0x080fe200078610ff */
[----:B------:R4:W-:Y:S01]  /*94b0*/  @!P4 ST.E.64 desc[UR36][R14.64], R66 ;  /* 0x000000420e00c985 */ /* 0x0009e2000c101b24 */
[-C--:B---3--:R-:W-:Y:S02]  /*94c0*/  @!P0 LEA R10, P4, R160, R6.reuse, 0x2 ;  /* 0x00000006a00a8211 */ /* 0x088fe400078810ff */
[-C--:B------:R-:W-:Y:S02]  /*94d0*/  @!P2 LEA.HI.X R5, R162, R7.reuse, R184, 0x2, P3 ;  /* 0x00000007a205a211 */ /* 0x080fe400018f14b8 */
[----:B------:R-:W-:Y:S02]  /*94e0*/  @!P5 LEA R18, P3, R23, R6, 0x2 ;  /* 0x000000061712d211 */ /* 0x000fe400078610ff */
[-C--:B------:R-:W-:Y:S01]  /*94f0*/  @!P1 LEA.HI.X R9, R161, R7.reuse, R183, 0x2, P6 ;  /* 0x00000007a1099211 */ /* 0x080fe200030f14b7 */
[----:B------:R4:W-:Y:S01]  /*9500*/  @!P2 ST.E.64 desc[UR36][R4.64], R70 ;  /* 0x000000460400a985 */ /* 0x0009e2000c101b24 */
[----:B------:R-:W-:-:S02]  /*9510*/  @!P0 LEA.HI.X R11, R160, R7, R182, 0x2, P4 ;  /* 0x00000007a00b8211 */ /* 0x000fc400020f14b6 */
[----:B------:R-:W-:Y:S01]  /*9520*/  @!P5 LEA.HI.X R19, R23, R7, R181, 0x2, P3 ;  /* 0x000000071713d211 */ /* 0x000fe200018f14b5 */
[----:B------:R4:W-:Y:S04]  /*9530*/  @!P1 ST.E.64 desc[UR36][R8.64], R74 ;  /* 0x0000004a08009985 */ /* 0x0009e8000c101b24 */
[----:B------:R4:W-:Y:S01]  /*9540*/  @!P0 ST.E.64 desc[UR36][R10.64], R78 ;  /* 0x0000004e0a008985 */ /* 0x0009e2000c101b24 */
[----:B------:R-:W-:-:S03]  /*9550*/  ISETP.GE.AND P0, PT, R22, UR4, PT ;  /* 0x0000000416007c0c */ /* 0x000fc6000bf06270 */
[----:B------:R4:W-:Y:S10]  /*9560*/  @!P5 ST.E.64 desc[UR36][R18.64], R82 ;  /* 0x000000521200d985 */ /* 0x0009f4000c101b24 */
[----:B------:R-:W-:Y:S05]  /*9570*/  @P0 BRA `(.L_x_221) ;  /* 0x0000000c00580947 */ /* 0x000fea0003800000 */
[----:B----4-:R-:W-:-:S04]  /*9580*/  LEA R4, P0, R22, R6, 0x2 ;  /* 0x0000000616047211 */ /* 0x010fc800078010ff */
[----:B------:R-:W-:-:S05]  /*9590*/  LEA.HI.X R5, R22, R7, R180, 0x2, P0 ;  /* 0x0000000716057211 */ /* 0x000fca00000f14b4 */
[----:B------:R0:W-:Y:S01]  /*95a0*/  ST.E.64 desc[UR36][R4.64], R86 ;  /* 0x0000005604007985 */ /* 0x0001e2000c101b24 */
[----:B------:R-:W-:Y:S05]  /*95b0*/  BRA `(.L_x_221) ;  /* 0x0000000c00487947 */ /* 0x000fea0003800000 */
.L_x_212:
[----:B------:R-:W-:Y:S01]  /*95c0*/  ULDC.64 UR8, c[0x0][0xc00] ;  /* 0x0003000000087ab9 */ /* 0x000fe20000000a00 */
[----:B------:R-:W-:Y:S01]  /*95d0*/  R2UR UR7, R18 ;  /* 0x00000000120772ca */ /* 0x000fe200000e0000 */
[----:B------:R-:W-:-:S04]  /*95e0*/  UISETP.NE.U32.AND UP0, UPT, UR8, URZ, UPT ;  /* 0x0000003f0800728c */ /* 0x000fc8000bf05070 */
[----:B------:R-:W-:-:S03]  /*95f0*/  UISETP.NE.AND.EX UP0, UPT, UR9, URZ, UPT, UP0 ;  /* 0x0000003f0900728c */ /* 0x000fc6000bf05300 */
[----:B------:R-:W-:Y:S02]  /*9600*/  ULDC.64 UR8, c[0x0][0xc00] ;  /* 0x0003000000087ab9 */ /* 0x000fe40000000a00 */
[----:B------:R-:W-:Y:S01]  /*9610*/  UIMAD.WIDE UR8, UR61, 0x4, UR8 ;  /* 0x000000043d0878a5 */ /* 0x000fe2000f8e0208 */
[----:B------:R-:W-:-:S05]  /*9620*/  PLOP3.LUT P1, PT, PT, PT, UP0, 0x80, 0x0 ;  /* 0x000000000000781c */ /* 0x000fca0003f2f008 */
[----:B------:R-:W-:Y:S01]  /*9630*/  IMAD.U32 R4, RZ, RZ, UR8 ;  /* 0x00000008ff047e24 */ /* 0x000fe2000f8e00ff */
[----:B------:R-:W-:Y:S01]  /*9640*/  MOV R5, UR9 ;  /* 0x0000000900057c02 */ /* 0x000fe20008000f00 */
[----:B------:R-:W-:Y:S02]  /*9650*/  ULDC.64 UR8, c[0x0][0xc08] ;  /* 0x0003020000087ab9 */ /* 0x000fe40000000a00 */
[----:B------:R-:W-:-:S04]  /*9660*/  UISETP.NE.U32.AND UP1, UPT, UR8, URZ, UPT ;  /* 0x0000003f0800728c */ /* 0x000fc8000bf25070 */
[----:B------:R-:W-:Y:S01]  /*9670*/  UISETP.NE.AND.EX UP1, UPT, UR9, URZ, UPT, UP1 ;  /* 0x0000003f0900728c */ /* 0x000fe2000bf25310 */
[----:B------:R-:W2:Y:S01]  /*9680*/  @P1 LDG.E R3, desc[UR36][R4.64] ;  /* 0x0000002404031981 */ /* 0x000ea2000c1e1900 */
[----:B------:R-:W-:Y:S02]  /*9690*/  ULDC UR4, c[0x0][0xa88] ;  /* 0x0002a20000047ab9 */ /* 0x000fe40000000800 */
[----:B------:R-:W-:Y:S02]  /*96a0*/  IMAD.U32 R0, RZ, RZ, UR4 ;  /* 0x00000004ff007e24 */ /* 0x000fe4000f8e00ff */
[----:B------:R-:W-:-:S05]  /*96b0*/  PLOP3.LUT P2, PT, PT, PT, UP1, 0x80, 0x0 ;  /* 0x000000000000781c */ /* 0x000fca0003f4f018 */
[----:B------:R-:W-:Y:S02]  /*96c0*/  @UP1 ULDC.64 UR8, c[0x0][0xc08] ;  /* 0x0003020000081ab9 */ /* 0x000fe40000000a00 */
[----:B------:R-:W-:-:S06]  /*96d0*/  @UP1 UIMAD.WIDE UR8, UR61, 0x4, UR8 ;  /* 0x000000043d0818a5 */ /* 0x000fcc000f8e0208 */
[----:B------:R-:W-:Y:S02]  /*96e0*/  IMAD.U32 R6, RZ, RZ, UR8 ;  /* 0x00000008ff067e24 */ /* 0x000fe4000f8e00ff */
[----:B------:R-:W-:-:S05]  /*96f0*/  IMAD.U32 R7, RZ, RZ, UR9 ;  /* 0x00000009ff077e24 */ /* 0x000fca000f8e00ff */
[----:B------:R0:W5:Y:S01]  /*9700*/  @P2 LDG.E R0, desc[UR36][R6.64] ;  /* 0x0000002406002981 */ /* 0x000162000c1e1900 */
[----:B------:R-:W-:Y:S01]  /*9710*/  UMOV UR4, URZ ;  /* 0x0000003f00047c82 */ /* 0x000fe20008000000 */
[----:B------:R-:W-:Y:S01]  /*9720*/  UISETP.NE.AND UP1, UPT, UR7, URZ, UPT ;  /* 0x0000003f0700728c */ /* 0x000fe2000bf25270 */
[----:B------:R-:W-:-:S10]  /*9730*/  ISETP.GT.AND P0, PT, R202, 0x7f, PT ;  /* 0x0000007fca00780c */ /* 0x000fd40003f04270 */
[----:B------:R-:W-:Y:S02]  /*9740*/  @!UP1 ULDC UR7, c[0x0][0xad4] ;  /* 0x0002b50000079ab9 */ /* 0x000fe40000000800 */
[----:B------:R-:W-:Y:S01]  /*9750*/  IMAD.U32 R18, RZ, RZ, UR7 ;  /* 0x00000007ff127e24 */ /* 0x000fe2000f8e00ff */
[----:B--2---:R-:W-:-:S13]  /*9760*/  @P1 R2UR UR4, R3 ;  /* 0x00000000030412ca */ /* 0x004fda00000e0000 */
[----:B------:R-:W-:Y:S01]  /*9770*/  USHF.R.S32.HI UR19, URZ, 0x1f, UR4 ;  /* 0x0000001f3f137899 */ /* 0x000fe20008011404 */
[----:B0-----:R-:W-:Y:S11]  /*9780*/  @P2 BRA `(.L_x_224) ;  /* 0x0000000000102947 */ /* 0x001ff60003800000 */
[----:B------:R-:W-:Y:S05]  /*9790*/  @!P1 BRA `(.L_x_224) ;  /* 0x00000000000c9947 */ /* 0x000fea0003800000 */
[----:B------:R-:W2:Y:S04]  /*97a0*/  LDG.E R3, desc[UR36][R4.64] ;  /* 0x0000002404037981 */ /* 0x000ea8000c1e1900 */
[----:B-----5:R-:W2:Y:S02]  /*97b0*/  LDG.E R0, desc[UR36][R4.64+0x4] ;  /* 0x0000042404007981 */ /* 0x020ea4000c1e1900 */
[----:B--2---:R-:W-:-:S07]  /*97c0*/  IMAD.IADD R0, R0, 0x1, -R3 ;  /* 0x0000000100007824 */ /* 0x004fce00078e0a03 */
.L_x_224:
[----:B------:R-:W-:Y:S01]  /*97d0*/  R2UR UR7, R178 ;  /* 0x00000000b20772ca */ /* 0x000fe200000e0000 */
[----:B------:R-:W-:Y:S01]  /*97e0*/  USEL UR61, UR61, URZ, !UP0 ;  /* 0x0000003f3d3d7287 */ /* 0x000fe2000c000000 */
[----:B------:R-:W-:Y:S11]  /*97f0*/  BSSY B1, `(.L_x_225) ;  /* 0x000003d000017945 */ /* 0x000ff60003800000 */
[----:B------:R-:W-:Y:S01]  /*9800*/  USEL UR7, UR7, URZ, !UP0 ;  /* 0x0000003f07077287 */ /* 0x000fe2000c000000 */
[----:B------:R-:W-:Y:S11]  /*9810*/  @P0 BRA `(.L_x_226) ;  /* 0x0000000000e80947 */ /* 0x000ff60003800000 */
[----:B------:R-:W0:Y:S01]  /*9820*/  S2R R4, SR_TID.X ;  /* 0x0000000000047919 */ /* 0x000e220000002100 */
[----:B------:R-:W1:Y:S01]  /*9830*/  LDC R9, c[0x0][0xbe8] ;  /* 0x0002fa00ff097b82 */ /* 0x000e620000000800 */
[----:B------:R-:W-:-:S13]  /*9840*/  R2UR UR8, R175 ;  /* 0x00000000af0872ca */ /* 0x000fda00000e0000 */
[----:B------:R-:W-:-:S05]  /*9850*/  IMAD.U32 R3, RZ, RZ, UR8 ;  /* 0x00000008ff037e24 */ /* 0x000fca000f8e00ff */
[----:B0-----:R-:W-:Y:S01]  /*9860*/  LEA R3, R3, R4, 0x7 ;  /* 0x0000000403037211 */ /* 0x001fe200078e38ff */
[----:B-1---5:R-:W-:-:S04]  /*9870*/  IMAD R4, R0, R9, RZ ;  /* 0x0000000900047224 */ /* 0x022fc800078e02ff */
[----:B------:R-:W-:-:S05]  /*9880*/  VIADD R6, R3, 0xffffff80 ;  /* 0xffffff8003067836 */ /* 0x000fca0000000000 */
[----:B------:R-:W-:-:S13]  /*9890*/  ISETP.GE.AND P0, PT, R6, R4, PT ;  /* 0x000000040600720c */ /* 0x000fda0003f06270 */
[----:B------:R-:W-:Y:S05]  /*98a0*/  @P0 BRA `(.L_x_226) ;  /* 0x0000000000c40947 */ /* 0x000fea0003800000 */
[----:B------:R-:W-:Y:S01]  /*98b0*/  ISETP.NE.AND P0, PT, R9, 0x1, PT ;  /* 0x000000010900780c */ /* 0x000fe20003f05270 */
[----:B------:R-:W-:Y:S01]  /*98c0*/  UMOV UR17, 0x9b8 ;  /* 0x000009b800117882 */ /* 0x000fe20000000000 */
[----:B------:R-:W-:Y:S02]  /*98d0*/  R2UR UR9, R18 ;  /* 0x00000000120972ca */ /* 0x000fe400000e0000 */
[----:B------:R-:W-:Y:S02]  /*98e0*/  R2UR UR8, R19 ;  /* 0x00000000130872ca */ /* 0x000fe400000e0000 */
[----:B------:R-:W-:-:S07]  /*98f0*/  R2UR UR18, R174 ;  /* 0x00000000ae1272ca */ /* 0x000fce00000e0000 */
[----:B------:R-:W0:Y:S02]  /*9900*/  @P0 LDC R3, c[0x0][0xbec] ;  /* 0x0002fb00ff030b82 */ /* 0x000e240000000800 */
[----:B------:R-:W-:-:S04]  /*9910*/  UISETP.GT.AND UP0, UPT, UR9, 0x1, UPT ;  /* 0x000000010900788c */ /* 0x000fc8000bf04270 */
[----:B------:R-:W-:Y:S02]  /*9920*/  USEL UR17, UR17, 0x978, UP0 ;  /* 0x0000097811117887 */ /* 0x000fe40008000000 */
[----:B------:R-:W1:Y:S01]  /*9930*/  @P0 LDC R5, c[0x0][0xbf0] ;  /* 0x0002fc00ff050b82 */ /* 0x000e620000000800 */
[----:B------:R-:W-:-:S09]  /*9940*/  USEL UR16, UR8, URZ, UP0 ;  /* 0x0000003f08107287 */ /* 0x000fd20008000000 */
[----:B------:R-:W-:Y:S01]  /*9950*/  ULDC.64 UR10, c[0x0][UR17+0x220] ;  /* 0x00008800110a7abb */ /* 0x000fe20008000a00 */
[----:B------:R-:W-:Y:S01]  /*9960*/  ULDC.64 UR8, c[0x0][UR17+0x218] ;  /* 0x0000860011087abb */ /* 0x000fe20008000a00 */
[----:B------:R-:W-:Y:S01]  /*9970*/  ULDC.64 UR12, c[0x0][UR17+0x228] ;  /* 0x00008a00110c7abb */ /* 0x000fe20008000a00 */
[----:B------:R-:W-:Y:S02]  /*9980*/  UIMAD UR11, UR11, UR61, URZ ;  /* 0x0000003d0b0b72a4 */ /* 0x000fe4000f8e023f */
[----:B------:R-:W-:Y:S01]  /*9990*/  UIMAD.WIDE.U32 UR14, UR8, UR18, URZ ;  /* 0x00000012080e72a5 */ /* 0x000fe2000f8e003f */
[----:B0-----:R-:W-:Y:S01]  /*99a0*/  @P0 IMAD.HI.U32 R4, R6, R3, RZ ;  /* 0x0000000306040227 */ /* 0x001fe200078e00ff */
[----:B------:R-:W-:Y:S02]  /*99b0*/  UIMAD.WIDE.U32 UR20, UR12, UR16, URZ ;  /* 0x000000100c1472a5 */ /* 0x000fe4000f8e003f */
[----:B------:R-:W-:Y:S01]  /*99c0*/  UIMAD UR18, UR9, UR18, URZ ;  /* 0x00000012091272a4 */ /* 0x000fe2000f8e023f */
[----:B------:R-:W-:Y:S01]  /*99d0*/  IMAD.MOV.U32 R3, RZ, RZ, R6 ;  /* 0x000000ffff037224 */ /* 0x000fe200078e0006 */
[----:B------:R-:W-:-:S02]  /*99e0*/  UIMAD UR12, UR13, UR16, URZ ;  /* 0x000000100d0c72a4 */ /* 0x000fc4000f8e023f */
[----:B------:R-:W-:Y:S01]  /*99f0*/  UIMAD.WIDE.U32 UR8, UR10, UR61, URZ ;  /* 0x0000003d0a0872a5 */ /* 0x000fe2000f8e003f */
[----:B-1----:R-:W-:Y:S01]  /*9a00*/  @P0 SHF.R.U32.HI R3, RZ, R5, R4 ;  /* 0x00000005ff030219 */ /* 0x002fe20000011604 */
[----:B------:R-:W-:Y:S01]  /*9a10*/  UIMAD UR11, UR10, UR7, UR11 ;  /* 0x000000070a0b72a4 */ /* 0x000fe2000f8e020b */
[----:B------:R-:W-:Y:S01]  /*9a20*/  IMAD.U32 R4, RZ, RZ, UR20 ;  /* 0x00000014ff047e24 */ /* 0x000fe2000f8e00ff */
[----:B------:R-:W-:Y:S02]  /*9a30*/  UIADD3 UR12, UR21, UR12, URZ ;  /* 0x0000000c150c7290 */ /* 0x000fe4000fffe03f */
[----:B------:R-:W-:Y:S01]  /*9a40*/  IMAD.U32 R5, RZ, RZ, UR21 ;  /* 0x00000015ff057e24 */ /* 0x000fe2000f8e00ff */
[----:B------:R-:W-:Y:S01]  /*9a50*/  UIADD3 UR18, UR15, UR18, URZ ;  /* 0x000000120f127290 */ /* 0x000fe2000fffe03f */
[--C-:B------:R-:W-:Y:S01]  /*9a60*/  IMAD.MOV R7, RZ, RZ, -R3.reuse ;  /* 0x000000ffff077224 */ /* 0x100fe200078e0a03 */
[----:B------:R-:W-:Y:S01]  /*9a70*/  UIADD3 UR14, UP1, UP2, UR8, UR14, UR4 ;  /* 0x0000000e080e7290 */ /* 0x000fe2000fa3e004 */
[----:B------:R-:W-:Y:S01]  /*9a80*/  SHF.R.S32.HI R5, RZ, 0x1f, R3 ;  /* 0x0000001fff057819 */ /* 0x000fe20000011403 */
[----:B------:R-:W-:Y:S01]  /*9a90*/  UIADD3 UR10, UR9, UR11, URZ ;  /* 0x0000000b090a7290 */ /* 0x000fe2000fffe03f */
[----:B------:R-:W-:-:S02]  /*9aa0*/  IMAD R7, R9, R7, R6 ;  /* 0x0000000709077224 */ /* 0x000fc400078e0206 */
[----:B------:R-:W-:Y:S01]  /*9ab0*/  IMAD.U32 R8, RZ, RZ, UR12 ;  /* 0x0000000cff087e24 */ /* 0x000fe2000f8e00ff */
[----:B------:R-:W-:Y:S01]  /*9ac0*/  UIADD3.X UR10, UR10, UR18, UR19, UP1, UP2 ;  /* 0x000000120a0a7290 */ /* 0x000fe20008fe4413 */
[----:B------:R-:W-:Y:S01]  /*9ad0*/  IADD3 R4, P0, P1, R3, UR14, R4 ;  /* 0x0000000e03047c10 */ /* 0x000fe2000f91e004 */
[----:B------:R-:W-:Y:S01]  /*9ae0*/  ULDC.64 UR8, c[0x0][UR17+0x210] ;  /* 0x0000840011087abb */ /* 0x000fe20008000a00 */
[----:B------:R-:W-:Y:S01]  /*9af0*/  SHF.R.S32.HI R3, RZ, 0x1f, R7 ;  /* 0x0000001fff037819 */ /* 0x000fe20000011407 */
[----:B------:R-:W-:Y:S02]  /*9b00*/  IMAD R6, R7, UR9, RZ ;  /* 0x0000000907067c24 */ /* 0x000fe4000f8e02ff */
[----:B------:R-:W-:Y:S01]  /*9b10*/  IADD3.X R5, R5, UR10, R8, P0, P1 ;  /* 0x0000000a05057c10 */ /* 0x000fe200087e2408 */
[----:B------:R-:W-:Y:S01]  /*9b20*/  ULDC.64 UR10, c[0x0][0xba8] ;  /* 0x0002ea00000a7ab9 */ /* 0x000fe20000000a00 */
[----:B------:R-:W-:Y:S01]  /*9b30*/  IMAD R3, R3, UR8, R6 ;  /* 0x0000000803037c24 */ /* 0x000fe2000f8e0206 */
[----:B------:R-:W-:Y:S01]  /*9b40*/  @!UP0 ULDC UR10, c[0x0][0xb50] ;  /* 0x0002d400000a8ab9 */ /* 0x000fe20000000800 */
[----:B------:R-:W-:Y:S01]  /*9b50*/  @!UP0 ULDC UR11, c[0x0][0xb54] ;  /* 0x0002d500000b8ab9 */ /* 0x000fe20000000800 */
[----:B------:R-:W-:-:S05]  /*9b60*/  IMAD.WIDE.U32 R4, R7, UR8, R4 ;  /* 0x0000000807047c25 */ /* 0x000fca000f8e0004 */
[----:B------:R-:W-:Y:S02]  /*9b70*/  IADD3 R3, R5, R3, RZ ;  /* 0x0000000305037210 */ /* 0x000fe40007ffe0ff */
[----:B------:R-:W-:-:S04]  /*9b80*/  LEA R6, P0, R4, UR10, 0x2 ;  /* 0x0000000a04067c11 */ /* 0x000fc8000f8010ff */
[----:B------:R-:W-:Y:S01]  /*9b90*/  LEA.HI.X R7, R4, UR11, R3, 0x2, P0 ;  /* 0x0000000b04077c11 */ /* 0x000fe200080f1403 */
[----:B------:R-:W-:-:S05]  /*9ba0*/  IMAD.MOV.U32 R3, RZ, RZ, -0x800000 ;  /* 0xff800000ff037424 */ /* 0x000fca00078e00ff */
[----:B------:R0:W-:Y:S03]  /*9bb0*/  STG.E desc[UR36][R6.64], R3 ;  /* 0x0000000306007986 */ /* 0x0001e6000c101924 */
.L_x_226:
[----:B------:R-:W-:Y:S05]  /*9bc0*/  BSYNC B1 ;  /* 0x0000000000017941 */ /* 0x000fea0003800000 */
.L_x_225:
[----:B------:R-:W-:-:S13]  /*9bd0*/  R2UR UR8, R18 ;  /* 0x00000000120872ca */ /* 0x000fda00000e0000 */
[----:B------:R-:W-:-:S06]  /*9be0*/  UISETP.GT.AND UP0, UPT, UR8, 0x1, UPT ;  /* 0x000000010800788c */ /* 0x000fcc000bf04270 */
[----:B------:R-:W-:-:S13]  /*9bf0*/  PLOP3.LUT P0, PT, PT, PT, UP0, 0x80, 0x0 ;  /* 0x000000000000781c */ /* 0x000fda0003f0f008 */
[----:B------:R-:W-:Y:S05]  /*9c00*/  @P0 BRA `(.L_x_221) ;  /* 0x0000000400b40947 */ /* 0x000fea0003800000 */
[----:B------:R-:W1:Y:S01]  /*9c10*/  LDC R11, c[0x0][0xbe8] ;  /* 0x0002fa00ff0b7b82 */ /* 0x000e620000000800 */
[----:B------:R-:W-:Y:S01]  /*9c20*/  R2UR UR14, R175 ;  /* 0x00000000af0e72ca */ /* 0x000fe200000e0000 */
[----:B------:R-:W-:Y:S01]  /*9c30*/  ULDC.64 UR12, c[0x0][0xaa0] ;  /* 0x0002a800000c7ab9 */ /* 0x000fe20000000a00 */
[----:B------:R-:W-:Y:S01]  /*9c40*/  R2UR UR15, R174 ;  /* 0x00000000ae0f72ca */ /* 0x000fe200000e0000 */
[----:B------:R-:W-:Y:S01]  /*9c50*/  UIMAD UR10, UR19, UR12, URZ ;  /* 0x0000000c130a72a4 */ /* 0x000fe2000f8e023f */
[----:B0-----:R-:W-:Y:S01]  /*9c60*/  IMAD R3, R17, 0x20, R176 ;  /* 0x0000002011037824 */ /* 0x001fe200078e02b0 */
[----:B------:R-:W-:Y:S01]  /*9c70*/  UIMAD.WIDE.U32 UR8, UR4, UR12, URZ ;  /* 0x0000000c040872a5 */ /* 0x000fe2000f8e003f */
[----:B------:R-:W-:Y:S01]  /*9c80*/  BSSY B1, `(.L_x_227) ;  /* 0x000003b000017945 */ /* 0x000fe20003800000 */
[----:B------:R-:W-:-:S04]  /*9c90*/  UIMAD UR10, UR4, UR13, UR10 ;  /* 0x0000000d040a72a4 */ /* 0x000fc8000f8e020a */
[----:B------:R-:W-:Y:S02]  /*9ca0*/  UIADD3 UR9, UR9, UR10, URZ ;  /* 0x0000000a09097290 */ /* 0x000fe4000fffe03f */
[----:B------:R-:W-:Y:S01]  /*9cb0*/  IMAD.U32 R8, RZ, RZ, UR14 ;  /* 0x0000000eff087e24 */ /* 0x000fe2000f8e00ff */
[----:B------:R-:W-:Y:S01]  /*9cc0*/  ULDC.64 UR10, c[0x0][0xae8] ;  /* 0x0002ba00000a7ab9 */ /* 0x000fe20000000a00 */
[----:B------:R-:W-:Y:S01]  /*9cd0*/  IMAD.U32 R13, RZ, RZ, UR14 ;  /* 0x0000000eff0d7e24 */ /* 0x000fe2000f8e00ff */
[----:B------:R-:W-:Y:S01]  /*9ce0*/  UIMAD.WIDE.U32 UR8, UR15, UR10, UR8 ;  /* 0x0000000a0f0872a5 */ /* 0x000fe2000f8e0008 */
[----:B------:R-:W-:-:S03]  /*9cf0*/  IMAD R8, R8, 0x80, R3 ;  /* 0x0000008008087824 */ /* 0x000fc600078e0203 */
[----:B------:R-:W-:Y:S01]  /*9d00*/  UIMAD UR9, UR15, UR11, UR9 ;  /* 0x0000000b0f0972a4 */ /* 0x000fe2000f8e0209 */
[----:B------:R-:W-:Y:S01]  /*9d10*/  IMAD.MOV.U32 R3, RZ, RZ, R8 ;  /* 0x000000ffff037224 */ /* 0x000fe200078e0008 */
[----:B-1----:R-:W-:Y:S01]  /*9d20*/  ISETP.NE.AND P0, PT, R11, 0x1, PT ;  /* 0x000000010b00780c */ /* 0x002fe20003f05270 */
[----:B------:R-:W-:Y:S02]  /*9d30*/  ULDC.64 UR10, c[0x0][0xaf0] ;  /* 0x0002bc00000a7ab9 */ /* 0x000fe40000000a00 */
[----:B------:R-:W-:Y:S02]  /*9d40*/  UIMAD UR7, UR7, UR10, URZ ;  /* 0x0000000a070772a4 */ /* 0x000fe4000f8e023f */
[----:B------:R-:W-:Y:S02]  /*9d50*/  UIMAD.WIDE.U32 UR8, UR61, UR10, UR8 ;  /* 0x0000000a3d0872a5 */ /* 0x000fe4000f8e0008 */
[----:B------:R-:W-:-:S03]  /*9d60*/  UIMAD UR4, UR61, UR11, UR7 ;  /* 0x0000000b3d0472a4 */ /* 0x000fc6000f8e0207 */
[----:B------:R-:W-:Y:S01]  /*9d70*/  ULDC.64 UR10, c[0x0][0xae0] ;  /* 0x0002b800000a7ab9 */ /* 0x000fe20000000a00 */
[----:B------:R-:W-:Y:S02]  /*9d80*/  UIADD3 UR4, UR9, UR4, URZ ;  /* 0x0000000409047290 */ /* 0x000fe4000fffe03f */
[----:B------:R-:W0:Y:S08]  /*9d90*/  @P0 LDC R5, c[0x0][0xbec] ;  /* 0x0002fb00ff050b82 */ /* 0x000e300000000800 */
[----:B------:R-:W1:Y:S01]  /*9da0*/  @P0 LDC R7, c[0x0][0xbf0] ;  /* 0x0002fc00ff070b82 */ /* 0x000e620000000800 */
[----:B0-----:R-:W-:-:S04]  /*9db0*/  @P0 IMAD.HI.U32 R4, R8, R5, RZ ;  /* 0x0000000508040227 */ /* 0x001fc800078e00ff */
[----:B------:R-:W-:Y:S02]  /*9dc0*/  IMAD.U32 R5, RZ, RZ, UR9 ;  /* 0x00000009ff057e24 */ /* 0x000fe4000f8e00ff */
[----:B------:R-:W-:Y:S01]  /*9dd0*/  IMAD.U32 R5, RZ, RZ, UR4 ;  /* 0x00000004ff057e24 */ /* 0x000fe2000f8e00ff */
[----:B-1----:R-:W-:-:S04]  /*9de0*/  @P0 SHF.R.U32.HI R3, RZ, R7, R4 ;  /* 0x00000007ff030219 */ /* 0x002fc80000011604 */
[--C-:B------:R-:W-:Y:S01]  /*9df0*/  SHF.R.S32.HI R4, RZ, 0x1f, R3.reuse ;  /* 0x0000001fff047819 */ /* 0x100fe20000011403 */
[----:B------:R-:W-:-:S04]  /*9e00*/  IMAD.MOV R7, RZ, RZ, -R3 ;  /* 0x000000ffff077224 */ /* 0x000fc800078e0a03 */
[----:B------:R-:W-:Y:S01]  /*9e10*/  IMAD R6, R4, UR10, RZ ;  /* 0x0000000a04067c24 */ /* 0x000fe2000f8e02ff */
[----:B------:R-:W-:Y:S01]  /*9e20*/  MOV R4, UR8 ;  /* 0x0000000800047c02 */ /* 0x000fe20008000f00 */
[----:B------:R-:W-:Y:S01]  /*9e30*/  IMAD R7, R11, R7, R8 ;  /* 0x000000070b077224 */ /* 0x000fe200078e0208 */
[----:B------:R-:W-:Y:S01]  /*9e40*/  ULDC.64 UR8, c[0x0][0xad8] ;  /* 0x0002b60000087ab9 */ /* 0x000fe20000000a00 */
[C---:B------:R-:W-:Y:S02]  /*9e50*/  IMAD R9, R3.reuse, UR11, R6 ;  /* 0x0000000b03097c24 */ /* 0x040fe4000f8e0206 */
[----:B------:R-:W-:Y:S01]  /*9e60*/  IMAD.WIDE.U32 R4, R3, UR10, R4 ;  /* 0x0000000a03047c25 */ /* 0x000fe2000f8e0004 */
[----:B------:R-:W-:-:S03]  /*9e70*/  SHF.R.S32.HI R3, RZ, 0x1f, R7 ;  /* 0x0000001fff037819 */ /* 0x000fc60000011407 */
[----:B------:R-:W-:Y:S02]  /*9e80*/  IMAD.IADD R5, R5, 0x1, R9 ;  /* 0x0000000105057824 */ /* 0x000fe400078e0209 */
[----:B------:R-:W-:Y:S02]  /*9e90*/  IMAD R6, R3, UR8, RZ ;  /* 0x0000000803067c24 */ /* 0x000fe4000f8e02ff */
[----:B------:R-:W-:Y:S02]  /*9ea0*/  IMAD R8, R13, 0x80, R176 ;  /* 0x000000800d087824 */ /* 0x000fe400078e02b0 */
[----:B-----5:R-:W-:Y:S02]  /*9eb0*/  IMAD R11, R0, R11, RZ ;  /* 0x0000000b000b7224 */ /* 0x020fe400078e02ff */
[C---:B------:R-:W-:Y:S02]  /*9ec0*/  IMAD R3, R7.reuse, UR9, R6 ;  /* 0x0000000907037c24 */ /* 0x040fe4000f8e0206 */
[----:B------:R-:W-:Y:S01]  /*9ed0*/  IMAD.WIDE.U32 R4, R7, UR8, R4 ;  /* 0x0000000807047c25 */ /* 0x000fe2000f8e0004 */
[----:B------:R-:W-:Y:S01]  /*9ee0*/  ISETP.GE.AND P2, PT, R8, R11, PT ;  /* 0x0000000b0800720c */ /* 0x000fe20003f46270 */
[----:B------:R-:W-:-:S02]  /*9ef0*/  ULDC.64 UR8, c[0x0][0xa80] ;  /* 0x0002a00000087ab9 */ /* 0x000fc40000000a00 */
[----:B------:R-:W-:Y:S01]  /*9f00*/  IMAD.IADD R3, R5, 0x1, R3 ;  /* 0x0000000105037824 */ /* 0x000fe200078e0203 */
[----:B------:R-:W-:Y:S01]  /*9f10*/  LEA R6, P3, R4, UR8, 0x1 ;  /* 0x0000000804067c11 */ /* 0x000fe2000f8608ff */
[----:B------:R-:W-:-:S03]  /*9f20*/  VIADD R0, R8, 0x20 ;  /* 0x0000002008007836 */ /* 0x000fc60000000000 */
[----:B------:R-:W-:Y:S01]  /*9f30*/  LEA.HI.X R3, R4, UR9, R3, 0x1, P3 ;  /* 0x0000000904037c11 */ /* 0x000fe200098f0c03 */
[----:B------:R0:W1:Y:S01]  /*9f40*/  SHFL.IDX PT, R7, R6, RZ, 0x181f ;  /* 0x00181fff06077589 */ /* 0x00006200000e0000 */
[-C--:B------:R-:W-:Y:S02]  /*9f50*/  ISETP.GE.AND P1, PT, R0, R11.reuse, PT ;  /* 0x0000000b0000720c */ /* 0x080fe40003f26270 */
[----:B------:R-:W-:Y:S01]  /*9f60*/  IADD3 R0, R8, 0x40, RZ ;  /* 0x0000004008007810 */ /* 0x000fe20007ffe0ff */
[----:B------:R0:W2:Y:S03]  /*9f70*/  SHFL.IDX PT, R5, R3, RZ, 0x181f ;  /* 0x00181fff03057589 */ /* 0x0000a600000e0000 */
[----:B------:R-:W-:Y:S01]  /*9f80*/  ISETP.GE.AND P0, PT, R0, R11, PT ;  /* 0x0000000b0000720c */ /* 0x000fe20003f06270 */
[----:B------:R-:W-:-:S12]  /*9f90*/  @P2 BRA `(.L_x_228) ;  /* 0x0000000000242947 */ /* 0x000fd80003800000 */
[----:B------:R-:W-:Y:S02]  /*9fa0*/  ULDC UR4, c[0x0][0xac8] ;  /* 0x0002b20000047ab9 */ /* 0x000fe40000000800 */
[----:B------:R-:W-:Y:S02]  /*9fb0*/  ISETP.GE.AND P4, PT, R2, UR4, PT ;  /* 0x0000000402007c0c */ /* 0x000fe4000bf86270 */
[----:B------:R-:W-:-:S11]  /*9fc0*/  ISETP.GE.AND P5, PT, R16, UR4, PT ;  /* 0x0000000410007c0c */ /* 0x000fd6000bfa6270 */
[-C--:B-1----:R-:W-:Y:S02]  /*9fd0*/  @!P4 LEA R12, P2, R2, R7.reuse, 0x1 ;  /* 0x00000007020cc211 */ /* 0x082fe400078408ff */
[----:B------:R-:W-:Y:S02]  /*9fe0*/  @!P5 LEA R4, P3, R16, R7, 0x1 ;  /* 0x000000071004d211 */ /* 0x000fe400078608ff */
[-C--:B--2---:R-:W-:Y:S02]  /*9ff0*/  @!P4 LEA.HI.X R13, R2, R5.reuse, R201, 0x1, P2 ;  /* 0x00000005020dc211 */ /* 0x084fe400010f0cc9 */
[----:B------:R-:W-:-:S03]  /*a000*/  @!P5 LEA.HI.X R5, R16, R5, R200, 0x1, P3 ;  /* 0x000000051005d211 */ /* 0x000fc600018f0cc8 */
[----:B------:R3:W-:Y:S04]  /*a010*/  @!P4 ST.E.128 desc[UR36][R12.64], RZ ;  /* 0x000000ff0c00c985 */ /* 0x0007e8000c101d24 */
[----:B------:R3:W-:Y:S02]  /*a020*/  @!P5 ST.E.128 desc[UR36][R4.64], RZ ;  /* 0x000000ff0400d985 */ /* 0x0007e4000c101d24 */
.L_x_228:
[----:B------:R-:W-:Y:S05]  /*a030*/  BSYNC B1 ;  /* 0x0000000000017941 */ /* 0x000fea0003800000 */
.L_x_227:
[----:B--23--:R2:W3:Y:S01]  /*a040*/  SHFL.IDX PT, R5, R3, 0x1, 0x181f ;  /* 0x00381f0003057f89 */ /* 0x00c4e200000e0000 */
[----:B------:R-:W-:Y:S03]  /*a050*/  BSSY B1, `(.L_x_229) ;  /* 0x000000c000017945 */ /* 0x000fe60003800000 */
[----:B-1----:R2:W1:Y:S01]  /*a060*/  SHFL.IDX PT, R7, R6, 0x1, 0x181f ;  /* 0x00381f0006077f89 */ /* 0x00246200000e0000 */
[----:B------:R-:W-:Y:S05]  /*a070*/  @P1 BRA `(.L_x_230) ;  /* 0x0000000000241947 */ /* 0x000fea0003800000 */
[----:B------:R-:W-:Y:S02]  /*a080*/  ULDC UR4, c[0x0][0xac8] ;  /* 0x0002b20000047ab9 */ /* 0x000fe40000000800 */
[----:B------:R-:W-:Y:S02]  /*a090*/  ISETP.GE.AND P3, PT, R2, UR4, PT ;  /* 0x0000000402007c0c */ /* 0x000fe4000bf66270 */
[----:B------:R-:W-:-:S11]  /*a0a0*/  ISETP.GE.AND P4, PT, R16, UR4, PT ;  /* 0x0000000410007c0c */ /* 0x000fd6000bf86270 */
[-C--:B-1----:R-:W-:Y:S02]  /*a0b0*/  @!P3 LEA R12, P1, R2, R7.reuse, 0x1 ;  /* 0x00000007020cb211 */ /* 0x082fe400078208ff */
[----:B------:R-:W-:Y:S02]  /*a0c0*/  @!P4 LEA R4, P2, R16, R7, 0x1 ;  /* 0x000000071004c211 */ /* 0x000fe400078408ff */
[-C--:B---3--:R-:W-:Y:S02]  /*a0d0*/  @!P3 LEA.HI.X R13, R2, R5.reuse, R201, 0x1, P1 ;  /* 0x00000005020db211 */ /* 0x088fe400008f0cc9 */
[----:B------:R-:W-:-:S03]  /*a0e0*/  @!P4 LEA.HI.X R5, R16, R5, R200, 0x1, P2 ;  /* 0x000000051005c211 */ /* 0x000fc600010f0cc8 */
[----:B------:R4:W-:Y:S04]  /*a0f0*/  @!P3 ST.E.128 desc[UR36][R12.64], RZ ;  /* 0x000000ff0c00b985 */ /* 0x0009e8000c101d24 */
[----:B------:R4:W-:Y:S02]  /*a100*/  @!P4 ST.E.128 desc[UR36][R4.64], RZ ;  /* 0x000000ff0400c985 */ /* 0x0009e4000c101d24 */
.L_x_230:
[----:B------:R-:W-:Y:S05]  /*a110*/  BSYNC B1 ;  /* 0x0000000000017941 */ /* 0x000fea0003800000 */
.L_x_229:
[----:B---34-:R3:W4:Y:S01]  /*a120*/  SHFL.IDX PT, R5, R3, 0x2, 0x181f ;  /* 0x00581f0003057f89 */ /* 0x01872200000e0000 */
        /* <DEDUP_REMOVED lines=8> */
[-C--:B----4-:R-:W-:Y:S02]  /*a1b0*/  @!P2 LEA.HI.X R13, R2, R5.reuse, R201, 0x1, P0 ;  /* 0x00000005020da211 */ /* 0x090fe400000f0cc9 */
[----:B------:R-:W-:-:S03]  /*a1c0*/  @!P3 LEA.HI.X R5, R16, R5, R200, 0x1, P1 ;  /* 0x000000051005b211 */ /* 0x000fc600008f0cc8 */
[----:B------:R1:W-:Y:S04]  /*a1d0*/  @!P2 ST.E.128 desc[UR36][R12.64], RZ ;  /* 0x000000ff0c00a985 */ /* 0x0003e8000c101d24 */
[----:B------:R1:W-:Y:S02]  /*a1e0*/  @!P3 ST.E.128 desc[UR36][R4.64], RZ ;  /* 0x000000ff0400b985 */ /* 0x0003e4000c101d24 */
.L_x_232:
[----:B------:R-:W-:Y:S05]  /*a1f0*/  BSYNC B1 ;  /* 0x0000000000017941 */ /* 0x000fea0003800000 */
.L_x_231:
[----:B------:R-:W-:Y:S01]  /*a200*/  VIADD R0, R8, 0x60 ;  /* 0x0000006008007836 */ /* 0x000fe20000000000 */
[----:B0-23--:R-:W0:Y:S04]  /*a210*/  SHFL.IDX PT, R3, R3, 0x3, 0x181f ;  /* 0x00781f0003037f89 */ /* 0x00de2800000e0000 */
[----:B------:R-:W-:Y:S01]  /*a220*/  ISETP.GE.AND P0, PT, R0, R11, PT ;  /* 0x0000000b0000720c */ /* 0x000fe20003f06270 */
[----:B-1--4-:R1:W2:-:S12]  /*a230*/  SHFL.IDX PT, R5, R6, 0x3, 0x181f ;  /* 0x00781f0006057f89 */ /* 0x01229800000e0000 */
[----:B-1----:R-:W-:Y:S05]  /*a240*/  @P0 BRA `(.L_x_221) ;  /* 0x0000000000240947 */ /* 0x002fea0003800000 */
[----:B------:R-:W-:Y:S02]  /*a250*/  ULDC UR4, c[0x0][0xac8] ;  /* 0x0002b20000047ab9 */ /* 0x000fe40000000800 */
[----:B------:R-:W-:Y:S02]  /*a260*/  ISETP.GE.AND P2, PT, R2, UR4, PT ;  /* 0x0000000402007c0c */ /* 0x000fe4000bf46270 */
[----:B------:R-:W-:-:S11]  /*a270*/  ISETP.GE.AND P3, PT, R16, UR4, PT ;  /* 0x0000000410007c0c */ /* 0x000fd6000bf66270 */
[-C--:B--2---:R-:W-:Y:S02]  /*a280*/  @!P2 LEA R6, P0, R2, R5.reuse, 0x1 ;  /* 0x000000050206a211 */ /* 0x084fe400078008ff */
[----:B------:R-:W-:Y:S02]  /*a290*/  @!P3 LEA R4, P1, R16, R5, 0x1 ;  /* 0x000000051004b211 */ /* 0x000fe400078208ff */
[-C--:B0-----:R-:W-:Y:S02]  /*a2a0*/  @!P2 LEA.HI.X R7, R2, R3.reuse, R201, 0x1, P0 ;  /* 0x000000030207a211 */ /* 0x081fe400000f0cc9 */
[----:B------:R-:W-:-:S03]  /*a2b0*/  @!P3 LEA.HI.X R5, R16, R3, R200, 0x1, P1 ;  /* 0x000000031005b211 */ /* 0x000fc600008f0cc8 */
[----:B------:R0:W-:Y:S04]  /*a2c0*/  @!P2 ST.E.128 desc[UR36][R6.64], RZ ;  /* 0x000000ff0600a985 */ /* 0x0001e8000c101d24 */
[----:B------:R0:W-:Y:S02]  /*a2d0*/  @!P3 ST.E.128 desc[UR36][R4.64], RZ ;  /* 0x000000ff0400b985 */ /* 0x0001e4000c101d24 */
.L_x_221:
[----:B------:R-:W-:Y:S05]  /*a2e0*/  BSYNC B0 ;  /* 0x0000000000007941 */ /* 0x000fea0003800000 */
.L_x_211:
[----:B------:R-:W-:Y:S02]  /*a2f0*/  ULDC UR4, c[0x0][0xc3c] ;  /* 0x00030f0000047ab9 */ /* 0x000fe40000000800 */
[----:B------:R-:W-:-:S13]  /*a300*/  ISETP.GE.AND P0, PT, R27, UR4, PT ;  /* 0x000000041b007c0c */ /* 0x000fda000bf06270 */
[----:B------:R-:W-:Y:S05]  /*a310*/  @!P0 BRA `(.L_x_233) ;  /* 0xffffff6c000c8947 */ /* 0x000fea000383ffff */
[----:B------:R-:W-:Y:S05]  /*a320*/  EXIT ;  /* 0x000000000000794d */ /* 0x000fea0003800000 */
.L_x_182:
[----:B------:R-:W-:-:S08]  /*a330*/  NOP ;  /* 0x0000000000007918 */ /* 0x000fd00000000000 */
[----:B0-----:R-:W0:-:S00]  /*a340*/  USETMAXREG.DEALLOC.CTAPOOL 0x28 ;  /* 0x00000028000079c8 */ /* 0x001e0000080e0500 */
[----:B0-----:R-:W-:Y:S02]  /*a350*/  LOP3.LUT R0, R0, 0x3, RZ, 0xc0, !PT ;  /* 0x0000000300007812 */ /* 0x001fe400078ec0ff */
[----:B------:R-:W-:-:S04]  /*a360*/  LOP3.LUT R23, R23, 0xffffff7f, RZ, 0xc0, !PT ;  /* 0xffffff7f17177812 */ /* 0x000fc800078ec0ff */
[----:B------:R-:W0:Y:S02]  /*a370*/  SHFL.IDX PT, R0, R0, RZ, 0x1f ;  /* 0x00001fff00007589 */ /* 0x000e2400000e0000 */
[----:B0-----:R-:W-:Y:S01]  /*a380*/  ISETP.NE.AND P0, PT, R0, RZ, PT ;  /* 0x000000ff0000720c */ /* 0x001fe20003f05270 */
[----:B------:R-:W-:-:S12]  /*a390*/  IMAD.MOV.U32 R0, RZ, RZ, RZ ;  /* 0x000000ffff007224 */ /* 0x000fd800078e00ff */
[----:B------:R-:W-:Y:S01]  /*a3a0*/  @P0 LOP3.LUT R23, R23, 0x80, RZ, 0xfc, !PT ;  /* 0x0000008017170812 */ /* 0x000fe200078efcff */
[----:B------:R-:W-:Y:S06]  /*a3b0*/  @!P0 BRA `(.L_x_234) ;  /* 0x00000000001c8947 */ /* 0x000fec0003800000 */
[----:B------:R-:W0:Y:S08]  /*a3c0*/  S2UR UR5, SR_CgaCtaId ;  /* 0x00000000000579c3 */ /* 0x000e300000008800 */
[----:B------:R-:W-:Y:S06]  /*a3d0*/  BAR.SYNC.DEFER_BLOCKING 0x5, 0x180 ;  /* 0x0146000000007b1d */ /* 0x000fec0000010000 */
[----:B------:R-:W-:-:S02]  /*a3e0*/  UMOV UR4, 0x400 ;  /* 0x0000040000047882 */ /* 0x000fc40000000000 */
[----:B0-----:R-:W-:-:S09]  /*a3f0*/  ULEA UR4, UR5, UR4, 0x18 ;  /* 0x0000000405047291 */ /* 0x001fd2000f8ec03f */
[----:B------:R-:W0:Y:S01]  /*a400*/  LDS.128 R16, [UR4+0x2a8d0] ;  /* 0x02a8d004ff107984 */ /* 0x000e220008000c00 */
[----:B------:R-:W-:Y:S06]  /*a410*/  BAR.ARV 0x4, 0x180 ;  /* 0x0106000000007b1d */ /* 0x000fec0000002000 */
[----:B------:R-:W-:Y:S05]  /*a420*/  BRA `(.L_x_235) ;  /* 0x0000000800947947 */ /* 0x000fea0003800000 */
.L_x_234:
[----:B------:R-:W0:Y:S01]  /*a430*/  S2R R2, SR_TID.X ;  /* 0x0000000000027919 */ /* 0x000e220000002100 */
[----:B------:R-:W-:Y:S01]  /*a440*/  ULDC UR4, c[0x0][0xc3c] ;  /* 0x00030f0000047ab9 */ /* 0x000fe20000000800 */
[----:B------:R-:W-:Y:S01]  /*a450*/  IMAD.MOV.U32 R9, RZ, RZ, RZ ;  /* 0x000000ffff097224 */ /* 0x000fe200078e00ff */
[----:B------:R-:W1:Y:S01]  /*a460*/  S2UR UR6, SR_CTAID.X ;  /* 0x00000000000679c3 */ /* 0x000e620000002500 */
[----:B------:R-:W-:Y:S01]  /*a470*/  ULDC UR5, c[0x0][0xc38] ;  /* 0x00030e0000057ab9 */ /* 0x000fe20000000800 */
[----:B0-----:R-:W-:-:S04]  /*a480*/  LOP3.LUT R7, R2, 0x1f, RZ, 0xc0, !PT ;  /* 0x0000001f02077812 */ /* 0x001fc800078ec0ff */
[----:B------:R-:W-:-:S04]  /*a490*/  ISETP.NE.AND P0, PT, R7, 0x1f, PT ;  /* 0x0000001f0700780c */ /* 0x000fc80003f05270 */
[----:B------:R-:W-:-:S13]  /*a4a0*/  ISETP.GE.OR P1, PT, R7, UR4, !P0 ;  /* 0x0000000407007c0c */ /* 0x000fda000c726670 */
[----:B------:R-:W0:Y:S08]  /*a4b0*/  @!P1 LDC.64 R4, c[0x0][0xc80] ;  /* 0x00032000ff049b82 */ /* 0x000e300000000a00 */
[----:B------:R-:W2:Y:S01]  /*a4c0*/  @!P1 LDC.64 R2, c[0x0][0xc78] ;  /* 0x00031e00ff029b82 */ /* 0x000ea20000000a00 */
[----:B0-----:R-:W-:-:S05]  /*a4d0*/  @!P1 IMAD.WIDE.U32 R4, R7, 0x4, R4 ;  /* 0x0000000407049825 */ /* 0x001fca00078e0004 */
[----:B------:R-:W3:Y:S01]  /*a4e0*/  @!P1 LDG.E R0, desc[UR36][R4.64] ;  /* 0x0000002404009981 */ /* 0x000ee2000c1e1900 */
[----:B--2---:R-:W-:-:S05]  /*a4f0*/  @!P1 IMAD.WIDE.U32 R2, R7, 0x4, R2 ;  /* 0x0000000407029825 */ /* 0x004fca00078e0002 */
[----:B------:R-:W3:Y:S01]  /*a500*/  @!P1 LDG.E R9, desc[UR36][R2.64] ;  /* 0x0000002402099981 */ /* 0x000ee2000c1e1900 */
[C---:B------:R-:W-:Y:S02]  /*a510*/  ISETP.NE.AND P1, PT, R7.reuse, RZ, PT ;  /* 0x000000ff0700720c */ /* 0x040fe40003f25270 */
[C---:B------:R-:W-:Y:S02]  /*a520*/  ISETP.GE.U32.AND P2, PT, R7.reuse, 0x2, PT ;  /* 0x000000020700780c */ /* 0x040fe40003f46070 */
[C---:B------:R-:W-:Y:S02]  /*a530*/  ISETP.GE.U32.AND P3, PT, R7.reuse, 0x4, PT ;  /* 0x000000040700780c */ /* 0x040fe40003f66070 */
[C---:B------:R-:W-:Y:S02]  /*a540*/  ISETP.GE.U32.AND P4, PT, R7.reuse, 0x8, PT ;  /* 0x000000080700780c */ /* 0x040fe40003f86070 */
[----:B------:R-:W-:Y:S01]  /*a550*/  ISETP.GE.U32.AND P5, PT, R7, 0x10, PT ;  /* 0x000000100700780c */ /* 0x000fe20003fa6070 */
[----:B------:R-:W-:Y:S01]  /*a560*/  UMOV UR4, URZ ;  /* 0x0000003f00047c82 */ /* 0x000fe20008000000 */
[----:B---3--:R-:W-:-:S05]  /*a570*/  IMAD R6, R0, R9, RZ ;  /* 0x0000000900067224 */ /* 0x008fca00078e02ff */
[----:B------:R-:W0:Y:S02]  /*a580*/  SHFL.UP PT, R8, R6, 0x1, RZ ;  /* 0x0420000006087989 */ /* 0x000e2400000e00ff */
[----:B0-----:R-:W-:-:S05]  /*a590*/  SEL R11, R8, RZ, P1 ;  /* 0x000000ff080b7207 */ /* 0x001fca0000800000 */
[----:B------:R-:W-:-:S05]  /*a5a0*/  IMAD.IADD R11, R6, 0x1, R11 ;  /* 0x00000001060b7824 */ /* 0x000fca00078e020b */
[----:B------:R-:W0:Y:S02]  /*a5b0*/  SHFL.UP PT, R8, R11, 0x2, RZ ;  /* 0x044000000b087989 */ /* 0x000e2400000e00ff */
[----:B0-----:R-:W-:-:S05]  /*a5c0*/  SEL R8, R8, RZ, P2 ;  /* 0x000000ff08087207 */ /* 0x001fca0001000000 */
[----:B------:R-:W-:-:S05]  /*a5d0*/  IMAD.IADD R8, R11, 0x1, R8 ;  /* 0x000000010b087824 */ /* 0x000fca00078e0208 */
[----:B------:R-:W0:Y:S02]  /*a5e0*/  SHFL.UP PT, R4, R8, 0x4, RZ ;  /* 0x0480000008047989 */ /* 0x000e2400000e00ff */
[----:B0-----:R-:W-:-:S04]  /*a5f0*/  SEL R3, R4, RZ, P3 ;  /* 0x000000ff04037207 */ /* 0x001fc80001800000 */
[----:B------:R-:W-:-:S05]  /*a600*/  IADD3 R3, R8, R3, RZ ;  /* 0x0000000308037210 */ /* 0x000fca0007ffe0ff */
[----:B------:R-:W0:Y:S02]  /*a610*/  SHFL.UP PT, R2, R3, 0x8, RZ ;  /* 0x0500000003027989 */ /* 0x000e2400000e00ff */
[----:B0-----:R-:W-:-:S05]  /*a620*/  SEL R2, R2, RZ, P4 ;  /* 0x000000ff02027207 */ /* 0x001fca0002000000 */
[----:B------:R-:W-:-:S05]  /*a630*/  IMAD.IADD R2, R3, 0x1, R2 ;  /* 0x0000000103027824 */ /* 0x000fca00078e0202 */
[----:B------:R-:W0:Y:S02]  /*a640*/  SHFL.UP PT, R4, R2, 0x10, RZ ;  /* 0x0600000002047989 */ /* 0x000e2400000e00ff */
[----:B0-----:R-:W-:-:S05]  /*a650*/  SEL R5, R4, RZ, P5 ;  /* 0x000000ff04057207 */ /* 0x001fca0002800000 */
[----:B------:R-:W-:-:S05]  /*a660*/  IMAD.IADD R5, R2, 0x1, R5 ;  /* 0x0000000102057824 */ /* 0x000fca00078e0205 */
[----:B------:R-:W0:Y:S02]  /*a670*/  SHFL.IDX PT, R6, R5, 0x1f, 0x1f ;  /* 0x03e01f0005067f89 */ /* 0x000e2400000e0000 */
[----:B0-----:R-:W-:-:S05]  /*a680*/  IMAD R6, R6, UR5, RZ ;  /* 0x0000000506067c24 */ /* 0x001fca000f8e02ff */
[----:B-1----:R-:W-:Y:S01]  /*a690*/  ISETP.GT.AND P6, PT, R6, UR6, PT ;  /* 0x0000000606007c0c */ /* 0x002fe2000bfc4270 */
[----:B------:R-:W-:-:S12]  /*a6a0*/  IMAD.MOV.U32 R3, RZ, RZ, R6 ;  /* 0x000000ffff037224 */ /* 0x000fd800078e0006 */
[----:B------:R-:W-:Y:S05]  /*a6b0*/  @P6 BRA `(.L_x_236) ;  /* 0x0000000000986947 */ /* 0x000fea0003800000 */
[----:B------:R-:W-:Y:S01]  /*a6c0*/  IMAD.MOV.U32 R6, RZ, RZ, R3 ;  /* 0x000000ffff067224 */ /* 0x000fe200078e0003 */
[----:B------:R-:W-:Y:S01]  /*a6d0*/  UMOV UR4, URZ ;  /* 0x0000003f00047c82 */ /* 0x000fe20008000000 */
[----:B------:R-:W-:-:S05]  /*a6e0*/  ULDC UR5, c[0x0][0xc38] ;  /* 0x00030e0000057ab9 */ /* 0x000fca0000000800 */
.L_x_238:
[----:B------:R-:W0:Y:S01]  /*a6f0*/  LDC R0, c[0x0][0xc3c] ;  /* 0x00030f00ff007b82 */ /* 0x000e220000000800 */
[----:B------:R-:W-:-:S06]  /*a700*/  UIADD3 UR4, UR4, 0x1f, URZ ;  /* 0x0000001f04047890 */ /* 0x000fcc000fffe03f */
[----:B0-----:R-:W-:-:S13]  /*a710*/  ISETP.LE.AND P6, PT, R0, UR4, PT ;  /* 0x0000000400007c0c */ /* 0x001fda000bfc3270 */
[----:B------:R-:W-:Y:S05]  /*a720*/  @P6 BRA `(.L_x_237) ;  /* 0x0000000400a86947 */ /* 0x000fea0003800000 */
[----:B------:R-:W-:-:S05]  /*a730*/  VIADD R9, R7, UR4 ;  /* 0x0000000407097c36 */ /* 0x000fca0008000000 */
[----:B------:R-:W-:Y:S01]  /*a740*/  ISETP.GE.OR P6, PT, R9, R0, !P0 ;  /* 0x000000000900720c */ /* 0x000fe200047c6670 */
[----:B------:R-:W-:-:S12]  /*a750*/  IMAD.MOV.U32 R0, RZ, RZ, RZ ;  /* 0x000000ffff007224 */ /* 0x000fd800078e00ff */
[----:B------:R-:W0:Y:S08]  /*a760*/  @!P6 LDC.64 R4, c[0x0][0xc80] ;  /* 0x00032000ff04eb82 */ /* 0x000e300000000a00 */
[----:B------:R-:W1:Y:S01]  /*a770*/  @!P6 LDC.64 R2, c[0x0][0xc78] ;  /* 0x00031e00ff02eb82 */ /* 0x000e620000000a00 */
[----:B0-----:R-:W-:-:S05]  /*a780*/  @!P6 IMAD.WIDE R4, R9, 0x4, R4 ;  /* 0x000000040904e825 */ /* 0x001fca00078e0204 */
[----:B------:R-:W2:Y:S01]  /*a790*/  @!P6 LDG.E R0, desc[UR36][R4.64] ;  /* 0x000000240400e981 */ /* 0x000ea2000c1e1900 */
[----:B-1----:R-:W-:Y:S01]  /*a7a0*/  @!P6 IMAD.WIDE R2, R9, 0x4, R2 ;  /* 0x000000040902e825 */ /* 0x002fe200078e0202 */
[----:B------:R-:W-:-:S06]  /*a7b0*/  MOV R9, RZ ;  /* 0x000000ff00097202 */ /* 0x000fcc0000000f00 */
[----:B------:R-:W2:Y:S02]  /*a7c0*/  @!P6 LDG.E R9, desc[UR36][R2.64] ;  /* 0x000000240209e981 */ /* 0x000ea4000c1e1900 */
[----:B--2---:R-:W-:-:S05]  /*a7d0*/  IMAD R13, R0, R9, RZ ;  /* 0x00000009000d7224 */ /* 0x004fca00078e02ff */
[----:B------:R-:W0:Y:S02]  /*a7e0*/  SHFL.UP PT, R8, R13, 0x1, RZ ;  /* 0x042000000d087989 */ /* 0x000e2400000e00ff */
[----:B0-----:R-:W-:-:S05]  /*a7f0*/  SEL R8, R8, RZ, P1 ;  /* 0x000000ff08087207 */ /* 0x001fca0000800000 */
[----:B------:R-:W-:-:S05]  /*a800*/  IMAD.IADD R8, R13, 0x1, R8 ;  /* 0x000000010d087824 */ /* 0x000fca00078e0208 */
        /* <DEDUP_REMOVED lines=12> */
[----:B------:R-:W0:Y:S02]  /*a8d0*/  SHFL.IDX PT, R2, R5, 0x1f, 0x1f ;  /* 0x03e01f0005027f89 */ /* 0x000e2400000e0000 */
[----:B0-----:R-:W-:-:S04]  /*a8e0*/  IMAD R3, R2, UR5, RZ ;  /* 0x0000000502037c24 */ /* 0x001fc8000f8e02ff */
[----:B------:R-:W-:-:S05]  /*a8f0*/  IMAD.IADD R6, R3, 0x1, R6 ;  /* 0x0000000103067824 */ /* 0x000fca00078e0206 */
[----:B------:R-:W-:-:S13]  /*a900*/  ISETP.GT.AND P6, PT, R6, UR6, PT ;  /* 0x0000000606007c0c */ /* 0x000fda000bfc4270 */
[----:B------:R-:W-:Y:S05]  /*a910*/  @!P6 BRA `(.L_x_238) ;  /* 0xfffffffc0074e947 */ /* 0x000fea000383ffff */
.L_x_236:
[----:B------:R-:W-:Y:S01]  /*a920*/  IADD3 R10, -R3, R6, RZ ;  /* 0x00000006030a7210 */ /* 0x000fe20007ffe1ff */
[----:B------:R-:W-:-:S04]  /*a930*/  IMAD.MOV.U32 R16, RZ, RZ, RZ ;  /* 0x000000ffff107224 */ /* 0x000fc800078e00ff */
[----:B------:R-:W-:-:S05]  /*a940*/  IMAD R2, R5, UR5, R10 ;  /* 0x0000000505027c24 */ /* 0x000fca000f8e020a */
[----:B------:R-:W-:-:S13]  /*a950*/  ISETP.GT.AND P0, PT, R2, UR6, PT ;  /* 0x0000000602007c0c */ /* 0x000fda000bf04270 */
[----:B------:R-:W-:-:S04]  /*a960*/  VOTE.ANY R6, PT, !P0 ;  /* 0x0000000000067806 */ /* 0x000fc800040e0100 */
[----:B------:R-:W0:Y:S01]  /*a970*/  POPC R19, R6 ;  /* 0x0000000600137309 */ /* 0x000e220000000000 */
[----:B------:R-:W-:Y:S01]  /*a980*/  ISETP.NE.AND P0, PT, R6, RZ, PT ;  /* 0x000000ff0600720c */ /* 0x000fe20003f05270 */
[----:B0-----:R-:W0:Y:S04]  /*a990*/  SHFL.IDX PT, R0, R0, R19, 0x1f ;  /* 0x00001f1300007589 */ /* 0x001e2800000e0000 */
[----:B------:R1:W2:Y:S01]  /*a9a0*/  SHFL.IDX PT, R9, R9, R19, 0x1f ;  /* 0x00001f1309097589 */ /* 0x0002a200000e0000 */
[----:B0-----:R-:W-:-:S04]  /*a9b0*/  IABS R4, R0 ;  /* 0x0000000000047213 */ /* 0x001fc80000000000 */
[----:B------:R-:W0:Y:S08]  /*a9c0*/  I2F.RP R8, R4 ;  /* 0x0000000400087306 */ /* 0x000e300000209400 */
[----:B0-----:R-:W0:Y:S02]  /*a9d0*/  MUFU.RCP R8, R8 ;  /* 0x0000000800087308 */ /* 0x001e240000001000 */
[----:B0-----:R-:W-:-:S06]  /*a9e0*/  VIADD R2, R8, 0xffffffe ;  /* 0x0ffffffe08027836 */ /* 0x001fcc0000000000 */
[----:B------:R-:W0:Y:S02]  /*a9f0*/  F2I.FTZ.U32.TRUNC.NTZ R3, R2 ;  /* 0x0000000200037305 */ /* 0x000e24000021f000 */
[----:B0-----:R-:W-:Y:S01]  /*aa00*/  IMAD.MOV R11, RZ, RZ, -R3 ;  /* 0x000000ffff0b7224 */ /* 0x001fe200078e0a03 */
[----:B-12---:R-:W-:Y:S06]  /*aa10*/  @!P0 BRA `(.L_x_239) ;  /* 0x0000000000088947 */ /* 0x006fec0003800000 */
[----:B------:R-:W-:-:S06]  /*aa20*/  VIADD R16, R19, 0xffffffff ;  /* 0xffffffff13107836 */ /* 0x000fcc0000000000 */
[----:B------:R0:W1:Y:S02]  /*aa30*/  SHFL.IDX PT, R16, R5, R16, 0x1f ;  /* 0x00001f1005107589 */ /* 0x00006400000e0000 */
.L_x_239:
[----:B-1----:R-:W-:Y:S01]  /*aa40*/  IMAD R16, R16, UR5, R10 ;  /* 0x0000000510107c24 */ /* 0x002fe2000f8e020a */
[----:B0-----:R-:W-:Y:S01]  /*aa50*/  IABS R5, R9 ;  /* 0x0000000900057213 */ /* 0x001fe20000000000 */
[----:B------:R-:W-:Y:S01]  /*aa60*/  IMAD R11, R11, R4, RZ ;  /* 0x000000040b0b7224 */ /* 0x000fe200078e02ff */
[----:B------:R-:W-:Y:S01]  /*aa70*/  IABS R10, R0 ;  /* 0x00000000000a7213 */ /* 0x000fe20000000000 */
[----:B------:R-:W-:Y:S01]  /*aa80*/  IMAD.MOV.U32 R2, RZ, RZ, RZ ;  /* 0x000000ffff027224 */ /* 0x000fe200078e00ff */
[----:B------:R-:W-:Y:S01]  /*aa90*/  IADD3 R17, -R16, UR6, RZ ;  /* 0x0000000610117c10 */ /* 0x000fe2000fffe1ff */
[----:B------:R-:W0:Y:S01]  /*aaa0*/  I2F.RP R6, R5 ;  /* 0x0000000500067306 */ /* 0x000e220000209400 */
[----:B------:R-:W-:Y:S02]  /*aab0*/  VIADD R19, R19, UR4 ;  /* 0x0000000413137c36 */ /* 0x000fe40008000000 */
[----:B------:R-:W-:Y:S01]  /*aac0*/  IABS R8, R17 ;  /* 0x0000001100087213 */ /* 0x000fe20000000000 */
[----:B------:R-:W-:-:S03]  /*aad0*/  IMAD.HI.U32 R2, R3, R11, R2 ;  /* 0x0000000b03027227 */ /* 0x000fc600078e0002 */
[----:B------:R-:W-:Y:S01]  /*aae0*/  MOV R3, R8 ;  /* 0x0000000800037202 */ /* 0x000fe20000000f00 */
[----:B------:R-:W-:-:S04]  /*aaf0*/  IMAD.MOV R10, RZ, RZ, -R10 ;  /* 0x000000ffff0a7224 */ /* 0x000fc800078e0a0a */
[----:B------:R-:W-:Y:S02]  /*ab00*/  IMAD.MOV.U32 R8, RZ, RZ, R10 ;  /* 0x000000ffff087224 */ /* 0x000fe400078e000a */
[----:B------:R-:W-:Y:S01]  /*ab10*/  IMAD.HI.U32 R2, R2, R3, RZ ;  /* 0x0000000302027227 */ /* 0x000fe200078e00ff */
[----:B0-----:R-:W0:Y:S03]  /*ab20*/  MUFU.RCP R6, R6 ;  /* 0x0000000600067308 */ /* 0x001e260000001000 */
[----:B------:R-:W-:-:S05]  /*ab30*/  IMAD R3, R2, R8, R3 ;  /* 0x0000000802037224 */ /* 0x000fca00078e0203 */
[----:B------:R-:W-:Y:S01]  /*ab40*/  ISETP.GT.U32.AND P1, PT, R4, R3, PT ;  /* 0x000000030400720c */ /* 0x000fe20003f24070 */
[----:B0-----:R-:W-:-:S12]  /*ab50*/  VIADD R8, R6, 0xffffffe ;  /* 0x0ffffffe06087836 */ /* 0x001fd80000000000 */
[----:B------:R-:W-:Y:S02]  /*ab60*/  @!P1 IMAD.IADD R3, R3, 0x1, -R4 ;  /* 0x0000000103039824 */ /* 0x000fe400078e0a04 */
[----:B------:R-:W-:Y:S01]  /*ab70*/  @!P1 VIADD R2, R2, 0x1 ;  /* 0x0000000102029836 */ /* 0x000fe20000000000 */
[----:B------:R-:W-:Y:S02]  /*ab80*/  ISETP.NE.AND P1, PT, R0, RZ, PT ;  /* 0x000000ff0000720c */ /* 0x000fe40003f25270 */
[----:B------:R-:W-:Y:S02]  /*ab90*/  ISETP.GE.U32.AND P0, PT, R3, R4, PT ;  /* 0x000000040300720c */ /* 0x000fe40003f06070 */
[----:B------:R0:W1:Y:S01]  /*aba0*/  F2I.FTZ.U32.TRUNC.NTZ R3, R8 ;  /* 0x0000000800037305 */ /* 0x000062000021f000 */
[----:B------:R-:W-:-:S04]  /*abb0*/  LOP3.LUT R4, R17, R0, RZ, 0x3c, !PT ;  /* 0x0000000011047212 */ /* 0x000fc800078e3cff */
[----:B------:R-:W-:Y:S02]  /*abc0*/  ISETP.GE.AND P2, PT, R4, RZ, PT ;  /* 0x000000ff0400720c */ /* 0x000fe40003f46270 */
[----:B0-----:R-:W-:-:S04]  /*abd0*/  IABS R8, R9 ;  /* 0x0000000900087213 */ /* 0x001fc80000000000 */
[----:B------:R-:W-:Y:S02]  /*abe0*/  @P0 VIADD R2, R2, 0x1 ;  /* 0x0000000102020836 */ /* 0x000fe40000000000 */
[----:B------:R-:W-:Y:S02]  /*abf0*/  IMAD.MOV R8, RZ, RZ, -R8 ;  /* 0x000000ffff087224 */ /* 0x000fe400078e0a08 */
[----:B------:R-:W-:Y:S01]  /*ac00*/  IMAD.MOV.U32 R6, RZ, RZ, R2 ;  /* 0x000000ffff067224 */ /* 0x000fe200078e0002 */
[----:B-1----:R-:W-:-:S03]  /*ac10*/  IADD3 R2, RZ, -R3, RZ ;  /* 0x80000003ff027210 */ /* 0x002fc60007ffe0ff */
[----:B------:R-:W-:Y:S01]  /*ac20*/  @!P2 IMAD.MOV R6, RZ, RZ, -R6 ;  /* 0x000000ffff06a224 */ /* 0x000fe200078e0a06 */
[----:B------:R-:W-:Y:S01]  /*ac30*/  @!P1 LOP3.LUT R6, RZ, R0, RZ, 0x33, !PT ;  /* 0x00000000ff069212 */ /* 0x000fe200078e33ff */
[----:B------:R-:W-:Y:S02]  /*ac40*/  IMAD R11, R2, R5, RZ ;  /* 0x00000005020b7224 */ /* 0x000fe400078e02ff */
[----:B------:R-:W-:Y:S01]  /*ac50*/  IMAD.MOV.U32 R2, RZ, RZ, RZ ;  /* 0x000000ffff027224 */ /* 0x000fe200078e00ff */
[-C--:B------:R-:W-:Y:S01]  /*ac60*/  IABS R4, R6.reuse ;  /* 0x0000000600047213 */ /* 0x080fe20000000000 */
[----:B------:R-:W-:Y:S02]  /*ac70*/  IMAD R0, R0, R6, RZ ;  /* 0x0000000600007224 */ /* 0x000fe400078e02ff */
[----:B------:R-:W-:-:S04]  /*ac80*/  IMAD.HI.U32 R2, R3, R11, R2 ;  /* 0x0000000b03027227 */ /* 0x000fc800078e0002 */
[----:B------:R-:W-:Y:S02]  /*ac90*/  IMAD.MOV.U32 R3, RZ, RZ, R4 ;  /* 0x000000ffff037224 */ /* 0x000fe400078e0004 */
[----:B------:R-:W-:Y:S02]  /*aca0*/  IMAD.MOV.U32 R4, RZ, RZ, R8 ;  /* 0x000000ffff047224 */ /* 0x000fe400078e0008 */
[----:B------:R-:W-:-:S04]  /*acb0*/  IMAD.HI.U32 R2, R2, R3, RZ ;  /* 0x0000000302027227 */ /* 0x000fc800078e00ff */
[----:B------:R-:W-:Y:S01]  /*acc0*/  IMAD R4, R2, R4, R3 ;  /* 0x0000000402047224 */ /* 0x000fe200078e0203 */
[----:B------:R-:W-:Y:S01]  /*acd0*/  LOP3.LUT R3, R6, R9, RZ, 0x3c, !PT ;  /* 0x0000000906037212 */ /* 0x000fe200078e3cff */
[----:B------:R-:W-:-:S03]  /*ace0*/  IMAD.IADD R17, R17, 0x1, -R0 ;  /* 0x0000000111117824 */ /* 0x000fc600078e0a00 */
[----:B------:R-:W-:Y:S02]  /*acf0*/  ISETP.GT.U32.AND P1, PT, R5, R4, PT ;  /* 0x000000040500720c */ /* 0x000fe40003f24070 */
[----:B------:R-:W-:-:S11]  /*ad00*/  ISETP.GE.AND P2, PT, R3, RZ, PT ;  /* 0x000000ff0300720c */ /* 0x000fd60003f46270 */
[----:B------:R-:W-:Y:S01]  /*ad10*/  @!P1 IMAD.IADD R4, R4, 0x1, -R5 ;  /* 0x0000000104049824 */ /* 0x000fe200078e0a05 */
[----:B------:R-:W-:Y:S02]  /*ad20*/  @!P1 IADD3 R2, R2, 0x1, RZ ;  /* 0x0000000102029810 */ /* 0x000fe40007ffe0ff */
[----:B------:R-:W-:Y:S02]  /*ad30*/  ISETP.NE.AND P1, PT, R9, RZ, PT ;  /* 0x000000ff0900720c */ /* 0x000fe40003f25270 */
[----:B------:R-:W-:-:S13]  /*ad40*/  ISETP.GE.U32.AND P0, PT, R4, R5, PT ;  /* 0x000000050400720c */ /* 0x000fda0003f06070 */
[----:B------:R-:W-:-:S04]  /*ad50*/  @P0 VIADD R2, R2, 0x1 ;  /* 0x0000000102020836 */ /* 0x000fc80000000000 */
[----:B------:R-:W-:Y:S01]  /*ad60*/  @!P2 IMAD.MOV R2, RZ, RZ, -R2 ;  /* 0x000000ffff02a224 */ /* 0x000fe200078e0a02 */
[----:B------:R-:W-:-:S05]  /*ad70*/  @!P1 LOP3.LUT R2, RZ, R9, RZ, 0x33, !PT ;  /* 0x00000009ff029212 */ /* 0x000fca00078e33ff */
[----:B------:R-:W-:-:S04]  /*ad80*/  IMAD.MOV R18, RZ, RZ, -R2 ;  /* 0x000000ffff127224 */ /* 0x000fc800078e0a02 */
[C---:B------:R-:W-:Y:S02]  /*ad90*/  IMAD R18, R9.reuse, R18, R6 ;  /* 0x0000001209127224 */ /* 0x040fe400078e0206 */
[----:B------:R-:W-:-:S05]  /*ada0*/  IMAD R9, R9, 0x1000000, R2 ;  /* 0x0100000009097824 */ /* 0x000fca00078e0202 */
[----:B------:R-:W-:Y:S01]  /*adb0*/  LEA R18, R18, R9, 0x10 ;  /* 0x0000000912127211 */ /* 0x000fe200078e80ff */
[----:B------:R-:W-:Y:S06]  /*adc0*/  BRA `(.L_x_240) ;  /* 0x0000000000147947 */ /* 0x000fec0003800000 */
.L_x_237:
[----:B------:R-:W-:Y:S01]  /*add0*/  ULDC UR4, c[0x0][0xc3c] ;  /* 0x00030f0000047ab9 */ /* 0x000fe20000000800 */
[----:B------:R-:W-:Y:S02]  /*ade0*/  IMAD.MOV.U32 R17, RZ, RZ, RZ ;  /* 0x000000ffff117224 */ /* 0x000fe400078e00ff */
[----:B------:R-:W-:Y:S02]  /*adf0*/  IMAD.U32 R16, RZ, RZ, UR6 ;  /* 0x00000006ff107e24 */ /* 0x000fe4000f8e00ff */
[----:B------:R-:W-:Y:S02]  /*ae00*/  IMAD.MOV.U32 R18, RZ, RZ, RZ ;  /* 0x000000ffff127224 */ /* 0x000fe400078e00ff */
[----:B------:R-:W-:-:S07]  /*ae10*/  IMAD.U32 R19, RZ, RZ, UR4 ;  /* 0x00000004ff137e24 */ /* 0x000fce000f8e00ff */
.L_x_240:
[----:B------:R-:W-:-:S13]  /*ae20*/  ISETP.NE.AND P0, PT, R7, RZ, PT ;  /* 0x000000ff0700720c */ /* 0x000fda0003f05270 */
[----:B------:R-:W0:Y:S01]  /*ae30*/  @!P0 S2R R3, SR_CgaCtaId ;  /* 0x0000000000038919 */ /* 0x000e220000008800 */
[----:B------:R-:W-:-:S04]  /*ae40*/  @!P0 MOV R0, 0x400 ;  /* 0x0000040000008802 */ /* 0x000fc80000000f00 */
[----:B0-----:R-:W-:-:S05]  /*ae50*/  @!P0 LEA R0, R3, R0, 0x18 ;  /* 0x0000000003008211 */ /* 0x001fca00078ec0ff */
[----:B------:R1:W-:Y:S01]  /*ae60*/  @!P0 STS.128 [R0+0x2a8d0], R16 ;  /* 0x02a8d01000008388 */ /* 0x0003e20000000c00 */
[----:B------:R-:W-:Y:S06]  /*ae70*/  BAR.ARV 0x5, 0x180 ;  /* 0x0146000000007b1d */ /* 0x000fec0000002000 */
.L_x_235:
[----:B------:R2:W-:Y:S01]  /*ae80*/  STL [R1+0x18], RZ ;  /* 0x000018ff01007387 */ /* 0x0005e20000100800 */
[----:B------:R-:W-:Y:S01]  /*ae90*/  ULDC UR4, c[0x0][0xc3c] ;  /* 0x00030f0000047ab9 */ /* 0x000fe20000000800 */
[----:B------:R-:W-:Y:S01]  /*aea0*/  IMAD.MOV.U32 R28, RZ, RZ, 0x1 ;  /* 0x00000001ff1c7424 */ /* 0x000fe200078e00ff */
[----:B0-----:R-:W-:Y:S01]  /*aeb0*/  ISETP.GE.AND P0, PT, R19, UR4, PT ;  /* 0x0000000413007c0c */ /* 0x001fe2000bf06270 */
[----:B------:R-:W-:-:S12]  /*aec0*/  IMAD.MOV.U32 R27, RZ, RZ, RZ ;  /* 0x000000ffff1b7224 */ /* 0x000fd800078e00ff */
[----:B--2---:R-:W-:Y:S05]  /*aed0*/  @P0 BRA `(.L_x_241) ;  /* 0x0000004800ac0947 */ /* 0x004fea0003800000 */
[----:B-1----:R-:W2:Y:S01]  /*aee0*/  LDL R0, [R1+0x1c] ;  /* 0x00001c0001007983 */ /* 0x002ea20000100800 */
[----:B------:R-:W0:Y:S01]  /*aef0*/  S2UR UR5, SR_CgaCtaId ;  /* 0x00000000000579c3 */ /* 0x000e220000008800 */
[----:B------:R-:W-:Y:S01]  /*af00*/  BSSY B8, `(.L_x_241) ;  /* 0x00004a8000087945 */ /* 0x000fe20003800000 */
[----:B------:R-:W-:Y:S01]  /*af10*/  IMAD.MOV.U32 R28, RZ, RZ, 0x1 ;  /* 0x00000001ff1c7424 */ /* 0x000fe200078e00ff */
[----:B------:R-:W1:Y:S01]  /*af20*/  S2R R5, SR_TID.X ;  /* 0x0000000000057919 */ /* 0x000e620000002100 */
[----:B------:R-:W-:Y:S01]  /*af30*/  IMAD.MOV.U32 R27, RZ, RZ, RZ ;  /* 0x000000ffff1b7224 */ /* 0x000fe200078e00ff */
[----:B------:R-:W-:Y:S01]  /*af40*/  ULDC UR39, c[0x0][0xc] ;  /* 0x0000030000277ab9 */ /* 0x000fe20000000800 */
[----:B------:R3:W-:Y:S01]  /*af50*/  STL [R1+0x18], RZ ;  /* 0x000018ff01007387 */ /* 0x0007e20000100800 */
[----:B-1----:R-:W-:Y:S02]  /*af60*/  LOP3.LUT R4, R5, 0x7f, RZ, 0xc0, !PT ;  /* 0x0000007f05047812 */ /* 0x002fe400078ec0ff */
[----:B--2---:R-:W-:-:S02]  /*af70*/  R2UR UR4, R0 ;  /* 0x00000000000472ca */ /* 0x004fc400000e0000 */
[----:B------:R-:W-:-:S04]  /*af80*/  SHF.L.U32 R0, R5, 0x3, RZ ;  /* 0x0000000305007819 */ /* 0x000fc800000006ff */
[----:B------:R-:W-:-:S04]  /*af90*/  LOP3.LUT R2, R0, 0x1f8, RZ, 0xc0, !PT ;  /* 0x000001f800027812 */ /* 0x000fc800078ec0ff */
[----:B------:R-:W-:Y:S01]  /*afa0*/  LOP3.LUT R3, R2, 0x38, R5, 0x78, !PT ;  /* 0x0000003802037812 */ /* 0x000fe200078e7805 */
[----:B------:R-:W-:Y:S01]  /*afb0*/  IMAD.SHL.U32 R2, R5, 0x10, RZ ;  /* 0x0000001005027824 */ /* 0x000fe200078e00ff */
[----:B------:R-:W-:Y:S01]  /*afc0*/  SHF.R.U32.HI R5, RZ, 0x3, R4 ;  /* 0x00000003ff057819 */ /* 0x000fe20000011604 */
[----:B------:R-:W-:Y:S01]  /*afd0*/  ULOP3.LUT UR38, UR4, 0x2, URZ, 0xfc, !UPT ;  /* 0x0000000204267892 */ /* 0x000fe2000f8efc3f */
[----:B------:R-:W-:Y:S02]  /*afe0*/  LOP3.LUT R32, R3, 0x200, R0, 0xf8, !PT ;  /* 0x0000020003207812 */ /* 0x000fe400078ef800 */
[----:B------:R-:W-:Y:S01]  /*aff0*/  UMOV UR4, 0x400 ;  /* 0x0000040000047882 */ /* 0x000fe20000000000 */
[----:B------:R-:W-:Y:S01]  /*b000*/  LOP3.LUT R4, R0, 0x38, RZ, 0xc0, !PT ;  /* 0x0000003800047812 */ /* 0x000fe200078ec0ff */
[----:B0-----:R-:W-:Y:S01]  /*b010*/  ULEA UR4, UR5, UR4, 0x18 ;  /* 0x0000000405047291 */ /* 0x001fe2000f8ec03f */
[----:B------:R-:W-:Y:S02]  /*b020*/  LOP3.LUT R3, R5, 0x70, R2, 0xf8, !PT ;  /* 0x0000007005037812 */ /* 0x000fe400078ef802 */
[----:B------:R-:W-:-:S02]  /*b030*/  LOP3.LUT R2, R4, 0x40, RZ, 0xfc, !PT ;  /* 0x0000004004027812 */ /* 0x000fc400078efcff */
[----:B------:R-:W-:Y:S01]  /*b040*/  LOP3.LUT R0, R4, 0x80, RZ, 0xfc, !PT ;  /* 0x0000008004007812 */ /* 0x000fe200078efcff */
[----:B------:R-:W-:-:S04]  /*b050*/  IMAD.U32 R22, RZ, RZ, UR4 ;  /* 0x00000004ff167e24 */ /* 0x000fc8000f8e00ff */
[----:B---3--:R-:W-:-:S07]  /*b060*/  IMAD R33, R32, 0x2, R22 ;  /* 0x0000000220217824 */ /* 0x008fce00078e0216 */
.L_x_304:
[----:B0-----:R-:W0:Y:S02]  /*b070*/  LDC.64 R30, c[0x0][0xc88] ;  /* 0x00032200ff1e7b82 */ /* 0x001e240000000a00 */
[----:B0-----:R-:W-:-:S06]  /*b080*/  IMAD.WIDE R30, R19, 0x4, R30 ;  /* 0x00000004131e7825 */ /* 0x001fcc00078e021e */
[----:B--2---:R-:W2:Y:S01]  /*b090*/  LDG.E R30, desc[UR36][R30.64] ;  /* 0x000000241e1e7981 */ /* 0x004ea2000c1e1900 */
[----:B------:R-:W-:Y:S05]  /*b0a0*/  YIELD ;  /* 0x0000000000007946 */ /* 0x000fea0003800000 */
[----:B------:R-:W-:Y:S01]  /*b0b0*/  ULDC.64 UR4, c[0x0][0xa28] ;  /* 0x00028a0000047ab9 */ /* 0x000fe20000000a00 */
[----:B------:R-:W-:Y:S01]  /*b0c0*/  IMAD.MOV.U32 R37, RZ, RZ, RZ ;  /* 0x000000ffff257224 */ /* 0x000fe200078e00ff */
[----:B------:R-:W-:Y:S01]  /*b0d0*/  ISETP.NE.U32.AND P0, PT, RZ, UR4, PT ;  /* 0x00000004ff007c0c */ /* 0x000fe2000bf05070 */
[----:B------:R-:W-:-:S03]  /*b0e0*/  ULDC.64 UR6, c[0x0][0xa18] ;  /* 0x0002860000067ab9 */ /* 0x000fc60000000a00 */
[----:B------:R-:W-:Y:S01]  /*b0f0*/  ISETP.NE.AND.EX P0, PT, RZ, UR5, PT, P0 ;  /* 0x00000005ff007c0c */ /* 0x000fe2000bf05300 */
[----:B------:R-:W-:Y:S01]  /*b100*/  IMAD.MOV.U32 R35, RZ, RZ, RZ ;  /* 0x000000ffff237224 */ /* 0x000fe200078e00ff */
[----:B--2---:R-:W-:-:S11]  /*b110*/  SHF.R.S32.HI R0, RZ, 0x1f, R30 ;  /* 0x0000001fff007819 */ /* 0x004fd6000001141e */
[C---:B------:R-:W-:Y:S02]  /*b120*/  @P0 LEA R2, P1, R30.reuse, UR4, 0x2 ;  /* 0x000000041e020c11 */ /* 0x040fe4000f8210ff */
[C---:B------:R-:W-:Y:S01]  /*b130*/  SHF.L.U32 R24, R30.reuse, 0x2, RZ ;  /* 0x000000021e187819 */ /* 0x040fe200000006ff */
[----:B------:R0:W-:Y:S01]  /*b140*/  STL [R1+0x4], R0 ;  /* 0x0000040001007387 */ /* 0x0001e20000100800 */
[----:B------:R-:W-:Y:S01]  /*b150*/  @P0 LEA.HI.X R3, R30, UR5, R0, 0x2, P1 ;  /* 0x000000051e030c11 */ /* 0x000fe200088f1400 */
[----:B------:R-:W-:-:S04]  /*b160*/  ULDC.64 UR4, c[0x0][0xa00] ;  /* 0x0002800000047ab9 */ /* 0x000fc80000000a00 */
[----:B------:R1:W5:Y:S01]  /*b170*/  @P0 LDG.E R37, desc[UR36][R2.64] ;  /* 0x0000002402250981 */ /* 0x000362000c1e1900 */
[----:B------:R-:W-:Y:S02]  /*b180*/  ISETP.NE.U32.AND P0, PT, RZ, UR4, PT ;  /* 0x00000004ff007c0c */ /* 0x000fe4000bf05070 */
[----:B------:R-:W-:Y:S02]  /*b190*/  SHF.L.U64.HI R25, R30, 0x2, R0 ;  /* 0x000000021e197819 */ /* 0x000fe40000010200 */
[----:B------:R-:W-:Y:S02]  /*b1a0*/  ISETP.NE.AND.EX P2, PT, RZ, UR5, PT, P0 ;  /* 0x00000005ff007c0c */ /* 0x000fe4000bf45300 */
[----:B------:R-:W-:Y:S02]  /*b1b0*/  ISETP.NE.U32.AND P0, PT, RZ, UR6, PT ;  /* 0x00000006ff007c0c */ /* 0x000fe4000bf05070 */
[----:B------:R-:W-:Y:S02]  /*b1c0*/  LOP3.LUT R23, R23, 0xffffffbf, RZ, 0xc0, !PT ;  /* 0xffffffbf17177812 */ /* 0x000fe400078ec0ff */
[----:B------:R-:W-:-:S02]  /*b1d0*/  ISETP.NE.AND.EX P0, PT, RZ, UR7, PT, P0 ;  /* 0x00000007ff007c0c */ /* 0x000fc4000bf05300 */
[----:B-1----:R-:W-:-:S04]  /*b1e0*/  IADD3 R2, P1, R24, UR4, RZ ;  /* 0x0000000418027c10 */ /* 0x002fc8000ff3e0ff */
[----:B------:R-:W-:Y:S01]  /*b1f0*/  IADD3.X R3, R25, UR5, RZ, P1, !PT ;  /* 0x0000000519037c10 */ /* 0x000fe20008ffe4ff */
[----:B------:R-:W-:Y:S01]  /*b200*/  ULDC.64 UR4, c[0x0][0x418] ;  /* 0x0001060000047ab9 */ /* 0x000fe20000000a00 */
[----:B------:R-:W-:-:S03]  /*b210*/  @P2 LOP3.LUT R23, R23, 0x40, RZ, 0xfc, !PT ;  /* 0x0000004017172812 */ /* 0x000fc600078efcff */
[----:B------:R1:W5:Y:S02]  /*b220*/  @P2 LDG.E R35, desc[UR36][R2.64] ;  /* 0x0000002402232981 */ /* 0x000364000c1e1900 */
[----:B------:R-:W-:-:S04]  /*b230*/  @P0 IADD3 R4, P1, R24, UR6, RZ ;  /* 0x0000000618040c10 */ /* 0x000fc8000ff3e0ff */
[----:B------:R-:W-:-:S05]  /*b240*/  @P0 IADD3.X R5, R25, UR7, RZ, P1, !PT ;  /* 0x0000000719050c10 */ /* 0x000fca0008ffe4ff */
[----:B0-----:R-:W2:Y:S01]  /*b250*/  @P0 LDG.E R0, desc[UR36][R4.64] ;  /* 0x0000002404000981 */ /* 0x001ea2000c1e1900 */
[----:B------:R-:W-:-:S03]  /*b260*/  UISETP.NE.U32.AND UP0, UPT, UR4, URZ, UPT ;  /* 0x0000003f0400728c */ /* 0x000fc6000bf05070 */
[----:B------:R-:W-:Y:S01]  /*b270*/  ULDC UR4, c[0x0][0x424] ;  /* 0x0001090000047ab9 */ /* 0x000fe20000000800 */
[----:B------:R-:W-:-:S03]  /*b280*/  UISETP.NE.AND.EX UP0, UPT, UR5, URZ, UPT, UP0 ;  /* 0x0000003f0500728c */ /* 0x000fc6000bf05300 */
[----:B------:R-:W-:Y:S01]  /*b290*/  ULDC UR5, c[0x0][0x2f0] ;  /* 0x0000bc0000057ab9 */ /* 0x000fe20000000800 */
[----:B------:R-:W-:-:S04]  /*b2a0*/  USEL UR4, UR4, 0x1, UP0 ;  /* 0x0000000104047887 */ /* 0x000fc80008000000 */
[----:B------:R-:W-:-:S06]  /*b2b0*/  UIMAD UR4, UR4, UR5, URZ ;  /* 0x00000005040472a4 */ /* 0x000fcc000f8e023f */
[----:B------:R-:W-:Y:S01]  /*b2c0*/  IMAD.U32 R34, RZ, RZ, UR4 ;  /* 0x00000004ff227e24 */ /* 0x000fe2000f8e00ff */
[----:B--2---:R1:W-:Y:S01]  /*b2d0*/  @P0 STL [R1+0x10], R0 ;  /* 0x0000100001000387 */ /* 0x0043e20000100800 */
[----:B------:R-:W-:Y:S05]  /*b2e0*/  @P0 BRA `(.L_x_242) ;  /* 0x0000000000200947 */ /* 0x000fea0003800000 */
[----:B------:R-:W-:Y:S02]  /*b2f0*/  ULDC UR4, c[0x0][0x288] ;  /* 0x0000a20000047ab9 */ /* 0x000fe40000000800 */
[----:B-1----:R-:W-:-:S05]  /*b300*/  IMAD.U32 R0, RZ, RZ, UR4 ;  /* 0x00000004ff007e24 */ /* 0x002fca000f8e00ff */
[----:B------:R0:W-:Y:S01]  /*b310*/  STL [R1+0x10], R0 ;  /* 0x0000100001007387 */ /* 0x0001e20000100800 */
[----:B------:R-:W-:Y:S05]  /*b320*/  @!P2 BRA `(.L_x_242) ;  /* 0x000000000010a947 */ /* 0x000fea0003800000 */
[----:B------:R-:W2:Y:S04]  /*b330*/  LDG.E R5, desc[UR36][R2.64] ;  /* 0x0000002402057981 */ /* 0x000ea8000c1e1900 */
[----:B0-----:R-:W2:Y:S02]  /*b340*/  LDG.E R0, desc[UR36][R2.64+0x4] ;  /* 0x0000042402007981 */ /* 0x001ea4000c1e1900 */
[----:B--2---:R-:W-:-:S05]  /*b350*/  IMAD.IADD R0, R0, 0x1, -R5 ;  /* 0x0000000100007824 */ /* 0x004fca00078e0a05 */
[----:B------:R2:W-:Y:S02]  /*b360*/  STL [R1+0x10], R0 ;  /* 0x0000100001007387 */ /* 0x0005e40000100800 */
.L_x_242:
[----:B------:R-:W-:Y:S01]  /*b370*/  ULDC.64 UR4, c[0x0][0xa20] ;  /* 0x0002880000047ab9 */ /* 0x000fe20000000a00 */
[----:B------:R-:W-:Y:S01]  /*b380*/  IMAD.MOV.U32 R31, RZ, RZ, R30 ;  /* 0x000000ffff1f7224 */ /* 0x000fe200078e001e */
[----:B------:R-:W-:-:S04]  /*b390*/  ISETP.NE.U32.AND P0, PT, RZ, UR4, PT ;  /* 0x00000004ff007c0c */ /* 0x000fc8000bf05070 */
[----:B------:R-:W-:-:S13]  /*b3a0*/  ISETP.NE.AND.EX P0, PT, RZ, UR5, PT, P0 ;  /* 0x00000005ff007c0c */ /* 0x000fda000bf05300 */
[----:B------:R-:W-:Y:S05]  /*b3b0*/  @!P0 BRA `(.L_x_243) ;  /* 0x0000000000108947 */ /* 0x000fea0003800000 */
[----:B-1----:R-:W-:-:S04]  /*b3c0*/  IADD3 R2, P0, R24, UR4, RZ ;  /* 0x0000000418027c10 */ /* 0x002fc8000ff1e0ff */
[----:B------:R-:W-:-:S05]  /*b3d0*/  IADD3.X R3, R25, UR5, RZ, P0, !PT ;  /* 0x0000000519037c10 */ /* 0x000fca00087fe4ff */
[----:B------:R1:W5:Y:S01]  /*b3e0*/  LDG.E R34, desc[UR36][R2.64] ;  /* 0x0000002402227981 */ /* 0x000362000c1e1900 */
[----:B------:R-:W-:Y:S05]  /*b3f0*/  BRA `(.L_x_244) ;  /* 0x0000000000247947 */ /* 0x000fea0003800000 */
.L_x_243:
[----:B------:R-:W-:Y:S02]  /*b400*/  ULDC.64 UR4, c[0x0][0xa08] ;  /* 0x0002820000047ab9 */ /* 0x000fe40000000a00 */
[----:B------:R-:W-:-:S04]  /*b410*/  ISETP.NE.U32.AND P0, PT, RZ, UR4, PT ;  /* 0x00000004ff007c0c */ /* 0x000fc8000bf05070 */
[----:B------:R-:W-:-:S13]  /*b420*/  ISETP.NE.AND.EX P0, PT, RZ, UR5, PT, P0 ;  /* 0x00000005ff007c0c */ /* 0x000fda000bf05300 */
[----:B------:R-:W-:Y:S05]  /*b430*/  @!P0 BRA `(.L_x_244) ;  /* 0x0000000000148947 */ /* 0x000fea0003800000 */
[----:B-1----:R-:W1:Y:S02]  /*b440*/  LDC.64 R2, c[0x0][0xa08] ;  /* 0x00028200ff027b82 */ /* 0x002e640000000a00 */
[----:B-1----:R-:W-:-:S05]  /*b450*/  IMAD.WIDE R2, R31, 0x4, R2 ;  /* 0x000000041f027825 */ /* 0x002fca00078e0202 */
[----:B------:R-:W3:Y:S04]  /*b460*/  LDG.E R34, desc[UR36][R2.64] ;  /* 0x0000002402227981 */ /* 0x000ee8000c1e1900 */
[----:B------:R-:W3:Y:S02]  /*b470*/  LDG.E R5, desc[UR36][R2.64+0x4] ;  /* 0x0000042402057981 */ /* 0x000ee4000c1e1900 */
[----:B---3--:R-:W-:-:S07]  /*b480*/  IMAD.IADD R34, R5, 0x1, -R34 ;  /* 0x0000000105227824 */ /* 0x008fce00078e0a22 */
.L_x_244:
[----:B-----5:R-:W-:Y:S01]  /*b490*/  IADD3 R34, -R37, R34, RZ ;  /* 0x0000002225227210 */ /* 0x020fe20007ffe1ff */
[----:B------:R-:W-:Y:S01]  /*b4a0*/  BSSY B0, `(.L_x_245) ;  /* 0x000002a000007945 */ /* 0x000fe20003800000 */
[----:B012---:R-:W-:Y:S02]  /*b4b0*/  LOP3.LUT R0, R18, 0xff000000, RZ, 0xc0, !PT ;  /* 0xff00000012007812 */ /* 0x007fe400078ec0ff */
[C---:B------:R-:W-:Y:S01]  /*b4c0*/  ISETP.GE.AND P0, PT, R34.reuse, 0x1, PT ;  /* 0x000000012200780c */ /* 0x040fe20003f06270 */
[----:B------:R-:W-:Y:S01]  /*b4d0*/  VIADD R2, R34, 0x5f ;  /* 0x0000005f22027836 */ /* 0x000fe20000000000 */
[----:B------:R-:W-:Y:S02]  /*b4e0*/  SHF.R.U32.HI R3, RZ, 0x8, R0 ;  /* 0x00000008ff037819 */ /* 0x000fe40000011600 */
[----:B------:R-:W-:Y:S01]  /*b4f0*/  LOP3.LUT R0, R18, 0xff0000, RZ, 0xc0, !PT ;  /* 0x00ff000012007812 */ /* 0x000fe200078ec0ff */
[----:B------:R-:W-:-:S03]  /*b500*/  IMAD.HI R2, R2, 0x2aaaaaab, RZ ;  /* 0x2aaaaaab02027827 */ /* 0x000fc600078e02ff */
[----:B------:R-:W-:Y:S01]  /*b510*/  LEA.HI R0, R0, R3, RZ, 0x10 ;  /* 0x0000000300007211 */ /* 0x000fe200078f80ff */
[----:B------:R-:W-:Y:S01]  /*b520*/  IMAD.MOV.U32 R3, RZ, RZ, RZ ;  /* 0x000000ffff037224 */ /* 0x000fe200078e00ff */
[----:B------:R-:W-:Y:S02]  /*b530*/  SHF.R.U32.HI R5, RZ, 0x1f, R2 ;  /* 0x0000001fff057819 */ /* 0x000fe40000011602 */
[----:B------:R-:W-:Y:S02]  /*b540*/  LOP3.LUT R36, R0, 0xff, RZ, 0xc0, !PT ;  /* 0x000000ff00247812 */ /* 0x000fe400078ec0ff */
[----:B------:R-:W-:Y:S01]  /*b550*/  LEA.HI.SX32 R5, R2, R5, 0x1c ;  /* 0x0000000502057211 */ /* 0x000fe200078fe2ff */
[----:B------:R-:W-:Y:S06]  /*b560*/  @!P0 BRA `(.L_x_246) ;  /* 0x0000000000748947 */ /* 0x000fec0003800000 */
[----:B------:R-:W-:-:S04]  /*b570*/  SHF.R.U32.HI R0, RZ, 0x10, R0 ;  /* 0x00000010ff007819 */ /* 0x000fc80000011600 */
[----:B------:R-:W-:-:S13]  /*b580*/  ISETP.NE.AND P0, PT, R0, RZ, PT ;  /* 0x000000ff0000720c */ /* 0x000fda0003f05270 */
[----:B------:R-:W0:Y:S02]  /*b590*/  @!P0 LDC R0, c[0x0][0x9f0] ;  /* 0x00027c00ff008b82 */ /* 0x000e240000000800 */
[-C--:B0-----:R-:W-:Y:S02]  /*b5a0*/  IABS R4, R0.reuse ;  /* 0x0000000000047213 */ /* 0x081fe40000000000 */
[----:B------:R-:W-:Y:S02]  /*b5b0*/  IADD3 R7, R0, -0x1, R5 ;  /* 0xffffffff00077810 */ /* 0x000fe40007ffe005 */
[----:B------:R-:W0:Y:S02]  /*b5c0*/  I2F.RP R6, R4 ;  /* 0x0000000400067306 */ /* 0x000e240000209400 */
[----:B------:R-:W-:-:S04]  /*b5d0*/  LOP3.LUT R2, R7, R0, RZ, 0x3c, !PT ;  /* 0x0000000007027212 */ /* 0x000fc800078e3cff */
[----:B------:R-:W-:Y:S01]  /*b5e0*/  ISETP.GE.AND P2, PT, R2, RZ, PT ;  /* 0x000000ff0200720c */ /* 0x000fe20003f46270 */
[----:B------:R-:W-:Y:S01]  /*b5f0*/  IMAD.MOV.U32 R2, RZ, RZ, RZ ;  /* 0x000000ffff027224 */ /* 0x000fe200078e00ff */
[----:B0-----:R-:W0:Y:S02]  /*b600*/  MUFU.RCP R6, R6 ;  /* 0x0000000600067308 */ /* 0x001e240000001000 */
[----:B0-----:R-:W-:Y:S01]  /*b610*/  VIADD R3, R6, 0xffffffe ;  /* 0x0ffffffe06037836 */ /* 0x001fe20000000000 */
[----:B------:R-:W-:-:S05]  /*b620*/  IABS R6, R0 ;  /* 0x0000000000067213 */ /* 0x000fca0000000000 */
[----:B------:R-:W0:Y:S01]  /*b630*/  F2I.FTZ.U32.TRUNC.NTZ R3, R3 ;  /* 0x0000000300037305 */ /* 0x000e22000021f000 */
[----:B------:R-:W-:Y:S02]  /*b640*/  IMAD.MOV R6, RZ, RZ, -R6 ;  /* 0x000000ffff067224 */ /* 0x000fe400078e0a06 */
[----:B0-----:R-:W-:-:S04]  /*b650*/  IMAD.MOV R9, RZ, RZ, -R3 ;  /* 0x000000ffff097224 */ /* 0x001fc800078e0a03 */
[----:B------:R-:W-:-:S04]  /*b660*/  IMAD R9, R9, R4, RZ ;  /* 0x0000000409097224 */ /* 0x000fc800078e02ff */
[----:B------:R-:W-:Y:S01]  /*b670*/  IMAD.HI.U32 R2, R3, R9, R2 ;  /* 0x0000000903027227 */ /* 0x000fe200078e0002 */
[----:B------:R-:W-:-:S05]  /*b680*/  IABS R3, R7 ;  /* 0x0000000700037213 */ /* 0x000fca0000000000 */
[----:B------:R-:W-:-:S04]  /*b690*/  IMAD.HI.U32 R2, R2, R3, RZ ;  /* 0x0000000302027227 */ /* 0x000fc800078e00ff */
[----:B------:R-:W-:-:S05]  /*b6a0*/  IMAD R3, R2, R6, R3 ;  /* 0x0000000602037224 */ /* 0x000fca00078e0203 */
[----:B------:R-:W-:-:S13]  /*b6b0*/  ISETP.GT.U32.AND P1, PT, R4, R3, PT ;  /* 0x000000030400720c */ /* 0x000fda0003f24070 */
[-C--:B------:R-:W-:Y:S01]  /*b6c0*/  @!P1 IADD3 R3, R3, -R4.reuse, RZ ;  /* 0x8000000403039210 */ /* 0x080fe20007ffe0ff */
[----:B------:R-:W-:Y:S01]  /*b6d0*/  @!P1 VIADD R2, R2, 0x1 ;  /* 0x0000000102029836 */ /* 0x000fe20000000000 */
[----:B------:R-:W-:Y:S02]  /*b6e0*/  ISETP.NE.AND P1, PT, R0, RZ, PT ;  /* 0x000000ff0000720c */ /* 0x000fe40003f25270 */
[----:B------:R-:W-:-:S13]  /*b6f0*/  ISETP.GE.U32.AND P0, PT, R3, R4, PT ;  /* 0x000000040300720c */ /* 0x000fda0003f06070 */
[----:B------:R-:W-:-:S04]  /*b700*/  @P0 VIADD R2, R2, 0x1 ;  /* 0x0000000102020836 */ /* 0x000fc80000000000 */
[----:B------:R-:W-:Y:S01]  /*b710*/  @!P2 IMAD.MOV R2, RZ, RZ, -R2 ;  /* 0x000000ffff02a224 */ /* 0x000fe200078e0a02 */
[----:B------:R-:W-:-:S05]  /*b720*/  @!P1 LOP3.LUT R2, RZ, R0, RZ, 0x33, !PT ;  /* 0x00000000ff029212 */ /* 0x000fca00078e33ff */
[----:B------:R-:W-:-:S07]  /*b730*/  IMAD.MOV.U32 R3, RZ, RZ, R2 ;  /* 0x000000ffff037224 */ /* 0x000fce00078e0002 */
.L_x_246:
[----:B------:R-:W-:Y:S05]  /*b740*/  BSYNC B0 ;  /* 0x0000000000007941 */ /* 0x000fea0003800000 */
.L_x_245:
[-C--:B------:R-:W-:Y:S01]  /*b750*/  IMAD R36, R36, R3.reuse, RZ ;  /* 0x0000000324247224 */ /* 0x080fe200078e02ff */
[----:B------:R-:W-:Y:S04]  /*b760*/  BSSY B7, `(.L_x_247) ;  /* 0x000035f000077945 */ /* 0x000fe80003800000 */
[----:B------:R-:W-:-:S04]  /*b770*/  VIADDMNMX R29, R36, R3, R5, PT ;  /* 0x00000003241d7246 */ /* 0x000fc80003800105 */
[----:B------:R-:W-:Y:S01]  /*b780*/  ISETP.GT.AND P0, PT, R29, R36, PT ;  /* 0x000000241d00720c */ /* 0x000fe20003f04270 */
[----:B------:R0:W-:-:S12]  /*b790*/  STL [R1+0x14], R29 ;  /* 0x0000141d01007387 */ /* 0x0001d80000100800 */
[----:B0-----:R-:W-:Y:S05]  /*b7a0*/  @P0 BRA `(.L_x_248) ;  /* 0x0000000000440947 */ /* 0x001fea0003800000 */
[----:B------:R-:W0:Y:S02]  /*b7b0*/  S2R R0, SR_TID.X ;  /* 0x0000000000007919 */ /* 0x000e240000002100 */
[----:B0-----:R-:W-:-:S04]  /*b7c0*/  LOP3.LUT R0, R0, 0x7f, RZ, 0xc0, !PT ;  /* 0x0000007f00007812 */ /* 0x001fc800078ec0ff */
[----:B------:R-:W-:-:S13]  /*b7d0*/  ISETP.NE.AND P0, PT, R0, RZ, PT ;  /* 0x000000ff0000720c */ /* 0x000fda0003f05270 */
[----:B------:R-:W-:Y:S05]  /*b7e0*/  @P0 BRA `(.L_x_249) ;  /* 0x0000003400580947 */ /* 0x000fea0003800000 */
[----:B------:R-:W0:Y:S01]  /*b7f0*/  S2R R7, SR_LANEID ;  /* 0x0000000000077919 */ /* 0x000e220000000000 */
[----:B------:R-:W-:Y:S01]  /*b800*/  VOTEU.ANY UR4, UPT, PT ;  /* 0x0000000000047886 */ /* 0x000fe200038e0100 */
[----:B------:R-:W1:Y:S01]  /*b810*/  LDC.64 R2, c[0x0][0xc60] ;  /* 0x00031800ff027b82 */ /* 0x000e620000000a00 */
[----:B------:R-:W0:Y:S08]  /*b820*/  FLO.U32 R0, UR4 ;  /* 0x0000000400007d00 */ /* 0x000e3000080e0000 */
[----:B------:R-:W1:Y:S01]  /*b830*/  POPC R5, UR4 ;  /* 0x0000000400057d09 */ /* 0x000e620008000000 */
[----:B0-----:R-:W-:-:S13]  /*b840*/  ISETP.EQ.U32.AND P0, PT, R0, R7, PT ;  /* 0x000000070000720c */ /* 0x001fda0003f02070 */
[----:B-1----:R-:W2:Y:S01]  /*b850*/  @P0 ATOMG.E.ADD.STRONG.GPU PT, R3, desc[UR36][R2.64], R5 ;  /* 0x00000005020309a8 */ /* 0x002ea200081ee1e4 */
[----:B------:R-:W0:Y:S02]  /*b860*/  S2R R4, SR_LTMASK ;  /* 0x0000000000047919 */ /* 0x000e240000003900 */
[----:B0-----:R-:W-:-:S04]  /*b870*/  LOP3.LUT R4, R4, UR4, RZ, 0xc0, !PT ;  /* 0x0000000404047c12 */ /* 0x001fc8000f8ec0ff */
[----:B------:R-:W0:Y:S01]  /*b880*/  POPC R7, R4 ;  /* 0x0000000400077309 */ /* 0x000e220000000000 */
[----:B--2---:R-:W0:Y:S02]  /*b890*/  SHFL.IDX PT, R0, R3, R0, 0x1f ;  /* 0x00001f0003007589 */ /* 0x004e2400000e0000 */
[----:B0-----:R-:W-:Y:S01]  /*b8a0*/  IADD3 R16, R0, UR39, R7 ;  /* 0x0000002700107c10 */ /* 0x001fe2000fffe007 */
[----:B------:R-:W-:Y:S06]  /*b8b0*/  BRA `(.L_x_249) ;  /* 0x0000003400247947 */ /* 0x000fec0003800000 */
.L_x_248:
[----:B------:R-:W-:Y:S01]  /*b8c0*/  VIADD R0, R22, 0x18400 ;  /* 0x0001840016007836 */ /* 0x000fe20000000000 */
[----:B------:R-:W-:Y:S04]  /*b8d0*/  BSSY B6, `(.L_x_250) ;  /* 0x0000013000067945 */ /* 0x000fe80003800000 */
[----:B------:R-:W-:-:S13]  /*b8e0*/  LOP3.LUT P0, RZ, R0, 0x3ff, RZ, 0xc0, !PT ;  /* 0x000003ff00ff7812 */ /* 0x000fda000780c0ff */
[----:B------:R-:W-:Y:S05]  /*b8f0*/  @!P0 BRA `(.L_x_251) ;  /* 0x0000000000408947 */ /* 0x000fea0003800000 */
        /* <DEDUP_REMOVED lines=8> */
[----:B------:R-:W-:Y:S01]  /*b980*/  MOV R13, RZ ;  /* 0x000000ff000d7202 */ /* 0x000fe20000000f00 */
[----:B------:R-:W-:Y:S02]  /*b990*/  IMAD.U32 R7, RZ, RZ, UR9 ;  /* 0x00000009ff077e24 */ /* 0x000fe4000f8e00ff */
[----:B------:R-:W-:-:S02]  /*b9a0*/  IMAD.U32 R10, RZ, RZ, UR4 ;  /* 0x00000004ff0a7e24 */ /* 0x000fc4000f8e00ff */
[----:B------:R-:W-:Y:S02]  /*b9b0*/  IMAD.U32 R11, RZ, RZ, UR5 ;  /* 0x00000005ff0b7e24 */ /* 0x000fe4000f8e00ff */
[----:B------:R-:W-:Y:S02]  /*b9c0*/  IMAD.MOV.U32 R8, RZ, RZ, 0x70 ;  /* 0x00000070ff087424 */ /* 0x000fe400078e00ff */
[----:B------:R-:W-:-:S07]  /*b9d0*/  IMAD.MOV.U32 R12, RZ, RZ, 0x1 ;  /* 0x00000001ff0c7424 */ /* 0x000fce00078e00ff */
[----:B------:R-:W-:-:S07]  /*b9e0*/  LEPC R20, `(.L_x_251) ;  /* 0x000000001014794e */ /* 0x000fce0000000000 */
[----:B0-----:R-:W-:Y:S05]  /*b9f0*/  CALL.ABS.NOINC R2 ;  /* 0x0000000002007343 */ /* 0x001fea0003c00000 */
.L_x_251:
[----:B------:R-:W-:Y:S05]  /*ba00*/  BSYNC B6 ;  /* 0x0000000000067941 */ /* 0x000fea0003800000 */
.L_x_250:
        /* <DEDUP_REMOVED lines=8> */
[----:B------:R0:W1:Y:S01]  /*ba90*/  LDC.64 R2, c[0x4][R26] ;  /* 0x010000001a027b82 */ /* 0x0000620000000a00 */
[----:B------:R-:W-:Y:S01]  /*baa0*/  IMAD.U32 R4, RZ, RZ, UR6 ;  /* 0x00000006ff047e24 */ /* 0x000fe2000f8e00ff */
[----:B------:R-:W-:Y:S01]  /*bab0*/  MOV R11, UR5 ;  /* 0x00000005000b7c02 */ /* 0x000fe20008000f00 */
[----:B------:R-:W-:Y:S02]  /*bac0*/  IMAD.U32 R5, RZ, RZ, UR7 ;  /* 0x00000007ff057e24 */ /* 0x000fe4000f8e00ff */
[----:B------:R-:W-:Y:S02]  /*bad0*/  IMAD.U32 R6, RZ, RZ, UR8 ;  /* 0x00000008ff067e24 */ /* 0x000fe4000f8e00ff */
[----:B------:R-:W-:-:S02]  /*bae0*/  IMAD.U32 R7, RZ, RZ, UR9 ;  /* 0x00000009ff077e24 */ /* 0x000fc4000f8e00ff */
[----:B------:R-:W-:Y:S02]  /*baf0*/  IMAD.U32 R10, RZ, RZ, UR4 ;  /* 0x00000004ff0a7e24 */ /* 0x000fe4000f8e00ff */
[----:B------:R-:W-:Y:S02]  /*bb00*/  IMAD.MOV.U32 R8, RZ, RZ, 0x70 ;  /* 0x00000070ff087424 */ /* 0x000fe400078e00ff */
[----:B------:R-:W-:Y:S02]  /*bb10*/  IMAD.MOV.U32 R12, RZ, RZ, 0x1 ;  /* 0x00000001ff0c7424 */ /* 0x000fe400078e00ff */
[----:B0-----:R-:W-:-:S07]  /*bb20*/  IMAD.MOV.U32 R13, RZ, RZ, RZ ;  /* 0x000000ffff0d7224 */ /* 0x001fce00078e00ff */
[----:B------:R-:W-:-:S07]  /*bb30*/  LEPC R20, `(.L_x_254) ;  /* 0x000000001014794e */ /* 0x000fce0000000000 */
[----:B-1----:R-:W-:Y:S05]  /*bb40*/  CALL.ABS.NOINC R2 ;  /* 0x0000000002007343 */ /* 0x002fea0003c00000 */
.L_x_254:
[----:B------:R0:W1:Y:S01]  /*bb50*/  LDC.64 R2, c[0x4][R26] ;  /* 0x010000001a027b82 */ /* 0x0000620000000a00 */
[----:B------:R-:W-:Y:S01]  /*bb60*/  ULDC.64 UR6, c[0x4][0x90] ;  /* 0x0100240000067ab9 */ /* 0x000fe20000000a00 */
[----:B------:R-:W-:Y:S01]  /*bb70*/  ULDC.64 UR8, c[0x4][0x98] ;  /* 0x0100260000087ab9 */ /* 0x000fe20000000a00 */
[----:B------:R-:W-:Y:S01]  /*bb80*/  ULDC.64 UR4, c[0x4][0x18] ;  /* 0x0100060000047ab9 */ /* 0x000fe20000000a00 */
        /* <DEDUP_REMOVED lines=11> */
.L_x_253:
[----:B------:R-:W-:Y:S05]  /*bc40*/  BSYNC B6 ;  /* 0x0000000000067941 */ /* 0x000fea0003800000 */
.L_x_252:
[----:B------:R-:W-:Y:S01]  /*bc50*/  ULDC.64 UR4, c[0x0][0x9f8] ;  /* 0x00027e0000047ab9 */ /* 0x000fe20000000a00 */
[----:B------:R-:W0:Y:S01]  /*bc60*/  LDC R6, c[0x0][0x430] ;  /* 0x00010c00ff067b82 */ /* 0x000e220000000800 */
[----:B------:R-:W-:Y:S01]  /*bc70*/  ISETP.NE.U32.AND P0, PT, RZ, UR4, PT ;  /* 0x00000004ff007c0c */ /* 0x000fe2000bf05070 */
[----:B------:R-:W1:Y:S03]  /*bc80*/  S2R R2, SR_TID.X ;  /* 0x0000000000027919 */ /* 0x000e660000002100 */
[----:B------:R-:W-:-:S13]  /*bc90*/  ISETP.NE.AND.EX P0, PT, RZ, UR5, PT, P0 ;  /* 0x00000005ff007c0c */ /* 0x000fda000bf05300 */
[----:B------:R-:W-:Y:S01]  /*bca0*/  @P0 IADD3 R24, P1, R24, UR4, RZ ;  /* 0x0000000418180c10 */ /* 0x000fe2000ff3e0ff */
[----:B------:R-:W2:Y:S01]  /*bcb0*/  S2R R21, SR_TID.X ;  /* 0x0000000000157919 */ /* 0x000ea20000002100 */
[----:B------:R-:W-:Y:S01]  /*bcc0*/  LOP3.LUT R23, R23, 0xffffffdf, RZ, 0xc0, !PT ;  /* 0xffffffdf17177812 */ /* 0x000fe200078ec0ff */
[----:B------:R-:W-:Y:S01]  /*bcd0*/  ULDC UR4, c[0x0][0x320] ;  /* 0x0000c80000047ab9 */ /* 0x000fe20000000800 */
[----:B------:R-:W-:-:S05]  /*bce0*/  @P0 IADD3.X R25, R25, UR5, RZ, P1, !PT ;  /* 0x0000000519190c10 */ /* 0x000fca0008ffe4ff */
[----:B------:R3:W4:Y:S01]  /*bcf0*/  @P0 LDG.E R31, desc[UR36][R24.64] ;  /* 0x00000024181f0981 */ /* 0x000722000c1e1900 */
[----:B0-----:R-:W-:Y:S01]  /*bd00*/  ISETP.NE.AND P2, PT, R6, 0x1, PT ;  /* 0x000000010600780c */ /* 0x001fe20003f45270 */
[----:B------:R-:W0:Y:S01]  /*bd10*/  S2R R26, SR_TID.X ;  /* 0x00000000001a7919 */ /* 0x000e220000002100 */
[----:B-1----:R-:W-:Y:S02]  /*bd20*/  LOP3.LUT R2, R2, 0x7f, RZ, 0xc0, !PT ;  /* 0x0000007f02027812 */ /* 0x002fe400078ec0ff */
[----:B---3--:R-:W-:Y:S02]  /*bd30*/  IADD3 R25, R29, -0x1, RZ ;  /* 0xffffffff1d197810 */ /* 0x008fe40007ffe0ff */
[----:B------:R-:W-:-:S07]  /*bd40*/  SHF.R.U32.HI R2, RZ, 0x3, R2 ;  /* 0x00000003ff027819 */ /* 0x000fce0000011602 */
[----:B------:R-:W1:Y:S01]  /*bd50*/  @P2 LDC R3, c[0x0][0x434] ;  /* 0x00010d00ff032b82 */ /* 0x000e620000000800 */
[----:B------:R-:W-:-:S07]  /*bd60*/  @P2 LOP3.LUT R23, R23, 0x20, RZ, 0xfc, !PT ;  /* 0x0000002017172812 */ /* 0x000fce00078efcff */
[----:B------:R-:W3:Y:S01]  /*bd70*/  @P2 LDC R5, c[0x0][0x438] ;  /* 0x00010e00ff052b82 */ /* 0x000ee20000000800 */
[----:B--2---:R-:W-:-:S05]  /*bd80*/  IMAD.SHL.U32 R20, R21, 0x10, RZ ;  /* 0x0000001015147824 */ /* 0x004fca00078e00ff */
[----:B------:R-:W-:-:S05]  /*bd90*/  LOP3.LUT R20, R2, 0x70, R20, 0xf8, !PT ;  /* 0x0000007002147812 */ /* 0x000fca00078ef814 */
[----:B------:R-:W-:Y:S02]  /*bda0*/  IMAD R2, R25, 0x60, R20 ;  /* 0x0000006019027824 */ /* 0x000fe400078e0214 */
[----:B0-----:R-:W-:Y:S02]  /*bdb0*/  IMAD.SHL.U32 R9, R26, 0x8, RZ ;  /* 0x000000081a097824 */ /* 0x001fe400078e00ff */
[C---:B------:R-:W-:Y:S01]  /*bdc0*/  IMAD.IADD R0, R2.reuse, 0x1, R37 ;  /* 0x0000000102007824 */ /* 0x040fe200078e0225 */
[----:B------:R-:W-:Y:S02]  /*bdd0*/  ISETP.GE.AND P0, PT, R2, R34, PT ;  /* 0x000000220200720c */ /* 0x000fe40003f06270 */
[----:B------:R-:W-:Y:S01]  /*bde0*/  LOP3.LUT R9, R9, 0x38, RZ, 0xc0, !PT ;  /* 0x0000003809097812 */ /* 0x000fe200078ec0ff */
[----:B-1----:R-:W-:Y:S01]  /*bdf0*/  @P2 IMAD.HI.U32 R2, R0, R3, RZ ;  /* 0x0000000300022227 */ /* 0x002fe200078e00ff */
[----:B------:R-:W-:Y:S02]  /*be00*/  ISETP.GT.U32.OR P0, PT, R20, 0x5f, P0 ;  /* 0x0000005f1400780c */ /* 0x000fe40000704470 */
[----:B------:R-:W-:Y:S01]  /*be10*/  LOP3.LUT R8, R9, 0x40, RZ, 0xfc, !PT ;  /* 0x0000004009087812 */ /* 0x000fe200078efcff */
[----:B------:R-:W-:Y:S01]  /*be20*/  IMAD.MOV.U32 R4, RZ, RZ, R0 ;  /* 0x000000ffff047224 */ /* 0x000fe200078e0000 */
[----:B---3--:R-:W-:-:S02]  /*be30*/  @P2 SHF.R.U32.HI R4, RZ, R5, R2 ;  /* 0x00000005ff042219 */ /* 0x008fc40000011602 */
[----:B------:R-:W-:Y:S02]  /*be40*/  ISETP.GE.AND P2, PT, R8, UR4, PT ;  /* 0x0000000408007c0c */ /* 0x000fe4000bf46270 */
[----:B------:R-:W-:Y:S01]  /*be50*/  ISETP.GE.AND P1, PT, R9, UR4, PT ;  /* 0x0000000409007c0c */ /* 0x000fe2000bf26270 */
[----:B------:R-:W-:Y:S01]  /*be60*/  IMAD.MOV R3, RZ, RZ, -R4 ;  /* 0x000000ffff037224 */ /* 0x000fe200078e0a04 */
[----:B------:R-:W-:Y:S01]  /*be70*/  SEL R5, RZ, 0xffffffff, P2 ;  /* 0xffffffffff057807 */ /* 0x000fe20001000000 */
[----:B------:R-:W-:Y:S01]  /*be80*/  ULDC UR4, c[0x0][0x2f4] ;  /* 0x0000bd0000047ab9 */ /* 0x000fe20000000800 */
[----:B------:R-:W-:Y:S01]  /*be90*/  SEL R29, RZ, 0x1, P1 ;  /* 0x00000001ff1d7807 */ /* 0x000fe20000800000 */
[----:B------:R-:W-:Y:S02]  /*bea0*/  IMAD R0, R6, R3, R0 ;  /* 0x0000000306007224 */ /* 0x000fe400078e0200 */
[----:B------:R-:W0:Y:S01]  /*beb0*/  @!P0 LDC.64 R2, c[0x0][0x428] ;  /* 0x00010a00ff028b82 */ /* 0x000e220000000a00 */
[----:B------:R-:W-:Y:S01]  /*bec0*/  IMAD.SHL.U32 R6, R5, 0x2, RZ ;  /* 0x0000000205067824 */ /* 0x000fe200078e00ff */
[----:B------:R-:W-:-:S04]  /*bed0*/  @!P0 SHF.R.S32.HI R5, RZ, 0x1f, R4 ;  /* 0x0000001fff058819 */ /* 0x000fc80000011404 */
[----:B------:R-:W-:Y:S02]  /*bee0*/  LOP3.LUT R29, R6, 0x2, R29, 0xe2, !PT ;  /* 0x00000002061d7812 */ /* 0x000fe400078ee21d */
[----:B------:R-:W-:Y:S02]  /*bef0*/  ISETP.GE.AND P2, PT, R9, UR4, PT ;  /* 0x0000000409007c0c */ /* 0x000fe4000bf46270 */
[----:B------:R-:W-:Y:S01]  /*bf00*/  LOP3.LUT R23, R23, 0xffffffef, RZ, 0xc0, !PT ;  /* 0xffffffef17177812 */ /* 0x000fe200078ec0ff */
[----:B------:R-:W-:Y:S01]  /*bf10*/  UMOV UR5, 0xffffffff ;  /* 0xffffffff00057882 */ /* 0x000fe20000000000 */
[----:B------:R-:W-:Y:S02]  /*bf20*/  LOP3.LUT R26, R18, 0xffff, RZ, 0xc0, !PT ;  /* 0x0000ffff121a7812 */ /* 0x000fe400078ec0ff */
[----:B----4-:R-:W-:Y:S01]  /*bf30*/  SHF.R.S32.HI R7, RZ, 0x1f, R31 ;  /* 0x0000001fff077819 */ /* 0x010fe2000001141f */
[----:B0-----:R-:W-:-:S04]  /*bf40*/  @!P0 IMAD.WIDE.U32 R4, R31, R2, R4 ;  /* 0x000000021f048225 */ /* 0x001fc800078e0004 */
[----:B------:R-:W-:Y:S01]  /*bf50*/  @!P0 IMAD R6, R7, R2, RZ ;  /* 0x0000000207068224 */ /* 0x000fe200078e02ff */
[----:B------:R0:W-:Y:S03]  /*bf60*/  STL [R1], R7 ;  /* 0x0000000701007387 */ /* 0x0001e60000100800 */
[----:B------:R-:W-:Y:S02]  /*bf70*/  @!P0 IMAD R6, R31, R3, R6 ;  /* 0x000000031f068224 */ /* 0x000fe400078e0206 */
[----:B------:R-:W1:Y:S02]  /*bf80*/  @!P0 LDC.64 R2, c[0x0][0x418] ;  /* 0x00010600ff028b82 */ /* 0x000e640000000a00 */
[----:B------:R-:W-:Y:S02]  /*bf90*/  @!P0 IMAD.IADD R6, R5, 0x1, R6 ;  /* 0x0000000105068824 */ /* 0x000fe400078e0206 */
[----:B------:R-:W-:-:S05]  /*bfa0*/  IMAD.U32 R5, RZ, RZ, UR38 ;  /* 0x00000026ff057e24 */ /* 0x000fca000f8e00ff */
[----:B------:R-:W-:Y:S02]  /*bfb0*/  ISETP.NE.AND P3, PT, R5, 0x3, PT ;  /* 0x000000030500780c */ /* 0x000fe40003f65270 */
[----:B0-----:R-:W-:-:S11]  /*bfc0*/  LOP3.LUT R7, R9, 0x80, RZ, 0xfc, !PT ;  /* 0x0000008009077812 */ /* 0x001fd600078efcff */
[----:B------:R-:W-:Y:S02]  /*bfd0*/  @P3 LOP3.LUT R23, R23, 0x10, RZ, 0xfc, !PT ;  /* 0x0000001017173812 */ /* 0x000fe400078efcff */
[C---:B-1----:R-:W-:Y:S02]  /*bfe0*/  @!P0 LEA R2, P1, R4.reuse, R2, 0x2 ;  /* 0x0000000204028211 */ /* 0x042fe400078210ff */
[----:B------:R-:W-:Y:S02]  /*bff0*/  LOP3.LUT R23, R23, 0xfffffffb, RZ, 0xc0, !PT ;  /* 0xfffffffb17177812 */ /* 0x000fe400078ec0ff */
[----:B------:R-:W-:Y:S02]  /*c000*/  @!P0 LEA.HI.X R3, R4, R3, R6, 0x2, P1 ;  /* 0x0000000304038211 */ /* 0x000fe400008f1406 */
[----:B------:R-:W-:Y:S02]  /*c010*/  MOV R4, RZ ;  /* 0x000000ff00047202 */ /* 0x000fe40000000f00 */
[----:B------:R-:W-:-:S02]  /*c020*/  ISETP.GE.AND P1, PT, R8, UR4, PT ;  /* 0x0000000408007c0c */ /* 0x000fc4000bf26270 */
[----:B------:R-:W-:Y:S02]  /*c030*/  @P2 LOP3.LUT R23, R23, 0x4, RZ, 0xfc, !PT ;  /* 0x0000000417172812 */ /* 0x000fe400078efcff */
[----:B------:R0:W5:Y:S01]  /*c040*/  @!P0 LDG.E R4, desc[UR36][R2.64] ;  /* 0x0000002402048981 */ /* 0x000162000c1e1900 */
[----:B------:R-:W-:Y:S02]  /*c050*/  ISETP.GE.AND P0, PT, R7, UR4, PT ;  /* 0x0000000407007c0c */ /* 0x000fe4000bf06270 */
[----:B------:R-:W-:-:S04]  /*c060*/  LOP3.LUT R23, R23, 0xfffffffe, RZ, 0xc0, !PT ;  /* 0xfffffffe17177812 */ /* 0x000fc800078ec0ff */
[----:B------:R-:W-:-:S04]  /*c070*/  LOP3.LUT R23, R23, 0xfffffffd, RZ, 0xc0, !PT ;  /* 0xfffffffd17177812 */ /* 0x000fc800078ec0ff */
[----:B------:R-:W-:-:S04]  /*c080*/  @P1 LOP3.LUT R23, R23, 0x2, RZ, 0xfc, !PT ;  /* 0x0000000217171812 */ /* 0x000fc800078efcff */
[----:B------:R-:W-:Y:S01]  /*c090*/  @P0 LOP3.LUT R23, R23, 0x1, RZ, 0xfc, !PT ;  /* 0x0000000117170812 */ /* 0x000fe200078efcff */
[----:B0-----:R-:W-:Y:S06]  /*c0a0*/  BRA.DIV UR5, `(.L_x_255) ;  /* 0x0000003e059c7947 */ /* 0x001fec000b800000 */
.L_x_321:
[----:B------:R-:W-:Y:S02]  /*c0b0*/  ISETP.GT.U32.AND P0, PT, R20, 0x5f, PT ;  /* 0x0000005f1400780c */ /* 0x000fe40003f04070 */
[----:B------:R-:W-:-:S11]  /*c0c0*/  LOP3.LUT R23, R23, 0xfffffff7, RZ, 0xc0, !PT ;  /* 0xfffffff717177812 */ /* 0x000fd600078ec0ff */
[----:B------:R-:W-:Y:S01]  /*c0d0*/  @P0 LOP3.LUT R23, R23, 0x8, RZ, 0xfc, !PT ;  /* 0x0000000817170812 */ /* 0x000fe200078efcff */
[----:B------:R-:W-:Y:S06]  /*c0e0*/  @!P3 BRA `(.L_x_256) ;  /* 0x000000000004b947 */ /* 0x000fec0003800000 */
[----:B------:R-:W-:Y:S01]  /*c0f0*/  BPT.TRAP 0x1 ;  /* 0x000000040000795c */ /* 0x000fe20000300000 */
.L_x_256:
[----:B------:R-:W-:Y:S01]  /*c100*/  SHF.R.S32.HI R5, RZ, 0x1f, R0 ;  /* 0x0000001fff057819 */ /* 0x000fe20000011400 */
[----:B------:R-:W-:Y:S01]  /*c110*/  ULDC.64 UR4, c[0x0][0x328] ;  /* 0x0000ca0000047ab9 */ /* 0x000fe20000000a00 */
[----:B------:R-:W-:Y:S01]  /*c120*/  ULDC.64 UR6, c[0x0][0x318] ;  /* 0x0000c60000067ab9 */ /* 0x000fe20000000a00 */
[----:B------:R-:W-:Y:S02]  /*c130*/  BSSY B0, `(.L_x_257) ;  /* 0x0000014000007945 */ /* 0x000fe40003800000 */
[----:B------:R-:W-:-:S04]  /*c140*/  IMAD R3, R5, UR4, RZ ;  /* 0x0000000405037c24 */ /* 0x000fc8000f8e02ff */
[C---:B------:R-:W-:Y:S02]  /*c150*/  IMAD R6, R0.reuse, UR5, R3 ;  /* 0x0000000500067c24 */ /* 0x040fe4000f8e0203 */
[----:B------:R-:W-:Y:S01]  /*c160*/  IMAD.WIDE.U32 R2, R0, UR4, RZ ;  /* 0x0000000400027c25 */ /* 0x000fe2000f8e00ff */
[----:B------:R-:W-:-:S03]  /*c170*/  ULDC.64 UR4, c[0x0][0x338] ;  /* 0x0000ce0000047ab9 */ /* 0x000fc60000000a00 */
[----:B------:R-:W-:Y:S01]  /*c180*/  IMAD.IADD R3, R3, 0x1, R6 ;  /* 0x0000000103037824 */ /* 0x000fe200078e0206 */
[----:B-----5:R-:W-:Y:S01]  /*c190*/  SHF.R.S32.HI R6, RZ, 0x1f, R4 ;  /* 0x0000001fff067819 */ /* 0x020fe20000011404 */
[----:B------:R-:W-:-:S04]  /*c1a0*/  IMAD.WIDE.U32 R2, R4, UR4, R2 ;  /* 0x0000000404027c25 */ /* 0x000fc8000f8e0002 */
[----:B------:R-:W-:-:S04]  /*c1b0*/  IMAD R7, R6, UR4, RZ ;  /* 0x0000000406077c24 */ /* 0x000fc8000f8e02ff */
[----:B------:R-:W-:Y:S01]  /*c1c0*/  IMAD R7, R4, UR5, R7 ;  /* 0x0000000504077c24 */ /* 0x000fe2000f8e0207 */
[----:B------:R-:W-:-:S03]  /*c1d0*/  ULDC.64 UR4, c[0x0][0x330] ;  /* 0x0000cc0000047ab9 */ /* 0x000fc60000000a00 */
[----:B------:R-:W-:Y:S02]  /*c1e0*/  IMAD.IADD R3, R3, 0x1, R7 ;  /* 0x0000000103037824 */ /* 0x000fe400078e0207 */
[----:B------:R-:W-:Y:S02]  /*c1f0*/  IMAD R7, R27, 0x8, R22 ;  /* 0x000000081b077824 */ /* 0x000fe400078e0216 */
[----:B------:R-:W-:-:S04]  /*c200*/  IMAD.WIDE.U32 R2, R26, UR4, R2 ;  /* 0x000000041a027c25 */ /* 0x000fc8000f8e0002 */
[----:B------:R-:W-:Y:S01]  /*c210*/  IMAD R24, R26, UR5, R3 ;  /* 0x000000051a187c24 */ /* 0x000fe2000f8e0203 */
[----:B------:R-:W-:-:S04]  /*c220*/  LEA R18, P0, R2, UR6, 0x1 ;  /* 0x0000000602127c11 */ /* 0x000fc8000f8008ff */
[----:B------:R-:W-:Y:S02]  /*c230*/  LEA.HI.X R24, R2, UR7, R24, 0x1, P0 ;  /* 0x0000000702187c11 */ /* 0x000fe400080f0c18 */
[----:B------:R-:W-:-:S06]  /*c240*/  SHF.L.U32 R2, R28, 0x1f, RZ ;  /* 0x0000001f1c027819 */ /* 0x000fcc00000006ff */
[----:B------:R-:W0:Y:S02]  /*c250*/  SYNCS.PHASECHK.TRANS64.TRYWAIT P0, [R7+URZ+0x2a840], R2 ;  /* 0x02a84002070075a7 */ /* 0x000e24000800017f */
[----:B0-----:R-:W-:Y:S05]  /*c260*/  @!P0 BRA `(.L_x_258) ;  /* 0x0000003c005c8947 */ /* 0x001fea0003800000 */
.L_x_322:
[----:B------:R-:W-:Y:S05]  /*c270*/  BSYNC B0 ;  /* 0x0000000000007941 */ /* 0x000fea0003800000 */
.L_x_257:
[----:B------:R-:W1:Y:S01]  /*c280*/  S2R R8, SR_TID.X ;  /* 0x0000000000087919 */ /* 0x000e620000002100 */
[----:B------:R-:W-:Y:S01]  /*c290*/  ULDC.64 UR4, c[0x0][0x300] ;  /* 0x0000c00000047ab9 */ /* 0x000fe20000000a00 */
[----:B------:R-:W-:Y:S01]  /*c2a0*/  ULDC.64 UR6, c[0x0][0x2e8] ;  /* 0x0000ba0000067ab9 */ /* 0x000fe20000000a00 */
[----:B------:R-:W-:Y:S01]  /*c2b0*/  IMAD R5, R5, UR4, RZ ;  /* 0x0000000405057c24 */ /* 0x000fe2000f8e02ff */
[C---:B------:R-:W-:Y:S01]  /*c2c0*/  LOP3.LUT P4, RZ, R23.reuse, 0x4, RZ, 0xc0, !PT ;  /* 0x0000000417ff7812 */ /* 0x040fe2000788c0ff */
[C---:B0-----:R-:W-:Y:S01]  /*c2d0*/  IMAD.WIDE.U32 R2, R0.reuse, UR4, RZ ;  /* 0x0000000400027c25 */ /* 0x041fe2000f8e00ff */
[C---:B------:R-:W-:Y:S02]  /*c2e0*/  LOP3.LUT P3, RZ, R23.reuse, 0x2, RZ, 0xc0, !PT ;  /* 0x0000000217ff7812 */ /* 0x040fe4000786c0ff */
[----:B------:R-:W-:Y:S01]  /*c2f0*/  LOP3.LUT P2, RZ, R23, 0x1, RZ, 0xc0, !PT ;  /* 0x0000000117ff7812 */ /* 0x000fe2000784c0ff */
[----:B------:R-:W-:Y:S01]  /*c300*/  IMAD R5, R0, UR5, R5 ;  /* 0x0000000500057c24 */ /* 0x000fe2000f8e0205 */
[----:B------:R-:W-:-:S02]  /*c310*/  ULDC.64 UR4, c[0x0][0x310] ;  /* 0x0000c40000047ab9 */ /* 0x000fc40000000a00 */
[----:B------:R-:W-:Y:S02]  /*c320*/  IMAD R6, R6, UR4, RZ ;  /* 0x0000000406067c24 */ /* 0x000fe4000f8e02ff */
[----:B------:R-:W-:Y:S02]  /*c330*/  IMAD.IADD R3, R3, 0x1, R5 ;  /* 0x0000000103037824 */ /* 0x000fe400078e0205 */
[C---:B------:R-:W-:Y:S02]  /*c340*/  IMAD R6, R4.reuse, UR5, R6 ;  /* 0x0000000504067c24 */ /* 0x040fe4000f8e0206 */
[----:B------:R-:W-:Y:S01]  /*c350*/  IMAD.WIDE.U32 R2, R4, UR4, R2 ;  /* 0x0000000404027c25 */ /* 0x000fe2000f8e0002 */
[----:B------:R-:W-:-:S03]  /*c360*/  ULDC.64 UR4, c[0x0][0x308] ;  /* 0x0000c20000047ab9 */ /* 0x000fc60000000a00 */
[----:B------:R-:W-:Y:S02]  /*c370*/  IMAD.IADD R3, R3, 0x1, R6 ;  /* 0x0000000103037824 */ /* 0x000fe400078e0206 */
[----:B------:R-:W-:Y:S02]  /*c380*/  IMAD R6, R25, -0x60, R34 ;  /* 0xffffffa019067824 */ /* 0x000fe400078e0222 */
[----:B------:R-:W-:Y:S01]  /*c390*/  IMAD.WIDE.U32 R2, R26, UR4, R2 ;  /* 0x000000041a027c25 */ /* 0x000fe2000f8e0002 */
[----:B------:R-:W-:-:S03]  /*c3a0*/  UMOV UR4, 0xffffffff ;  /* 0xffffffff00047882 */ /* 0x000fc60000000000 */
[----:B------:R-:W-:Y:S01]  /*c3b0*/  IMAD R0, R26, UR5, R3 ;  /* 0x000000051a007c24 */ /* 0x000fe2000f8e0203 */
[----:B------:R-:W-:Y:S01]  /*c3c0*/  LEA R4, P0, R2, UR6, 0x1 ;  /* 0x0000000602047c11 */ /* 0x000fe2000f8008ff */
[----:B------:R-:W-:Y:S01]  /*c3d0*/  IMAD R5, R27, 0x4800, R32 ;  /* 0x000048001b057824 */ /* 0x000fe200078e0220 */
[----:B-1----:R-:W-:Y:S02]  /*c3e0*/  LOP3.LUT R8, R8, 0x7f, RZ, 0xc0, !PT ;  /* 0x0000007f08087812 */ /* 0x002fe400078ec0ff */
[----:B------:R-:W-:Y:S02]  /*c3f0*/  LEA.HI.X R0, R2, UR7, R0, 0x1, P0 ;  /* 0x0000000702007c11 */ /* 0x000fe400080f0c00 */
[----:B------:R-:W-:Y:S02]  /*c400*/  SHF.R.U32.HI R9, RZ, 0x3, R8 ;  /* 0x00000003ff097819 */ /* 0x000fe40000011608 */
[----:B------:R-:W0:Y:S02]  /*c410*/  S2R R8, SR_TID.X ;  /* 0x0000000000087919 */ /* 0x000e240000002100 */
[----:B------:R-:W-:-:S04]  /*c420*/  IADD3 R6, -R9, R6, RZ ;  /* 0x0000000609067210 */ /* 0x000fc80007ffe1ff */
[----:B------:R-:W-:Y:S01]  /*c430*/  ISETP.GE.AND P0, PT, R6, 0x1, PT ;  /* 0x000000010600780c */ /* 0x000fe20003f06270 */
[----:B0-----:R-:W-:-:S05]  /*c440*/  IMAD.SHL.U32 R9, R8, 0x8, RZ ;  /* 0x0000000808097824 */ /* 0x001fca00078e00ff */
[----:B------:R-:W-:Y:S01]  /*c450*/  LOP3.LUT R9, R9, 0x38, RZ, 0xc0, !PT ;  /* 0x0000003809097812 */ /* 0x000fe200078ec0ff */
[----:B------:R-:W-:Y:S06]  /*c460*/  BRA.DIV UR4, `(.L_x_259) ;  /* 0x0000003a04f07947 */ /* 0x000fec000b800000 */
[----:B------:R-:W0:Y:S01]  /*c470*/  SHFL.IDX PT, R3, R4, RZ, 0x181f ;  /* 0x00181fff04037589 */ /* 0x000e2200000e0000 */
[----:B------:R-:W-:-:S03]  /*c480*/  @P0 IMAD R8, R5, 0x2, R22 ;  /* 0x0000000205080824 */ /* 0x000fc600078e0216 */
[----:B------:R-:W1:Y:S01]  /*c490*/  SHFL.IDX PT, R2, R0, RZ, 0x181f ;  /* 0x00181fff00027589 */ /* 0x000e6200000e0000 */
[----:B0-----:R-:W-:-:S05]  /*c4a0*/  @P0 LEA R3, P1, R9, R3, 0x1 ;  /* 0x0000000309030211 */ /* 0x001fca00078208ff */
[----:B-1----:R-:W-:Y:S01]  /*c4b0*/  @P0 IMAD.X R2, RZ, RZ, R2, P1 ;  /* 0x000000ffff020224 */ /* 0x002fe200008e0602 */
[----:B------:R-:W-:-:S04]  /*c4c0*/  ISETP.GE.AND P1, PT, R6, 0x11, PT ;  /* 0x000000110600780c */ /* 0x000fc80003f26270 */
[----:B------:R-:W-:-:S04]  /*c4d0*/  @P0 LOP3.LUT R3, R3, R2, RZ, 0x3c, !PT ;  /* 0x0000000203030212 */ /* 0x000fc800078e3cff */
[----:B------:R-:W-:-:S04]  /*c4e0*/  @P0 LOP3.LUT R2, R3, R2, RZ, 0x3c, !PT ;  /* 0x0000000203020212 */ /* 0x000fc800078e3cff */
[----:B------:R-:W-:-:S05]  /*c4f0*/  @P0 LOP3.LUT R3, R3, R2, RZ, 0x3c, !PT ;  /* 0x0000000203030212 */ /* 0x000fca00078e3cff */
[----:B------:R-:W-:Y:S01]  /*c500*/  @!PT LDS RZ, [RZ] ;  /* 0x00000000fffff984 */ /* 0x000fe20000000800 */
[----:B------:R-:W-:Y:S04]  /*c510*/  @P0 LDGSTS.E.BYPASS.LTC128B.128 [R8+0x18400], desc[UR36][R2.64], !P4 ;  /* 0x1840000002080fae */ /* 0x000fe8000e101d64 */
[----:B------:R-:W-:Y:S04]  /*c520*/  @P0 LDGSTS.E.BYPASS.LTC128B.128 [R8+0x1b400], desc[UR36][R2.64+0x80], !P3 ;  /* 0x1b40008002080fae */ /* 0x000fe8000d901d64 */
[----:B------:R0:W-:Y:S04]  /*c530*/  @P0 LDGSTS.E.BYPASS.LTC128B.128 [R8+0x1e400], desc[UR36][R2.64+0x100], !P2 ;  /* 0x1e40010002080fae */ /* 0x0001e8000d101d64 */
[----:B0-----:R-:W0:Y:S01]  /*c540*/  SHFL.IDX PT, R3, R4, 0x1, 0x181f ;  /* 0x00381f0004037f89 */ /* 0x001e2200000e0000 */
[----:B------:R-:W-:-:S03]  /*c550*/  @P1 IMAD R8, R5, 0x2, R22 ;  /* 0x0000000205081824 */ /* 0x000fc600078e0216 */
[----:B------:R-:W1:Y:S01]  /*c560*/  SHFL.IDX PT, R2, R0, 0x1, 0x181f ;  /* 0x00381f0000027f89 */ /* 0x000e6200000e0000 */
[----:B0-----:R-:W-:-:S05]  /*c570*/  @P1 LEA R3, P0, R9, R3, 0x1 ;  /* 0x0000000309031211 */ /* 0x001fca00078008ff */
[----:B-1----:R-:W-:-:S05]  /*c580*/  @P1 IMAD.X R2, RZ, RZ, R2, P0 ;  /* 0x000000ffff021224 */ /* 0x002fca00000e0602 */
[----:B------:R-:W-:-:S04]  /*c590*/  @P1 LOP3.LUT R3, R3, R2, RZ, 0x3c, !PT ;  /* 0x0000000203031212 */ /* 0x000fc800078e3cff */
[----:B------:R-:W-:-:S04]  /*c5a0*/  @P1 LOP3.LUT R2, R3, R2, RZ, 0x3c, !PT ;  /* 0x0000000203021212 */ /* 0x000fc800078e3cff */
[----:B------:R-:W-:-:S05]  /*c5b0*/  @P1 LOP3.LUT R3, R3, R2, RZ, 0x3c, !PT ;  /* 0x0000000203031212 */ /* 0x000fca00078e3cff */
[----:B------:R-:W-:Y:S04]  /*c5c0*/  @P1 LDGSTS.E.BYPASS.LTC128B.128 [R8+0x18c00], desc[UR36][R2.64], !P4 ;  /* 0x18c0000002081fae */ /* 0x000fe8000e101d64 */
[----:B------:R-:W-:Y:S04]  /*c5d0*/  @P1 LDGSTS.E.BYPASS.LTC128B.128 [R8+0x1bc00], desc[UR36][R2.64+0x80], !P3 ;  /* 0x1bc0008002081fae */ /* 0x000fe8000d901d64 */
[----:B------:R0:W-:Y:S01]  /*c5e0*/  @P1 LDGSTS.E.BYPASS.LTC128B.128 [R8+0x1ec00], desc[UR36][R2.64+0x100], !P2 ;  /* 0x1ec0010002081fae */ /* 0x0001e2000d101d64 */
[----:B------:R-:W-:-:S03]  /*c5f0*/  ISETP.GE.AND P1, PT, R6, 0x21, PT ;  /* 0x000000210600780c */ /* 0x000fc60003f26270 */
[----:B0-----:R-:W0:Y:S10]  /*c600*/  SHFL.IDX PT, R3, R4, 0x2, 0x181f ;  /* 0x00581f0004037f89 */ /* 0x001e3400000e0000 */
[----:B------:R-:W-:Y:S01]  /*c610*/  @P1 LEA R8, R5, R22, 0x1 ;  /* 0x0000001605081211 */ /* 0x000fe200078e08ff */
        /* <DEDUP_REMOVED lines=11> */
[----:B------:R-:W-:Y:S01]  /*c6d0*/  @P1 IMAD R8, R5, 0x2, R22 ;  /* 0x0000000205081824 */ /* 0x000fe200078e0216 */
        /* <DEDUP_REMOVED lines=12> */
[----:B------:R-:W1:Y:S04]  /*c7a0*/  SHFL.IDX PT, R2, R0, 0x4, 0x181f ;  /* 0x00981f0000027f89 */ /* 0x000e6800000e0000 */
[----:B------:R-:W2:Y:S01]  /*c7b0*/  SHFL.IDX PT, R0, R0, 0x5, 0x181f ;  /* 0x00b81f0000007f89 */ /* 0x000ea200000e0000 */
[----:B0-----:R-:W-:-:S05]  /*c7c0*/  @P1 LEA R3, P0, R9, R3, 0x1 ;  /* 0x0000000309031211 */ /* 0x001fca00078008ff */
[----:B-1----:R-:W-:-:S05]  /*c7d0*/  @P1 IMAD.X R2, RZ, RZ, R2, P0 ;  /* 0x000000ffff021224 */ /* 0x002fca00000e0602 */
[----:B------:R-:W-:-:S04]  /*c7e0*/  @P1 LOP3.LUT R3, R3, R2, RZ, 0x3c, !PT ;  /* 0x0000000203031212 */ /* 0x000fc800078e3cff */
[----:B------:R-:W-:-:S04]  /*c7f0*/  @P1 LOP3.LUT R2, R3, R2, RZ, 0x3c, !PT ;  /* 0x0000000203021212 */ /* 0x000fc800078e3cff */
[----:B------:R-:W-:-:S05]  /*c800*/  @P1 LOP3.LUT R3, R3, R2, RZ, 0x3c, !PT ;  /* 0x0000000203031212 */ /* 0x000fca00078e3cff */
[----:B------:R-:W-:Y:S04]  /*c810*/  @P1 LDGSTS.E.BYPASS.LTC128B.128 [R8+0x1a400], desc[UR36][R2.64], !P4 ;  /* 0x1a40000002081fae */ /* 0x000fe8000e101d64 */
[----:B------:R-:W-:Y:S04]  /*c820*/  @P1 LDGSTS.E.BYPASS.LTC128B.128 [R8+0x1d400], desc[UR36][R2.64+0x80], !P3 ;  /* 0x1d40008002081fae */ /* 0x000fe8000d901d64 */
[----:B------:R0:W-:Y:S04]  /*c830*/  @P1 LDGSTS.E.BYPASS.LTC128B.128 [R8+0x20400], desc[UR36][R2.64+0x100], !P2 ;  /* 0x2040010002081fae */ /* 0x0001e8000d101d64 */
[----:B0-2---:R0:W1:Y:S02]  /*c840*/  SHFL.IDX PT, R2, R4, 0x5, 0x181f ;  /* 0x00b81f0004027f89 */ /* 0x00506400000e0000 */
.L_x_336:
[----:B------:R-:W-:-:S13]  /*c850*/  ISETP.GE.AND P0, PT, R6, 0x51, PT ;  /* 0x000000510600780c */ /* 0x000fda0003f06270 */
[----:B-1----:R-:W-:Y:S01]  /*c860*/  @P0 LEA R2, P1, R9, R2, 0x1 ;  /* 0x0000000209020211 */ /* 0x002fe200078208ff */
[----:B------:R-:W-:-:S04]  /*c870*/  @P0 IMAD R5, R5, 0x2, R22 ;  /* 0x0000000205050824 */ /* 0x000fc800078e0216 */
[----:B------:R-:W-:-:S05]  /*c880*/  @P0 IMAD.X R3, RZ, RZ, R0, P1 ;  /* 0x000000ffff030224 */ /* 0x000fca00008e0600 */
[----:B------:R-:W-:Y:S01]  /*c890*/  @!PT LDS RZ, [RZ] ;  /* 0x00000000fffff984 */ /* 0x000fe20000000800 */
[----:B------:R-:W-:Y:S01]  /*c8a0*/  @!PT LDS RZ, [RZ] ;  /* 0x00000000fffff984 */ /* 0x000fe20000000800 */
[----:B------:R-:W-:Y:S01]  /*c8b0*/  @!PT LDS RZ, [RZ] ;  /* 0x00000000fffff984 */ /* 0x000fe20000000800 */
[----:B------:R1:W-:Y:S04]  /*c8c0*/  @P0 LDGSTS.E.BYPASS.LTC128B.128 [R5+0x1ac00], desc[UR36][R2.64], !P4 ;  /* 0x1ac0000002050fae */ /* 0x0003e8000e101d64 */
[----:B------:R1:W-:Y:S04]  /*c8d0*/  @P0 LDGSTS.E.BYPASS.LTC128B.128 [R5+0x1dc00], desc[UR36][R2.64+0x80], !P3 ;  /* 0x1dc0008002050fae */ /* 0x0003e8000d901d64 */
[----:B------:R1:W-:Y:S01]  /*c8e0*/  @P0 LDGSTS.E.BYPASS.LTC128B.128 [R5+0x20c00], desc[UR36][R2.64+0x100], !P2 ;  /* 0x20c0010002050fae */ /* 0x0003e2000d101d64 */
[----:B------:R-:W-:Y:S01]  /*c8f0*/  PLOP3.LUT P0, PT, PT, PT, PT, 0x80, 0x0 ;  /* 0x000000000000781c */ /* 0x000fe20003f0f070 */
[----:B------:R-:W-:-:S12]  /*c900*/  NOP ;  /* 0x0000000000007918 */ /* 0x000fd80000000000 */
.L_x_260:
[----:B------:R-:W-:Y:S02]  /*c910*/  PLOP3.LUT P1, PT, P1, P0, PT, 0xa2, 0x0 ;  /* 0x000000000000781c */ /* 0x000fe40000f21472 */
[----:B------:R-:W-:-:S08]  /*c920*/  @P0 R2UR P1, UR4, R7 ;  /* 0x00000000070402ca */ /* 0x000fd00000020000 */
[----:B------:R-:W-:-:S05]  /*c930*/  @P0 PLOP3.LUT P0, PT, P1, PT, PT, 0x80, 0x0 ;  /* 0x000000000000081c */ /* 0x000fca0000f0f070 */
[----:B------:R-:W-:Y:S01]  /*c940*/  @!P1 SYNCS.ARRIVE.TRANS64.RED.A0T1 RZ, [UR4+0x2a830], RZ ;  /* 0x02a830ffffff99a7 */ /* 0x000fe20008200404 */
[----:B------:R-:W-:Y:S07]  /*c950*/  @!P1 ARRIVES.LDGSTSBAR.64.TRANSCNT [UR4+0x2a830] ;  /* 0x02a83000ff0099b0 */ /* 0x000fee0008000a84 */
[----:B------:R-:W-:Y:S05]  /*c960*/  @P0 BRA.U.ANY `(.L_x_260) ;  /* 0xfffffffd00e80947 */ /* 0x000fea000393ffff */
[----:B------:R-:W-:Y:S01]  /*c970*/  NOP ;  /* 0x0000000000007918 */ /* 0x000fe20000000000 */
[----:B------:R-:W-:-:S13]  /*c980*/  LOP3.LUT P2, RZ, R23, 0x10, RZ, 0xc0, !PT ;  /* 0x0000001017ff7812 */ /* 0x000fda000784c0ff */
[----:B------:R-:W-:Y:S05]  /*c990*/  @!P2 BRA `(.L_x_261) ;  /* 0x000000000004a947 */ /* 0x000fea0003800000 */
[----:B------:R-:W-:Y:S01]  /*c9a0*/  BPT.TRAP 0x1 ;  /* 0x000000040000795c */ /* 0x000fe20000300000 */
.L_x_261:
[----:B------:R2:W5:Y:S01]  /*c9b0*/  LDL.LU R0, [R1+0x4] ;  /* 0x0000040001007983 */ /* 0x0005620000300800 */
[----:B------:R-:W-:Y:S01]  /*c9c0*/  LOP3.LUT P0, RZ, R23, 0x40, RZ, 0xc0, !PT ;  /* 0x0000004017ff7812 */ /* 0x000fe2000780c0ff */
[----:B------:R2:W-:-:S12]  /*c9d0*/  SYNCS.ARRIVE.TRANS64.A1T0 RZ, [R7+URZ+0x2a830], RZ ;  /* 0x02a830ff07ff79a7 */ /* 0x0005d8000810003f */
[----:B------:R-:W-:Y:S05]  /*c9e0*/  WARPSYNC.ALL ;  /* 0x0000000000007948 */ /* 0x000fea0003800000 */
[----:B------:R-:W-:Y:S01]  /*c9f0*/  ULDC.64 UR4, c[0x0][0x298] ;  /* 0x0000a60000047ab9 */ /* 0x000fe20000000a00 */
[----:B-1----:R-:W-:Y:S01]  /*ca00*/  IADD3 R2, R22, 0xc400, RZ ;  /* 0x0000c40016027810 */ /* 0x002fe20007ffe0ff */
[----:B0-----:R-:W-:Y:S01]  /*ca10*/  IMAD.WIDE.U32 R4, R35, UR4, RZ ;  /* 0x0000000423047c25 */ /* 0x001fe2000f8e00ff */
[----:B------:R-:W-:Y:S01]  /*ca20*/  SEL R30, R30, RZ, !P0 ;  /* 0x000000ff1e1e7207 */ /* 0x000fe20004000000 */
[----:B------:R-:W-:Y:S01]  /*ca30*/  BSSY B6, `(.L_x_262) ;  /* 0x000001b000067945 */ /* 0x000fe20003800000 */
[----:B------:R-:W-:Y:S01]  /*ca40*/  BAR.SYNC.DEFER_BLOCKING 0x8, 0x180 ;  /* 0x0206000000007b1d */ /* 0x000fe20000010000 */
[----:B-----5:R-:W-:-:S02]  /*ca50*/  SEL R0, R0, RZ, !P0 ;  /* 0x000000ff00007207 */ /* 0x020fc40004000000 */
[----:B------:R-:W-:-:S03]  /*ca60*/  LOP3.LUT P0, RZ, R2, 0x3ff, RZ, 0xc0, !PT ;  /* 0x000003ff02ff7812 */ /* 0x000fc6000780c0ff */
[----:B------:R0:W-:Y:S04]  /*ca70*/  STL [R1+0x4], R0 ;  /* 0x0000040001007387 */ /* 0x0001e80000100800 */
[----:B------:R1:W-:Y:S01]  /*ca80*/  STL.64 [R1+0x8], R4 ;  /* 0x0000080401007387 */ /* 0x0003e20000100a00 */
[----:B0-----:R-:W-:-:S05]  /*ca90*/  SHF.R.S32.HI R0, RZ, 0x1f, R35 ;  /* 0x0000001fff007819 */ /* 0x001fca0000011423 */
[----:B------:R-:W-:-:S04]  /*caa0*/  IMAD R0, R0, UR4, RZ ;  /* 0x0000000400007c24 */ /* 0x000fc8000f8e02ff */
[----:B------:R-:W-:-:S04]  /*cab0*/  IMAD R0, R35, UR5, R0 ;  /* 0x0000000523007c24 */ /* 0x000fc8000f8e0200 */
[----:B------:R-:W-:Y:S01]  /*cac0*/  IMAD.IADD R35, R5, 0x1, R0 ;  /* 0x0000000105237824 */ /* 0x000fe200078e0200 */
[----:B-1----:R-:W-:Y:S06]  /*cad0*/  @!P0 BRA `(.L_x_263) ;  /* 0x0000000000408947 */ /* 0x002fec0003800000 */
[----:B------:R-:W-:Y:S01]  /*cae0*/  MOV R2, 0x0 ;  /* 0x0000000000027802 */ /* 0x000fe20000000f00 */
[----:B------:R-:W-:Y:S01]  /*caf0*/  ULDC.64 UR6, c[0x4][0x90] ;  /* 0x0100240000067ab9 */ /* 0x000fe20000000a00 */
[----:B------:R-:W-:Y:S01]  /*cb00*/  ULDC.64 UR8, c[0x4][0x98] ;  /* 0x0100260000087ab9 */ /* 0x000fe20000000a00 */
[----:B------:R-:W-:Y:S01]  /*cb10*/  ULDC.64 UR4, c[0x4][0x20] ;  /* 0x0100080000047ab9 */ /* 0x000fe20000000a00 */
[----:B------:R-:W-:Y:S01]  /*cb20*/  IMAD.U32 R4, RZ, RZ, UR6 ;  /* 0x00000006ff047e24 */ /* 0x000fe2000f8e00ff */
[----:B------:R-:W-:Y:S01]  /*cb30*/  MOV R11, UR5 ;  /* 0x00000005000b7c02 */ /* 0x000fe20008000f00 */
[----:B------:R-:W0:Y:S01]  /*cb40*/  LDC.64 R2, c[0x4][R2] ;  /* 0x0100000002027b82 */ /* 0x000e220000000a00 */
[----:B------:R-:W-:Y:S02]  /*cb50*/  IMAD.U32 R5, RZ, RZ, UR7 ;  /* 0x00000007ff057e24 */ /* 0x000fe4000f8e00ff */
[----:B------:R-:W-:Y:S02]  /*cb60*/  IMAD.U32 R6, RZ, RZ, UR8 ;  /* 0x00000008ff067e24 */ /* 0x000fe4000f8e00ff */
[----:B--2---:R-:W-:-:S02]  /*cb70*/  IMAD.U32 R7, RZ, RZ, UR9 ;  /* 0x00000009ff077e24 */ /* 0x004fc4000f8e00ff */
[----:B------:R-:W-:Y:S02]  /*cb80*/  IMAD.U32 R10, RZ, RZ, UR4 ;  /* 0x00000004ff0a7e24 */ /* 0x000fe4000f8e00ff */
[----:B------:R-:W-:Y:S02]  /*cb90*/  IMAD.MOV.U32 R8, RZ, RZ, 0x70 ;  /* 0x00000070ff087424 */ /* 0x000fe400078e00ff */
[----:B------:R-:W-:Y:S02]  /*cba0*/  IMAD.MOV.U32 R12, RZ, RZ, 0x1 ;  /* 0x00000001ff0c7424 */ /* 0x000fe400078e00ff */
[----:B------:R-:W-:-:S07]  /*cbb0*/  IMAD.MOV.U32 R13, RZ, RZ, RZ ;  /* 0x000000ffff0d7224 */ /* 0x000fce00078e00ff */
[----:B------:R-:W-:-:S07]  /*cbc0*/  LEPC R20, `(.L_x_263) ;  /* 0x000000001014794e */ /* 0x000fce0000000000 */
[----:B0-----:R-:W-:Y:S05]  /*cbd0*/  CALL.ABS.NOINC R2 ;  /* 0x0000000002007343 */ /* 0x001fea0003c00000 */
.L_x_263:
[----:B------:R-:W-:Y:S05]  /*cbe0*/  BSYNC B6 ;  /* 0x0000000000067941 */ /* 0x000fea0003800000 */
.L_x_262:
[----:B------:R-:W3:Y:S01]  /*cbf0*/  LDL.LU R20, [R1+0x4] ;  /* 0x0000040001147983 */ /* 0x000ee20000300800 */
[----:B------:R-:W0:Y:S01]  /*cc00*/  LDC R6, c[0x0][0x448] ;  /* 0x00011200ff067b82 */ /* 0x000e220000000800 */
[----:B------:R-:W-:Y:S02]  /*cc10*/  ULDC.64 UR4, c[0x0][0x2d8] ;  /* 0x0000b60000047ab9 */ /* 0x000fe40000000a00 */
[----:B------:R-:W4:Y:S01]  /*cc20*/  LDL.LU.64 R2, [R1+0x8] ;  /* 0x0000080001027983 */ /* 0x000f220000300a00 */
[----:B------:R-:W-:-:S03]  /*cc30*/  IMAD.SHL.U32 R4, R17, 0x80, RZ ;  /* 0x0000008011047824 */ /* 0x000fc600078e00ff */
[----:B------:R1:W5:Y:S01]  /*cc40*/  LDL R17, [R1+0x10] ;  /* 0x0000100001117983 */ /* 0x0003620000100800 */
[----:B0-----:R-:W-:Y:S01]  /*cc50*/  ISETP.NE.AND P0, PT, R6, 0x1, PT ;  /* 0x000000010600780c */ /* 0x001fe20003f05270 */
[----:B------:R-:W0:Y:S02]  /*cc60*/  S2R R11, SR_TID.X ;  /* 0x00000000000b7919 */ /* 0x000e240000002100 */
[----:B0-----:R-:W-:-:S05]  /*cc70*/  IMAD.SHL.U32 R9, R11, 0x8, RZ ;  /* 0x000000080b097824 */ /* 0x001fca00078e00ff */
[----:B------:R-:W-:Y:S01]  /*cc80*/  LOP3.LUT R9, R9, 0x38, RZ, 0xc0, !PT ;  /* 0x0000003809097812 */ /* 0x000fe200078ec0ff */
[----:B---3--:R-:W-:Y:S02]  /*cc90*/  IMAD.MOV.U32 R21, RZ, RZ, R20 ;  /* 0x000000ffff157224 */ /* 0x008fe400078e0014 */
[----:B------:R-:W0:Y:S01]  /*cca0*/  S2R R20, SR_TID.X ;  /* 0x0000000000147919 */ /* 0x000e220000002100 */
[----:B----4-:R-:W-:Y:S02]  /*ccb0*/  IMAD.MOV.U32 R3, RZ, RZ, R35 ;  /* 0x000000ffff037224 */ /* 0x010fe400078e0023 */
[----:B------:R-:W-:-:S04]  /*ccc0*/  IMAD.WIDE.U32 R2, R26, UR4, R2 ;  /* 0x000000041a027c25 */ /* 0x000fc8000f8e0002 */
[----:B------:R-:W-:Y:S01]  /*ccd0*/  IMAD R3, R26, UR5, R3 ;  /* 0x000000051a037c24 */ /* 0x000fe2000f8e0203 */
[----:B------:R-:W-:Y:S02]  /*cce0*/  ULDC.64 UR4, c[0x0][0x2e0] ;  /* 0x0000b80000047ab9 */ /* 0x000fe40000000a00 */
[----:B------:R-:W-:Y:S02]  /*ccf0*/  IMAD R5, R21, UR4, RZ ;  /* 0x0000000415057c24 */ /* 0x000fe4000f8e02ff */
[----:B------:R-:W-:-:S04]  /*cd00*/  IMAD.WIDE.U32 R2, R30, UR4, R2 ;  /* 0x000000041e027c25 */ /* 0x000fc8000f8e0002 */
[----:B------:R-:W-:Y:S01]  /*cd10*/  IMAD R0, R30, UR5, R5 ;  /* 0x000000051e007c24 */ /* 0x000fe2000f8e0205 */
[----:B------:R-:W-:Y:S01]  /*cd20*/  ULDC.64 UR4, c[0x0][0x2d0] ;  /* 0x0000b40000047ab9 */ /* 0x000fe20000000a00 */
[----:B------:R-:W3:Y:S02]  /*cd30*/  @P0 LDC R5, c[0x0][0x44c] ;  /* 0x00011300ff050b82 */ /* 0x000ee40000000800 */
[----:B------:R-:W-:-:S06]  /*cd40*/  IMAD.IADD R3, R3, 0x1, R0 ;  /* 0x0000000103037824 */ /* 0x000fcc00078e0200 */
[----:B------:R-:W4:Y:S01]  /*cd50*/  @P0 LDC R0, c[0x0][0x450] ;  /* 0x00011400ff000b82 */ /* 0x000f220000000800 */
[C---:B0-----:R-:W-:Y:S02]  /*cd60*/  LOP3.LUT R21, R20.reuse, 0x7f, RZ, 0xc0, !PT ;  /* 0x0000007f14157812 */ /* 0x041fe400078ec0ff */
[----:B------:R-:W-:Y:S02]  /*cd70*/  SHF.L.U32 R20, R20, 0x4, RZ ;  /* 0x0000000414147819 */ /* 0x000fe400000006ff */
[----:B------:R-:W-:-:S04]  /*cd80*/  SHF.R.U32.HI R21, RZ, 0x3, R21 ;  /* 0x00000003ff157819 */ /* 0x000fc80000011615 */
[----:B------:R-:W-:-:S04]  /*cd90*/  LOP3.LUT R20, R21, 0x70, R20, 0xf8, !PT ;  /* 0x0000007015147812 */ /* 0x000fc800078ef814 */
[----:B--2---:R-:W-:-:S05]  /*cda0*/  LOP3.LUT R7, R20, R4, RZ, 0xfc, !PT ;  /* 0x0000000414077212 */ /* 0x004fca00078efcff */
[----:B---3--:R-:W-:-:S04]  /*cdb0*/  @P0 IMAD.HI.U32 R8, R7, R5, RZ ;  /* 0x0000000507080227 */ /* 0x008fc800078e00ff */
[----:B------:R-:W-:Y:S01]  /*cdc0*/  IMAD.MOV.U32 R5, RZ, RZ, R7 ;  /* 0x000000ffff057224 */ /* 0x000fe200078e0007 */
[----:B----4-:R-:W-:-:S05]  /*cdd0*/  @P0 SHF.R.U32.HI R5, RZ, R0, R8 ;  /* 0x00000000ff050219 */ /* 0x010fca0000011608 */
[----:B------:R-:W-:-:S04]  /*cde0*/  IMAD.MOV R0, RZ, RZ, -R5 ;  /* 0x000000ffff007224 */ /* 0x000fc800078e0a05 */
[----:B------:R-:W-:Y:S01]  /*cdf0*/  IMAD R0, R6, R0, R7 ;  /* 0x0000000006007224 */ /* 0x000fe200078e0207 */
[----:B------:R-:W-:Y:S01]  /*ce00*/  SHF.R.S32.HI R7, RZ, 0x1f, R5 ;  /* 0x0000001fff077819 */ /* 0x000fe20000011405 */
[----:B------:R-:W-:-:S04]  /*ce10*/  IMAD.WIDE.U32 R2, R5, UR4, R2 ;  /* 0x0000000405027c25 */ /* 0x000fc8000f8e0002 */
[----:B------:R-:W-:-:S04]  /*ce20*/  IMAD R7, R7, UR4, RZ ;  /* 0x0000000407077c24 */ /* 0x000fc8000f8e02ff */
[----:B------:R-:W-:Y:S01]  /*ce30*/  IMAD R7, R5, UR5, R7 ;  /* 0x0000000505077c24 */ /* 0x000fe2000f8e0207 */
[----:B------:R-:W-:Y:S01]  /*ce40*/  SHF.R.S32.HI R5, RZ, 0x1f, R0 ;  /* 0x0000001fff057819 */ /* 0x000fe20000011400 */
[----:B------:R-:W-:Y:S02]  /*ce50*/  ULDC.64 UR4, c[0x0][0x2c8] ;  /* 0x0000b20000047ab9 */ /* 0x000fe40000000a00 */
[----:B------:R-:W-:Y:S02]  /*ce60*/  IMAD.IADD R3, R3, 0x1, R7 ;  /* 0x0000000103037824 */ /* 0x000fe400078e0207 */
[----:B------:R-:W-:Y:S01]  /*ce70*/  IMAD R5, R5, UR4, RZ ;  /* 0x0000000405057c24 */ /* 0x000fe2000f8e02ff */
[----:B------:R-:W-:Y:S01]  /*ce80*/  SHF.L.U32 R21, R11, 0x3, RZ ;  /* 0x000000030b157819 */ /* 0x000fe200000006ff */
[----:B------:R-:W-:-:S04]  /*ce90*/  IMAD.WIDE.U32 R2, R0, UR4, R2 ;  /* 0x0000000400027c25 */ /* 0x000fc8000f8e0002 */
[----:B------:R-:W-:Y:S01]  /*cea0*/  IMAD R5, R0, UR5, R5 ;  /* 0x0000000500057c24 */ /* 0x000fe2000f8e0205 */
[----:B------:R-:W-:Y:S01]  /*ceb0*/  ULDC.64 UR4, c[0x0][0x280] ;  /* 0x0000a00000047ab9 */ /* 0x000fe20000000a00 */
[----:B------:R-:W-:Y:S02]  /*cec0*/  LOP3.LUT R21, R21, 0x38, RZ, 0xc0, !PT ;  /* 0x0000003815157812 */ /* 0x000fe400078ec0ff */
[----:B------:R-:W-:Y:S01]  /*ced0*/  IMAD.IADD R5, R3, 0x1, R5 ;  /* 0x0000000103057824 */ /* 0x000fe200078e0205 */
[----:B------:R-:W-:Y:S01]  /*cee0*/  LEA R0, P0, R2, UR4, 0x1 ;  /* 0x0000000402007c11 */ /* 0x000fe2000f8008ff */
[----:B------:R-:W-:Y:S01]  /*cef0*/  ULDC UR4, c[0x0][0x2b8] ;  /* 0x0000ae0000047ab9 */ /* 0x000fe20000000800 */
[----:B------:R-:W-:Y:S02]  /*cf00*/  LOP3.LUT R20, R11, 0x7f, RZ, 0xc0, !PT ;  /* 0x0000007f0b147812 */ /* 0x000fe400078ec0ff */
[C---:B------:R-:W-:Y:S02]  /*cf10*/  LOP3.LUT R10, R21.reuse, 0x40, RZ, 0xfc, !PT ;  /* 0x00000040150a7812 */ /* 0x040fe400078efcff */
[----:B------:R-:W-:-:S02]  /*cf20*/  LOP3.LUT R11, R21, 0x80, RZ, 0xfc, !PT ;  /* 0x00000080150b7812 */ /* 0x000fc400078efcff */
[----:B------:R-:W-:Y:S01]  /*cf30*/  LEA.HI.X R5, R2, UR5, R5, 0x1, P0 ;  /* 0x0000000502057c11 */ /* 0x000fe200080f0c05 */
[----:B------:R-:W-:Y:S01]  /*cf40*/  UMOV UR5, 0xffffffff ;  /* 0xffffffff00057882 */ /* 0x000fe20000000000 */
[----:B------:R-:W-:Y:S02]  /*cf50*/  ISETP.GE.AND P3, PT, R9, UR4, PT ;  /* 0x0000000409007c0c */ /* 0x000fe4000bf66270 */
[----:B------:R-:W-:Y:S02]  /*cf60*/  ISETP.GE.AND P2, PT, R10, UR4, PT ;  /* 0x000000040a007c0c */ /* 0x000fe4000bf46270 */
[----:B------:R-:W-:Y:S02]  /*cf70*/  ISETP.GE.AND P0, PT, R11, UR4, PT ;  /* 0x000000040b007c0c */ /* 0x000fe4000bf06270 */
[----:B------:R-:W-:Y:S01]  /*cf80*/  SHF.R.U32.HI R10, RZ, 0x3, R20 ;  /* 0x00000003ff0a7819 */ /* 0x000fe20000011614 */
[----:B-1----:R-:W-:Y:S10]  /*cf90*/  BRA.DIV UR5, `(.L_x_264) ;  /* 0x0000003a054c7947 */ /* 0x002ff4000b800000 */
[----:B------:R-:W0:Y:S01]  /*cfa0*/  SHFL.IDX PT, R14, R0, RZ, 0x181f ;  /* 0x00181fff000e7589 */ /* 0x000e2200000e0000 */
[----:B-----5:R-:W-:Y:S02]  /*cfb0*/  IMAD R6, R17, R6, RZ ;  /* 0x0000000611067224 */ /* 0x020fe400078e02ff */
[----:B------:R-:W-:Y:S01]  /*cfc0*/  IMAD.IADD R4, R10, 0x1, R4 ;  /* 0x000000010a047824 */ /* 0x000fe200078e0204 */
[----:B------:R-:W1:Y:S03]  /*cfd0*/  SHFL.IDX PT, R2, R5, RZ, 0x181f ;  /* 0x00181fff05027589 */ /* 0x000e6600000e0000 */
[C---:B------:R-:W-:Y:S01]  /*cfe0*/  VIADD R7, R4.reuse, 0x10 ;  /* 0x0000001004077836 */ /* 0x040fe20000000000 */
[----:B------:R-:W-:-:S13]  /*cff0*/  ISETP.GE.AND P1, PT, R4, R6, PT ;  /* 0x000000060400720c */ /* 0x000fda0003f26270 */
[----:B0-----:R-:W-:-:S05]  /*d000*/  @!P1 LEA R14, P4, R9, R14, 0x1 ;  /* 0x0000000e090e9211 */ /* 0x001fca00078808ff */
[----:B-1----:R-:W-:Y:S02]  /*d010*/  @!P1 IMAD.X R3, RZ, RZ, R2, P4 ;  /* 0x000000ffff039224 */ /* 0x002fe400020e0602 */
[----:B------:R-:W-:Y:S02]  /*d020*/  @!P1 IMAD.MOV.U32 R2, RZ, RZ, R14 ;  /* 0x000000ffff029224 */ /* 0x000fe400078e000e */
[----:B------:R-:W0:Y:S04]  /*d030*/  SHFL.IDX PT, R14, R0, 0x1, 0x181f ;  /* 0x00381f00000e7f89 */ /* 0x000e2800000e0000 */
[----:B------:R-:W-:Y:S04]  /*d040*/  @!P1 LDGSTS.E.BYPASS.LTC128B.128 [R33+0xc400], desc[UR36][R2.64], !P3 ;  /* 0x0c40000002219fae */ /* 0x000fe8000d901d64 */
[----:B------:R-:W-:Y:S04]  /*d050*/  @!P1 LDGSTS.E.BYPASS.LTC128B.128 [R33+0x10400], desc[UR36][R2.64+0x80], !P2 ;  /* 0x1040008002219fae */ /* 0x000fe8000d101d64 */
[----:B------:R1:W-:Y:S01]  /*d060*/  @!P1 LDGSTS.E.BYPASS.LTC128B.128 [R33+0x14400], desc[UR36][R2.64+0x100], !P0 ;  /* 0x1440010002219fae */ /* 0x0003e2000c101d64 */
[----:B------:R-:W-:-:S03]  /*d070*/  ISETP.GE.AND P1, PT, R7, R6, PT ;  /* 0x000000060700720c */ /* 0x000fc60003f26270 */
[----:B-1----:R-:W1:Y:S10]  /*d080*/  SHFL.IDX PT, R2, R5, 0x1, 0x181f ;  /* 0x00381f0005027f89 */ /* 0x002e7400000e0000 */
[----:B0-----:R-:W-:-:S05]  /*d090*/  @!P1 LEA R14, P4, R9, R14, 0x1 ;  /* 0x0000000e090e9211 */ /* 0x001fca00078808ff */
[----:B-1----:R-:W-:Y:S02]  /*d0a0*/  @!P1 IMAD.X R7, RZ, RZ, R2, P4 ;  /* 0x000000ffff079224 */ /* 0x002fe400020e0602 */
[----:B------:R-:W-:Y:S02]  /*d0b0*/  @!P1 IMAD.MOV.U32 R2, RZ, RZ, R14 ;  /* 0x000000ffff029224 */ /* 0x000fe400078e000e */
[----:B------:R-:W0:Y:S01]  /*d0c0*/  SHFL.IDX PT, R14, R0, 0x2, 0x181f ;  /* 0x00581f00000e7f89 */ /* 0x000e2200000e0000 */
[----:B------:R-:W-:Y:S01]  /*d0d0*/  @!P1 MOV R3, R7 ;  /* 0x0000000700039202 */ /* 0x000fe20000000f00 */
[----:B------:R-:W-:-:S04]  /*d0e0*/  VIADD R7, R4, 0x20 ;  /* 0x0000002004077836 */ /* 0x000fc80000000000 */
        /* <DEDUP_REMOVED lines=8> */
[----:B------:R-:W-:Y:S01]  /*d170*/  @!P1 IMAD.MOV.U32 R3, RZ, RZ, R7 ;  /* 0x000000ffff039224 */ /* 0x000fe200078e0007 */
[----:B------:R-:W0:Y:S01]  /*d180*/  SHFL.IDX PT, R14, R0, 0x3, 0x181f ;  /* 0x00781f00000e7f89 */ /* 0x000e2200000e0000 */
[----:B------:R-:W-:-:S03]  /*d190*/  VIADD R7, R4, 0x30 ;  /* 0x0000003004077836 */ /* 0x000fc60000000000 */
[----:B------:R-:W-:Y:S04]  /*d1a0*/  @!P1 LDGSTS.E.BYPASS.LTC128B.128 [R33+0xd400], desc[UR36][R2.64], !P3 ;  /* 0x0d40000002219fae */ /* 0x000fe8000d901d64 */
[----:B------:R-:W-:Y:S04]  /*d1b0*/  @!P1 LDGSTS.E.BYPASS.LTC128B.128 [R33+0x11400], desc[UR36][R2.64+0x80], !P2 ;  /* 0x1140008002219fae */ /* 0x000fe8000d101d64 */
[----:B------:R1:W-:Y:S01]  /*d1c0*/  @!P1 LDGSTS.E.BYPASS.LTC128B.128 [R33+0x15400], desc[UR36][R2.64+0x100], !P0 ;  /* 0x1540010002219fae */ /* 0x0003e2000c101d64 */
[----:B------:R-:W-:-:S03]  /*d1d0*/  ISETP.GE.AND P1, PT, R7, R6, PT ;  /* 0x000000060700720c */ /* 0x000fc60003f26270 */
[----:B-1----:R-:W1:Y:S10]  /*d1e0*/  SHFL.IDX PT, R2, R5, 0x3, 0x181f ;  /* 0x00781f0005027f89 */ /* 0x002e7400000e0000 */
[----:B0-----:R-:W-:-:S05]  /*d1f0*/  @!P1 LEA R14, P4, R9, R14, 0x1 ;  /* 0x0000000e090e9211 */ /* 0x001fca00078808ff */
[----:B-1----:R-:W-:Y:S01]  /*d200*/  @!P1 IMAD.X R7, RZ, RZ, R2, P4 ;  /* 0x000000ffff079224 */ /* 0x002fe200020e0602 */
[----:B------:R-:W-:Y:S02]  /*d210*/  @!P1 MOV R2, R14 ;  /* 0x0000000e00029202 */ /* 0x000fe40000000f00 */
[----:B------:R-:W0:Y:S01]  /*d220*/  SHFL.IDX PT, R14, R0, 0x4, 0x181f ;  /* 0x00981f00000e7f89 */ /* 0x000e2200000e0000 */
[----:B------:R-:W-:Y:S02]  /*d230*/  @!P1 IMAD.MOV.U32 R3, RZ, RZ, R7 ;  /* 0x000000ffff039224 */ /* 0x000fe400078e0007 */
[----:B------:R-:W-:-:S03]  /*d240*/  VIADD R7, R4, 0x40 ;  /* 0x0000004004077836 */ /* 0x000fc60000000000 */
        /* <DEDUP_REMOVED lines=16> */
[----:B0-----:R-:W-:-:S04]  /*d350*/  @!P1 LEA R14, P4, R9, R14, 0x1 ;  /* 0x0000000e090e9211 */ /* 0x001fc800078808ff */
[----:B-1----:R-:W-:Y:S01]  /*d360*/  @!P1 IADD3.X R7, RZ, R2, RZ, P4, !PT ;  /* 0x00000002ff079210 */ /* 0x002fe200027fe4ff */
[----:B------:R-:W-:Y:S02]  /*d370*/  @!P1 IMAD.MOV.U32 R2, RZ, RZ, R14 ;  /* 0x000000ffff029224 */ /* 0x000fe400078e000e */
[----:B------:R-:W0:Y:S02]  /*d380*/  SHFL.IDX PT, R14, R0, 0x6, 0x181f ;  /* 0x00d81f00000e7f89 */ /* 0x000e2400000e0000 */
[----:B------:R-:W-:Y:S02]  /*d390*/  @!P1 IMAD.MOV.U32 R3, RZ, RZ, R7 ;  /* 0x000000ffff039224 */ /* 0x000fe400078e0007 */
[----:B------:R-:W-:-:S03]  /*d3a0*/  VIADD R7, R4, 0x60 ;  /* 0x0000006004077836 */ /* 0x000fc60000000000 */
[----:B------:R-:W-:Y:S04]  /*d3b0*/  @!P1 LDGSTS.E.BYPASS.LTC128B.128 [R33+0xec00], desc[UR36][R2.64], !P3 ;  /* 0x0ec0000002219fae */ /* 0x000fe8000d901d64 */
[----:B------:R-:W-:Y:S04]  /*d3c0*/  @!P1 LDGSTS.E.BYPASS.LTC128B.128 [R33+0x12c00], desc[UR36][R2.64+0x80], !P2 ;  /* 0x12c0008002219fae */ /* 0x000fe8000d101d64 */
[----:B------:R1:W-:Y:S01]  /*d3d0*/  @!P1 LDGSTS.E.BYPASS.LTC128B.128 [R33+0x16c00], desc[UR36][R2.64+0x100], !P0 ;  /* 0x16c0010002219fae */ /* 0x0003e2000c101d64 */
[----:B------:R-:W-:-:S03]  /*d3e0*/  ISETP.GE.AND P1, PT, R7, R6, PT ;  /* 0x000000060700720c */ /* 0x000fc60003f26270 */
[----:B-1----:R-:W1:Y:S10]  /*d3f0*/  SHFL.IDX PT, R2, R5, 0x6, 0x181f ;  /* 0x00d81f0005027f89 */ /* 0x002e7400000e0000 */
[----:B0-----:R-:W-:Y:S01]  /*d400*/  @!P1 LEA R14, P4, R9, R14, 0x1 ;  /* 0x0000000e090e9211 */ /* 0x001fe200078808ff */
[----:B------:R-:W0:Y:S04]  /*d410*/  SHFL.IDX PT, R5, R5, 0x7, 0x181f ;  /* 0x00f81f0005057f89 */ /* 0x000e2800000e0000 */
[----:B-1----:R-:W-:-:S02]  /*d420*/  @!P1 IMAD.X R7, RZ, RZ, R2, P4 ;  /* 0x000000ffff079224 */ /* 0x002fc400020e0602 */
[----:B------:R-:W-:Y:S02]  /*d430*/  @!P1 IMAD.MOV.U32 R2, RZ, RZ, R14 ;  /* 0x000000ffff029224 */ /* 0x000fe400078e000e */
[----:B------:R-:W-:Y:S01]  /*d440*/  @!P1 IMAD.MOV.U32 R3, RZ, RZ, R7 ;  /* 0x000000ffff039224 */ /* 0x000fe200078e0007 */
[----:B------:R1:W2:Y:S04]  /*d450*/  SHFL.IDX PT, R14, R0, 0x7, 0x181f ;  /* 0x00f81f00000e7f89 */ /* 0x0002a800000e0000 */
[----:B------:R1:W-:Y:S04]  /*d460*/  @!P1 LDGSTS.E.BYPASS.LTC128B.128 [R33+0xf400], desc[UR36][R2.64], !P3 ;  /* 0x0f40000002219fae */ /* 0x0003e8000d901d64 */
[----:B------:R1:W-:Y:S04]  /*d470*/  @!P1 LDGSTS.E.BYPASS.LTC128B.128 [R33+0x13400], desc[UR36][R2.64+0x80], !P2 ;  /* 0x1340008002219fae */ /* 0x0003e8000d101d64 */
[----:B0-----:R1:W-:Y:S02]  /*d480*/  @!P1 LDGSTS.E.BYPASS.LTC128B.128 [R33+0x17400], desc[UR36][R2.64+0x100], !P0 ;  /* 0x1740010002219fae */ /* 0x0013e4000c101d64 */
.L_x_353:
[----:B-1----:R-:W-:Y:S01]  /*d490*/  IADD3 R3, R4, 0x70, RZ ;  /* 0x0000007004037810 */ /* 0x002fe20007ffe0ff */
[----:B------:R-:W-:Y:S03]  /*d4a0*/  BSSY B0, `(.L_x_265) ;  /* 0x000000b000007945 */ /* 0x000fe60003800000 */
[----:B------:R-:W-:-:S13]  /*d4b0*/  ISETP.GE.AND P1, PT, R3, R6, PT ;  /* 0x000000060300720c */ /* 0x000fda0003f26270 */
[----:B------:R-:W-:Y:S05]  /*d4c0*/  @P1 BRA `(.L_x_266) ;  /* 0x0000000000201947 */ /* 0x000fea0003800000 */
[----:B--2---:R-:W-:-:S05]  /*d4d0*/  LEA R2, P1, R9, R14, 0x1 ;  /* 0x0000000e09027211 */ /* 0x004fca00078208ff */
[----:B------:R-:W-:-:S05]  /*d4e0*/  IMAD.X R3, RZ, RZ, R5, P1 ;  /* 0x000000ffff037224 */ /* 0x000fca00008e0605 */
[----:B------:R-:W-:Y:S01]  /*d4f0*/  @!PT LDS RZ, [RZ] ;  /* 0x00000000fffff984 */ /* 0x000fe20000000800 */
[----:B------:R-:W-:Y:S01]  /*d500*/  @!PT LDS RZ, [RZ] ;  /* 0x00000000fffff984 */ /* 0x000fe20000000800 */
[----:B------:R-:W-:Y:S01]  /*d510*/  @!PT LDS RZ, [RZ] ;  /* 0x00000000fffff984 */ /* 0x000fe20000000800 */
[----:B------:R0:W-:Y:S04]  /*d520*/  LDGSTS.E.BYPASS.LTC128B.128 [R33+0xfc00], desc[UR36][R2.64], !P3 ;  /* 0x0fc0000002217fae */ /* 0x0001e8000d901d64 */
[----:B------:R0:W-:Y:S04]  /*d530*/  LDGSTS.E.BYPASS.LTC128B.128 [R33+0x13c00], desc[UR36][R2.64+0x80], !P2 ;  /* 0x13c0008002217fae */ /* 0x0001e8000d101d64 */
[----:B------:R0:W-:Y:S02]  /*d540*/  LDGSTS.E.BYPASS.LTC128B.128 [R33+0x17c00], desc[UR36][R2.64+0x100], !P0 ;  /* 0x17c0010002217fae */ /* 0x0001e4000c101d64 */
.L_x_266:
[----:B------:R-:W-:Y:S05]  /*d550*/  BSYNC B0 ;  /* 0x0000000000007941 */ /* 0x000fea0003800000 */
.L_x_265:
[----:B------:R-:W-:Y:S01]  /*d560*/  NOP ;  /* 0x0000000000007918 */ /* 0x000fe20000000000 */
[----:B------:R-:W-:-:S13]  /*d570*/  PLOP3.LUT P0, PT, PT, PT, PT, 0x80, 0x0 ;  /* 0x000000000000781c */ /* 0x000fda0003f0f070 */
.L_x_267:
[----:B------:R-:W-:Y:S02]  /*d580*/  PLOP3.LUT P1, PT, P1, P0, PT, 0xa2, 0x0 ;  /* 0x000000000000781c */ /* 0x000fe40000f21472 */
[----:B------:R-:W-:-:S08]  /*d590*/  @P0 R2UR P1, UR4, R22 ;  /* 0x00000000160402ca */ /* 0x000fd00000020000 */
[----:B------:R-:W-:-:S05]  /*d5a0*/  @P0 PLOP3.LUT P0, PT, P1, PT, PT, 0x80, 0x0 ;  /* 0x000000000000081c */ /* 0x000fca0000f0f070 */
[----:B------:R-:W-:Y:S01]  /*d5b0*/  @!P1 SYNCS.ARRIVE.TRANS64.RED.A0T1 RZ, [UR4+0x2a800], RZ ;  /* 0x02a800ffffff99a7 */ /* 0x000fe20008200404 */
[----:B------:R-:W-:Y:S07]  /*d5c0*/  @!P1 ARRIVES.LDGSTSBAR.64.TRANSCNT [UR4+0x2a800] ;  /* 0x02a80000ff0099b0 */ /* 0x000fee0008000a84 */
[----:B------:R-:W-:Y:S05]  /*d5d0*/  @P0 BRA.U.ANY `(.L_x_267) ;  /* 0xfffffffd00e80947 */ /* 0x000fea000393ffff */
[----:B0-----:R-:W3:Y:S04]  /*d5e0*/  LDL.LU R3, [R1+0x18] ;  /* 0x0000180001037983 */ /* 0x001ee80000300800 */
[----:B------:R-:W4:Y:S01]  /*d5f0*/  LDL.LU R2, [R1+0x14] ;  /* 0x0000140001027983 */ /* 0x000f220000300800 */
[----:B---3--:R-:W-:-:S05]  /*d600*/  VIADD R3, R3, 0x1 ;  /* 0x0000000103037836 */ /* 0x008fca0000000000 */
[----:B------:R-:W-:Y:S01]  /*d610*/  LEA.HI R0, R3, R3, RZ, 0x1 ;  /* 0x0000000303007211 */ /* 0x000fe200078f08ff */
[----:B------:R0:W-:Y:S03]  /*d620*/  STL [R1+0x18], R3 ;  /* 0x0000180301007387 */ /* 0x0001e60000100800 */
[----:B------:R-:W-:-:S05]  /*d630*/  LOP3.LUT R0, R0, 0xfffffffe, RZ, 0xc0, !PT ;  /* 0xfffffffe00007812 */ /* 0x000fca00078ec0ff */
[----:B0-----:R-:W-:Y:S02]  /*d640*/  IMAD.IADD R3, R3, 0x1, -R0 ;  /* 0x0000000103037824 */ /* 0x001fe400078e0a00 */
[----:B----4-:R-:W-:-:S03]  /*d650*/  VIADD R0, R2, 0xfffffffe ;  /* 0xfffffffe02007836 */ /* 0x010fc60000000000 */
[----:B------:R-:W-:Y:S01]  /*d660*/  SHF.L.U32 R3, R3, 0x1f, RZ ;  /* 0x0000001f03037819 */ /* 0x000fe200000006ff */
[----:B------:R-:W-:Y:S01]  /*d670*/  NOP ;  /* 0x0000000000007918 */ /* 0x000fe20000000000 */
[----:B------:R0:W-:Y:S01]  /*d680*/  SYNCS.ARRIVE.TRANS64.A1T0 RZ, [R22+URZ+0x2a800], RZ ;  /* 0x02a800ff16ff79a7 */ /* 0x0001e2000810003f */
[----:B------:R-:W-:Y:S01]  /*d690*/  BSSY B0, `(.L_x_268) ;  /* 0x0000003000007945 */ /* 0x000fe20003800000 */
[----:B------:R-:W1:Y:S03]  /*d6a0*/  SYNCS.PHASECHK.TRANS64.TRYWAIT P0, [R22+URZ+0x2a820], R3 ;  /* 0x02a82003160075a7 */ /* 0x000e66000800017f */
[----:B01----:R-:W-:Y:S05]  /*d6b0*/  @!P0 BRA `(.L_x_269) ;  /* 0x0000003c00208947 */ /* 0x003fea0003800000 */
.L_x_354:
[----:B------:R-:W-:Y:S05]  /*d6c0*/  BSYNC B0 ;  /* 0x0000000000007941 */ /* 0x000fea0003800000 */
.L_x_268:
[----:B------:R-:W-:Y:S01]  /*d6d0*/  ISETP.GE.AND P0, PT, R0, R36, PT ;  /* 0x000000240000720c */ /* 0x000fe20003f06270 */
[----:B------:R-:W-:-:S12]  /*d6e0*/  BSSY B0, `(.L_x_270) ;  /* 0x00000f6000007945 */ /* 0x000fd80003800000 */
[----:B------:R-:W-:Y:S05]  /*d6f0*/  @!P0 BRA `(.L_x_271) ;  /* 0x0000000c00d08947 */ /* 0x000fea0003800000 */
[----:B------:R-:W-:Y:S01]  /*d700*/  IMAD.MOV.U32 R17, RZ, RZ, R28 ;  /* 0x000000ffff117224 */ /* 0x000fe200078e001c */
[----:B------:R-:W-:Y:S01]  /*d710*/  MOV R30, R25 ;  /* 0x00000019001e7202 */ /* 0x000fe20000000f00 */
[----:B------:R-:W-:-:S07]  /*d720*/  IMAD.MOV.U32 R10, RZ, RZ, R27 ;  /* 0x000000ffff0a7224 */ /* 0x000fce00078e001b */
.L_x_284:
[----:B------:R-:W3:Y:S01]  /*d730*/  LDL R8, [R1] ;  /* 0x0000000001087983 */ /* 0x000ee20000100800 */
[----:B------:R-:W1:Y:S01]  /*d740*/  S2R R2, SR_TID.X ;  /* 0x0000000000027919 */ /* 0x000e620000002100 */
[----:B0-----:R-:W0:Y:S01]  /*d750*/  S2R R3, SR_TID.X ;  /* 0x0000000000037919 */ /* 0x001e220000002100 */
[----:B-1----:R-:W-:-:S04]  /*d760*/  LOP3.LUT R2, R2, 0x7f, RZ, 0xc0, !PT ;  /* 0x0000007f02027812 */ /* 0x002fc800078ec0ff */
[----:B------:R-:W-:Y:S01]  /*d770*/  SHF.R.U32.HI R4, RZ, 0x3, R2 ;  /* 0x00000003ff047819 */ /* 0x000fe20000011602 */
[----:B0-----:R-:W-:Y:S01]  /*d780*/  IMAD.SHL.U32 R3, R3, 0x10, RZ ;  /* 0x0000001003037824 */ /* 0x001fe200078e00ff */
[----:B------:R-:W0:Y:S04]  /*d790*/  LDC R2, c[0x0][0x430] ;  /* 0x00010c00ff027b82 */ /* 0x000e280000000800 */
[----:B------:R-:W-:-:S04]  /*d7a0*/  LOP3.LUT R3, R4, 0x70, R3, 0xf8, !PT ;  /* 0x0000007004037812 */ /* 0x000fc800078ef803 */
[----:B------:R-:W-:Y:S01]  /*d7b0*/  ISETP.GT.U32.AND P2, PT, R3, 0x5f, PT ;  /* 0x0000005f0300780c */ /* 0x000fe20003f44070 */
[----:B------:R-:W-:-:S12]  /*d7c0*/  IMAD R7, R0, 0x60, R37 ;  /* 0x0000006000077824 */ /* 0x000fd800078e0225 */
[----:B------:R-:W1:Y:S01]  /*d7d0*/  @!P2 LDC.64 R4, c[0x0][0x428] ;  /* 0x00010a00ff04ab82 */ /* 0x000e620000000a00 */
[----:B0-----:R-:W-:-:S13]  /*d7e0*/  ISETP.NE.AND P0, PT, R2, 0x1, PT ;  /* 0x000000010200780c */ /* 0x001fda0003f05270 */
[----:B------:R-:W0:Y:S08]  /*d7f0*/  @P0 LDC R6, c[0x0][0x434] ;  /* 0x00010d00ff060b82 */ /* 0x000e300000000800 */
[----:B------:R-:W4:Y:S01]  /*d800*/  @P0 LDC R2, c[0x0][0x438] ;  /* 0x00010e00ff020b82 */ /* 0x000f220000000800 */
[----:B------:R-:W-:-:S04]  /*d810*/  IMAD.IADD R7, R3, 0x1, R7 ;  /* 0x0000000103077824 */ /* 0x000fc800078e0207 */
[----:B0-----:R-:W-:-:S04]  /*d820*/  @P0 IMAD.HI.U32 R3, R7, R6, RZ ;  /* 0x0000000607030227 */ /* 0x001fc800078e00ff */
[----:B------:R-:W-:Y:S01]  /*d830*/  IMAD.MOV.U32 R6, RZ, RZ, R7 ;  /* 0x000000ffff067224 */ /* 0x000fe200078e0007 */
[----:B----4-:R-:W-:-:S04]  /*d840*/  @P0 SHF.R.U32.HI R6, RZ, R2, R3 ;  /* 0x00000002ff060219 */ /* 0x010fc80000011603 */
[--C-:B------:R-:W-:Y:S01]  /*d850*/  @!P2 SHF.R.S32.HI R3, RZ, 0x1f, R6.reuse ;  /* 0x0000001fff03a819 */ /* 0x100fe20000011406 */
[----:B------:R-:W-:-:S04]  /*d860*/  @!P2 IMAD.MOV.U32 R2, RZ, RZ, R6 ;  /* 0x000000ffff02a224 */ /* 0x000fc800078e0006 */
[----:B-1----:R-:W-:-:S04]  /*d870*/  @!P2 IMAD.WIDE.U32 R2, R31, R4, R2 ;  /* 0x000000041f02a225 */ /* 0x002fc800078e0002 */
[----:B---3--:R-:W-:-:S04]  /*d880*/  @!P2 IMAD R8, R8, R4, RZ ;  /* 0x000000040808a224 */ /* 0x008fc800078e02ff */
[----:B------:R-:W-:Y:S02]  /*d890*/  @!P2 IMAD R8, R31, R5, R8 ;  /* 0x000000051f08a224 */ /* 0x000fe400078e0208 */
[----:B------:R-:W0:Y:S02]  /*d8a0*/  @!P2 LDC.64 R4, c[0x0][0x418] ;  /* 0x00010600ff04ab82 */ /* 0x000e240000000a00 */
[----:B------:R-:W-:Y:S01]  /*d8b0*/  @!P2 IMAD.IADD R8, R8, 0x1, R3 ;  /* 0x000000010808a824 */ /* 0x000fe200078e0203 */
[----:B0-----:R-:W-:-:S04]  /*d8c0*/  @!P2 LEA R4, P0, R2, R4, 0x2 ;  /* 0x000000040204a211 */ /* 0x001fc800078010ff */
[----:B------:R-:W-:Y:S02]  /*d8d0*/  @!P2 LEA.HI.X R5, R2, R5, R8, 0x2, P0 ;  /* 0x000000050205a211 */ /* 0x000fe400000f1408 */
[----:B------:R-:W-:-:S06]  /*d8e0*/  MOV R8, RZ ;  /* 0x000000ff00087202 */ /* 0x000fcc0000000f00 */
[----:B------:R0:W5:Y:S01]  /*d8f0*/  @!P2 LDG.E R8, desc[UR36][R4.64] ;  /* 0x000000240408a981 */ /* 0x000162000c1e1900 */
[----:B------:R-:W-:Y:S01]  /*d900*/  LOP3.LUT P1, RZ, R23, 0x10, RZ, 0xc0, !PT ;  /* 0x0000001017ff7812 */ /* 0x000fe2000782c0ff */
[----:B------:R-:W-:Y:S01]  /*d910*/  VIADD R27, R10, 0x1 ;  /* 0x000000010a1b7836 */ /* 0x000fe20000000000 */
[----:B------:R-:W-:Y:S05]  /*d920*/  YIELD ;  /* 0x0000000000007946 */ /* 0x000fea0003800000 */
[----:B------:R-:W-:Y:S01]  /*d930*/  ISETP.NE.AND P0, PT, R27, 0x2, PT ;  /* 0x000000021b00780c */ /* 0x000fe20003f05270 */
[----:B------:R-:W-:Y:S01]  /*d940*/  IMAD.MOV R2, RZ, RZ, -R6 ;  /* 0x000000ffff027224 */ /* 0x000fe200078e0a06 */
[----:B------:R-:W-:-:S02]  /*d950*/  ULDC UR4, c[0x0][0x430] ;  /* 0x00010c0000047ab9 */ /* 0x000fc40000000800 */
[----:B------:R-:W-:Y:S01]  /*d960*/  SEL R28, RZ, 0x1, P0 ;  /* 0x00000001ff1c7807 */ /* 0x000fe20000000000 */
[----:B------:R-:W-:Y:S01]  /*d970*/  IMAD R7, R2, UR4, R7 ;  /* 0x0000000402077c24 */ /* 0x000fe2000f8e0207 */
[----:B------:R-:W-:Y:S01]  /*d980*/  SEL R27, R27, RZ, P0 ;  /* 0x000000ff1b1b7207 */ /* 0x000fe20000000000 */
[----:B------:R-:W-:Y:S01]  /*d990*/  IMAD.MOV.U32 R25, RZ, RZ, R0 ;  /* 0x000000ffff197224 */ /* 0x000fe200078e0000 */
[----:B------:R-:W-:Y:S01]  /*d9a0*/  LOP3.LUT R28, R17, R28, RZ, 0x3c, !PT ;  /* 0x0000001c111c7212 */ /* 0x000fe200078e3cff */
[----:B0-----:R-:W-:Y:S06]  /*d9b0*/  @!P1 BRA `(.L_x_272) ;  /* 0x0000000000049947 */ /* 0x001fec0003800000 */
[----:B------:R-:W-:Y:S01]  /*d9c0*/  BPT.TRAP 0x1 ;  /* 0x000000040000795c */ /* 0x000fe20000300000 */
.L_x_272:
[----:B------:R-:W-:Y:S01]  /*d9d0*/  IMAD R6, R27, 0x8, R22 ;  /* 0x000000081b067824 */ /* 0x000fe200078e0216 */
[----:B------:R-:W-:Y:S01]  /*d9e0*/  SHF.L.U32 R3, R28, 0x1f, RZ ;  /* 0x0000001f1c037819 */ /* 0x000fe200000006ff */
[----:B------:R-:W-:Y:S03]  /*d9f0*/  BSSY B1, `(.L_x_273) ;  /* 0x0000003000017945 */ /* 0x000fe60003800000 */
[----:B------:R-:W0:Y:S02]  /*da00*/  SYNCS.PHASECHK.TRANS64.TRYWAIT P0, [R6+URZ+0x2a840], R3 ;  /* 0x02a84003060075a7 */ /* 0x000e24000800017f */
[----:B0-----:R-:W-:Y:S05]  /*da10*/  @!P0 BRA `(.L_x_274) ;  /* 0x00000038005c8947 */ /* 0x001fea0003800000 */
.L_x_355:
[----:B------:R-:W-:Y:S05]  /*da20*/  BSYNC B1 ;  /* 0x0000000000017941 */ /* 0x000fea0003800000 */
.L_x_273:
[----:B------:R-:W-:Y:S01]  /*da30*/  SHF.R.S32.HI R20, RZ, 0x1f, R7 ;  /* 0x0000001fff147819 */ /* 0x000fe20000011407 */
[----:B------:R-:W-:Y:S01]  /*da40*/  ULDC.64 UR4, c[0x0][0x300] ;  /* 0x0000c00000047ab9 */ /* 0x000fe20000000a00 */
[----:B-----5:R-:W-:Y:S01]  /*da50*/  SHF.R.S32.HI R21, RZ, 0x1f, R8 ;  /* 0x0000001fff157819 */ /* 0x020fe20000011408 */
[----:B0-----:R-:W-:Y:S01]  /*da60*/  IMAD.WIDE.U32 R2, R7, UR4, RZ ;  /* 0x0000000407027c25 */ /* 0x001fe2000f8e00ff */
[----:B------:R-:W-:Y:S01]  /*da70*/  ULDC.64 UR6, c[0x0][0x2e8] ;  /* 0x0000ba0000067ab9 */ /* 0x000fe20000000a00 */
[C---:B------:R-:W-:Y:S02]  /*da80*/  LOP3.LUT P3, RZ, R23.reuse, 0x4, RZ, 0xc0, !PT ;  /* 0x0000000417ff7812 */ /* 0x040fe4000786c0ff */
[----:B------:R-:W-:Y:S01]  /*da90*/  IMAD R0, R20, UR4, RZ ;  /* 0x0000000414007c24 */ /* 0x000fe2000f8e02ff */
[----:B------:R-:W-:Y:S01]  /*daa0*/  LOP3.LUT P2, RZ, R23, 0x2, RZ, 0xc0, !PT ;  /* 0x0000000217ff7812 */ /* 0x000fe2000784c0ff */
[----:B------:R-:W-:Y:S01]  /*dab0*/  IMAD R4, R27, 0x4800, R32 ;  /* 0x000048001b047824 */ /* 0x000fe200078e0220 */
[----:B------:R-:W-:Y:S01]  /*dac0*/  LOP3.LUT P1, RZ, R23, 0x1, RZ, 0xc0, !PT ;  /* 0x0000000117ff7812 */ /* 0x000fe2000782c0ff */
[----:B------:R-:W-:Y:S01]  /*dad0*/  IMAD R0, R7, UR5, R0 ;  /* 0x0000000507007c24 */ /* 0x000fe2000f8e0200 */
[----:B------:R-:W-:-:S03]  /*dae0*/  ULDC.64 UR4, c[0x0][0x310] ;  /* 0x0000c40000047ab9 */ /* 0x000fc60000000a00 */
[----:B------:R-:W-:Y:S02]  /*daf0*/  IMAD.IADD R3, R3, 0x1, R0 ;  /* 0x0000000103037824 */ /* 0x000fe400078e0200 */
[----:B------:R-:W-:Y:S02]  /*db00*/  IMAD R0, R21, UR4, RZ ;  /* 0x0000000415007c24 */ /* 0x000fe4000f8e02ff */
[----:B------:R-:W-:-:S04]  /*db10*/  IMAD.WIDE.U32 R2, R8, UR4, R2 ;  /* 0x0000000408027c25 */ /* 0x000fc8000f8e0002 */
[----:B------:R-:W-:Y:S01]  /*db20*/  IMAD R0, R8, UR5, R0 ;  /* 0x0000000508007c24 */ /* 0x000fe2000f8e0200 */
[----:B------:R-:W-:-:S03]  /*db30*/  ULDC.64 UR4, c[0x0][0x308] ;  /* 0x0000c20000047ab9 */ /* 0x000fc60000000a00 */
[----:B------:R-:W-:Y:S02]  /*db40*/  IMAD.IADD R3, R3, 0x1, R0 ;  /* 0x0000000103037824 */ /* 0x000fe400078e0200 */
[----:B------:R-:W-:Y:S01]  /*db50*/  IMAD.WIDE.U32 R2, R26, UR4, R2 ;  /* 0x000000041a027c25 */ /* 0x000fe2000f8e0002 */
[----:B------:R-:W-:-:S03]  /*db60*/  UMOV UR4, 0xffffffff ;  /* 0xffffffff00047882 */ /* 0x000fc60000000000 */
[----:B------:R-:W-:Y:S01]  /*db70*/  IMAD R5, R26, UR5, R3 ;  /* 0x000000051a057c24 */ /* 0x000fe2000f8e0203 */
[----:B------:R-:W-:-:S04]  /*db80*/  LEA R9, P0, R2, UR6, 0x1 ;  /* 0x0000000602097c11 */ /* 0x000fc8000f8008ff */
[----:B------:R-:W-:Y:S01]  /*db90*/  LEA.HI.X R5, R2, UR7, R5, 0x1, P0 ;  /* 0x0000000702057c11 */ /* 0x000fe200080f0c05 */
[----:B------:R-:W-:Y:S08]  /*dba0*/  BRA.DIV UR4, `(.L_x_275) ;  /* 0x0000003a040c7947 */ /* 0x000ff0000b800000 */
[----:B------:R-:W0:Y:S01]  /*dbb0*/  S2R R3, SR_TID.X ;  /* 0x0000000000037919 */ /* 0x000e220000002100 */
[----:B------:R-:W-:Y:S01]  /*dbc0*/  IMAD R4, R4, 0x2, R22 ;  /* 0x0000000204047824 */ /* 0x000fe200078e0216 */
[----:B------:R-:W1:Y:S04]  /*dbd0*/  SHFL.IDX PT, R2, R9, RZ, 0x181f ;  /* 0x00181fff09027589 */ /* 0x000e6800000e0000 */
[----:B------:R-:W-:Y:S01]  /*dbe0*/  SHFL.IDX PT, R35, R5, 0x2, 0x181f ;  /* 0x00581f0005237f89 */ /* 0x000fe200000e0000 */
[----:B0-----:R-:W-:-:S03]  /*dbf0*/  IMAD.SHL.U32 R11, R3, 0x8, RZ ;  /* 0x00000008030b7824 */ /* 0x001fc600078e00ff */
[----:B------:R-:W0:Y:S02]  /*dc00*/  SHFL.IDX PT, R3, R5, RZ, 0x181f ;  /* 0x00181fff05037589 */ /* 0x000e2400000e0000 */
[----:B------:R-:W-:-:S04]  /*dc10*/  LOP3.LUT R11, R11, 0x38, RZ, 0xc0, !PT ;  /* 0x000000380b0b7812 */ /* 0x000fc800078ec0ff */
[----:B------:R-:W-:-:S04]  /*dc20*/  SHF.L.U32 R0, R11, 0x1, RZ ;  /* 0x000000010b007819 */ /* 0x000fc800000006ff */
[----:B-1----:R-:W-:-:S05]  /*dc30*/  IADD3 R2, P0, R2, R0, RZ ;  /* 0x0000000002027210 */ /* 0x002fca0007f1e0ff */
[----:B0-----:R-:W-:-:S05]  /*dc40*/  IMAD.X R3, RZ, RZ, R3, P0 ;  /* 0x000000ffff037224 */ /* 0x001fca00000e0603 */
[----:B------:R-:W-:Y:S04]  /*dc50*/  LDGSTS.E.BYPASS.LTC128B.128 [R4+0x18400], desc[UR36][R2.64], !P3 ;  /* 0x1840000002047fae */ /* 0x000fe8000d901d64 */
[----:B------:R-:W-:Y:S04]  /*dc60*/  LDGSTS.E.BYPASS.LTC128B.128 [R4+0x1b400], desc[UR36][R2.64+0x80], !P2 ;  /* 0x1b40008002047fae */ /* 0x000fe8000d101d64 */
[----:B------:R0:W-:Y:S04]  /*dc70*/  LDGSTS.E.BYPASS.LTC128B.128 [R4+0x1e400], desc[UR36][R2.64+0x100], !P1 ;  /* 0x1e40010002047fae */ /* 0x0001e8000c901d64 */
[----:B0-----:R-:W0:Y:S04]  /*dc80*/  SHFL.IDX PT, R2, R9, 0x1, 0x181f ;  /* 0x00381f0009027f89 */ /* 0x001e2800000e0000 */
[----:B------:R-:W1:Y:S01]  /*dc90*/  SHFL.IDX PT, R3, R5, 0x1, 0x181f ;  /* 0x00381f0005037f89 */ /* 0x000e6200000e0000 */
[----:B0-----:R-:W-:-:S05]  /*dca0*/  IADD3 R2, P0, R2, R0, RZ ;  /* 0x0000000002027210 */ /* 0x001fca0007f1e0ff */
[----:B-1----:R-:W-:-:S05]  /*dcb0*/  IMAD.X R3, RZ, RZ, R3, P0 ;  /* 0x000000ffff037224 */ /* 0x002fca00000e0603 */
[----:B------:R-:W-:Y:S04]  /*dcc0*/  LDGSTS.E.BYPASS.LTC128B.128 [R4+0x18c00], desc[UR36][R2.64], !P3 ;  /* 0x18c0000002047fae */ /* 0x000fe8000d901d64 */
[----:B------:R-:W-:Y:S04]  /*dcd0*/  LDGSTS.E.BYPASS.LTC128B.128 [R4+0x1bc00], desc[UR36][R2.64+0x80], !P2 ;  /* 0x1bc0008002047fae */ /* 0x000fe8000d101d64 */
[----:B------:R0:W-:Y:S04]  /*dce0*/  LDGSTS.E.BYPASS.LTC128B.128 [R4+0x1ec00], desc[UR36][R2.64+0x100], !P1 ;  /* 0x1ec0010002047fae */ /* 0x0001e8000c901d64 */
[----:B0-----:R-:W0:Y:S02]  /*dcf0*/  SHFL.IDX PT, R2, R9, 0x2, 0x181f ;  /* 0x00581f0009027f89 */ /* 0x001e2400000e0000 */
[----:B0-----:R-:W-:-:S05]  /*dd00*/  IADD3 R2, P0, R2, R0, RZ ;  /* 0x0000000002027210 */ /* 0x001fca0007f1e0ff */
[----:B------:R-:W-:Y:S02]  /*dd10*/  IMAD.X R3, RZ, RZ, R35, P0 ;  /* 0x000000ffff037224 */ /* 0x000fe400000e0623 */
[----:B------:R-:W-:Y:S04]  /*dd20*/  SHFL.IDX PT, R35, R5, 0x3, 0x181f ;  /* 0x00781f0005237f89 */ /* 0x000fe800000e0000 */
        /* <DEDUP_REMOVED lines=13> */
[----:B------:R0:W1:Y:S04]  /*de00*/  SHFL.IDX PT, R35, R5, 0x5, 0x181f ;  /* 0x00b81f0005237f89 */ /* 0x00006800000e0000 */
[----:B------:R-:W-:Y:S04]  /*de10*/  LDGSTS.E.BYPASS.LTC128B.128 [R4+0x1a400], desc[UR36][R2.64], !P3 ;  /* 0x1a40000002047fae */ /* 0x000fe8000d901d64 */
[----:B------:R-:W-:Y:S04]  /*de20*/  LDGSTS.E.BYPASS.LTC128B.128 [R4+0x1d400], desc[UR36][R2.64+0x80], !P2 ;  /* 0x1d40008002047fae */ /* 0x000fe8000d101d64 */
[----:B------:R3:W-:Y:S04]  /*de30*/  LDGSTS.E.BYPASS.LTC128B.128 [R4+0x20400], desc[UR36][R2.64+0x100], !P1 ;  /* 0x2040010002047fae */ /* 0x0007e8000c901d64 */
[----:B-1-3--:R0:W3:Y:S02]  /*de40*/  SHFL.IDX PT, R2, R9, 0x5, 0x181f ;  /* 0x00b81f0009027f89 */ /* 0x00a0e400000e0000 */
.L_x_369:
[----:B---3--:R-:W-:-:S04]  /*de50*/  IADD3 R2, P0, R2, R0, RZ ;  /* 0x0000000002027210 */ /* 0x008fc80007f1e0ff */
[----:B------:R-:W-:Y:S02]  /*de60*/  IADD3.X R3, RZ, R35, RZ, P0, !PT ;  /* 0x00000023ff037210 */ /* 0x000fe400007fe4ff */
[----:B------:R-:W-:-:S03]  /*de70*/  PLOP3.LUT P0, PT, PT, PT, PT, 0x80, 0x0 ;  /* 0x000000000000781c */ /* 0x000fc60003f0f070 */
[----:B------:R-:W-:Y:S01]  /*de80*/  @!PT LDS RZ, [RZ] ;  /* 0x00000000fffff984 */ /* 0x000fe20000000800 */
[----:B------:R-:W-:Y:S01]  /*de90*/  @!PT LDS RZ, [RZ] ;  /* 0x00000000fffff984 */ /* 0x000fe20000000800 */
[----:B------:R-:W-:Y:S01]  /*dea0*/  @!PT LDS RZ, [RZ] ;  /* 0x00000000fffff984 */ /* 0x000fe20000000800 */
[----:B------:R1:W-:Y:S04]  /*deb0*/  LDGSTS.E.BYPASS.LTC128B.128 [R4+0x1ac00], desc[UR36][R2.64], !P3 ;  /* 0x1ac0000002047fae */ /* 0x0003e8000d901d64 */
[----:B------:R1:W-:Y:S04]  /*dec0*/  LDGSTS.E.BYPASS.LTC128B.128 [R4+0x1dc00], desc[UR36][R2.64+0x80], !P2 ;  /* 0x1dc0008002047fae */ /* 0x0003e8000d101d64 */
[----:B------:R1:W-:Y:S01]  /*ded0*/  LDGSTS.E.BYPASS.LTC128B.128 [R4+0x20c00], desc[UR36][R2.64+0x100], !P1 ;  /* 0x20c0010002047fae */ /* 0x0003e2000c901d64 */
[----:B------:R-:W-:Y:S01]  /*dee0*/  NOP ;  /* 0x0000000000007918 */ /* 0x000fe20000000000 */
.L_x_276:
        /* <DEDUP_REMOVED lines=10> */
.L_x_277:
[----:B------:R3:W-:Y:S01]  /*df90*/  SYNCS.ARRIVE.TRANS64.A1T0 RZ, [R6+URZ+0x2a830], RZ ;  /* 0x02a830ff06ff79a7 */ /* 0x0007e2000810003f */
[----:B------:R-:W-:Y:S05]  /*dfa0*/  @!P2 BRA `(.L_x_278) ;  /* 0x000000000004a947 */ /* 0x000fea0003800000 */
[----:B------:R-:W-:Y:S01]  /*dfb0*/  BPT.TRAP 0x1 ;  /* 0x000000040000795c */ /* 0x000fe20000300000 */
.L_x_278:
[----:B-1----:R-:W-:Y:S01]  /*dfc0*/  SHF.L.U32 R2, R17, 0x1f, RZ ;  /* 0x0000001f11027819 */ /* 0x002fe200000006ff */
[----:B------:R-:W-:Y:S01]  /*dfd0*/  IMAD R4, R10, 0x8, R22 ;  /* 0x000000080a047824 */ /* 0x000fe200078e0216 */
[----:B------:R-:W-:Y:S03]  /*dfe0*/  BSSY B1, `(.L_x_279) ;  /* 0x0000003000017945 */ /* 0x000fe60003800000 */
[----:B------:R-:W1:Y:S02]  /*dff0*/  SYNCS.PHASECHK.TRANS64.TRYWAIT P0, [R4+URZ+0x2a860], R2 ;  /* 0x02a86002040075a7 */ /* 0x000e64000800017f */
[----:B-1----:R-:W-:Y:S05]  /*e000*/  @!P0 BRA `(.L_x_280) ;  /* 0x0000003800d08947 */ /* 0x002fea0003800000 */
.L_x_370:
[----:B------:R-:W-:Y:S05]  /*e010*/  BSYNC B1 ;  /* 0x0000000000017941 */ /* 0x000fea0003800000 */
.L_x_279:
[----:B------:R-:W4:Y:S01]  /*e020*/  S2R R3, SR_TID.X ;  /* 0x0000000000037919 */ /* 0x000f220000002100 */
[----:B------:R-:W-:Y:S01]  /*e030*/  UMOV UR4, 0xffffffff ;  /* 0xffffffff00047882 */ /* 0x000fe20000000000 */
[----:B---3--:R-:W-:Y:S01]  /*e040*/  IMAD R6, R30, -0x60, R34 ;  /* 0xffffffa01e067824 */ /* 0x008fe200078e0222 */
[----:B------:R-:W-:Y:S01]  /*e050*/  LOP3.LUT P0, RZ, R29, 0x2, RZ, 0xc0, !PT ;  /* 0x000000021dff7812 */ /* 0x000fe2000780c0ff */
[----:B0-----:R-:W-:Y:S01]  /*e060*/  IMAD R5, R10, 0x3000, R32 ;  /* 0x000030000a057824 */ /* 0x001fe200078e0220 */
[----:B----4-:R-:W-:-:S04]  /*e070*/  LOP3.LUT R3, R3, 0x7f, RZ, 0xc0, !PT ;  /* 0x0000007f03037812 */ /* 0x010fc800078ec0ff */
[----:B------:R-:W-:-:S05]  /*e080*/  SHF.R.U32.HI R3, RZ, 0x3, R3 ;  /* 0x00000003ff037819 */ /* 0x000fca0000011603 */
[----:B------:R-:W-:Y:S01]  /*e090*/  IMAD.IADD R6, R6, 0x1, -R3 ;  /* 0x0000000106067824 */ /* 0x000fe200078e0a03 */
[----:B------:R-:W-:Y:S06]  /*e0a0*/  BRA.DIV UR4, `(.L_x_281) ;  /* 0x0000003a04bc7947 */ /* 0x000fec000b800000 */
[----:B-1----:R-:W0:Y:S01]  /*e0b0*/  SHFL.IDX PT, R2, R18, RZ, 0x181f ;  /* 0x00181fff12027589 */ /* 0x002e2200000e0000 */
[----:B------:R-:W-:-:S03]  /*e0c0*/  IMAD R5, R5, 0x2, R22 ;  /* 0x0000000205057824 */ /* 0x000fc600078e0216 */
[----:B------:R-:W1:Y:S04]  /*e0d0*/  SHFL.IDX PT, R3, R24, RZ, 0x181f ;  /* 0x00181fff18037589 */ /* 0x000e6800000e0000 */
[----:B--2---:R-:W-:Y:S01]  /*e0e0*/  SHFL.IDX PT, R14, R18, 0x5, 0x181f ;  /* 0x00b81f00120e7f89 */ /* 0x004fe200000e0000 */
[----:B0-----:R-:W-:-:S05]  /*e0f0*/  IADD3 R2, P1, R2, R0, RZ ;  /* 0x0000000002027210 */ /* 0x001fca0007f3e0ff */
[----:B-1----:R-:W-:Y:S01]  /*e100*/  IMAD.X R3, RZ, RZ, R3, P1 ;  /* 0x000000ffff037224 */ /* 0x002fe200008e0603 */
[----:B------:R-:W-:-:S04]  /*e110*/  LOP3.LUT P1, RZ, R29, 0x1, RZ, 0xc0, !PT ;  /* 0x000000011dff7812 */ /* 0x000fc8000782c0ff */
[----:B------:R-:W-:-:S13]  /*e120*/  ISETP.LT.OR P2, PT, R6, 0x1, !P1 ;  /* 0x000000010600780c */ /* 0x000fda0004f41670 */
[----:B------:R-:W-:Y:S01]  /*e130*/  LDGSTS.E.BYPASS.LTC128B.128 [R5+0x400], desc[UR36][R2.64], !P2 ;  /* 0x0040000002057fae */ /* 0x000fe2000d101d64 */
[----:B------:R-:W-:-:S13]  /*e140*/  ISETP.LT.OR P2, PT, R6, 0x1, !P0 ;  /* 0x000000010600780c */ /* 0x000fda0004741670 */
[----:B------:R0:W-:Y:S04]  /*e150*/  LDGSTS.E.BYPASS.LTC128B.128 [R5+0x3400], desc[UR36][R2.64+0x80], !P2 ;  /* 0x0340008002057fae */ /* 0x0001e8000d101d64 */
[----:B0-----:R-:W0:Y:S04]  /*e160*/  SHFL.IDX PT, R2, R18, 0x1, 0x181f ;  /* 0x00381f0012027f89 */ /* 0x001e2800000e0000 */
[----:B------:R-:W1:Y:S01]  /*e170*/  SHFL.IDX PT, R3, R24, 0x1, 0x181f ;  /* 0x00381f0018037f89 */ /* 0x000e6200000e0000 */
[----:B0-----:R-:W-:-:S05]  /*e180*/  IADD3 R2, P2, R2, R0, RZ ;  /* 0x0000000002027210 */ /* 0x001fca0007f5e0ff */
[----:B-1----:R-:W-:Y:S01]  /*e190*/  IMAD.X R3, RZ, RZ, R3, P2 ;  /* 0x000000ffff037224 */ /* 0x002fe200010e0603 */
        /* <DEDUP_REMOVED lines=14> */
[----:B0-----:R-:W-:-:S04]  /*e280*/  IADD3 R2, P2, R2, R0, RZ ;  /* 0x0000000002027210 */ /* 0x001fc80007f5e0ff */
[----:B-1----:R-:W-:Y:S02]  /*e290*/  IADD3.X R3, RZ, R3, RZ, P2, !PT ;  /* 0x00000003ff037210 */ /* 0x002fe400017fe4ff */
[----:B------:R-:W-:-:S13]  /*e2a0*/  ISETP.LT.OR P2, PT, R6, 0x31, !P1 ;  /* 0x000000310600780c */ /* 0x000fda0004f41670 */
[----:B------:R-:W-:Y:S01]  /*e2b0*/  LDGSTS.E.BYPASS.LTC128B.128 [R5+0x1c00], desc[UR36][R2.64], !P2 ;  /* 0x01c0000002057fae */ /* 0x000fe2000d101d64 */
[----:B------:R-:W-:-:S13]  /*e2c0*/  ISETP.LT.OR P2, PT, R6, 0x31, !P0 ;  /* 0x000000310600780c */ /* 0x000fda0004741670 */
[----:B------:R0:W-:Y:S04]  /*e2d0*/  LDGSTS.E.BYPASS.LTC128B.128 [R5+0x4c00], desc[UR36][R2.64+0x80], !P2 ;  /* 0x04c0008002057fae */ /* 0x0001e8000d101d64 */
[----:B0-----:R-:W0:Y:S04]  /*e2e0*/  SHFL.IDX PT, R2, R18, 0x4, 0x181f ;  /* 0x00981f0012027f89 */ /* 0x001e2800000e0000 */
[----:B------:R-:W1:Y:S04]  /*e2f0*/  SHFL.IDX PT, R3, R24, 0x4, 0x181f ;  /* 0x00981f0018037f89 */ /* 0x000e6800000e0000 */
[----:B------:R-:W2:Y:S01]  /*e300*/  SHFL.IDX PT, R24, R24, 0x5, 0x181f ;  /* 0x00b81f0018187f89 */ /* 0x000ea200000e0000 */
[----:B0-----:R-:W-:-:S05]  /*e310*/  IADD3 R2, P2, R2, R0, RZ ;  /* 0x0000000002027210 */ /* 0x001fca0007f5e0ff */
[----:B-1----:R-:W-:Y:S01]  /*e320*/  IMAD.X R3, RZ, RZ, R3, P2 ;  /* 0x000000ffff037224 */ /* 0x002fe200010e0603 */
[----:B------:R-:W-:-:S13]  /*e330*/  ISETP.LT.OR P2, PT, R6, 0x41, !P1 ;  /* 0x000000410600780c */ /* 0x000fda0004f41670 */
[----:B------:R1:W-:Y:S01]  /*e340*/  LDGSTS.E.BYPASS.LTC128B.128 [R5+0x2400], desc[UR36][R2.64], !P2 ;  /* 0x0240000002057fae */ /* 0x0003e2000d101d64 */
[----:B------:R-:W-:-:S13]  /*e350*/  ISETP.LT.OR P2, PT, R6, 0x41, !P0 ;  /* 0x000000410600780c */ /* 0x000fda0004741670 */
[----:B--2---:R1:W-:Y:S02]  /*e360*/  LDGSTS.E.BYPASS.LTC128B.128 [R5+0x5400], desc[UR36][R2.64+0x80], !P2 ;  /* 0x0540008002057fae */ /* 0x0043e4000d101d64 */
.L_x_384:
        /* <DEDUP_REMOVED lines=19> */
[----:B------:R-:W-:-:S04]  /*e4a0*/  IMAD R21, R8, UR5, R21 ;  /* 0x0000000508157c24 */ /* 0x000fc8000f8e0215 */
[----:B------:R-:W-:-:S07]  /*e4b0*/  IMAD.IADD R21, R3, 0x1, R21 ;  /* 0x0000000103157824 */ /* 0x000fce00078e0215 */
.L_x_282:
        /* <DEDUP_REMOVED lines=10> */
.L_x_283:
[----:B------:R-:W-:Y:S01]  /*e560*/  IMAD.MOV.U32 R3, RZ, RZ, R21 ;  /* 0x000000ffff037224 */ /* 0x000fe200078e0015 */
[----:B------:R-:W-:Y:S01]  /*e570*/  ULDC.64 UR4, c[0x0][0x330] ;  /* 0x0000cc0000047ab9 */ /* 0x000fe20000000a00 */
[----:B------:R-:W-:Y:S01]  /*e580*/  ULDC.64 UR6, c[0x0][0x318] ;  /* 0x0000c60000067ab9 */ /* 0x000fe20000000a00 */
[----:B------:R1:W-:Y:S01]  /*e590*/  SYNCS.ARRIVE.TRANS64.A1T0 RZ, [R4+URZ+0x2a850], RZ ;  /* 0x02a850ff04ff79a7 */ /* 0x0003e2000810003f */
[----:B------:R-:W-:Y:S01]  /*e5a0*/  IMAD.WIDE.U32 R2, R26, UR4, R2 ;  /* 0x000000041a027c25 */ /* 0x000fe2000f8e0002 */
[----:B------:R-:W-:-:S03]  /*e5b0*/  MOV R17, R28 ;  /* 0x0000001c00117202 */ /* 0x000fc60000000f00 */
[----:B------:R-:W-:Y:S01]  /*e5c0*/  IMAD R3, R26, UR5, R3 ;  /* 0x000000051a037c24 */ /* 0x000fe2000f8e0203 */
[C---:B------:R-:W-:Y:S01]  /*e5d0*/  LEA R18, P0, R2.reuse, UR6, 0x1 ;  /* 0x0000000602127c11 */ /* 0x040fe2000f8008ff */
[C---:B------:R-:W-:Y:S02]  /*e5e0*/  VIADD R0, R25.reuse, 0xffffffff ;  /* 0xffffffff19007836 */ /* 0x040fe40000000000 */
[----:B------:R-:W-:Y:S01]  /*e5f0*/  IMAD.MOV.U32 R10, RZ, RZ, R27 ;  /* 0x000000ffff0a7224 */ /* 0x000fe200078e001b */
[----:B------:R-:W-:Y:S01]  /*e600*/  LEA.HI.X R24, R2, UR7, R3, 0x1, P0 ;  /* 0x0000000702187c11 */ /* 0x000fe200080f0c03 */
[----:B------:R-:W-:Y:S01]  /*e610*/  IMAD.MOV.U32 R30, RZ, RZ, R25 ;  /* 0x000000ffff1e7224 */ /* 0x000fe200078e0019 */
[----:B------:R-:W-:-:S13]  /*e620*/  ISETP.GT.AND P0, PT, R25, R36, PT ;  /* 0x000000241900720c */ /* 0x000fda0003f04270 */
[----:B-1----:R-:W-:Y:S05]  /*e630*/  @P0 BRA `(.L_x_284) ;  /* 0xfffffff0003c0947 */ /* 0x002fea000383ffff */
.L_x_271:
[----:B------:R-:W-:Y:S05]  /*e640*/  BSYNC B0 ;  /* 0x0000000000007941 */ /* 0x000fea0003800000 */
.L_x_270:
[----:B------:R-:W1:Y:S01]  /*e650*/  S2R R2, SR_TID.X ;  /* 0x0000000000027919 */ /* 0x000e620000002100 */
[----:B------:R-:W-:Y:S01]  /*e660*/  BSSY B0, `(.L_x_285) ;  /* 0x0000010000007945 */ /* 0x000fe20003800000 */
[----:B-1----:R-:W-:-:S04]  /*e670*/  LOP3.LUT R2, R2, 0x7f, RZ, 0xc0, !PT ;  /* 0x0000007f02027812 */ /* 0x002fc800078ec0ff */
[----:B------:R-:W-:-:S13]  /*e680*/  ISETP.NE.AND P0, PT, R2, RZ, PT ;  /* 0x000000ff0200720c */ /* 0x000fda0003f05270 */
[----:B------:R-:W-:Y:S05]  /*e690*/  @P0 BRA `(.L_x_286) ;  /* 0x0000000000300947 */ /* 0x000fea0003800000 */
[----:B------:R-:W1:Y:S01]  /*e6a0*/  S2R R5, SR_LANEID ;  /* 0x0000000000057919 */ /* 0x000e620000000000 */
[----:B------:R-:W-:Y:S01]  /*e6b0*/  VOTEU.ANY UR4, UPT, PT ;  /* 0x0000000000047886 */ /* 0x000fe200038e0100 */
[----:B0-----:R-:W0:Y:S01]  /*e6c0*/  LDC.64 R2, c[0x0][0xc60] ;  /* 0x00031800ff027b82 */ /* 0x001e220000000a00 */
[----:B------:R-:W1:Y:S02]  /*e6d0*/  FLO.U32 R0, UR4 ;  /* 0x0000000400007d00 */ /* 0x000e6400080e0000 */
[----:B-1----:R-:W-:-:S06]  /*e6e0*/  ISETP.EQ.U32.AND P0, PT, R0, R5, PT ;  /* 0x000000050000720c */ /* 0x002fcc0003f02070 */
[----:B------:R-:W0:Y:S07]  /*e6f0*/  POPC R5, UR4 ;  /* 0x0000000400057d09 */ /* 0x000e2e0008000000 */
[----:B0-----:R-:W3:Y:S01]  /*e700*/  @P0 ATOMG.E.ADD.STRONG.GPU PT, R3, desc[UR36][R2.64], R5 ;  /* 0x00000005020309a8 */ /* 0x001ee200081ee1e4 */
[----:B------:R-:W0:Y:S02]  /*e710*/  S2R R4, SR_LTMASK ;  /* 0x0000000000047919 */ /* 0x000e240000003900 */
[----:B0-----:R-:W-:-:S04]  /*e720*/  LOP3.LUT R4, R4, UR4, RZ, 0xc0, !PT ;  /* 0x0000000404047c12 */ /* 0x001fc8000f8ec0ff */
[----:B------:R-:W0:Y:S01]  /*e730*/  POPC R7, R4 ;  /* 0x0000000400077309 */ /* 0x000e220000000000 */
[----:B---3--:R-:W0:Y:S02]  /*e740*/  SHFL.IDX PT, R0, R3, R0, 0x1f ;  /* 0x00001f0003007589 */ /* 0x008e2400000e0000 */
[----:B0-----:R-:W-:-:S07]  /*e750*/  IADD3 R16, R0, UR39, R7 ;  /* 0x0000002700107c10 */ /* 0x001fce000fffe007 */
.L_x_286:
[----:B------:R-:W-:Y:S05]  /*e760*/  BSYNC B0 ;  /* 0x0000000000007941 */ /* 0x000fea0003800000 */
.L_x_285:
[----:B------:R-:W-:-:S13]  /*e770*/  LOP3.LUT P0, RZ, R23, 0x10, RZ, 0xc0, !PT ;  /* 0x0000001017ff7812 */ /* 0x000fda000780c0ff */
[----:B------:R-:W-:Y:S05]  /*e780*/  @!P0 BRA `(.L_x_287) ;  /* 0x0000000000048947 */ /* 0x000fea0003800000 */
[----:B------:R-:W-:Y:S01]  /*e790*/  BPT.TRAP 0x1 ;  /* 0x000000040000795c */ /* 0x000fe20000300000 */
.L_x_287:
[----:B------:R-:W-:Y:S01]  /*e7a0*/  IMAD R0, R27, 0x8, R22 ;  /* 0x000000081b007824 */ /* 0x000fe200078e0216 */
[----:B0-----:R-:W-:Y:S01]  /*e7b0*/  SHF.L.U32 R3, R28, 0x1f, RZ ;  /* 0x0000001f1c037819 */ /* 0x001fe200000006ff */
[----:B------:R-:W-:Y:S01]  /*e7c0*/  BSSY B0, `(.L_x_288) ;  /* 0x0000004000007945 */ /* 0x000fe20003800000 */
[----:B------:R-:W-:Y:S02]  /*e7d0*/  IMAD R6, R25, -0x60, R34 ;  /* 0xffffffa019067824 */ /* 0x000fe400078e0222 */
[----:B------:R-:W0:Y:S02]  /*e7e0*/  SYNCS.PHASECHK.TRANS64.TRYWAIT P0, [R0+URZ+0x2a860], R3 ;  /* 0x02a86003000075a7 */ /* 0x000e24000800017f */
[----:B0-----:R-:W-:Y:S05]  /*e7f0*/  @!P0 BRA `(.L_x_289) ;  /* 0x0000003800d48947 */ /* 0x001fea0003800000 */
.L_x_385:
[----:B------:R-:W-:Y:S05]  /*e800*/  BSYNC B0 ;  /* 0x0000000000007941 */ /* 0x000fea0003800000 */
.L_x_288:
[----:B------:R-:W1:Y:S01]  /*e810*/  S2R R2, SR_TID.X ;  /* 0x0000000000027919 */ /* 0x000e620000002100 */
[----:B------:R-:W-:Y:S01]  /*e820*/  UMOV UR4, 0xffffffff ;  /* 0xffffffff00047882 */ /* 0x000fe20000000000 */
[----:B------:R-:W-:Y:S01]  /*e830*/  IMAD R7, R27, 0x3000, R32 ;  /* 0x000030001b077824 */ /* 0x000fe200078e0220 */
[----:B-1----:R-:W-:-:S04]  /*e840*/  LOP3.LUT R2, R2, 0x7f, RZ, 0xc0, !PT ;  /* 0x0000007f02027812 */ /* 0x002fc800078ec0ff */
[----:B------:R-:W-:-:S05]  /*e850*/  SHF.R.U32.HI R2, RZ, 0x3, R2 ;  /* 0x00000003ff027819 */ /* 0x000fca0000011602 */
[----:B------:R-:W-:Y:S01]  /*e860*/  IMAD.IADD R6, R6, 0x1, -R2 ;  /* 0x0000000106067824 */ /* 0x000fe200078e0a02 */
[----:B------:R-:W-:Y:S06]  /*e870*/  BRA.DIV UR4, `(.L_x_290) ;  /* 0x0000003a04c87947 */ /* 0x000fec000b800000 */
[----:B------:R-:W1:Y:S01]  /*e880*/  S2R R2, SR_TID.X ;  /* 0x0000000000027919 */ /* 0x000e620000002100 */
[----:B------:R-:W-:Y:S01]  /*e890*/  LOP3.LUT P0, RZ, R29, 0x2, RZ, 0xc0, !PT ;  /* 0x000000021dff7812 */ /* 0x000fe2000780c0ff */
[----:B------:R-:W-:Y:S01]  /*e8a0*/  IMAD R4, R7, 0x2, R22 ;  /* 0x0000000207047824 */ /* 0x000fe200078e0216 */
[----:B--2---:R-:W2:Y:S02]  /*e8b0*/  SHFL.IDX PT, R14, R18, RZ, 0x181f ;  /* 0x00181fff120e7589 */ /* 0x004ea400000e0000 */
[----:B------:R-:W-:Y:S02]  /*e8c0*/  ISETP.LT.OR P3, PT, R6, 0x1, !P0 ;  /* 0x000000010600780c */ /* 0x000fe40004761670 */
[----:B0-----:R-:W0:Y:S04]  /*e8d0*/  SHFL.IDX PT, R3, R24, RZ, 0x181f ;  /* 0x00181fff18037589 */ /* 0x001e2800000e0000 */
[----:B------:R-:W-:Y:S04]  /*e8e0*/  SHFL.IDX PT, R10, R18, 0x2, 0x181f ;  /* 0x00581f00120a7f89 */ /* 0x000fe800000e0000 */
[----:B------:R-:W-:Y:S01]  /*e8f0*/  SHFL.IDX PT, R7, R24, 0x2, 0x181f ;  /* 0x00581f0018077f89 */ /* 0x000fe200000e0000 */
[----:B-1----:R-:W-:Y:S01]  /*e900*/  IMAD.SHL.U32 R8, R2, 0x8, RZ ;  /* 0x0000000802087824 */ /* 0x002fe200078e00ff */
[----:B------:R-:W-:-:S04]  /*e910*/  LOP3.LUT R2, R29, 0x1, RZ, 0xc0, !PT ;  /* 0x000000011d027812 */ /* 0x000fc800078ec0ff */
[----:B------:R-:W-:Y:S02]  /*e920*/  LOP3.LUT R8, R8, 0x38, RZ, 0xc0, !PT ;  /* 0x0000003808087812 */ /* 0x000fe400078ec0ff */
[----:B------:R-:W-:-:S03]  /*e930*/  ISETP.NE.U32.AND P1, PT, R2, 0x1, PT ;  /* 0x000000010200780c */ /* 0x000fc60003f25070 */
[----:B------:R-:W-:Y:S01]  /*e940*/  IMAD.SHL.U32 R5, R8, 0x2, RZ ;  /* 0x0000000208057824 */ /* 0x000fe200078e00ff */
[----:B------:R-:W-:Y:S01]  /*e950*/  ISETP.LT.OR P2, PT, R6, 0x1, P1 ;  /* 0x000000010600780c */ /* 0x000fe20000f41670 */
[----:B------:R-:W-:Y:S03]  /*e960*/  SHFL.IDX PT, R8, R24, 0x1, 0x181f ;  /* 0x00381f0018087f89 */ /* 0x000fe600000e0000 */
[----:B--2---:R-:W-:Y:S02]  /*e970*/  IADD3 R2, P4, R14, R5, RZ ;  /* 0x000000050e027210 */ /* 0x004fe40007f9e0ff */
[----:B------:R-:W1:Y:S02]  /*e980*/  SHFL.IDX PT, R14, R18, 0x1, 0x181f ;  /* 0x00381f00120e7f89 */ /* 0x000e6400000e0000 */
[----:B0-----:R-:W-:-:S05]  /*e990*/  IADD3.X R3, RZ, R3, RZ, P4, !PT ;  /* 0x00000003ff037210 */ /* 0x001fca00027fe4ff */
[----:B------:R-:W-:Y:S01]  /*e9a0*/  LDGSTS.E.BYPASS.LTC128B.128 [R4+0x400], desc[UR36][R2.64], !P2 ;  /* 0x0040000002047fae */ /* 0x000fe2000d101d64 */
[----:B------:R-:W-:-:S03]  /*e9b0*/  ISETP.LT.OR P2, PT, R6, 0x11, P1 ;  /* 0x000000110600780c */ /* 0x000fc60000f41670 */
[----:B------:R1:W-:Y:S01]  /*e9c0*/  LDGSTS.E.BYPASS.LTC128B.128 [R4+0x3400], desc[UR36][R2.64+0x80], !P3 ;  /* 0x0340008002047fae */ /* 0x0003e2000d901d64 */
[----:B------:R-:W-:Y:S02]  /*e9d0*/  ISETP.LT.OR P3, PT, R6, 0x11, !P0 ;  /* 0x000000110600780c */ /* 0x000fe40004761670 */
[----:B-1----:R-:W-:Y:S02]  /*e9e0*/  IADD3 R2, P4, R14, R5, RZ ;  /* 0x000000050e027210 */ /* 0x002fe40007f9e0ff */
[----:B------:R-:W0:Y:S03]  /*e9f0*/  SHFL.IDX PT, R14, R18, 0x3, 0x181f ;  /* 0x00781f00120e7f89 */ /* 0x000e2600000e0000 */
[----:B------:R-:W-:Y:S02]  /*ea00*/  IMAD.X R3, RZ, RZ, R8, P4 ;  /* 0x000000ffff037224 */ /* 0x000fe400020e0608 */
[----:B------:R-:W1:Y:S04]  /*ea10*/  SHFL.IDX PT, R8, R24, 0x3, 0x181f ;  /* 0x00781f0018087f89 */ /* 0x000e6800000e0000 */
[----:B------:R-:W-:Y:S01]  /*ea20*/  LDGSTS.E.BYPASS.LTC128B.128 [R4+0xc00], desc[UR36][R2.64], !P2 ;  /* 0x00c0000002047fae */ /* 0x000fe2000d101d64 */
[----:B------:R-:W-:-:S03]  /*ea30*/  ISETP.LT.OR P2, PT, R6, 0x21, P1 ;  /* 0x000000210600780c */ /* 0x000fc60000f41670 */
[----:B------:R2:W-:Y:S01]  /*ea40*/  LDGSTS.E.BYPASS.LTC128B.128 [R4+0x3c00], desc[UR36][R2.64+0x80], !P3 ;  /* 0x03c0008002047fae */ /* 0x0005e2000d901d64 */
[----:B------:R-:W-:Y:S02]  /*ea50*/  ISETP.LT.OR P3, PT, R6, 0x21, !P0 ;  /* 0x000000210600780c */ /* 0x000fe40004761670 */
[----:B--2---:R-:W-:Y:S02]  /*ea60*/  IADD3 R2, P4, R10, R5, RZ ;  /* 0x000000050a027210 */ /* 0x004fe40007f9e0ff */
[----:B------:R-:W2:Y:S03]  /*ea70*/  SHFL.IDX PT, R10, R18, 0x4, 0x181f ;  /* 0x00981f00120a7f89 */ /* 0x000ea600000e0000 */
[----:B------:R-:W-:Y:S02]  /*ea80*/  IMAD.X R3, RZ, RZ, R7, P4 ;  /* 0x000000ffff037224 */ /* 0x000fe400020e0607 */
[----:B------:R-:W3:Y:S04]  /*ea90*/  SHFL.IDX PT, R7, R24, 0x4, 0x181f ;  /* 0x00981f0018077f89 */ /* 0x000ee800000e0000 */
[----:B------:R-:W-:Y:S01]  /*eaa0*/  LDGSTS.E.BYPASS.LTC128B.128 [R4+0x1400], desc[UR36][R2.64], !P2 ;  /* 0x0140000002047fae */ /* 0x000fe2000d101d64 */
[----:B------:R-:W-:-:S03]  /*eab0*/  ISETP.LT.OR P2, PT, R6, 0x31, P1 ;  /* 0x000000310600780c */ /* 0x000fc60000f41670 */
[----:B------:R0:W-:Y:S01]  /*eac0*/  LDGSTS.E.BYPASS.LTC128B.128 [R4+0x4400], desc[UR36][R2.64+0x80], !P3 ;  /* 0x0440008002047fae */ /* 0x0001e2000d901d64 */
[----:B------:R-:W-:-:S03]  /*ead0*/  ISETP.LT.OR P3, PT, R6, 0x31, !P0 ;  /* 0x000000310600780c */ /* 0x000fc60004761670 */
[----:B------:R-:W4:Y:S01]  /*eae0*/  SHFL.IDX PT, R24, R24, 0x5, 0x181f ;  /* 0x00b81f0018187f89 */ /* 0x000f2200000e0000 */
[----:B0-----:R-:W-:-:S03]  /*eaf0*/  IADD3 R2, P4, R14, R5, RZ ;  /* 0x000000050e027210 */ /* 0x001fc60007f9e0ff */
[----:B------:R0:W0:Y:S02]  /*eb00*/  SHFL.IDX PT, R14, R18, 0x5, 0x181f ;  /* 0x00b81f00120e7f89 */ /* 0x00002400000e0000 */
[----:B-1----:R-:W-:-:S05]  /*eb10*/  IMAD.X R3, RZ, RZ, R8, P4 ;  /* 0x000000ffff037224 */ /* 0x002fca00020e0608 */
[----:B------:R-:W-:Y:S01]  /*eb20*/  LDGSTS.E.BYPASS.LTC128B.128 [R4+0x1c00], desc[UR36][R2.64], !P2 ;  /* 0x01c0000002047fae */ /* 0x000fe2000d101d64 */
[----:B------:R-:W-:-:S03]  /*eb30*/  ISETP.LT.OR P2, PT, R6, 0x41, P1 ;  /* 0x000000410600780c */ /* 0x000fc60000f41670 */
[----:B------:R2:W-:Y:S01]  /*eb40*/  LDGSTS.E.BYPASS.LTC128B.128 [R4+0x4c00], desc[UR36][R2.64+0x80], !P3 ;  /* 0x04c0008002047fae */ /* 0x0005e2000d901d64 */
[----:B------:R-:W-:Y:S02]  /*eb50*/  ISETP.LT.OR P3, PT, R6, 0x41, !P0 ;  /* 0x000000410600780c */ /* 0x000fe40004761670 */
[----:B--2---:R-:W-:-:S05]  /*eb60*/  IADD3 R2, P4, R10, R5, RZ ;  /* 0x000000050a027210 */ /* 0x004fca0007f9e0ff */
[----:B---3--:R-:W-:-:S05]  /*eb70*/  IMAD.X R3, RZ, RZ, R7, P4 ;  /* 0x000000ffff037224 */ /* 0x008fca00020e0607 */
[----:B------:R1:W-:Y:S04]  /*eb80*/  LDGSTS.E.BYPASS.LTC128B.128 [R4+0x2400], desc[UR36][R2.64], !P2 ;  /* 0x0240000002047fae */ /* 0x0003e8000d101d64 */
[----:B0---4-:R1:W-:Y:S02]  /*eb90*/  LDGSTS.E.BYPASS.LTC128B.128 [R4+0x5400], desc[UR36][R2.64+0x80], !P3 ;  /* 0x0540008002047fae */ /* 0x0113e4000d901d64 */
.L_x_399:
[C---:B------:R-:W-:Y:S02]  /*eba0*/  ISETP.LT.OR P1, PT, R6.reuse, 0x51, P1 ;  /* 0x000000510600780c */ /* 0x040fe40000f21670 */
[----:B------:R-:W-:Y:S02]  /*ebb0*/  ISETP.LT.OR P0, PT, R6, 0x51, !P0 ;  /* 0x000000510600780c */ /* 0x000fe40004701670 */
[----:B-1----:R-:W-:-:S05]  /*ebc0*/  IADD3 R2, P2, R14, R5, RZ ;  /* 0x000000050e027210 */ /* 0x002fca0007f5e0ff */
[----:B------:R-:W-:-:S05]  /*ebd0*/  IMAD.X R3, RZ, RZ, R24, P2 ;  /* 0x000000ffff037224 */ /* 0x000fca00010e0618 */
[----:B------:R-:W-:Y:S01]  /*ebe0*/  @!PT LDS RZ, [RZ] ;  /* 0x00000000fffff984 */ /* 0x000fe20000000800 */
[----:B------:R-:W-:Y:S01]  /*ebf0*/  @!PT LDS RZ, [RZ] ;  /* 0x00000000fffff984 */ /* 0x000fe20000000800 */
[----:B------:R-:W-:Y:S01]  /*ec00*/  @!PT LDS RZ, [RZ] ;  /* 0x00000000fffff984 */ /* 0x000fe20000000800 */
[----:B------:R0:W-:Y:S04]  /*ec10*/  LDGSTS.E.BYPASS.LTC128B.128 [R4+0x2c00], desc[UR36][R2.64], !P1 ;  /* 0x02c0000002047fae */ /* 0x0001e8000c901d64 */
[----:B------:R0:W-:Y:S01]  /*ec20*/  LDGSTS.E.BYPASS.LTC128B.128 [R4+0x5c00], desc[UR36][R2.64+0x80], !P0 ;  /* 0x05c0008002047fae */ /* 0x0001e2000c101d64 */
[----:B------:R-:W-:Y:S01]  /*ec30*/  PLOP3.LUT P0, PT, PT, PT, PT, 0x80, 0x0 ;  /* 0x000000000000781c */ /* 0x000fe20003f0f070 */
[----:B------:R-:W-:-:S12]  /*ec40*/  NOP ;  /* 0x0000000000007918 */ /* 0x000fd80000000000 */
.L_x_291:
        /* <DEDUP_REMOVED lines=10> */
.L_x_292:
[----:B------:R1:W-:Y:S01]  /*ecf0*/  SYNCS.ARRIVE.TRANS64.A1T0 RZ, [R0+URZ+0x2a850], RZ ;  /* 0x02a850ff00ff79a7 */ /* 0x0003e2000810003f */
[----:B------:R-:W-:-:S04]  /*ed00*/  IADD3 R27, R27, 0x1, RZ ;  /* 0x000000011b1b7810 */ /* 0x000fc80007ffe0ff */
[----:B------:R-:W-:-:S04]  /*ed10*/  ISETP.NE.AND P0, PT, R27, 0x2, PT ;  /* 0x000000021b00780c */ /* 0x000fc80003f05270 */
[----:B0-----:R-:W-:Y:S02]  /*ed20*/  SEL R3, RZ, 0x1, P0 ;  /* 0x00000001ff037807 */ /* 0x001fe40000000000 */
[----:B------:R-:W-:Y:S02]  /*ed30*/  SEL R27, R27, RZ, P0 ;  /* 0x000000ff1b1b7207 */ /* 0x000fe40000000000 */
[----:B-1----:R-:W-:-:S07]  /*ed40*/  LOP3.LUT R28, R28, R3, RZ, 0x3c, !PT ;  /* 0x000000031c1c7212 */ /* 0x002fce00078e3cff */
.L_x_249:
[----:B------:R-:W-:Y:S05]  /*ed50*/  BSYNC B7 ;  /* 0x0000000000077941 */ /* 0x000fea0003800000 */
.L_x_247:
[----:B------:R-:W-:-:S13]  /*ed60*/  LOP3.LUT P0, RZ, R23, 0x80, RZ, 0xc0, !PT ;  /* 0x0000008017ff7812 */ /* 0x000fda000780c0ff */
[----:B------:R-:W-:Y:S05]  /*ed70*/  @!P0 BRA `(.L_x_293) ;  /* 0x0000000000248947 */ /* 0x000fea0003800000 */
[----:B------:R-:W-:Y:S05]  /*ed80*/  WARPSYNC.ALL ;  /* 0x0000000000007948 */ /* 0x000fea0003800000 */
[----:B------:R-:W0:Y:S08]  /*ed90*/  S2UR UR5, SR_CgaCtaId ;  /* 0x00000000000579c3 */ /* 0x000e300000008800 */
[----:B------:R-:W-:Y:S06]  /*eda0*/  BAR.SYNC.DEFER_BLOCKING 0x5, 0x180 ;  /* 0x0146000000007b1d */ /* 0x000fec0000010000 */
[----:B------:R-:W-:-:S02]  /*edb0*/  UMOV UR4, 0x400 ;  /* 0x0000040000047882 */ /* 0x000fc40000000000 */
[----:B0-----:R-:W-:-:S06]  /*edc0*/  ULEA UR4, UR5, UR4, 0x18 ;  /* 0x0000000405047291 */ /* 0x001fcc000f8ec03f */
[----:B------:R-:W-:-:S05]  /*edd0*/  IMAD.U32 R22, RZ, RZ, UR4 ;  /* 0x00000004ff167e24 */ /* 0x000fca000f8e00ff */
[----:B------:R0:W1:Y:S01]  /*ede0*/  LDS.128 R16, [R22+0x2a8d0] ;  /* 0x02a8d00016107984 */ /* 0x0000620000000c00 */
[----:B------:R-:W-:Y:S06]  /*edf0*/  BAR.ARV 0x4, 0x180 ;  /* 0x0106000000007b1d */ /* 0x000fec0000002000 */
[----:B------:R-:W-:Y:S05]  /*ee00*/  BRA `(.L_x_294) ;  /* 0x0000000800d07947 */ /* 0x000fea0003800000 */
.L_x_293:
[----:B------:R-:W0:Y:S01]  /*ee10*/  S2R R0, SR_TID.X ;  /* 0x0000000000007919 */ /* 0x000e220000002100 */
[----:B------:R-:W-:Y:S01]  /*ee20*/  UMOV UR4, 0xffffffff ;  /* 0xffffffff00047882 */ /* 0x000fe20000000000 */
[----:B0-----:R-:W-:-:S04]  /*ee30*/  LOP3.LUT R9, R0, 0x1f, RZ, 0xc0, !PT ;  /* 0x0000001f00097812 */ /* 0x001fc800078ec0ff */
[----:B------:R-:W-:Y:S01]  /*ee40*/  ISETP.NE.AND P0, PT, R9, 0x1f, PT ;  /* 0x0000001f0900780c */ /* 0x000fe20003f05270 */
[----:B------:R-:W-:-:S12]  /*ee50*/  BRA.DIV UR4, `(.L_x_295) ;  /* 0x0000003e043c7947 */ /* 0x000fd8000b800000 */
[----:B------:R-:W-:Y:S01]  /*ee60*/  IMAD.IADD R7, R19, 0x1, R9 ;  /* 0x0000000113077824 */ /* 0x000fe200078e0209 */
[----:B------:R-:W-:-:S04]  /*ee70*/  ULDC UR4, c[0x0][0xc3c] ;  /* 0x00030f0000047ab9 */ /* 0x000fc80000000800 */
[----:B------:R-:W-:-:S13]  /*ee80*/  ISETP.GE.OR P1, PT, R7, UR4, !P0 ;  /* 0x0000000407007c0c */ /* 0x000fda000c726670 */
[----:B------:R-:W0:Y:S08]  /*ee90*/  @!P1 LDC.64 R4, c[0x0][0xc80] ;  /* 0x00032000ff049b82 */ /* 0x000e300000000a00 */
[----:B------:R-:W1:Y:S01]  /*eea0*/  @!P1 LDC.64 R2, c[0x0][0xc78] ;  /* 0x00031e00ff029b82 */ /* 0x000e620000000a00 */
[----:B0-----:R-:W-:-:S06]  /*eeb0*/  @!P1 IMAD.WIDE R4, R7, 0x4, R4 ;  /* 0x0000000407049825 */ /* 0x001fcc00078e0204 */
[----:B------:R-:W2:Y:S01]  /*eec0*/  @!P1 LDG.E R4, desc[UR36][R4.64] ;  /* 0x0000002404049981 */ /* 0x000ea2000c1e1900 */
[----:B-1----:R-:W-:-:S06]  /*eed0*/  @!P1 IMAD.WIDE R2, R7, 0x4, R2 ;  /* 0x0000000407029825 */ /* 0x002fcc00078e0202 */
[----:B------:R-:W3:Y:S01]  /*eee0*/  @!P1 LDG.E R2, desc[UR36][R2.64] ;  /* 0x0000002402029981 */ /* 0x000ee2000c1e1900 */
[----:B------:R-:W-:Y:S02]  /*eef0*/  IMAD.MOV.U32 R7, RZ, RZ, RZ ;  /* 0x000000ffff077224 */ /* 0x000fe400078e00ff */
[----:B------:R-:W-:Y:S01]  /*ef00*/  IMAD.MOV.U32 R10, RZ, RZ, RZ ;  /* 0x000000ffff0a7224 */ /* 0x000fe200078e00ff */
[C---:B------:R-:W-:Y:S02]  /*ef10*/  ISETP.GE.U32.AND P2, PT, R9.reuse, 0x2, PT ;  /* 0x000000020900780c */ /* 0x040fe40003f46070 */
[C---:B------:R-:W-:Y:S02]  /*ef20*/  ISETP.GE.U32.AND P3, PT, R9.reuse, 0x4, PT ;  /* 0x000000040900780c */ /* 0x040fe40003f66070 */
[C---:B------:R-:W-:Y:S02]  /*ef30*/  ISETP.GE.U32.AND P4, PT, R9.reuse, 0x8, PT ;  /* 0x000000080900780c */ /* 0x040fe40003f86070 */
[----:B------:R-:W-:Y:S01]  /*ef40*/  ISETP.GE.U32.AND P5, PT, R9, 0x10, PT ;  /* 0x000000100900780c */ /* 0x000fe20003fa6070 */
[----:B------:R-:W-:Y:S04]  /*ef50*/  SHFL.IDX PT, R0, R16, RZ, 0x1f ;  /* 0x00001fff10007589 */ /* 0x000fe800000e0000 */
[----:B------:R-:W-:Y:S01]  /*ef60*/  SHFL.IDX PT, R8, R16, 0x1, 0x1f ;  /* 0x00201f0010087f89 */ /* 0x000fe200000e0000 */
[----:B--2---:R-:W-:-:S02]  /*ef70*/  @!P1 IMAD.MOV.U32 R7, RZ, RZ, R4 ;  /* 0x000000ffff079224 */ /* 0x004fc400078e0004 */
[----:B---3--:R-:W-:-:S04]  /*ef80*/  @!P1 IMAD.MOV.U32 R10, RZ, RZ, R2 ;  /* 0x000000ffff0a9224 */ /* 0x008fc800078e0002 */
[----:B------:R-:W-:-:S05]  /*ef90*/  IMAD R13, R10, R7, RZ ;  /* 0x000000070a0d7224 */ /* 0x000fca00078e02ff */
[----:B------:R-:W0:Y:S01]  /*efa0*/  SHFL.UP PT, R14, R13, 0x1, RZ ;  /* 0x042000000d0e7989 */ /* 0x000e2200000e00ff */
[----:B------:R-:W-:-:S04]  /*efb0*/  ISETP.NE.AND P1, PT, R9, RZ, PT ;  /* 0x000000ff0900720c */ /* 0x000fc80003f25270 */
        /* <DEDUP_REMOVED lines=14> */
[----:B------:R0:W1:Y:S01]  /*f0a0*/  SHFL.IDX PT, R14, R2, 0x1f, 0x1f ;  /* 0x03e01f00020e7f89 */ /* 0x00006200000e0000 */
[----:B------:R-:W-:-:S07]  /*f0b0*/  IMAD.MOV.U32 R6, RZ, RZ, RZ ;  /* 0x000000ffff067224 */ /* 0x000fce00078e00ff */
.L_x_409:
[----:B------:R-:W-:Y:S02]  /*f0c0*/  ULDC UR4, c[0x0][0xc38] ;  /* 0x00030e0000047ab9 */ /* 0x000fe40000000800 */
[----:B------:R-:W-:-:S04]  /*f0d0*/  IMAD.U32 R5, RZ, RZ, UR4 ;  /* 0x00000004ff057e24 */ /* 0x000fc8000f8e00ff */
[----:B-1----:R-:W-:-:S05]  /*f0e0*/  IMAD R14, R14, R5, RZ ;  /* 0x000000050e0e7224 */ /* 0x002fca00078e02ff */
[----:B------:R-:W-:-:S04]  /*f0f0*/  IADD3 R9, R8, R14, RZ ;  /* 0x0000000e08097210 */ /* 0x000fc80007ffe0ff */
[----:B------:R-:W-:-:S13]  /*f100*/  ISETP.GT.AND P6, PT, R9, R0, PT ;  /* 0x000000000900720c */ /* 0x000fda0003fc4270 */
[----:B------:R-:W-:Y:S05]  /*f110*/  @P6 BRA `(.L_x_296) ;  /* 0x0000000000a46947 */ /* 0x000fea0003800000 */
.L_x_299:
[----:B0-----:R-:W0:Y:S01]  /*f120*/  LDC R2, c[0x0][0xc3c] ;  /* 0x00030f00ff027b82 */ /* 0x001e220000000800 */
[----:B------:R-:W-:-:S05]  /*f130*/  VIADD R19, R19, 0x1f ;  /* 0x0000001f13137836 */ /* 0x000fca0000000000 */
[----:B0-----:R-:W-:-:S13]  /*f140*/  ISETP.GE.AND P6, PT, R19, R2, PT ;  /* 0x000000021300720c */ /* 0x001fda0003fc6270 */
[----:B------:R-:W-:Y:S05]  /*f150*/  @P6 BRA `(.L_x_297) ;  /* 0x0000000400b86947 */ /* 0x000fea0003800000 */
[----:B------:R-:W0:Y:S01]  /*f160*/  S2R R3, SR_TID.X ;  /* 0x0000000000037919 */ /* 0x000e220000002100 */
[----:B------:R-:W-:Y:S01]  /*f170*/  IMAD.MOV.U32 R7, RZ, RZ, RZ ;  /* 0x000000ffff077224 */ /* 0x000fe200078e00ff */
[----:B0-----:R-:W-:-:S05]  /*f180*/  LOP3.LUT R3, R3, 0x1f, RZ, 0xc0, !PT ;  /* 0x0000001f03037812 */ /* 0x001fca00078ec0ff */
[----:B------:R-:W-:-:S05]  /*f190*/  IMAD.IADD R11, R19, 0x1, R3 ;  /* 0x00000001130b7824 */ /* 0x000fca00078e0203 */
[----:B------:R-:W-:-:S13]  /*f1a0*/  ISETP.GE.OR P6, PT, R11, R2, !P0 ;  /* 0x000000020b00720c */ /* 0x000fda00047c6670 */
[----:B------:R-:W0:Y:S08]  /*f1b0*/  @!P6 LDC.64 R2, c[0x0][0xc80] ;  /* 0x00032000ff02eb82 */ /* 0x000e300000000a00 */
[----:B------:R-:W1:Y:S01]  /*f1c0*/  @!P6 LDC.64 R4, c[0x0][0xc78] ;  /* 0x00031e00ff04eb82 */ /* 0x000e620000000a00 */
[----:B------:R-:W-:Y:S02]  /*f1d0*/  IMAD.MOV.U32 R10, RZ, RZ, RZ ;  /* 0x000000ffff0a7224 */ /* 0x000fe400078e00ff */
[----:B0-----:R-:W-:-:S05]  /*f1e0*/  @!P6 IMAD.WIDE R2, R11, 0x4, R2 ;  /* 0x000000040b02e825 */ /* 0x001fca00078e0202 */
[----:B------:R1:W2:Y:S02]  /*f1f0*/  @!P6 LDG.E R7, desc[UR36][R2.64] ;  /* 0x000000240207e981 */ /* 0x0002a4000c1e1900 */
[----:B-1----:R-:W-:-:S05]  /*f200*/  @!P6 IMAD.WIDE R2, R11, 0x4, R4 ;  /* 0x000000040b02e825 */ /* 0x002fca00078e0204 */
[----:B------:R-:W2:Y:S01]  /*f210*/  @!P6 LDG.E R10, desc[UR36][R2.64] ;  /* 0x00000024020ae981 */ /* 0x000ea2000c1e1900 */
[----:B------:R-:W-:Y:S01]  /*f220*/  UMOV UR4, 0xffffffff ;  /* 0xffffffff00047882 */ /* 0x000fe20000000000 */
[----:B--2---:R-:W-:Y:S02]  /*f230*/  IMAD R13, R10, R7, RZ ;  /* 0x000000070a0d7224 */ /* 0x004fe400078e02ff */
[----:B------:R-:W-:Y:S05]  /*f240*/  BRA.DIV UR4, `(.L_x_298) ;  /* 0x0000003e04787947 */ /* 0x000fea000b800000 */
        /* <DEDUP_REMOVED lines=15> */
[----:B------:R0:W1:Y:S02]  /*f340*/  SHFL.IDX PT, R14, R2, 0x1f, 0x1f ;  /* 0x03e01f00020e7f89 */ /* 0x00006400000e0000 */
.L_x_417:
[----:B------:R-:W-:Y:S02]  /*f350*/  ULDC UR4, c[0x0][0xc38] ;  /* 0x00030e0000047ab9 */ /* 0x000fe40000000800 */
[----:B------:R-:W-:-:S04]  /*f360*/  IMAD.U32 R5, RZ, RZ, UR4 ;  /* 0x00000004ff057e24 */ /* 0x000fc8000f8e00ff */
[----:B-1----:R-:W-:-:S04]  /*f370*/  IMAD R14, R14, R5, RZ ;  /* 0x000000050e0e7224 */ /* 0x002fc800078e02ff */
[----:B------:R-:W-:-:S05]  /*f380*/  IMAD.IADD R9, R14, 0x1, R9 ;  /* 0x000000010e097824 */ /* 0x000fca00078e0209 */
[----:B------:R-:W-:-:S13]  /*f390*/  ISETP.GT.AND P6, PT, R9, R0, PT ;  /* 0x000000000900720c */ /* 0x000fda0003fc4270 */
[----:B------:R-:W-:Y:S05]  /*f3a0*/  @!P6 BRA `(.L_x_299) ;  /* 0xfffffffc005ce947 */ /* 0x000fea000383ffff */
.L_x_296:
[----:B------:R-:W-:Y:S01]  /*f3b0*/  IMAD.IADD R9, R9, 0x1, -R14 ;  /* 0x0000000109097824 */ /* 0x000fe200078e0a0e */
[----:B------:R-:W-:-:S03]  /*f3c0*/  UMOV UR4, 0xffffffff ;  /* 0xffffffff00047882 */ /* 0x000fc60000000000 */
[----:B------:R-:W-:-:S05]  /*f3d0*/  IMAD R3, R2, R5, R9 ;  /* 0x0000000502037224 */ /* 0x000fca00078e0209 */
[----:B------:R-:W-:Y:S01]  /*f3e0*/  ISETP.GT.AND P6, PT, R3, R0, PT ;  /* 0x000000000300720c */ /* 0x000fe20003fc4270 */
[----:B------:R-:W-:-:S12]  /*f3f0*/  BRA.DIV UR4, `(.L_x_300) ;  /* 0x0000003e04c47947 */ /* 0x000fd8000b800000 */
[----:B------:R-:W-:-:S04]  /*f400*/  VOTE.ANY R3, PT, !P6 ;  /* 0x0000000000037806 */ /* 0x000fc800070e0100 */
[----:B------:R-:W1:Y:S02]  /*f410*/  POPC R4, R3 ;  /* 0x0000000300047309 */ /* 0x000e640000000000 */
[----:B-1----:R1:W2:Y:S04]  /*f420*/  SHFL.IDX PT, R7, R7, R4, 0x1f ;  /* 0x00001f0407077589 */ /* 0x0022a800000e0000 */
[----:B------:R1:W3:Y:S02]  /*f430*/  SHFL.IDX PT, R10, R10, R4, 0x1f ;  /* 0x00001f040a0a7589 */ /* 0x0002e400000e0000 */
.L_x_422:
[----:B------:R-:W-:-:S13]  /*f440*/  ISETP.NE.AND P0, PT, R3, RZ, PT ;  /* 0x000000ff0300720c */ /* 0x000fda0003f05270 */
[----:B------:R-:W-:Y:S05]  /*f450*/  @!P0 BRA `(.L_x_301) ;  /* 0x0000000000108947 */ /* 0x000fea0003800000 */
[----:B------:R-:W-:Y:S01]  /*f460*/  UMOV UR4, 0xffffffff ;  /* 0xffffffff00047882 */ /* 0x000fe20000000000 */
[----:B------:R-:W-:Y:S02]  /*f470*/  VIADD R12, R4, 0xffffffff ;  /* 0xffffffff040c7836 */ /* 0x000fe40000000000 */
[----:B------:R-:W-:Y:S05]  /*f480*/  BRA.DIV UR4, `(.L_x_302) ;  /* 0x0000003e04fc7947 */ /* 0x000fea000b800000 */
[----:B------:R4:W0:Y:S02]  /*f490*/  SHFL.IDX PT, R6, R2, R12, 0x1f ;  /* 0x00001f0c02067589 */ /* 0x00082400000e0000 */
.L_x_301:
[----:B--2---:R-:W-:Y:S01]  /*f4a0*/  IABS R8, R7 ;  /* 0x0000000700087213 */ /* 0x004fe20000000000 */
[----:B0-----:R-:W-:Y:S01]  /*f4b0*/  IMAD R16, R6, R5, R9 ;  /* 0x0000000506107224 */ /* 0x001fe200078e0209 */
[----:B---3--:R-:W-:Y:S01]  /*f4c0*/  IABS R5, R10 ;  /* 0x0000000a00057213 */ /* 0x008fe20000000000 */
[----:B------:R-:W-:Y:S01]  /*f4d0*/  IMAD.IADD R19, R4, 0x1, R19 ;  /* 0x0000000104137824 */ /* 0x000fe200078e0213 */
[----:B------:R-:W0:Y:S01]  /*f4e0*/  I2F.RP R11, R8 ;  /* 0x00000008000b7306 */ /* 0x000e220000209400 */
[----:B------:R-:W-:-:S07]  /*f4f0*/  IMAD.IADD R0, R0, 0x1, -R16 ;  /* 0x0000000100007824 */ /* 0x000fce00078e0a10 */
[----:B----4-:R-:W2:Y:S08]  /*f500*/  I2F.RP R12, R5 ;  /* 0x00000005000c7306 */ /* 0x010eb00000209400 */
[----:B0-----:R-:W0:Y:S08]  /*f510*/  MUFU.RCP R11, R11 ;  /* 0x0000000b000b7308 */ /* 0x001e300000001000 */
[----:B--2---:R-:W-:Y:S01]  /*f520*/  MUFU.RCP R12, R12 ;  /* 0x0000000c000c7308 */ /* 0x004fe20000001000 */
[----:B0-----:R-:W-:-:S07]  /*f530*/  IADD3 R2, R11, 0xffffffe, RZ ;  /* 0x0ffffffe0b027810 */ /* 0x001fce0007ffe0ff */
[----:B------:R0:W2:Y:S02]  /*f540*/  F2I.FTZ.U32.TRUNC.NTZ R3, R2 ;  /* 0x0000000200037305 */ /* 0x0000a4000021f000 */
[----:B0-----:R-:W-:Y:S02]  /*f550*/  IMAD.MOV.U32 R2, RZ, RZ, RZ ;  /* 0x000000ffff027224 */ /* 0x001fe400078e00ff */
[----:B--2---:R-:W-:-:S04]  /*f560*/  IMAD.MOV R9, RZ, RZ, -R3 ;  /* 0x000000ffff097224 */ /* 0x004fc800078e0a03 */
[----:B------:R-:W-:-:S04]  /*f570*/  IMAD R9, R9, R8, RZ ;  /* 0x0000000809097224 */ /* 0x000fc800078e02ff */
[----:B------:R-:W-:Y:S01]  /*f580*/  IMAD.HI.U32 R3, R3, R9, R2 ;  /* 0x0000000903037227 */ /* 0x000fe200078e0002 */
[----:B------:R-:W-:Y:S02]  /*f590*/  IABS R2, R7 ;  /* 0x0000000700027213 */ /* 0x000fe40000000000 */
[----:B------:R-:W-:-:S03]  /*f5a0*/  IABS R9, R0 ;  /* 0x0000000000097213 */ /* 0x000fc60000000000 */
[----:B------:R-:W-:Y:S02]  /*f5b0*/  IMAD.MOV R2, RZ, RZ, -R2 ;  /* 0x000000ffff027224 */ /* 0x000fe400078e0a02 */
[----:B------:R-:W-:-:S04]  /*f5c0*/  IMAD.HI.U32 R6, R3, R9, RZ ;  /* 0x0000000903067227 */ /* 0x000fc800078e00ff */
[----:B------:R-:W-:Y:S02]  /*f5d0*/  VIADD R3, R12, 0xffffffe ;  /* 0x0ffffffe0c037836 */ /* 0x000fe40000000000 */
[----:B------:R-:W-:-:S04]  /*f5e0*/  IMAD R9, R6, R2, R9 ;  /* 0x0000000206097224 */ /* 0x000fc800078e0209 */
[----:B------:R-:W0:Y:S01]  /*f5f0*/  F2I.FTZ.U32.TRUNC.NTZ R3, R3 ;  /* 0x0000000300037305 */ /* 0x000e22000021f000 */
[----:B------:R-:W-:-:S13]  /*f600*/  ISETP.GT.U32.AND P1, PT, R8, R9, PT ;  /* 0x000000090800720c */ /* 0x000fda0003f24070 */
[----:B------:R-:W-:Y:S01]  /*f610*/  @!P1 IMAD.IADD R9, R9, 0x1, -R8 ;  /* 0x0000000109099824 */ /* 0x000fe200078e0a08 */
[----:B0-----:R-:W-:Y:S01]  /*f620*/  IADD3 R2, RZ, -R3, RZ ;  /* 0x80000003ff027210 */ /* 0x001fe20007ffe0ff */
[----:B------:R-:W-:Y:S01]  /*f630*/  @!P1 VIADD R6, R6, 0x1 ;  /* 0x0000000106069836 */ /* 0x000fe20000000000 */
[----:B------:R-:W-:Y:S02]  /*f640*/  ISETP.NE.AND P1, PT, R7, RZ, PT ;  /* 0x000000ff0700720c */ /* 0x000fe40003f25270 */
[----:B------:R-:W-:Y:S01]  /*f650*/  ISETP.GE.U32.AND P0, PT, R9, R8, PT ;  /* 0x000000080900720c */ /* 0x000fe20003f06070 */
[----:B------:R-:W-:Y:S02]  /*f660*/  IMAD R9, R2, R5, RZ ;  /* 0x0000000502097224 */ /* 0x000fe400078e02ff */
[----:B------:R-:W-:-:S04]  /*f670*/  IMAD.MOV.U32 R2, RZ, RZ, RZ ;  /* 0x000000ffff027224 */ /* 0x000fc800078e00ff */
[----:B------:R-:W-:Y:S01]  /*f680*/  IMAD.HI.U32 R8, R3, R9, R2 ;  /* 0x0000000903087227 */ /* 0x000fe200078e0002 */
[----:B------:R-:W-:-:S04]  /*f690*/  LOP3.LUT R2, R0, R7, RZ, 0x3c, !PT ;  /* 0x0000000700027212 */ /* 0x000fc800078e3cff */
[----:B------:R-:W-:Y:S01]  /*f6a0*/  ISETP.GE.AND P2, PT, R2, RZ, PT ;  /* 0x000000ff0200720c */ /* 0x000fe20003f46270 */
[----:B------:R-:W-:Y:S01]  /*f6b0*/  @P0 VIADD R6, R6, 0x1 ;  /* 0x0000000106060836 */ /* 0x000fe20000000000 */
[----:B------:R-:W-:-:S05]  /*f6c0*/  IABS R2, R10 ;  /* 0x0000000a00027213 */ /* 0x000fca0000000000 */
[----:B------:R-:W-:-:S06]  /*f6d0*/  IMAD.MOV R2, RZ, RZ, -R2 ;  /* 0x000000ffff027224 */ /* 0x000fcc00078e0a02 */
[----:B------:R-:W-:Y:S01]  /*f6e0*/  @!P2 IMAD.MOV R6, RZ, RZ, -R6 ;  /* 0x000000ffff06a224 */ /* 0x000fe200078e0a06 */
[----:B------:R-:W-:-:S04]  /*f6f0*/  @!P1 LOP3.LUT R6, RZ, R7, RZ, 0x33, !PT ;  /* 0x00000007ff069212 */ /* 0x000fc800078e33ff */
[-C--:B------:R-:W-:Y:S01]  /*f700*/  IABS R3, R6.reuse ;  /* 0x0000000600037213 */ /* 0x080fe20000000000 */
[----:B------:R-:W-:-:S04]  /*f710*/  IMAD R7, R7, R6, RZ ;  /* 0x0000000607077224 */ /* 0x000fc800078e02ff */
[----:B------:R-:W-:Y:S01]  /*f720*/  IMAD.HI.U32 R8, R8, R3, RZ ;  /* 0x0000000308087227 */ /* 0x000fe200078e00ff */
[----:B------:R-:W-:-:S03]  /*f730*/  IADD3 R17, R0, -R7, RZ ;  /* 0x8000000700117210 */ /* 0x000fc60007ffe0ff */
[----:B------:R-:W-:-:S05]  /*f740*/  IMAD R2, R8, R2, R3 ;  /* 0x0000000208027224 */ /* 0x000fca00078e0203 */
[----:B------:R-:W-:-:S13]  /*f750*/  ISETP.GT.U32.AND P1, PT, R5, R2, PT ;  /* 0x000000020500720c */ /* 0x000fda0003f24070 */
[----:B------:R-:W-:Y:S01]  /*f760*/  @!P1 IMAD.IADD R2, R2, 0x1, -R5 ;  /* 0x0000000102029824 */ /* 0x000fe200078e0a05 */
[----:B------:R-:W-:Y:S02]  /*f770*/  @!P1 IADD3 R8, R8, 0x1, RZ ;  /* 0x0000000108089810 */ /* 0x000fe40007ffe0ff */
[----:B------:R-:W-:Y:S02]  /*f780*/  ISETP.NE.AND P1, PT, R10, RZ, PT ;  /* 0x000000ff0a00720c */ /* 0x000fe40003f25270 */
[----:B------:R-:W-:Y:S02]  /*f790*/  ISETP.GE.U32.AND P0, PT, R2, R5, PT ;  /* 0x000000050200720c */ /* 0x000fe40003f06070 */
[----:B------:R-:W-:-:S04]  /*f7a0*/  LOP3.LUT R2, R6, R10, RZ, 0x3c, !PT ;  /* 0x0000000a06027212 */ /* 0x000fc800078e3cff */
[----:B------:R-:W-:-:S07]  /*f7b0*/  ISETP.GE.AND P2, PT, R2, RZ, PT ;  /* 0x000000ff0200720c */ /* 0x000fce0003f46270 */
[----:B------:R-:W-:-:S06]  /*f7c0*/  @P0 VIADD R8, R8, 0x1 ;  /* 0x0000000108080836 */ /* 0x000fcc0000000000 */
[----:B------:R-:W-:Y:S01]  /*f7d0*/  @!P2 IMAD.MOV R8, RZ, RZ, -R8 ;  /* 0x000000ffff08a224 */ /* 0x000fe200078e0a08 */
[----:B------:R-:W-:-:S05]  /*f7e0*/  @!P1 LOP3.LUT R8, RZ, R10, RZ, 0x33, !PT ;  /* 0x0000000aff089212 */ /* 0x000fca00078e33ff */
[----:B------:R-:W-:-:S04]  /*f7f0*/  IMAD.MOV R3, RZ, RZ, -R8 ;  /* 0x000000ffff037224 */ /* 0x000fc800078e0a08 */
[C---:B------:R-:W-:Y:S02]  /*f800*/  IMAD R18, R10.reuse, R3, R6 ;  /* 0x000000030a127224 */ /* 0x040fe400078e0206 */
[----:B------:R-:W-:-:S04]  /*f810*/  IMAD R3, R10, 0x1000000, R8 ;  /* 0x010000000a037824 */ /* 0x000fc800078e0208 */
[----:B------:R-:W-:Y:S01]  /*f820*/  IMAD R18, R18, 0x10000, R3 ;  /* 0x0001000012127824 */ /* 0x000fe200078e0203 */
[----:B------:R-:W-:Y:S06]  /*f830*/  BRA `(.L_x_303) ;  /* 0x00000000001c7947 */ /* 0x000fec0003800000 */
.L_x_297:
[----:B------:R-:W-:Y:S01]  /*f840*/  UMOV UR4, URZ ;  /* 0x0000003f00047c82 */ /* 0x000fe20008000000 */
[----:B------:R-:W-:Y:S01]  /*f850*/  UMOV UR5, URZ ;  /* 0x0000003f00057c82 */ /* 0x000fe20008000000 */
[----:B------:R-:W-:Y:S01]  /*f860*/  ULDC UR6, c[0x0][0xc3c] ;  /* 0x00030f0000067ab9 */ /* 0x000fe20000000800 */
[----:B------:R-:W-:Y:S02]  /*f870*/  IMAD.MOV.U32 R16, RZ, RZ, R0 ;  /* 0x000000ffff107224 */ /* 0x000fe400078e0000 */
[----:B------:R-:W-:Y:S02]  /*f880*/  IMAD.U32 R17, RZ, RZ, UR4 ;  /* 0x00000004ff117e24 */ /* 0x000fe4000f8e00ff */
[----:B------:R-:W-:Y:S02]  /*f890*/  IMAD.U32 R18, RZ, RZ, UR5 ;  /* 0x00000005ff127e24 */ /* 0x000fe4000f8e00ff */
[----:B------:R-:W-:-:S07]  /*f8a0*/  IMAD.U32 R19, RZ, RZ, UR6 ;  /* 0x00000006ff137e24 */ /* 0x000fce000f8e00ff */
.L_x_303:
[----:B------:R-:W0:Y:S01]  /*f8b0*/  S2R R0, SR_TID.X ;  /* 0x0000000000007919 */ /* 0x000e220000002100 */
[----:B------:R-:W-:Y:S05]  /*f8c0*/  WARPSYNC.ALL ;  /* 0x0000000000007948 */ /* 0x000fea0003800000 */
[----:B------:R-:W-:Y:S01]  /*f8d0*/  BAR.SYNC.DEFER_BLOCKING 0x4, 0x180 ;  /* 0x0106000000007b1d */ /* 0x000fe20000010000 */
[----:B0-----:R-:W-:-:S04]  /*f8e0*/  LOP3.LUT R0, R0, 0x1f, RZ, 0xc0, !PT ;  /* 0x0000001f00007812 */ /* 0x001fc800078ec0ff */
[----:B------:R-:W-:-:S13]  /*f8f0*/  ISETP.NE.AND P0, PT, R0, RZ, PT ;  /* 0x000000ff0000720c */ /* 0x000fda0003f05270 */
[----:B------:R-:W0:Y:S01]  /*f900*/  @!P0 S2R R3, SR_CgaCtaId ;  /* 0x0000000000038919 */ /* 0x000e220000008800 */
[----:B------:R-:W-:-:S04]  /*f910*/  @!P0 MOV R0, 0x400 ;  /* 0x0000040000008802 */ /* 0x000fc80000000f00 */
[----:B0-----:R-:W-:-:S05]  /*f920*/  @!P0 LEA R22, R3, R0, 0x18 ;  /* 0x0000000003168211 */ /* 0x001fca00078ec0ff */
[----:B------:R2:W-:Y:S01]  /*f930*/  @!P0 STS.128 [R22+0x2a8d0], R16 ;  /* 0x02a8d01016008388 */ /* 0x0005e20000000c00 */
[----:B------:R-:W-:Y:S06]  /*f940*/  BAR.ARV 0x5, 0x180 ;  /* 0x0146000000007b1d */ /* 0x000fec0000002000 */
.L_x_294:
[----:B------:R-:W-:Y:S02]  /*f950*/  ULDC UR4, c[0x0][0xc3c] ;  /* 0x00030f0000047ab9 */ /* 0x000fe40000000800 */
[----:B-1----:R-:W-:-:S13]  /*f960*/  ISETP.GE.AND P0, PT, R19, UR4, PT ;  /* 0x0000000413007c0c */ /* 0x002fda000bf06270 */
[----:B------:R-:W-:Y:S05]  /*f970*/  @!P0 BRA `(.L_x_304) ;  /* 0xffffffb400bc8947 */ /* 0x000fea000383ffff */
[----:B------:R-:W-:Y:S05]  /*f980*/  BSYNC B8 ;  /* 0x0000000000087941 */ /* 0x000fea0003800000 */
.L_x_241:
[----:B-1----:R-:W3:Y:S01]  /*f990*/  LDL.LU R0, [R1+0x18] ;  /* 0x0000180001007983 */ /* 0x002ee20000300800 */
[----:B------:R-:W-:Y:S01]  /*f9a0*/  BSSY B0, `(.L_x_305) ;  /* 0x000000b000007945 */ /* 0x000fe20003800000 */
[----:B------:R-:W1:Y:S01]  /*f9b0*/  S2R R5, SR_CgaCtaId ;  /* 0x0000000000057919 */ /* 0x000e620000008800 */
[----:B---3--:R-:W-:-:S04]  /*f9c0*/  IADD3 R0, R0, 0x1, RZ ;  /* 0x0000000100007810 */ /* 0x008fc80007ffe0ff */
[----:B------:R-:W-:-:S04]  /*f9d0*/  LEA.HI R2, R0, R0, RZ, 0x1 ;  /* 0x0000000000027211 */ /* 0x000fc800078f08ff */
[----:B------:R-:W-:Y:S02]  /*f9e0*/  LOP3.LUT R3, R2, 0xfffffffe, RZ, 0xc0, !PT ;  /* 0xfffffffe02037812 */ /* 0x000fe400078ec0ff */
[----:B------:R-:W-:-:S03]  /*f9f0*/  MOV R2, 0x400 ;  /* 0x0000040000027802 */ /* 0x000fc60000000f00 */
[----:B------:R-:W-:Y:S01]  /*fa00*/  IMAD.IADD R0, R0, 0x1, -R3 ;  /* 0x0000000100007824 */ /* 0x000fe200078e0a03 */
[----:B-1----:R-:W-:-:S04]  /*fa10*/  LEA R4, R5, R2, 0x18 ;  /* 0x0000000205047211 */ /* 0x002fc800078ec0ff */
[----:B------:R-:W-:-:S04]  /*fa20*/  SHF.L.U32 R0, R0, 0x1f, RZ ;  /* 0x0000001f00007819 */ /* 0x000fc800000006ff */
[----:B------:R-:W1:Y:S02]  /*fa30*/  SYNCS.PHASECHK.TRANS64.TRYWAIT P0, [R4+URZ+0x2a820], R0 ;  /* 0x02a82000040075a7 */ /* 0x000e64000800017f */
[----:B-1----:R-:W-:Y:S05]  /*fa40*/  @!P0 BRA `(.L_x_306) ;  /* 0x0000003800b48947 */ /* 0x002fea0003800000 */
.L_x_425:
[----:B------:R-:W-:Y:S05]  /*fa50*/  BSYNC B0 ;  /* 0x0000000000007941 */ /* 0x000fea0003800000 */
.L_x_305:
[----:B------:R-:W-:-:S03]  /*fa60*/  UMOV UR4, 0xffffffff ;  /* 0xffffffff00047882 */ /* 0x000fc60000000000 */
[----:B------:R-:W-:Y:S05]  /*fa70*/  BRA.DIV UR4, `(.L_x_307) ;  /* 0x0000003a04bc7947 */ /* 0x000fea000b800000 */
[----:B-1----:R-:W1:Y:S02]  /*fa80*/  S2R R0, SR_TID.X ;  /* 0x0000000000007919 */ /* 0x002e640000002100 */
[----:B-1----:R-:W-:-:S04]  /*fa90*/  SHF.R.U32.HI R0, RZ, 0x5, R0 ;  /* 0x00000005ff007819 */ /* 0x002fc80000011600 */
[----:B------:R-:W-:-:S05]  /*faa0*/  LOP3.LUT R0, R0, 0x3, RZ, 0xc0, !PT ;  /* 0x0000000300007812 */ /* 0x000fca00078ec0ff */
[----:B------:R1:W3:Y:S02]  /*fab0*/  SHFL.IDX PT, R14, R0, RZ, 0x1f ;  /* 0x00001fff000e7589 */ /* 0x0002e400000e0000 */
.L_x_428:
[----:B---3--:R-:W-:Y:S01]  /*fac0*/  ISETP.NE.AND P0, PT, R14, RZ, PT ;  /* 0x000000ff0e00720c */ /* 0x008fe20003f05270 */
[----:B------:R-:W-:-:S12]  /*fad0*/  BSSY B0, `(.L_x_308) ;  /* 0x0000026000007945 */ /* 0x000fd80003800000 */
[----:B------:R-:W-:Y:S05]  /*fae0*/  @P0 BRA `(.L_x_309) ;  /* 0x0000000000900947 */ /* 0x000fea0003800000 */
[----:B------:R-:W-:-:S03]  /*faf0*/  UMOV UR4, 0xffffffff ;  /* 0xffffffff00047882 */ /* 0x000fc60000000000 */
[----:B------:R-:W-:Y:S05]  /*fb00*/  BRA.DIV UR4, `(.L_x_310) ;  /* 0x0000003a04cc7947 */ /* 0x000fea000b800000 */
[----:B------:R-:W-:-:S13]  /*fb10*/  ELECT P6, URZ, PT ;  /* 0x00000000003f782f */ /* 0x000fda00038c0000 */
.L_x_431:
[----:B------:R-:W-:Y:S05]  /*fb20*/  @!P6 BRA `(.L_x_309) ;  /* 0x000000000080e947 */ /* 0x000fea0003800000 */
[----:B-1----:R-:W3:Y:S02]  /*fb30*/  LDL R0, [R1+0x1c] ;  /* 0x00001c0001007983 */ /* 0x002ee40000100800 */
[----:B---3--:R-:W-:-:S13]  /*fb40*/  R2UR UR4, R0 ;  /* 0x00000000000472ca */ /* 0x008fda00000e0000 */
[----:B------:R-:W-:-:S06]  /*fb50*/  ULOP3.LUT UR4, UR4, 0x2, URZ, 0xfc, !UPT ;  /* 0x0000000204047892 */ /* 0x000fcc000f8efc3f */
[----:B------:R-:W-:-:S05]  /*fb60*/  IMAD.U32 R0, RZ, RZ, UR4 ;  /* 0x00000004ff007e24 */ /* 0x000fca000f8e00ff */
[----:B------:R-:W-:-:S13]  /*fb70*/  ISETP.NE.AND P0, PT, R0, 0x3, PT ;  /* 0x000000030000780c */ /* 0x000fda0003f05270 */
[----:B------:R-:W-:Y:S05]  /*fb80*/  @!P0 BRA `(.L_x_311) ;  /* 0x0000000000048947 */ /* 0x000fea0003800000 */
[----:B------:R-:W-:Y:S01]  /*fb90*/  BPT.TRAP 0x1 ;  /* 0x000000040000795c */ /* 0x000fe20000300000 */
.L_x_311:
[C---:B------:R-:W-:Y:S01]  /*fba0*/  IMAD R5, R27.reuse, 0x8, R4 ;  /* 0x000000081b057824 */ /* 0x040fe200078e0204 */
[----:B------:R-:W-:Y:S01]  /*fbb0*/  SHF.L.U32 R0, R28, 0x1f, RZ ;  /* 0x0000001f1c007819 */ /* 0x000fe200000006ff */
[----:B------:R-:W-:-:S03]  /*fbc0*/  VIADD R27, R27, 0x1 ;  /* 0x000000011b1b7836 */ /* 0x000fc60000000000 */
[----:B------:R-:W1:Y:S02]  /*fbd0*/  SYNCS.PHASECHK.TRANS64.TRYWAIT P1, [R5+URZ+0x2a840], R0 ;  /* 0x02a84000050075a7 */ /* 0x000e64000802017f */
[----:B------:R-:W-:-:S04]  /*fbe0*/  ISETP.NE.AND P2, PT, R27, 0x2, PT ;  /* 0x000000021b00780c */ /* 0x000fc80003f45270 */
[----:B------:R-:W-:Y:S01]  /*fbf0*/  SEL R3, RZ, 0x1, P2 ;  /* 0x00000001ff037807 */ /* 0x000fe20001000000 */
[----:B-1----:R-:W-:Y:S08]  /*fc00*/  @!P1 BRA `(.L_x_312) ;  /* 0x0000003800ac9947 */ /* 0x002ff00003800000 */
.L_x_432:
[----:B------:R-:W-:Y:S02]  /*fc10*/  SEL R27, R27, RZ, P2 ;  /* 0x000000ff1b1b7207 */ /* 0x000fe40001000000 */
[----:B------:R-:W-:Y:S01]  /*fc20*/  LOP3.LUT R2, R28, R3, RZ, 0x3c, !PT ;  /* 0x000000031c027212 */ /* 0x000fe200078e3cff */
[----:B------:R-:W-:Y:S06]  /*fc30*/  @!P0 BRA `(.L_x_313) ;  /* 0x0000000000048947 */ /* 0x000fec0003800000 */
[----:B------:R-:W-:Y:S01]  /*fc40*/  BPT.TRAP 0x1 ;  /* 0x000000040000795c */ /* 0x000fe20000300000 */
.L_x_313:
[----:B------:R-:W-:Y:S01]  /*fc50*/  IMAD R27, R27, 0x8, R4 ;  /* 0x000000081b1b7824 */ /* 0x000fe200078e0204 */
[----:B------:R-:W-:-:S04]  /*fc60*/  SHF.L.U32 R2, R2, 0x1f, RZ ;  /* 0x0000001f02027819 */ /* 0x000fc800000006ff */
[----:B------:R-:W3:Y:S02]  /*fc70*/  SYNCS.PHASECHK.TRANS64.TRYWAIT P1, [R27+URZ+0x2a840], R2 ;  /* 0x02a840021b0075a7 */ /* 0x000ee4000802017f */
[----:B---3--:R-:W-:Y:S05]  /*fc80*/  @!P1 BRA `(.L_x_314) ;  /* 0x0000003800a09947 */ /* 0x008fea0003800000 */
.L_x_433:
[----:B------:R-:W-:Y:S05]  /*fc90*/  @!P0 BRA `(.L_x_315) ;  /* 0x0000000000048947 */ /* 0x000fea0003800000 */
[----:B------:R-:W-:Y:S01]  /*fca0*/  BPT.TRAP 0x1 ;  /* 0x000000040000795c */ /* 0x000fe20000300000 */
.L_x_315:
[----:B------:R-:W4:Y:S02]  /*fcb0*/  SYNCS.PHASECHK.TRANS64.TRYWAIT P1, [R5+URZ+0x2a860], R0 ;  /* 0x02a86000050075a7 */ /* 0x000f24000802017f */
[----:B----4-:R-:W-:Y:S05]  /*fcc0*/  @!P1 BRA `(.L_x_316) ;  /* 0x0000003800a49947 */ /* 0x010fea0003800000 */
.L_x_434:
[----:B------:R-:W-:Y:S05]  /*fcd0*/  @!P0 BRA `(.L_x_317) ;  /* 0x0000000000048947 */ /* 0x000fea0003800000 */
[----:B------:R-:W-:Y:S01]  /*fce0*/  BPT.TRAP 0x1 ;  /* 0x000000040000795c */ /* 0x000fe20000300000 */
.L_x_317:
[----:B------:R0:W0:Y:S02]  /*fcf0*/  SYNCS.PHASECHK.TRANS64.TRYWAIT P0, [R27+URZ+0x2a860], R2 ;  /* 0x02a860021b0075a7 */ /* 0x000024000800017f */
[----:B0-----:R-:W-:Y:S05]  /*fd00*/  @!P0 NANOSLEEP.SYNCS 0x989680 ;  /* 0x009896800000895d */ /* 0x001fea0003900000 */
[----:B------:R-:W0:Y:S02]  /*fd10*/  @!P0 SYNCS.PHASECHK.TRANS64 P0, [R27+URZ+0x2a860], R2 ;  /* 0x02a860021b0085a7 */ /* 0x000e24000800007f */
[----:B0-----:R-:W-:Y:S05]  /*fd20*/  @!P0 BRA `(.L_x_317) ;  /* 0xfffffffc00f08947 */ /* 0x001fea000383ffff */
.L_x_309:
[----:B------:R-:W-:Y:S05]  /*fd30*/  BSYNC B0 ;  /* 0x0000000000007941 */ /* 0x000fea0003800000 */
.L_x_308:
[----:B------:R-:W-:Y:S05]  /*fd40*/  EXIT ;  /* 0x000000000000794d */ /* 0x000fea0003800000 */
.L_x_188:
[----:B0-----:R-:W-:-:S04]  /*fd50*/  MOV R3, UR40 ;  /* 0x0000002800037c02 */ /* 0x001fc80008000f00 */
[----:B------:R0:W1:Y:S03]  /*fd60*/  SYNCS.PHASECHK.TRANS64.TRYWAIT P1, [R3+URZ+0x2a800], R0 ;  /* 0x02a80000030075a7 */ /* 0x000066000802017f */
[----:B-1----:R-:W-:Y:S05]  /*fd70*/  @!P1 NANOSLEEP.SYNCS 0x989680 ;  /* 0x009896800000995d */ /* 0x002fea0003900000 */
[----:B------:R-:W1:Y:S02]  /*fd80*/  @!P1 SYNCS.PHASECHK.TRANS64 P1, [R3+URZ+0x2a800], R0 ;  /* 0x02a80000030095a7 */ /* 0x000e64000802007f */
[----:B-1----:R-:W-:Y:S05]  /*fd90*/  @!P1 BRA `(.L_x_188) ;  /* 0xfffffffc00ec9947 */ /* 0x002fea000383ffff */
[----:B------:R-:W-:Y:S05]  /*fda0*/  BRA `(.L_x_318) ;  /* 0xffffff1c006c7947 */ /* 0x000fea000383ffff */
.L_x_192:
[----:B-1----:R1:W2:Y:S02]  /*fdb0*/  SYNCS.PHASECHK.TRANS64.TRYWAIT P1, [R0+URZ+0x2a830], R3 ;  /* 0x02a83003000075a7 */ /* 0x0022a4000802017f */
[----:B--2---:R-:W-:Y:S05]  /*fdc0*/  @!P1 NANOSLEEP.SYNCS 0x989680 ;  /* 0x009896800000995d */ /* 0x004fea0003900000 */
[----:B------:R-:W2:Y:S02]  /*fdd0*/  @!P1 SYNCS.PHASECHK.TRANS64 P1, [R0+URZ+0x2a830], R3 ;  /* 0x02a83003000095a7 */ /* 0x000ea4000802007f */
[----:B--2---:R-:W-:Y:S05]  /*fde0*/  @!P1 BRA `(.L_x_192) ;  /* 0xfffffffc00f09947 */ /* 0x004fea000383ffff */
[----:B------:R-:W-:Y:S05]  /*fdf0*/  BRA `(.L_x_191) ;  /* 0xffffff1c008c7947 */ /* 0x000fea000383ffff */
.L_x_198:
[----:B-1----:R-:W-:-:S04]  /*fe00*/  IMAD.U32 R12, RZ, RZ, UR9 ;  /* 0x00000009ff0c7e24 */ /* 0x002fc8000f8e00ff */
[----:B------:R1:W2:Y:S03]  /*fe10*/  SYNCS.PHASECHK.TRANS64.TRYWAIT P1, [R12+URZ+0x2a830], R9 ;  /* 0x02a830090c0075a7 */ /* 0x0002a6000802017f */
[----:B--2---:R-:W-:Y:S05]  /*fe20*/  @!P1 NANOSLEEP.SYNCS 0x989680 ;  /* 0x009896800000995d */ /* 0x004fea0003900000 */
[----:B------:R-:W2:Y:S02]  /*fe30*/  @!P1 SYNCS.PHASECHK.TRANS64 P1, [R12+URZ+0x2a830], R9 ;  /* 0x02a830090c0095a7 */ /* 0x000ea4000802007f */
[----:B--2---:R-:W-:Y:S05]  /*fe40*/  @!P1 BRA `(.L_x_198) ;  /* 0xfffffffc00ec9947 */ /* 0x004fea000383ffff */
[----:B------:R-:W-:Y:S05]  /*fe50*/  BRA `(.L_x_197) ;  /* 0xffffff4400687947 */ /* 0x000fea000383ffff */
.L_x_202:
[----:B01----:R-:W-:-:S04]  /*fe60*/  IMAD.U32 R9, RZ, RZ, UR10 ;  /* 0x0000000aff097e24 */ /* 0x003fc8000f8e00ff */
[----:B------:R0:W1:Y:S03]  /*fe70*/  SYNCS.PHASECHK.TRANS64.TRYWAIT P1, [R9+URZ+0x2a850], R8 ;  /* 0x02a85008090075a7 */ /* 0x000066000802017f */
[----:B-1----:R-:W-:Y:S05]  /*fe80*/  @!P1 NANOSLEEP.SYNCS 0x989680 ;  /* 0x009896800000995d */ /* 0x002fea0003900000 */
[----:B------:R-:W1:Y:S02]  /*fe90*/  @!P1 SYNCS.PHASECHK.TRANS64 P1, [R9+URZ+0x2a850], R8 ;  /* 0x02a85008090095a7 */ /* 0x000e64000802007f */
[----:B-1----:R-:W-:Y:S05]  /*fea0*/  @!P1 BRA `(.L_x_202) ;  /* 0xfffffffc00ec9947 */ /* 0x002fea000383ffff */
[----:B------:R-:W-:Y:S05]  /*feb0*/  BRA `(.L_x_201) ;  /* 0xffffff4c00a87947 */ /* 0x000fea000383ffff */
.L_x_209:
[----:B-1----:R-:W-:-:S04]  /*fec0*/  IMAD.U32 R5, RZ, RZ, UR5 ;  /* 0x00000005ff057e24 */ /* 0x002fc8000f8e00ff */
[----:B------:R1:W2:Y:S03]  /*fed0*/  SYNCS.PHASECHK.TRANS64.TRYWAIT P1, [R5+URZ+0x2a850], R4 ;  /* 0x02a85004050075a7 */ /* 0x0002a6000802017f */
[----:B--2---:R-:W-:Y:S05]  /*fee0*/  @!P1 NANOSLEEP.SYNCS 0x989680 ;  /* 0x009896800000995d */ /* 0x004fea0003900000 */
[----:B------:R-:W2:Y:S02]  /*fef0*/  @!P1 SYNCS.PHASECHK.TRANS64 P1, [R5+URZ+0x2a850], R4 ;  /* 0x02a85004050095a7 */ /* 0x000ea4000802007f */
[----:B--2---:R-:W-:Y:S05]  /*ff00*/  @!P1 BRA `(.L_x_209) ;  /* 0xfffffffc00ec9947 */ /* 0x004fea000383ffff */
[----:B------:R-:W-:Y:S05]  /*ff10*/  BRA `(.L_x_208) ;  /* 0xffffff6800c47947 */ /* 0x000fea000383ffff */
.L_x_255:
[----:B------:R-:W-:Y:S01]  /*ff20*/  SHF.R.U32.HI R7, RZ, 0x5, R21 ;  /* 0x00000005ff077819 */ /* 0x000fe20000011615 */
[----:B------:R-:W-:Y:S01]  /*ff30*/  BSSY B0, `(.L_x_319) ;  /* 0x0000009000007945 */ /* 0x000fe20003800000 */
[----:B------:R-:W-:Y:S01]  /*ff40*/  IMAD.MOV.U32 R12, RZ, RZ, RZ ;  /* 0x000000ffff0c7224 */ /* 0x000fe200078e00ff */
[----:B------:R-:W-:Y:S01]  /*ff50*/  MOV R11, 0x1f ;  /* 0x0000001f000b7802 */ /* 0x000fe20000000f00 */
[----:B------:R-:W-:Y:S01]  /*ff60*/  IMAD.MOV.U32 R15, RZ, RZ, -0x1 ;  /* 0xffffffffff0f7424 */ /* 0x000fe200078e00ff */
[----:B------:R-:W-:-:S05]  /*ff70*/  LOP3.LUT R7, R7, 0x3, RZ, 0xc0, !PT ;  /* 0x0000000307077812 */ /* 0x000fca00078ec0ff */
[----:B------:R-:W-:-:S07]  /*ff80*/  IMAD.MOV.U32 R13, RZ, RZ, R7 ;  /* 0x000000ffff0d7224 */ /* 0x000fce00078e0007 */
[----:B-----5:R-:W-:Y:S05]  /*ff90*/  WARPSYNC.COLLECTIVE R15, `(.L_x_320) ;  /* 0x000000000f087348 */ /* 0x020fea0003c00000 */
[----:B------:R0:W1:Y:S02]  /*ffa0*/  SHFL.IDX P6, R14, R13, R12, R11 ;  /* 0x0000000c0d0e7389 */ /* 0x00006400000c000b */
[----:B01---5:R-:W-:Y:S01]  /*ffb0*/  ENDCOLLECTIVE ;  /* 0x000000000000791b */ /* 0x023fe20003800000 */
.L_x_320:
[----:B------:R-:W-:Y:S05]  /*ffc0*/  BSYNC B0 ;  /* 0x0000000000007941 */ /* 0x000fea0003800000 */
.L_x_319:
[----:B------:R-:W-:Y:S05]  /*ffd0*/  BRA `(.L_x_321) ;  /* 0xffffffc000347947 */ /* 0x000fea000383ffff */
.L_x_258:
[----:B0-----:R0:W1:Y:S02]  /*ffe0*/  SYNCS.PHASECHK.TRANS64.TRYWAIT P0, [R7+URZ+0x2a840], R2 ;  /* 0x02a84002070075a7 */ /* 0x001064000800017f */
[----:B-1----:R-:W-:Y:S05]  /*fff0*/  @!P0 NANOSLEEP.SYNCS 0x989680 ;  /* 0x009896800000895d */ /* 0x002fea0003900000 */
[----:B------:R-:W1:Y:S02]  /*10000*/  @!P0 SYNCS.PHASECHK.TRANS64 P0, [R7+URZ+0x2a840], R2 ;  /* 0x02a84002070085a7 */ /* 0x000e64000800007f */
[----:B-1----:R-:W-:Y:S05]  /*10010*/  @!P0 BRA `(.L_x_258) ;  /* 0xfffffffc00f08947 */ /* 0x002fea000383ffff */
[----:B------:R-:W-:Y:S05]  /*10020*/  BRA `(.L_x_322) ;  /* 0xffffffc000907947 */ /* 0x000fea000383ffff */
.L_x_259:
[----:B------:R-:W-:Y:S01]  /*10030*/  BSSY B0, `(.L_x_323) ;  /* 0x0000008000007945 */ /* 0x000fe20003800000 */
[----:B------:R-:W-:Y:S02]  /*10040*/  IMAD.MOV.U32 R13, RZ, RZ, R0 ;  /* 0x000000ffff0d7224 */ /* 0x000fe400078e0000 */
[----:B------:R-:W-:Y:S02]  /*10050*/  IMAD.MOV.U32 R12, RZ, RZ, RZ ;  /* 0x000000ffff0c7224 */ /* 0x000fe400078e00ff */
[----:B------:R-:W-:Y:S02]  /*10060*/  IMAD.MOV.U32 R11, RZ, RZ, 0x181f ;  /* 0x0000181fff0b7424 */ /* 0x000fe400078e00ff */
[----:B------:R-:W-:-:S07]  /*10070*/  IMAD.MOV.U32 R15, RZ, RZ, -0x1 ;  /* 0xffffffffff0f7424 */ /* 0x000fce00078e00ff */
[----:B------:R-:W-:Y:S05]  /*10080*/  WARPSYNC.COLLECTIVE R15, `(.L_x_324) ;  /* 0x000000000f087348 */ /* 0x000fea0003c00000 */
[----:B------:R0:W1:Y:S02]  /*10090*/  SHFL.IDX P6, R14, R13, R12, R11 ;  /* 0x0000000c0d0e7389 */ /* 0x00006400000c000b */
[----:B01----:R-:W-:Y:S01]  /*100a0*/  ENDCOLLECTIVE ;  /* 0x000000000000791b */ /* 0x003fe20003800000 */
.L_x_324:
[----:B------:R-:W-:Y:S05]  /*100b0*/  BSYNC B0 ;  /* 0x0000000000007941 */ /* 0x000fea0003800000 */
.L_x_323:
[----:B------:R-:W-:Y:S01]  /*100c0*/  IMAD.MOV.U32 R13, RZ, RZ, R4 ;  /* 0x000000ffff0d7224 */ /* 0x000fe200078e0004 */
[----:B------:R-:W-:Y:S01]  /*100d0*/  MOV R2, R14 ;  /* 0x0000000e00027202 */ /* 0x000fe20000000f00 */
[----:B------:R-:W-:Y:S02]  /*100e0*/  IMAD.MOV.U32 R12, RZ, RZ, RZ ;  /* 0x000000ffff0c7224 */ /* 0x000fe400078e00ff */
[----:B------:R-:W-:Y:S02]  /*100f0*/  IMAD.MOV.U32 R11, RZ, RZ, 0x181f ;  /* 0x0000181fff0b7424 */ /* 0x000fe400078e00ff */
[----:B------:R-:W-:Y:S02]  /*10100*/  IMAD.MOV.U32 R15, RZ, RZ, -0x1 ;  /* 0xffffffffff0f7424 */ /* 0x000fe400078e00ff */
[----:B------:R-:W-:-:S07]  /*10110*/  @P0 IMAD R8, R5, 0x2, R22 ;  /* 0x0000000205080824 */ /* 0x000fce00078e0216 */
[----:B------:R-:W-:Y:S05]  /*10120*/  WARPSYNC.COLLECTIVE R15, `(.L_x_325) ;  /* 0x000000000f087348 */ /* 0x000fea0003c00000 */
[----:B------:R0:W1:Y:S02]  /*10130*/  SHFL.IDX P6, R14, R13, R12, R11 ;  /* 0x0000000c0d0e7389 */ /* 0x00006400000c000b */
[----:B01----:R-:W-:Y:S01]  /*10140*/  ENDCOLLECTIVE ;  /* 0x000000000000791b */ /* 0x003fe20003800000 */
.L_x_325:
[----:B------:R-:W-:Y:S02]  /*10150*/  IMAD.MOV.U32 R13, RZ, RZ, R0 ;  /* 0x000000ffff0d7224 */ /* 0x000fe400078e0000 */
[----:B------:R-:W-:Y:S02]  /*10160*/  IMAD.MOV.U32 R12, RZ, RZ, 0x1 ;  /* 0x00000001ff0c7424 */ /* 0x000fe400078e00ff */
[----:B------:R-:W-:-:S07]  /*10170*/  IMAD.MOV.U32 R3, RZ, RZ, R14 ;  /* 0x000000ffff037224 */ /* 0x000fce00078e000e */
[----:B------:R-:W-:Y:S05]  /*10180*/  WARPSYNC.COLLECTIVE R15, `(.L_x_326) ;  /* 0x000000000f087348 */ /* 0x000fea0003c00000 */
[----:B------:R0:W1:Y:S02]  /*10190*/  SHFL.IDX P6, R14, R13, R12, R11 ;  /* 0x0000000c0d0e7389 */ /* 0x00006400000c000b */
[----:B01----:R-:W-:Y:S01]  /*101a0*/  ENDCOLLECTIVE ;  /* 0x000000000000791b */ /* 0x003fe20003800000 */
.L_x_326:
[----:B------:R-:W-:-:S04]  /*101b0*/  @P0 LEA R3, P1, R9, R3, 0x1 ;  /* 0x0000000309030211 */ /* 0x000fc800078208ff */
[----:B------:R-:W-:Y:S02]  /*101c0*/  @P0 IADD3.X R2, RZ, R2, RZ, P1, !PT ;  /* 0x00000002ff020210 */ /* 0x000fe40000ffe4ff */
[----:B------:R-:W-:Y:S02]  /*101d0*/  ISETP.GE.AND P1, PT, R6, 0x11, PT ;  /* 0x000000110600780c */ /* 0x000fe40003f26270 */
[----:B------:R-:W-:Y:S01]  /*101e0*/  @P0 LOP3.LUT R3, R3, R2, RZ, 0x3c, !PT ;  /* 0x0000000203030212 */ /* 0x000fe200078e3cff */
[----:B------:R-:W-:-:S03]  /*101f0*/  IMAD.MOV.U32 R13, RZ, RZ, R4 ;  /* 0x000000ffff0d7224 */ /* 0x000fc600078e0004 */
[----:B------:R-:W-:-:S04]  /*10200*/  @P0 LOP3.LUT R2, R3, R2, RZ, 0x3c, !PT ;  /* 0x0000000203020212 */ /* 0x000fc800078e3cff */
[----:B------:R-:W-:-:S05]  /*10210*/  @P0 LOP3.LUT R3, R3, R2, RZ, 0x3c, !PT ;  /* 0x0000000203030212 */ /* 0x000fca00078e3cff */
[----:B------:R-:W-:Y:S01]  /*10220*/  @!PT LDS RZ, [RZ] ;  /* 0x00000000fffff984 */ /* 0x000fe20000000800 */
[----:B------:R-:W-:Y:S01]  /*10230*/  @!PT LDS RZ, [RZ] ;  /* 0x00000000fffff984 */ /* 0x000fe20000000800 */
[----:B------:R-:W-:Y:S01]  /*10240*/  @!PT LDS RZ, [RZ] ;  /* 0x00000000fffff984 */ /* 0x000fe20000000800 */
[----:B------:R-:W-:Y:S04]  /*10250*/  @P0 LDGSTS.E.BYPASS.LTC128B.128 [R8+0x18400], desc[UR36][R2.64], !P4 ;  /* 0x1840000002080fae */ /* 0x000fe8000e101d64 */
[----:B------:R-:W-:Y:S04]  /*10260*/  @P0 LDGSTS.E.BYPASS.LTC128B.128 [R8+0x1b400], desc[UR36][R2.64+0x80], !P3 ;  /* 0x1b40008002080fae */ /* 0x000fe8000d901d64 */
[----:B------:R0:W-:Y:S02]  /*10270*/  @P0 LDGSTS.E.BYPASS.LTC128B.128 [R8+0x1e400], desc[UR36][R2.64+0x100], !P2 ;  /* 0x1e40010002080fae */ /* 0x0001e4000d101d64 */
[----:B0-----:R-:W-:-:S07]  /*10280*/  IMAD.MOV.U32 R2, RZ, RZ, R14 ;  /* 0x000000ffff027224 */ /* 0x001fce00078e000e */
[----:B------:R-:W-:Y:S05]  /*10290*/  WARPSYNC.COLLECTIVE R15, `(.L_x_327) ;  /* 0x000000000f087348 */ /* 0x000fea0003c00000 */
[----:B------:R0:W1:Y:S02]  /*102a0*/  SHFL.IDX P6, R14, R13, R12, R11 ;  /* 0x0000000c0d0e7389 */ /* 0x00006400000c000b */
[----:B01----:R-:W-:Y:S01]  /*102b0*/  ENDCOLLECTIVE ;  /* 0x000000000000791b */ /* 0x003fe20003800000 */
.L_x_327:
[----:B------:R-:W-:Y:S02]  /*102c0*/  @P1 IMAD R8, R5, 0x2, R22 ;  /* 0x0000000205081824 */ /* 0x000fe400078e0216 */
[----:B------:R-:W-:Y:S02]  /*102d0*/  IMAD.MOV.U32 R13, RZ, RZ, R0 ;  /* 0x000000ffff0d7224 */ /* 0x000fe400078e0000 */
[----:B------:R-:W-:Y:S01]  /*102e0*/  IMAD.MOV.U32 R12, RZ, RZ, 0x2 ;  /* 0x00000002ff0c7424 */ /* 0x000fe200078e00ff */
[----:B------:R-:W-:-:S07]  /*102f0*/  MOV R3, R14 ;  /* 0x0000000e00037202 */ /* 0x000fce0000000f00 */
[----:B------:R-:W-:Y:S05]  /*10300*/  WARPSYNC.COLLECTIVE R15, `(.L_x_328) ;  /* 0x000000000f087348 */ /* 0x000fea0003c00000 */
[----:B------:R0:W1:Y:S02]  /*10310*/  SHFL.IDX P6, R14, R13, R12, R11 ;  /* 0x0000000c0d0e7389 */ /* 0x00006400000c000b */
[----:B01----:R-:W-:Y:S01]  /*10320*/  ENDCOLLECTIVE ;  /* 0x000000000000791b */ /* 0x003fe20003800000 */
.L_x_328:
[----:B------:R-:W-:-:S05]  /*10330*/  @P1 LEA R3, P0, R9, R3, 0x1 ;  /* 0x0000000309031211 */ /* 0x000fca00078008ff */
[----:B------:R-:W-:-:S05]  /*10340*/  @P1 IMAD.X R2, RZ, RZ, R2, P0 ;  /* 0x000000ffff021224 */ /* 0x000fca00000e0602 */
[----:B------:R-:W-:Y:S02]  /*10350*/  @P1 LOP3.LUT R3, R3, R2, RZ, 0x3c, !PT ;  /* 0x0000000203031212 */ /* 0x000fe400078e3cff */
[----:B------:R-:W-:Y:S02]  /*10360*/  MOV R13, R4 ;  /* 0x00000004000d7202 */ /* 0x000fe40000000f00 */
[----:B------:R-:W-:-:S04]  /*10370*/  @P1 LOP3.LUT R2, R3, R2, RZ, 0x3c, !PT ;  /* 0x0000000203021212 */ /* 0x000fc800078e3cff */
[----:B------:R-:W-:-:S05]  /*10380*/  @P1 LOP3.LUT R3, R3, R2, RZ, 0x3c, !PT ;  /* 0x0000000203031212 */ /* 0x000fca00078e3cff */
[----:B------:R-:W-:Y:S01]  /*10390*/  @!PT LDS RZ, [RZ] ;  /* 0x00000000fffff984 */ /* 0x000fe20000000800 */
[----:B------:R-:W-:Y:S01]  /*103a0*/  @!PT LDS RZ, [RZ] ;  /* 0x00000000fffff984 */ /* 0x000fe20000000800 */
[----:B------:R-:W-:Y:S01]  /*103b0*/  @!PT LDS RZ, [RZ] ;  /* 0x00000000fffff984 */ /* 0x000fe20000000800 */
[----:B------:R-:W-:Y:S04]  /*103c0*/  @P1 LDGSTS.E.BYPASS.LTC128B.128 [R8+0x18c00], desc[UR36][R2.64], !P4 ;  /* 0x18c0000002081fae */ /* 0x000fe8000e101d64 */
[----:B------:R-:W-:Y:S04]  /*103d0*/  @P1 LDGSTS.E.BYPASS.LTC128B.128 [R8+0x1bc00], desc[UR36][R2.64+0x80], !P3 ;  /* 0x1bc0008002081fae */ /* 0x000fe8000d901d64 */
[----:B------:R0:W-:Y:S01]  /*103e0*/  @P1 LDGSTS.E.BYPASS.LTC128B.128 [R8+0x1ec00], desc[UR36][R2.64+0x100], !P2 ;  /* 0x1ec0010002081fae */ /* 0x0001e2000d101d64 */
[----:B------:R-:W-:Y:S01]  /*103f0*/  ISETP.GE.AND P1, PT, R6, 0x21, PT ;  /* 0x000000210600780c */ /* 0x000fe20003f26270 */
[----:B0-----:R-:W-:-:S12]  /*10400*/  IMAD.MOV.U32 R2, RZ, RZ, R14 ;  /* 0x000000ffff027224 */ /* 0x001fd800078e000e */
[----:B------:R-:W-:Y:S05]  /*10410*/  WARPSYNC.COLLECTIVE R15, `(.L_x_329) ;  /* 0x000000000f087348 */ /* 0x000fea0003c00000 */
[----:B------:R0:W1:Y:S02]  /*10420*/  SHFL.IDX P6, R14, R13, R12, R11 ;  /* 0x0000000c0d0e7389 */ /* 0x00006400000c000b */
[----:B01----:R-:W-:Y:S01]  /*10430*/  ENDCOLLECTIVE ;  /* 0x000000000000791b */ /* 0x003fe20003800000 */
.L_x_329:
[----:B------:R-:W-:Y:S02]  /*10440*/  @P1 IMAD R8, R5, 0x2, R22 ;  /* 0x0000000205081824 */ /* 0x000fe400078e0216 */
[----:B------:R-:W-:Y:S02]  /*10450*/  IMAD.MOV.U32 R13, RZ, RZ, R0 ;  /* 0x000000ffff0d7224 */ /* 0x000fe400078e0000 */
[----:B------:R-:W-:Y:S02]  /*10460*/  IMAD.MOV.U32 R12, RZ, RZ, 0x3 ;  /* 0x00000003ff0c7424 */ /* 0x000fe400078e00ff */
[----:B------:R-:W-:-:S07]  /*10470*/  IMAD.MOV.U32 R3, RZ, RZ, R14 ;  /* 0x000000ffff037224 */ /* 0x000fce00078e000e */
[----:B------:R-:W-:Y:S05]  /*10480*/  WARPSYNC.COLLECTIVE R15, `(.L_x_330) ;  /* 0x000000000f087348 */ /* 0x000fea0003c00000 */
[----:B------:R0:W1:Y:S02]  /*10490*/  SHFL.IDX P6, R14, R13, R12, R11 ;  /* 0x0000000c0d0e7389 */ /* 0x00006400000c000b */
[----:B01----:R-:W-:Y:S01]  /*104a0*/  ENDCOLLECTIVE ;  /* 0x000000000000791b */ /* 0x003fe20003800000 */
.L_x_330:
[----:B------:R-:W-:-:S05]  /*104b0*/  @P1 LEA R3, P0, R9, R3, 0x1 ;  /* 0x0000000309031211 */ /* 0x000fca00078008ff */
[----:B------:R-:W-:-:S05]  /*104c0*/  @P1 IMAD.X R2, RZ, RZ, R2, P0 ;  /* 0x000000ffff021224 */ /* 0x000fca00000e0602 */
        /* <DEDUP_REMOVED lines=10> */
[----:B------:R-:W-:Y:S02]  /*10570*/  ISETP.GE.AND P1, PT, R6, 0x31, PT ;  /* 0x000000310600780c */ /* 0x000fe40003f26270 */
[----:B0-----:R-:W-:-:S11]  /*10580*/  MOV R2, R14 ;  /* 0x0000000e00027202 */ /* 0x001fd60000000f00 */
[----:B------:R-:W-:Y:S05]  /*10590*/  WARPSYNC.COLLECTIVE R15, `(.L_x_331) ;  /* 0x000000000f087348 */ /* 0x000fea0003c00000 */
[----:B------:R0:W1:Y:S02]  /*105a0*/  SHFL.IDX P6, R14, R13, R12, R11 ;  /* 0x0000000c0d0e7389 */ /* 0x00006400000c000b */
[----:B01----:R-:W-:Y:S01]  /*105b0*/  ENDCOLLECTIVE ;  /* 0x000000000000791b */ /* 0x003fe20003800000 */
.L_x_331:
[----:B------:R-:W-:Y:S02]  /*105c0*/  @P1 IMAD R8, R5, 0x2, R22 ;  /* 0x0000000205081824 */ /* 0x000fe400078e0216 */
[----:B------:R-:W-:Y:S01]  /*105d0*/  IMAD.MOV.U32 R13, RZ, RZ, R0 ;  /* 0x000000ffff0d7224 */ /* 0x000fe200078e0000 */
[----:B------:R-:W-:Y:S01]  /*105e0*/  MOV R12, 0x4 ;  /* 0x00000004000c7802 */ /* 0x000fe20000000f00 */
[----:B------:R-:W-:-:S07]  /*105f0*/  IMAD.MOV.U32 R3, RZ, RZ, R14 ;  /* 0x000000ffff037224 */ /* 0x000fce00078e000e */
[----:B------:R-:W-:Y:S05]  /*10600*/  WARPSYNC.COLLECTIVE R15, `(.L_x_332) ;  /* 0x000000000f087348 */ /* 0x000fea0003c00000 */
[----:B------:R0:W1:Y:S02]  /*10610*/  SHFL.IDX P6, R14, R13, R12, R11 ;  /* 0x0000000c0d0e7389 */ /* 0x00006400000c000b */
[----:B01----:R-:W-:Y:S01]  /*10620*/  ENDCOLLECTIVE ;  /* 0x000000000000791b */ /* 0x003fe20003800000 */
.L_x_332:
        /* <DEDUP_REMOVED lines=17> */
.L_x_333:
[----:B------:R-:W-:Y:S01]  /*10740*/  @P1 IMAD R8, R5, 0x2, R22 ;  /* 0x0000000205081824 */ /* 0x000fe200078e0216 */
[----:B------:R-:W-:Y:S01]  /*10750*/  MOV R13, R0 ;  /* 0x00000000000d7202 */ /* 0x000fe20000000f00 */
[----:B------:R-:W-:Y:S02]  /*10760*/  IMAD.MOV.U32 R12, RZ, RZ, 0x5 ;  /* 0x00000005ff0c7424 */ /* 0x000fe400078e00ff */
[----:B------:R-:W-:-:S07]  /*10770*/  IMAD.MOV.U32 R3, RZ, RZ, R14 ;  /* 0x000000ffff037224 */ /* 0x000fce00078e000e */
[----:B------:R-:W-:Y:S05]  /*10780*/  WARPSYNC.COLLECTIVE R15, `(.L_x_334) ;  /* 0x000000000f087348 */ /* 0x000fea0003c00000 */
[----:B------:R0:W1:Y:S02]  /*10790*/  SHFL.IDX P6, R14, R13, R12, R11 ;  /* 0x0000000c0d0e7389 */ /* 0x00006400000c000b */
[----:B01----:R-:W-:Y:S01]  /*107a0*/  ENDCOLLECTIVE ;  /* 0x000000000000791b */ /* 0x003fe20003800000 */
.L_x_334:
[----:B------:R-:W-:-:S05]  /*107b0*/  @P1 LEA R3, P0, R9, R3, 0x1 ;  /* 0x0000000309031211 */ /* 0x000fca00078008ff */
[----:B------:R-:W-:-:S05]  /*107c0*/  @P1 IMAD.X R2, RZ, RZ, R2, P0 ;  /* 0x000000ffff021224 */ /* 0x000fca00000e0602 */
[----:B------:R-:W-:Y:S01]  /*107d0*/  @P1 LOP3.LUT R3, R3, R2, RZ, 0x3c, !PT ;  /* 0x0000000203031212 */ /* 0x000fe200078e3cff */
[----:B------:R-:W-:-:S03]  /*107e0*/  IMAD.MOV.U32 R13, RZ, RZ, R4 ;  /* 0x000000ffff0d7224 */ /* 0x000fc600078e0004 */
[----:B------:R-:W-:-:S04]  /*107f0*/  @P1 LOP3.LUT R2, R3, R2, RZ, 0x3c, !PT ;  /* 0x0000000203021212 */ /* 0x000fc800078e3cff */
[----:B------:R-:W-:Y:S01]  /*10800*/  @P1 LOP3.LUT R3, R3, R2, RZ, 0x3c, !PT ;  /* 0x0000000203031212 */ /* 0x000fe200078e3cff */
[----:B------:R-:W-:-:S07]  /*10810*/  IMAD.MOV.U32 R0, RZ, RZ, R14 ;  /* 0x000000ffff007224 */ /* 0x000fce00078e000e */
[----:B------:R-:W-:Y:S05]  /*10820*/  WARPSYNC.COLLECTIVE R15, `(.L_x_335) ;  /* 0x000000000f087348 */ /* 0x000fea0003c00000 */
[----:B------:R0:W1:Y:S02]  /*10830*/  SHFL.IDX P6, R14, R13, R12, R11 ;  /* 0x0000000c0d0e7389 */ /* 0x00006400000c000b */
[----:B01----:R-:W-:Y:S01]  /*10840*/  ENDCOLLECTIVE ;  /* 0x000000000000791b */ /* 0x003fe20003800000 */
.L_x_335:
[----:B------:R-:W-:Y:S01]  /*10850*/  @!PT LDS RZ, [RZ] ;  /* 0x00000000fffff984 */ /* 0x000fe20000000800 */
[----:B------:R-:W-:Y:S01]  /*10860*/  @!PT LDS RZ, [RZ] ;  /* 0x00000000fffff984 */ /* 0x000fe20000000800 */
[----:B------:R-:W-:Y:S01]  /*10870*/  @!PT LDS RZ, [RZ] ;  /* 0x00000000fffff984 */ /* 0x000fe20000000800 */
[----:B------:R-:W-:Y:S04]  /*10880*/  @P1 LDGSTS.E.BYPASS.LTC128B.128 [R8+0x1a400], desc[UR36][R2.64], !P4 ;  /* 0x1a40000002081fae */ /* 0x000fe8000e101d64 */
[----:B------:R-:W-:Y:S04]  /*10890*/  @P1 LDGSTS.E.BYPASS.LTC128B.128 [R8+0x1d400], desc[UR36][R2.64+0x80], !P3 ;  /* 0x1d40008002081fae */ /* 0x000fe8000d901d64 */
[----:B------:R0:W-:Y:S02]  /*108a0*/  @P1 LDGSTS.E.BYPASS.LTC128B.128 [R8+0x20400], desc[UR36][R2.64+0x100], !P2 ;  /* 0x2040010002081fae */ /* 0x0001e4000d101d64 */
[----:B0-----:R-:W-:Y:S01]  /*108b0*/  IMAD.MOV.U32 R2, RZ, RZ, R14 ;  /* 0x000000ffff027224 */ /* 0x001fe200078e000e */
[----:B------:R-:W-:Y:S06]  /*108c0*/  BRA `(.L_x_336) ;  /* 0xffffffbc00e07947 */ /* 0x000fec000383ffff */
.L_x_264:
[----:B------:R-:W-:Y:S01]  /*108d0*/  IMAD.MOV.U32 R13, RZ, RZ, R5 ;  /* 0x000000ffff0d7224 */ /* 0x000fe200078e0005 */
[----:B------:R-:W-:Y:S01]  /*108e0*/  MOV R12, RZ ;  /* 0x000000ff000c7202 */ /* 0x000fe20000000f00 */
[----:B------:R-:W-:Y:S02]  /*108f0*/  IMAD.MOV.U32 R11, RZ, RZ, 0x181f ;  /* 0x0000181fff0b7424 */ /* 0x000fe400078e00ff */
[----:B------:R-:W-:Y:S02]  /*10900*/  IMAD.MOV.U32 R15, RZ, RZ, -0x1 ;  /* 0xffffffffff0f7424 */ /* 0x000fe400078e00ff */
[----:B-----5:R-:W-:Y:S02]  /*10910*/  IMAD R6, R17, R6, RZ ;  /* 0x0000000611067224 */ /* 0x020fe400078e02ff */
[----:B------:R-:W-:-:S07]  /*10920*/  IMAD.IADD R4, R10, 0x1, R4 ;  /* 0x000000010a047824 */ /* 0x000fce00078e0204 */
[----:B------:R-:W-:Y:S05]  /*10930*/  WARPSYNC.COLLECTIVE R15, `(.L_x_337) ;  /* 0x000000000f087348 */ /* 0x000fea0003c00000 */
[----:B------:R0:W1:Y:S02]  /*10940*/  SHFL.IDX P6, R14, R13, R12, R11 ;  /* 0x0000000c0d0e7389 */ /* 0x00006400000c000b */
[----:B01----:R-:W-:Y:S01]  /*10950*/  ENDCOLLECTIVE ;  /* 0x000000000000791b */ /* 0x003fe20003800000 */
.L_x_337:
[C---:B------:R-:W-:Y:S01]  /*10960*/  VIADD R7, R4.reuse, 0x10 ;  /* 0x0000001004077836 */ /* 0x040fe20000000000 */
[----:B------:R-:W-:Y:S01]  /*10970*/  ISETP.GE.AND P1, PT, R4, R6, PT ;  /* 0x000000060400720c */ /* 0x000fe20003f26270 */
[----:B------:R-:W-:Y:S02]  /*10980*/  IMAD.MOV.U32 R13, RZ, RZ, R0 ;  /* 0x000000ffff0d7224 */ /* 0x000fe400078e0000 */
[----:B------:R-:W-:-:S10]  /*10990*/  IMAD.MOV.U32 R2, RZ, RZ, R14 ;  /* 0x000000ffff027224 */ /* 0x000fd400078e000e */
[----:B------:R-:W-:Y:S05]  /*109a0*/  WARPSYNC.COLLECTIVE R15, `(.L_x_338) ;  /* 0x000000000f087348 */ /* 0x000fea0003c00000 */
[----:B------:R0:W1:Y:S02]  /*109b0*/  SHFL.IDX P6, R14, R13, R12, R11 ;  /* 0x0000000c0d0e7389 */ /* 0x00006400000c000b */
[----:B01----:R-:W-:Y:S01]  /*109c0*/  ENDCOLLECTIVE ;  /* 0x000000000000791b */ /* 0x003fe20003800000 */
.L_x_338:
[----:B------:R-:W-:Y:S02]  /*109d0*/  IMAD.MOV.U32 R13, RZ, RZ, R5 ;  /* 0x000000ffff0d7224 */ /* 0x000fe400078e0005 */
[----:B------:R-:W-:Y:S01]  /*109e0*/  IMAD.MOV.U32 R12, RZ, RZ, 0x1 ;  /* 0x00000001ff0c7424 */ /* 0x000fe200078e00ff */
[----:B------:R-:W-:-:S04]  /*109f0*/  @!P1 LEA R14, P4, R9, R14, 0x1 ;  /* 0x0000000e090e9211 */ /* 0x000fc800078808ff */
[----:B------:R-:W-:Y:S01]  /*10a00*/  @!P1 IADD3.X R3, RZ, R2, RZ, P4, !PT ;  /* 0x00000002ff039210 */ /* 0x000fe200027fe4ff */
[----:B------:R-:W-:-:S08]  /*10a10*/  @!P1 IMAD.MOV.U32 R2, RZ, RZ, R14 ;  /* 0x000000ffff029224 */ /* 0x000fd000078e000e */
[----:B------:R-:W-:Y:S05]  /*10a20*/  WARPSYNC.COLLECTIVE R15, `(.L_x_339) ;  /* 0x000000000f087348 */ /* 0x000fea0003c00000 */
[----:B------:R0:W1:Y:S02]  /*10a30*/  SHFL.IDX P6, R14, R13, R12, R11 ;  /* 0x0000000c0d0e7389 */ /* 0x00006400000c000b */
[----:B01----:R-:W-:Y:S01]  /*10a40*/  ENDCOLLECTIVE ;  /* 0x000000000000791b */ /* 0x003fe20003800000 */
.L_x_339:
[----:B------:R-:W-:Y:S01]  /*10a50*/  @!PT LDS RZ, [RZ] ;  /* 0x00000000fffff984 */ /* 0x000fe20000000800 */
[----:B------:R-:W-:Y:S01]  /*10a60*/  @!PT LDS RZ, [RZ] ;  /* 0x00000000fffff984 */ /* 0x000fe20000000800 */
[----:B------:R-:W-:Y:S01]  /*10a70*/  @!PT LDS RZ, [RZ] ;  /* 0x00000000fffff984 */ /* 0x000fe20000000800 */
[----:B------:R-:W-:Y:S04]  /*10a80*/  @!P1 LDGSTS.E.BYPASS.LTC128B.128 [R33+0xc400], desc[UR36][R2.64], !P3 ;  /* 0x0c40000002219fae */ /* 0x000fe8000d901d64 */
[----:B------:R-:W-:Y:S04]  /*10a90*/  @!P1 LDGSTS.E.BYPASS.LTC128B.128 [R33+0x10400], desc[UR36][R2.64+0x80], !P2 ;  /* 0x1040008002219fae */ /* 0x000fe8000d101d64 */
[----:B------:R0:W-:Y:S01]  /*10aa0*/  @!P1 LDGSTS.E.BYPASS.LTC128B.128 [R33+0x14400], desc[UR36][R2.64+0x100], !P0 ;  /* 0x1440010002219fae */ /* 0x0001e2000c101d64 */
[----:B------:R-:W-:Y:S02]  /*10ab0*/  ISETP.GE.AND P1, PT, R7, R6, PT ;  /* 0x000000060700720c */ /* 0x000fe40003f26270 */
[----:B------:R-:W-:Y:S01]  /*10ac0*/  MOV R13, R0 ;  /* 0x00000000000d7202 */ /* 0x000fe20000000f00 */
[----:B0-----:R-:W-:-:S10]  /*10ad0*/  IMAD.MOV.U32 R2, RZ, RZ, R14 ;  /* 0x000000ffff027224 */ /* 0x001fd400078e000e */
[----:B------:R-:W-:Y:S05]  /*10ae0*/  WARPSYNC.COLLECTIVE R15, `(.L_x_340) ;  /* 0x000000000f087348 */ /* 0x000fea0003c00000 */
[----:B------:R0:W1:Y:S02]  /*10af0*/  SHFL.IDX P6, R14, R13, R12, R11 ;  /* 0x0000000c0d0e7389 */ /* 0x00006400000c000b */
[----:B01----:R-:W-:Y:S01]  /*10b00*/  ENDCOLLECTIVE ;  /* 0x000000000000791b */ /* 0x003fe20003800000 */
.L_x_340:
[----:B------:R-:W-:Y:S01]  /*10b10*/  IMAD.MOV.U32 R13, RZ, RZ, R5 ;  /* 0x000000ffff0d7224 */ /* 0x000fe200078e0005 */
[----:B------:R-:W-:Y:S02]  /*10b20*/  MOV R12, 0x2 ;  /* 0x00000002000c7802 */ /* 0x000fe40000000f00 */
[----:B------:R-:W-:-:S05]  /*10b30*/  @!P1 LEA R14, P4, R9, R14, 0x1 ;  /* 0x0000000e090e9211 */ /* 0x000fca00078808ff */
[----:B------:R-:W-:Y:S02]  /*10b40*/  @!P1 IMAD.X R7, RZ, RZ, R2, P4 ;  /* 0x000000ffff079224 */ /* 0x000fe400020e0602 */
[----:B------:R-:W-:-:S07]  /*10b50*/  @!P1 IMAD.MOV.U32 R2, RZ, RZ, R14 ;  /* 0x000000ffff029224 */ /* 0x000fce00078e000e */
[----:B------:R-:W-:Y:S05]  /*10b60*/  WARPSYNC.COLLECTIVE R15, `(.L_x_341) ;  /* 0x000000000f087348 */ /* 0x000fea0003c00000 */
[----:B------:R0:W1:Y:S02]  /*10b70*/  SHFL.IDX P6, R14, R13, R12, R11 ;  /* 0x0000000c0d0e7389 */ /* 0x00006400000c000b */
[----:B01----:R-:W-:Y:S01]  /*10b80*/  ENDCOLLECTIVE ;  /* 0x000000000000791b */ /* 0x003fe20003800000 */
.L_x_341:
[----:B------:R-:W-:Y:S02]  /*10b90*/  @!P1 IMAD.MOV.U32 R3, RZ, RZ, R7 ;  /* 0x000000ffff039224 */ /* 0x000fe400078e0007 */
[----:B------:R-:W-:-:S03]  /*10ba0*/  VIADD R7, R4, 0x20 ;  /* 0x0000002004077836 */ /* 0x000fc60000000000 */
[----:B------:R-:W-:Y:S01]  /*10bb0*/  @!PT LDS RZ, [RZ] ;  /* 0x00000000fffff984 */ /* 0x000fe20000000800 */
[----:B------:R-:W-:Y:S01]  /*10bc0*/  @!PT LDS RZ, [RZ] ;  /* 0x00000000fffff984 */ /* 0x000fe20000000800 */
[----:B------:R-:W-:Y:S01]  /*10bd0*/  @!PT LDS RZ, [RZ] ;  /* 0x00000000fffff984 */ /* 0x000fe20000000800 */
[----:B------:R-:W-:Y:S04]  /*10be0*/  @!P1 LDGSTS.E.BYPASS.LTC128B.128 [R33+0xcc00], desc[UR36][R2.64], !P3 ;  /* 0x0cc0000002219fae */ /* 0x000fe8000d901d64 */
[----:B------:R-:W-:Y:S01]  /*10bf0*/  @!P1 LDGSTS.E.BYPASS.LTC128B.128 [R33+0x10c00], desc[UR36][R2.64+0x80], !P2 ;  /* 0x10c0008002219fae */ /* 0x000fe2000d101d64 */
[----:B------:R-:W-:-:S03]  /*10c00*/  IMAD.MOV.U32 R13, RZ, RZ, R0 ;  /* 0x000000ffff0d7224 */ /* 0x000fc600078e0000 */
[----:B------:R0:W-:Y:S01]  /*10c10*/  @!P1 LDGSTS.E.BYPASS.LTC128B.128 [R33+0x14c00], desc[UR36][R2.64+0x100], !P0 ;  /* 0x14c0010002219fae */ /* 0x0001e2000c101d64 */
[----:B------:R-:W-:Y:S01]  /*10c20*/  ISETP.GE.AND P1, PT, R7, R6, PT ;  /* 0x000000060700720c */ /* 0x000fe20003f26270 */
[----:B0-----:R-:W-:-:S12]  /*10c30*/  IMAD.MOV.U32 R2, RZ, RZ, R14 ;  /* 0x000000ffff027224 */ /* 0x001fd800078e000e */
[----:B------:R-:W-:Y:S05]  /*10c40*/  WARPSYNC.COLLECTIVE R15, `(.L_x_342) ;  /* 0x000000000f087348 */ /* 0x000fea0003c00000 */
[----:B------:R0:W1:Y:S02]  /*10c50*/  SHFL.IDX P6, R14, R13, R12, R11 ;  /* 0x0000000c0d0e7389 */ /* 0x00006400000c000b */
[----:B01----:R-:W-:Y:S01]  /*10c60*/  ENDCOLLECTIVE ;  /* 0x000000000000791b */ /* 0x003fe20003800000 */
.L_x_342:
[----:B------:R-:W-:Y:S02]  /*10c70*/  IMAD.MOV.U32 R13, RZ, RZ, R5 ;  /* 0x000000ffff0d7224 */ /* 0x000fe400078e0005 */
[----:B------:R-:W-:Y:S01]  /*10c80*/  IMAD.MOV.U32 R12, RZ, RZ, 0x3 ;  /* 0x00000003ff0c7424 */ /* 0x000fe200078e00ff */
[----:B------:R-:W-:-:S05]  /*10c90*/  @!P1 LEA R14, P4, R9, R14, 0x1 ;  /* 0x0000000e090e9211 */ /* 0x000fca00078808ff */
[----:B------:R-:W-:Y:S02]  /*10ca0*/  @!P1 IMAD.X R7, RZ, RZ, R2, P4 ;  /* 0x000000ffff079224 */ /* 0x000fe400020e0602 */
[----:B------:R-:W-:-:S07]  /*10cb0*/  @!P1 IMAD.MOV.U32 R2, RZ, RZ, R14 ;  /* 0x000000ffff029224 */ /* 0x000fce00078e000e */
[----:B------:R-:W-:Y:S05]  /*10cc0*/  WARPSYNC.COLLECTIVE R15, `(.L_x_343) ;  /* 0x000000000f087348 */ /* 0x000fea0003c00000 */
[----:B------:R0:W1:Y:S02]  /*10cd0*/  SHFL.IDX P6, R14, R13, R12, R11 ;  /* 0x0000000c0d0e7389 */ /* 0x00006400000c000b */
[----:B01----:R-:W-:Y:S01]  /*10ce0*/  ENDCOLLECTIVE ;  /* 0x000000000000791b */ /* 0x003fe20003800000 */
.L_x_343:
[----:B------:R-:W-:Y:S01]  /*10cf0*/  @!P1 IMAD.MOV.U32 R3, RZ, RZ, R7 ;  /* 0x000000ffff039224 */ /* 0x000fe200078e0007 */
[----:B------:R-:W-:-:S04]  /*10d00*/  IADD3 R7, R4, 0x30, RZ ;  /* 0x0000003004077810 */ /* 0x000fc80007ffe0ff */
        /* <DEDUP_REMOVED lines=12> */
.L_x_344:
[----:B------:R-:W-:Y:S02]  /*10dd0*/  IMAD.MOV.U32 R13, RZ, RZ, R5 ;  /* 0x000000ffff0d7224 */ /* 0x000fe400078e0005 */
[----:B------:R-:W-:Y:S01]  /*10de0*/  IMAD.MOV.U32 R12, RZ, RZ, 0x4 ;  /* 0x00000004ff0c7424 */ /* 0x000fe200078e00ff */
[----:B------:R-:W-:-:S05]  /*10df0*/  @!P1 LEA R14, P4, R9, R14, 0x1 ;  /* 0x0000000e090e9211 */ /* 0x000fca00078808ff */
[----:B------:R-:W-:Y:S01]  /*10e00*/  @!P1 IMAD.X R7, RZ, RZ, R2, P4 ;  /* 0x000000ffff079224 */ /* 0x000fe200020e0602 */
[----:B------:R-:W-:-:S07]  /*10e10*/  @!P1 MOV R2, R14 ;  /* 0x0000000e00029202 */ /* 0x000fce0000000f00 */
[----:B------:R-:W-:Y:S05]  /*10e20*/  WARPSYNC.COLLECTIVE R15, `(.L_x_345) ;  /* 0x000000000f087348 */ /* 0x000fea0003c00000 */
[----:B------:R0:W1:Y:S02]  /*10e30*/  SHFL.IDX P6, R14, R13, R12, R11 ;  /* 0x0000000c0d0e7389 */ /* 0x00006400000c000b */
[----:B01----:R-:W-:Y:S01]  /*10e40*/  ENDCOLLECTIVE ;  /* 0x000000000000791b */ /* 0x003fe20003800000 */
.L_x_345:
[----:B------:R-:W-:Y:S02]  /*10e50*/  @!P1 IMAD.MOV.U32 R3, RZ, RZ, R7 ;  /* 0x000000ffff039224 */ /* 0x000fe400078e0007 */
[----:B------:R-:W-:-:S03]  /*10e60*/  VIADD R7, R4, 0x40 ;  /* 0x0000004004077836 */ /* 0x000fc60000000000 */
[----:B------:R-:W-:Y:S01]  /*10e70*/  @!PT LDS RZ, [RZ] ;  /* 0x00000000fffff984 */ /* 0x000fe20000000800 */
[----:B------:R-:W-:Y:S01]  /*10e80*/  @!PT LDS RZ, [RZ] ;  /* 0x00000000fffff984 */ /* 0x000fe20000000800 */
[----:B------:R-:W-:Y:S01]  /*10e90*/  @!PT LDS RZ, [RZ] ;  /* 0x00000000fffff984 */ /* 0x000fe20000000800 */
[----:B------:R-:W-:Y:S04]  /*10ea0*/  @!P1 LDGSTS.E.BYPASS.LTC128B.128 [R33+0xdc00], desc[UR36][R2.64], !P3 ;  /* 0x0dc0000002219fae */ /* 0x000fe8000d901d64 */
[----:B------:R-:W-:Y:S01]  /*10eb0*/  @!P1 LDGSTS.E.BYPASS.LTC128B.128 [R33+0x11c00], desc[UR36][R2.64+0x80], !P2 ;  /* 0x11c0008002219fae */ /* 0x000fe2000d101d64 */
[----:B------:R-:W-:-:S03]  /*10ec0*/  MOV R13, R0 ;  /* 0x00000000000d7202 */ /* 0x000fc60000000f00 */
[----:B------:R0:W-:Y:S01]  /*10ed0*/  @!P1 LDGSTS.E.BYPASS.LTC128B.128 [R33+0x15c00], desc[UR36][R2.64+0x100], !P0 ;  /* 0x15c0010002219fae */ /* 0x0001e2000c101d64 */
[----:B------:R-:W-:Y:S01]  /*10ee0*/  ISETP.GE.AND P1, PT, R7, R6, PT ;  /* 0x000000060700720c */ /* 0x000fe20003f26270 */
[----:B0-----:R-:W-:-:S12]  /*10ef0*/  IMAD.MOV.U32 R2, RZ, RZ, R14 ;  /* 0x000000ffff027224 */ /* 0x001fd800078e000e */
[----:B------:R-:W-:Y:S05]  /*10f00*/  WARPSYNC.COLLECTIVE R15, `(.L_x_346) ;  /* 0x000000000f087348 */ /* 0x000fea0003c00000 */
[----:B------:R0:W1:Y:S02]  /*10f10*/  SHFL.IDX P6, R14, R13, R12, R11 ;  /* 0x0000000c0d0e7389 */ /* 0x00006400000c000b */
[----:B01----:R-:W-:Y:S01]  /*10f20*/  ENDCOLLECTIVE ;  /* 0x000000000000791b */ /* 0x003fe20003800000 */
.L_x_346:
        /* <DEDUP_REMOVED lines=8> */
.L_x_347:
        /* <DEDUP_REMOVED lines=14> */
.L_x_348:
        /* <DEDUP_REMOVED lines=8> */
.L_x_349:
        /* <DEDUP_REMOVED lines=14> */
.L_x_350:
        /* <DEDUP_REMOVED lines=8> */
.L_x_351:
[----:B------:R-:W-:-:S05]  /*11270*/  @!P1 IMAD.MOV.U32 R3, RZ, RZ, R7 ;  /* 0x000000ffff039224 */ /* 0x000fca00078e0007 */
[----:B------:R-:W-:Y:S01]  /*11280*/  @!PT LDS RZ, [RZ] ;  /* 0x00000000fffff984 */ /* 0x000fe20000000800 */
[----:B------:R-:W-:Y:S01]  /*11290*/  @!PT LDS RZ, [RZ] ;  /* 0x00000000fffff984 */ /* 0x000fe20000000800 */
[----:B------:R-:W-:Y:S01]  /*112a0*/  @!PT LDS RZ, [RZ] ;  /* 0x00000000fffff984 */ /* 0x000fe20000000800 */
[----:B------:R0:W-:Y:S04]  /*112b0*/  @!P1 LDGSTS.E.BYPASS.LTC128B.128 [R33+0xf400], desc[UR36][R2.64], !P3 ;  /* 0x0f40000002219fae */ /* 0x0001e8000d901d64 */
[----:B------:R0:W-:Y:S01]  /*112c0*/  @!P1 LDGSTS.E.BYPASS.LTC128B.128 [R33+0x13400], desc[UR36][R2.64+0x80], !P2 ;  /* 0x1340008002219fae */ /* 0x0001e2000d101d64 */
[----:B------:R-:W-:-:S03]  /*112d0*/  IMAD.MOV.U32 R13, RZ, RZ, R0 ;  /* 0x000000ffff0d7224 */ /* 0x000fc600078e0000 */
[----:B------:R0:W-:Y:S01]  /*112e0*/  @!P1 LDGSTS.E.BYPASS.LTC128B.128 [R33+0x17400], desc[UR36][R2.64+0x100], !P0 ;  /* 0x1740010002219fae */ /* 0x0001e2000c101d64 */
[----:B------:R-:W-:-:S07]  /*112f0*/  IMAD.MOV.U32 R5, RZ, RZ, R14 ;  /* 0x000000ffff057224 */ /* 0x000fce00078e000e */
[----:B0-----:R-:W-:Y:S05]  /*11300*/  WARPSYNC.COLLECTIVE R15, `(.L_x_352) ;  /* 0x000000000f087348 */ /* 0x001fea0003c00000 */
[----:B------:R1:W2:Y:S02]  /*11310*/  SHFL.IDX P6, R14, R13, R12, R11 ;  /* 0x0000000c0d0e7389 */ /* 0x0002a400000c000b */
[----:B012---:R-:W-:Y:S01]  /*11320*/  ENDCOLLECTIVE ;  /* 0x000000000000791b */ /* 0x007fe20003800000 */
.L_x_352:
[----:B------:R-:W-:Y:S05]  /*11330*/  BRA `(.L_x_353) ;  /* 0xffffffc000547947 */ /* 0x000fea000383ffff */
.L_x_269:
[----:B0-----:R0:W1:Y:S02]  /*11340*/  SYNCS.PHASECHK.TRANS64.TRYWAIT P0, [R22+URZ+0x2a820], R3 ;  /* 0x02a82003160075a7 */ /* 0x001064000800017f */
[----:B-1----:R-:W-:Y:S05]  /*11350*/  @!P0 NANOSLEEP.SYNCS 0x989680 ;  /* 0x009896800000895d */ /* 0x002fea0003900000 */
[----:B------:R-:W1:Y:S02]  /*11360*/  @!P0 SYNCS.PHASECHK.TRANS64 P0, [R22+URZ+0x2a820], R3 ;  /* 0x02a82003160085a7 */ /* 0x000e64000800007f */
[----:B-1----:R-:W-:Y:S05]  /*11370*/  @!P0 BRA `(.L_x_269) ;  /* 0xfffffffc00f08947 */ /* 0x002fea000383ffff */
[----:B------:R-:W-:Y:S05]  /*11380*/  BRA `(.L_x_354) ;  /* 0xffffffc000cc7947 */ /* 0x000fea000383ffff */
.L_x_274:
[----:B0-----:R0:W1:Y:S02]  /*11390*/  SYNCS.PHASECHK.TRANS64.TRYWAIT P0, [R6+URZ+0x2a840], R3 ;  /* 0x02a84003060075a7 */ /* 0x001064000800017f */
[----:B-1----:R-:W-:Y:S05]  /*113a0*/  @!P0 NANOSLEEP.SYNCS 0x989680 ;  /* 0x009896800000895d */ /* 0x002fea0003900000 */
[----:B------:R-:W1:Y:S02]  /*113b0*/  @!P0 SYNCS.PHASECHK.TRANS64 P0, [R6+URZ+0x2a840], R3 ;  /* 0x02a84003060085a7 */ /* 0x000e64000800007f */
[----:B-1----:R-:W-:Y:S05]  /*113c0*/  @!P0 BRA `(.L_x_274) ;  /* 0xfffffffc00f08947 */ /* 0x002fea000383ffff */
[----:B------:R-:W-:Y:S05]  /*113d0*/  BRA `(.L_x_355) ;  /* 0xffffffc400907947 */ /* 0x000fea000383ffff */
.L_x_275:
[----:B------:R-:W-:Y:S01]  /*113e0*/  BSSY B1, `(.L_x_356) ;  /* 0x0000008000017945 */ /* 0x000fe20003800000 */
[----:B------:R-:W-:Y:S01]  /*113f0*/  MOV R13, R5 ;  /* 0x00000005000d7202 */ /* 0x000fe20000000f00 */
[----:B------:R-:W-:Y:S02]  /*11400*/  IMAD.MOV.U32 R12, RZ, RZ, RZ ;  /* 0x000000ffff0c7224 */ /* 0x000fe400078e00ff */
[----:B------:R-:W-:Y:S02]  /*11410*/  IMAD.MOV.U32 R11, RZ, RZ, 0x181f ;  /* 0x0000181fff0b7424 */ /* 0x000fe400078e00ff */
[----:B------:R-:W-:-:S07]  /*11420*/  IMAD.MOV.U32 R15, RZ, RZ, -0x1 ;  /* 0xffffffffff0f7424 */ /* 0x000fce00078e00ff */
[----:B--2---:R-:W-:Y:S05]  /*11430*/  WARPSYNC.COLLECTIVE R15, `(.L_x_357) ;  /* 0x000000000f087348 */ /* 0x004fea0003c00000 */
[----:B--2---:R0:W1:Y:S02]  /*11440*/  SHFL.IDX P6, R14, R13, R12, R11 ;  /* 0x0000000c0d0e7389 */ /* 0x00406400000c000b */
[----:B01----:R-:W-:Y:S01]  /*11450*/  ENDCOLLECTIVE ;  /* 0x000000000000791b */ /* 0x003fe20003800000 */
.L_x_357:
[----:B------:R-:W-:Y:S05]  /*11460*/  BSYNC B1 ;  /* 0x0000000000017941 */ /* 0x000fea0003800000 */
.L_x_356:
[----:B------:R-:W0:Y:S01]  /*11470*/  S2R R35, SR_TID.X ;  /* 0x0000000000237919 */ /* 0x000e220000002100 */
[----:B------:R-:W-:Y:S01]  /*11480*/  IMAD.MOV.U32 R13, RZ, RZ, R9 ;  /* 0x000000ffff0d7224 */ /* 0x000fe200078e0009 */
[----:B------:R-:W-:Y:S01]  /*11490*/  MOV R12, RZ ;  /* 0x000000ff000c7202 */ /* 0x000fe20000000f00 */
[----:B------:R-:W-:Y:S02]  /*114a0*/  IMAD.MOV.U32 R11, RZ, RZ, 0x181f ;  /* 0x0000181fff0b7424 */ /* 0x000fe400078e00ff */
[----:B------:R-:W-:Y:S02]  /*114b0*/  IMAD.MOV.U32 R15, RZ, RZ, -0x1 ;  /* 0xffffffffff0f7424 */ /* 0x000fe400078e00ff */
[----:B------:R-:W-:Y:S02]  /*114c0*/  IMAD.MOV.U32 R3, RZ, RZ, R14 ;  /* 0x000000ffff037224 */ /* 0x000fe400078e000e */
[----:B------:R-:W-:-:S07]  /*114d0*/  IMAD R4, R4, 0x2, R22 ;  /* 0x0000000204047824 */ /* 0x000fce00078e0216 */
[----:B0-----:R-:W-:Y:S05]  /*114e0*/  WARPSYNC.COLLECTIVE R15, `(.L_x_358) ;  /* 0x000000000f087348 */ /* 0x001fea0003c00000 */
[----:B------:R1:W2:Y:S02]  /*114f0*/  SHFL.IDX P6, R14, R13, R12, R11 ;  /* 0x0000000c0d0e7389 */ /* 0x0002a400000c000b */
[----:B012---:R-:W-:Y:S01]  /*11500*/  ENDCOLLECTIVE ;  /* 0x000000000000791b */ /* 0x007fe20003800000 */
.L_x_358:
[----:B------:R-:W-:Y:S02]  /*11510*/  IMAD.MOV.U32 R13, RZ, RZ, R5 ;  /* 0x000000ffff0d7224 */ /* 0x000fe400078e0005 */
[----:B------:R-:W-:Y:S02]  /*11520*/  IMAD.MOV.U32 R12, RZ, RZ, 0x1 ;  /* 0x00000001ff0c7424 */ /* 0x000fe400078e00ff */
[----:B------:R-:W-:Y:S02]  /*11530*/  IMAD.SHL.U32 R35, R35, 0x8, RZ ;  /* 0x0000000823237824 */ /* 0x000fe400078e00ff */
[----:B------:R-:W-:-:S07]  /*11540*/  IMAD.MOV.U32 R2, RZ, RZ, R14 ;  /* 0x000000ffff027224 */ /* 0x000fce00078e000e */
[----:B------:R-:W-:Y:S05]  /*11550*/  WARPSYNC.COLLECTIVE R15, `(.L_x_359) ;  /* 0x000000000f087348 */ /* 0x000fea0003c00000 */
[----:B------:R0:W1:Y:S02]  /*11560*/  SHFL.IDX P6, R14, R13, R12, R11 ;  /* 0x0000000c0d0e7389 */ /* 0x00006400000c000b */
[----:B01----:R-:W-:Y:S01]  /*11570*/  ENDCOLLECTIVE ;  /* 0x000000000000791b */ /* 0x003fe20003800000 */
.L_x_359:
[----:B------:R-:W-:-:S05]  /*11580*/  LOP3.LUT R35, R35, 0x38, RZ, 0xc0, !PT ;  /* 0x0000003823237812 */ /* 0x000fca00078ec0ff */
[----:B------:R-:W-:-:S05]  /*11590*/  IMAD.SHL.U32 R0, R35, 0x2, RZ ;  /* 0x0000000223007824 */ /* 0x000fca00078e00ff */
[----:B------:R-:W-:Y:S01]  /*115a0*/  IADD3 R2, P0, R2, R0, RZ ;  /* 0x0000000002027210 */ /* 0x000fe20007f1e0ff */
[----:B------:R-:W-:-:S03]  /*115b0*/  IMAD.MOV.U32 R13, RZ, RZ, R9 ;  /* 0x000000ffff0d7224 */ /* 0x000fc600078e0009 */
[----:B------:R-:W-:-:S05]  /*115c0*/  IADD3.X R3, RZ, R3, RZ, P0, !PT ;  /* 0x00000003ff037210 */ /* 0x000fca00007fe4ff */
[----:B------:R-:W-:Y:S01]  /*115d0*/  @!PT LDS RZ, [RZ] ;  /* 0x00000000fffff984 */ /* 0x000fe20000000800 */
[----:B------:R-:W-:Y:S01]  /*115e0*/  @!PT LDS RZ, [RZ] ;  /* 0x00000000fffff984 */ /* 0x000fe20000000800 */
[----:B------:R-:W-:Y:S01]  /*115f0*/  @!PT LDS RZ, [RZ] ;  /* 0x00000000fffff984 */ /* 0x000fe20000000800 */
[----:B------:R-:W-:Y:S04]  /*11600*/  LDGSTS.E.BYPASS.LTC128B.128 [R4+0x18400], desc[UR36][R2.64], !P3 ;  /* 0x1840000002047fae */ /* 0x000fe8000d901d64 */
[----:B------:R-:W-:Y:S04]  /*11610*/  LDGSTS.E.BYPASS.LTC128B.128 [R4+0x1b400], desc[UR36][R2.64+0x80], !P2 ;  /* 0x1b40008002047fae */ /* 0x000fe8000d101d64 */
[----:B------:R0:W-:Y:S02]  /*11620*/  LDGSTS.E.BYPASS.LTC128B.128 [R4+0x1e400], desc[UR36][R2.64+0x100], !P1 ;  /* 0x1e40010002047fae */ /* 0x0001e4000c901d64 */
[----:B0-----:R-:W-:-:S07]  /*11630*/  IMAD.MOV.U32 R3, RZ, RZ, R14 ;  /* 0x000000ffff037224 */ /* 0x001fce00078e000e */
[----:B------:R-:W-:Y:S05]  /*11640*/  WARPSYNC.COLLECTIVE R15, `(.L_x_360) ;  /* 0x000000000f087348 */ /* 0x000fea0003c00000 */
[----:B------:R0:W1:Y:S02]  /*11650*/  SHFL.IDX P6, R14, R13, R12, R11 ;  /* 0x0000000c0d0e7389 */ /* 0x00006400000c000b */
[----:B01----:R-:W-:Y:S01]  /*11660*/  ENDCOLLECTIVE ;  /* 0x000000000000791b */ /* 0x003fe20003800000 */
.L_x_360:
[----:B------:R-:W-:Y:S02]  /*11670*/  IMAD.MOV.U32 R13, RZ, RZ, R5 ;  /* 0x000000ffff0d7224 */ /* 0x000fe400078e0005 */
[----:B------:R-:W-:Y:S01]  /*11680*/  IMAD.MOV.U32 R12, RZ, RZ, 0x2 ;  /* 0x00000002ff0c7424 */ /* 0x000fe200078e00ff */
[----:B------:R-:W-:-:S07]  /*11690*/  MOV R2, R14 ;  /* 0x0000000e00027202 */ /* 0x000fce0000000f00 */
[----:B------:R-:W-:Y:S05]  /*116a0*/  WARPSYNC.COLLECTIVE R15, `(.L_x_361) ;  /* 0x000000000f087348 */ /* 0x000fea0003c00000 */
[----:B------:R0:W1:Y:S02]  /*116b0*/  SHFL.IDX P6, R14, R13, R12, R11 ;  /* 0x0000000c0d0e7389 */ /* 0x00006400000c000b */
[----:B01----:R-:W-:Y:S01]  /*116c0*/  ENDCOLLECTIVE ;  /* 0x000000000000791b */ /* 0x003fe20003800000 */
.L_x_361:
[----:B------:R-:W-:-:S05]  /*116d0*/  IADD3 R2, P0, R2, R0, RZ ;  /* 0x0000000002027210 */ /* 0x000fca0007f1e0ff */
[----:B------:R-:W-:-:S05]  /*116e0*/  IMAD.X R3, RZ, RZ, R3, P0 ;  /* 0x000000ffff037224 */ /* 0x000fca00000e0603 */
[----:B------:R-:W-:Y:S01]  /*116f0*/  @!PT LDS RZ, [RZ] ;  /* 0x00000000fffff984 */ /* 0x000fe20000000800 */
[----:B------:R-:W-:Y:S01]  /*11700*/  @!PT LDS RZ, [RZ] ;  /* 0x00000000fffff984 */ /* 0x000fe20000000800 */
[----:B------:R-:W-:Y:S01]  /*11710*/  @!PT LDS RZ, [RZ] ;  /* 0x00000000fffff984 */ /* 0x000fe20000000800 */
[----:B------:R0:W-:Y:S01]  /*11720*/  LDGSTS.E.BYPASS.LTC128B.128 [R4+0x18c00], desc[UR36][R2.64], !P3 ;  /* 0x18c0000002047fae */ /* 0x0001e2000d901d64 */
[----:B------:R-:W-:-:S03]  /*11730*/  IMAD.MOV.U32 R13, RZ, RZ, R9 ;  /* 0x000000ffff0d7224 */ /* 0x000fc600078e0009 */
[----:B------:R0:W-:Y:S04]  /*11740*/  LDGSTS.E.BYPASS.LTC128B.128 [R4+0x1bc00], desc[UR36][R2.64+0x80], !P2 ;  /* 0x1bc0008002047fae */ /* 0x0001e8000d101d64 */
[----:B------:R0:W-:Y:S01]  /*11750*/  LDGSTS.E.BYPASS.LTC128B.128 [R4+0x1ec00], desc[UR36][R2.64+0x100], !P1 ;  /* 0x1ec0010002047fae */ /* 0x0001e2000c901d64 */
[----:B------:R-:W-:-:S07]  /*11760*/  IMAD.MOV.U32 R35, RZ, RZ, R14 ;  /* 0x000000ffff237224 */ /* 0x000fce00078e000e */
[----:B0-----:R-:W-:Y:S05]  /*11770*/  WARPSYNC.COLLECTIVE R15, `(.L_x_362) ;  /* 0x000000000f087348 */ /* 0x001fea0003c00000 */
[----:B------:R1:W2:Y:S02]  /*11780*/  SHFL.IDX P6, R14, R13, R12, R11 ;  /* 0x0000000c0d0e7389 */ /* 0x0002a400000c000b */
[----:B012---:R-:W-:Y:S01]  /*11790*/  ENDCOLLECTIVE ;  /* 0x000000000000791b */ /* 0x007fe20003800000 */
.L_x_362:
[----:B------:R-:W-:Y:S02]  /*117a0*/  IMAD.MOV.U32 R13, RZ, RZ, R5 ;  /* 0x000000ffff0d7224 */ /* 0x000fe400078e0005 */
[----:B------:R-:W-:Y:S01]  /*117b0*/  IMAD.MOV.U32 R12, RZ, RZ, 0x3 ;  /* 0x00000003ff0c7424 */ /* 0x000fe200078e00ff */
[----:B------:R-:W-:-:S07]  /*117c0*/  MOV R2, R14 ;  /* 0x0000000e00027202 */ /* 0x000fce0000000f00 */
[----:B------:R-:W-:Y:S05]  /*117d0*/  WARPSYNC.COLLECTIVE R15, `(.L_x_363) ;  /* 0x000000000f087348 */ /* 0x000fea0003c00000 */
[----:B------:R0:W1:Y:S02]  /*117e0*/  SHFL.IDX P6, R14, R13, R12, R11 ;  /* 0x0000000c0d0e7389 */ /* 0x00006400000c000b */
[----:B01----:R-:W-:Y:S01]  /*117f0*/  ENDCOLLECTIVE ;  /* 0x000000000000791b */ /* 0x003fe20003800000 */
.L_x_363:
        /* <DEDUP_REMOVED lines=13> */
.L_x_364:
[----:B------:R-:W-:Y:S02]  /*118d0*/  IMAD.MOV.U32 R13, RZ, RZ, R5 ;  /* 0x000000ffff0d7224 */ /* 0x000fe400078e0005 */
[----:B------:R-:W-:Y:S01]  /*118e0*/  IMAD.MOV.U32 R12, RZ, RZ, 0x4 ;  /* 0x00000004ff0c7424 */ /* 0x000fe200078e00ff */
[----:B------:R-:W-:-:S07]  /*118f0*/  MOV R2, R14 ;  /* 0x0000000e00027202 */ /* 0x000fce0000000f00 */
[----:B------:R-:W-:Y:S05]  /*11900*/  WARPSYNC.COLLECTIVE R15, `(.L_x_365) ;  /* 0x000000000f087348 */ /* 0x000fea0003c00000 */
[----:B------:R0:W1:Y:S02]  /*11910*/  SHFL.IDX P6, R14, R13, R12, R11 ;  /* 0x0000000c0d0e7389 */ /* 0x00006400000c000b */
[----:B01----:R-:W-:Y:S01]  /*11920*/  ENDCOLLECTIVE ;  /* 0x000000000000791b */ /* 0x003fe20003800000 */
.L_x_365:
        /* <DEDUP_REMOVED lines=13> */
.L_x_366:
[----:B------:R-:W-:Y:S02]  /*11a00*/  IMAD.MOV.U32 R13, RZ, RZ, R5 ;  /* 0x000000ffff0d7224 */ /* 0x000fe400078e0005 */
[----:B------:R-:W-:Y:S01]  /*11a10*/  IMAD.MOV.U32 R12, RZ, RZ, 0x5 ;  /* 0x00000005ff0c7424 */ /* 0x000fe200078e00ff */
[----:B------:R-:W-:-:S07]  /*11a20*/  MOV R2, R14 ;  /* 0x0000000e00027202 */ /* 0x000fce0000000f00 */
[----:B------:R-:W-:Y:S05]  /*11a30*/  WARPSYNC.COLLECTIVE R15, `(.L_x_367) ;  /* 0x000000000f087348 */ /* 0x000fea0003c00000 */
[----:B------:R0:W1:Y:S02]  /*11a40*/  SHFL.IDX P6, R14, R13, R12, R11 ;  /* 0x0000000c0d0e7389 */ /* 0x00006400000c000b */
[----:B01----:R-:W-:Y:S01]  /*11a50*/  ENDCOLLECTIVE ;  /* 0x000000000000791b */ /* 0x003fe20003800000 */
.L_x_367:
        /* <DEDUP_REMOVED lines=13> */
.L_x_368:
[----:B------:R-:W-:Y:S01]  /*11b30*/  MOV R2, R14 ;  /* 0x0000000e00027202 */ /* 0x000fe20000000f00 */
[----:B------:R-:W-:Y:S06]  /*11b40*/  BRA `(.L_x_369) ;  /* 0xffffffc000c07947 */ /* 0x000fec000383ffff */
.L_x_280:
[----:B-1----:R1:W4:Y:S02]  /*11b50*/  SYNCS.PHASECHK.TRANS64.TRYWAIT P0, [R4+URZ+0x2a860], R2 ;  /* 0x02a86002040075a7 */ /* 0x002324000800017f */
[----:B----4-:R-:W-:Y:S05]  /*11b60*/  @!P0 NANOSLEEP.SYNCS 0x989680 ;  /* 0x009896800000895d */ /* 0x010fea0003900000 */
[----:B------:R-:W4:Y:S02]  /*11b70*/  @!P0 SYNCS.PHASECHK.TRANS64 P0, [R4+URZ+0x2a860], R2 ;  /* 0x02a86002040085a7 */ /* 0x000f24000800007f */
[----:B----4-:R-:W-:Y:S05]  /*11b80*/  @!P0 BRA `(.L_x_280) ;  /* 0xfffffffc00f08947 */ /* 0x010fea000383ffff */
[----:B------:R-:W-:Y:S05]  /*11b90*/  BRA `(.L_x_370) ;  /* 0xffffffc4001c7947 */ /* 0x000fea000383ffff */
.L_x_281:
[----:B------:R-:W-:Y:S01]  /*11ba0*/  BSSY B1, `(.L_x_371) ;  /* 0x0000008000017945 */ /* 0x000fe20003800000 */
[----:B------:R-:W-:Y:S02]  /*11bb0*/  IMAD.MOV.U32 R13, RZ, RZ, R24 ;  /* 0x000000ffff0d7224 */ /* 0x000fe400078e0018 */
[----:B------:R-:W-:Y:S02]  /*11bc0*/  IMAD.MOV.U32 R12, RZ, RZ, RZ ;  /* 0x000000ffff0c7224 */ /* 0x000fe400078e00ff */
[----:B------:R-:W-:Y:S02]  /*11bd0*/  IMAD.MOV.U32 R11, RZ, RZ, 0x181f ;  /* 0x0000181fff0b7424 */ /* 0x000fe400078e00ff */
[----:B------:R-:W-:-:S07]  /*11be0*/  IMAD.MOV.U32 R15, RZ, RZ, -0x1 ;  /* 0xffffffffff0f7424 */ /* 0x000fce00078e00ff */
[----:B-12---:R-:W-:Y:S05]  /*11bf0*/  WARPSYNC.COLLECTIVE R15, `(.L_x_372) ;  /* 0x000000000f087348 */ /* 0x006fea0003c00000 */
[----:B--2---:R0:W2:Y:S02]  /*11c00*/  SHFL.IDX P6, R14, R13, R12, R11 ;  /* 0x0000000c0d0e7389 */ /* 0x0040a400000c000b */
[----:B012---:R-:W-:Y:S01]  /*11c10*/  ENDCOLLECTIVE ;  /* 0x000000000000791b */ /* 0x007fe20003800000 */
.L_x_372:
[----:B------:R-:W-:Y:S05]  /*11c20*/  BSYNC B1 ;  /* 0x0000000000017941 */ /* 0x000fea0003800000 */
.L_x_371:
[----:B------:R-:W-:Y:S01]  /*11c30*/  MOV R13, R18 ;  /* 0x00000012000d7202 */ /* 0x000fe20000000f00 */
[----:B------:R-:W-:Y:S01]  /*11c40*/  IMAD.MOV.U32 R12, RZ, RZ, RZ ;  /* 0x000000ffff0c7224 */ /* 0x000fe200078e00ff */
[----:B------:R-:W-:Y:S01]  /*11c50*/  LEA R5, R5, R22, 0x1 ;  /* 0x0000001605057211 */ /* 0x000fe200078e08ff */
[----:B------:R-:W-:Y:S02]  /*11c60*/  IMAD.MOV.U32 R11, RZ, RZ, 0x181f ;  /* 0x0000181fff0b7424 */ /* 0x000fe400078e00ff */
[----:B------:R-:W-:Y:S02]  /*11c70*/  IMAD.MOV.U32 R15, RZ, RZ, -0x1 ;  /* 0xffffffffff0f7424 */ /* 0x000fe400078e00ff */
[----:B------:R-:W-:-:S07]  /*11c80*/  IMAD.MOV.U32 R3, RZ, RZ, R14 ;  /* 0x000000ffff037224 */ /* 0x000fce00078e000e */
[----:B------:R-:W-:Y:S05]  /*11c90*/  WARPSYNC.COLLECTIVE R15, `(.L_x_373) ;  /* 0x000000000f087348 */ /* 0x000fea0003c00000 */
[----:B------:R0:W1:Y:S02]  /*11ca0*/  SHFL.IDX P6, R14, R13, R12, R11 ;  /* 0x0000000c0d0e7389 */ /* 0x00006400000c000b */
[----:B01----:R-:W-:Y:S01]  /*11cb0*/  ENDCOLLECTIVE ;  /* 0x000000000000791b */ /* 0x003fe20003800000 */
.L_x_373:
[----:B------:R-:W-:Y:S02]  /*11cc0*/  IMAD.MOV.U32 R13, RZ, RZ, R24 ;  /* 0x000000ffff0d7224 */ /* 0x000fe400078e0018 */
[----:B------:R-:W-:Y:S02]  /*11cd0*/  IMAD.MOV.U32 R12, RZ, RZ, 0x1 ;  /* 0x00000001ff0c7424 */ /* 0x000fe400078e00ff */
[----:B------:R-:W-:-:S07]  /*11ce0*/  IMAD.MOV.U32 R2, RZ, RZ, R14 ;  /* 0x000000ffff027224 */ /* 0x000fce00078e000e */
[----:B------:R-:W-:Y:S05]  /*11cf0*/  WARPSYNC.COLLECTIVE R15, `(.L_x_374) ;  /* 0x000000000f087348 */ /* 0x000fea0003c00000 */
[----:B------:R0:W1:Y:S02]  /*11d00*/  SHFL.IDX P6, R14, R13, R12, R11 ;  /* 0x0000000c0d0e7389 */ /* 0x00006400000c000b */
[----:B01----:R-:W-:Y:S01]  /*11d10*/  ENDCOLLECTIVE ;  /* 0x000000000000791b */ /* 0x003fe20003800000 */
.L_x_374:
[----:B------:R-:W-:-:S05]  /*11d20*/  IADD3 R2, P1, R2, R0, RZ ;  /* 0x0000000002027210 */ /* 0x000fca0007f3e0ff */
[----:B------:R-:W-:Y:S01]  /*11d30*/  IMAD.X R3, RZ, RZ, R3, P1 ;  /* 0x000000ffff037224 */ /* 0x000fe200008e0603 */
[----:B------:R-:W-:-:S04]  /*11d40*/  LOP3.LUT P1, RZ, R29, 0x1, RZ, 0xc0, !PT ;  /* 0x000000011dff7812 */ /* 0x000fc8000782c0ff */
[----:B------:R-:W-:Y:S01]  /*11d50*/  ISETP.LT.OR P2, PT, R6, 0x1, !P1 ;  /* 0x000000010600780c */ /* 0x000fe20004f41670 */
[----:B------:R-:W-:-:S12]  /*11d60*/  IMAD.MOV.U32 R13, RZ, RZ, R18 ;  /* 0x000000ffff0d7224 */ /* 0x000fd800078e0012 */
[----:B------:R-:W-:Y:S01]  /*11d70*/  @!PT LDS RZ, [RZ] ;  /* 0x00000000fffff984 */ /* 0x000fe20000000800 */
[----:B------:R-:W-:Y:S01]  /*11d80*/  @!PT LDS RZ, [RZ] ;  /* 0x00000000fffff984 */ /* 0x000fe20000000800 */
[----:B------:R-:W-:Y:S01]  /*11d90*/  @!PT LDS RZ, [RZ] ;  /* 0x00000000fffff984 */ /* 0x000fe20000000800 */
[----:B------:R-:W-:Y:S01]  /*11da0*/  LDGSTS.E.BYPASS.LTC128B.128 [R5+0x400], desc[UR36][R2.64], !P2 ;  /* 0x0040000002057fae */ /* 0x000fe2000d101d64 */
[----:B------:R-:W-:-:S13]  /*11db0*/  ISETP.LT.OR P2, PT, R6, 0x1, !P0 ;  /* 0x000000010600780c */ /* 0x000fda0004741670 */
[----:B------:R0:W-:Y:S02]  /*11dc0*/  LDGSTS.E.BYPASS.LTC128B.128 [R5+0x3400], desc[UR36][R2.64+0x80], !P2 ;  /* 0x0340008002057fae */ /* 0x0001e4000d101d64 */
[----:B0-----:R-:W-:-:S07]  /*11dd0*/  IMAD.MOV.U32 R3, RZ, RZ, R14 ;  /* 0x000000ffff037224 */ /* 0x001fce00078e000e */
[----:B------:R-:W-:Y:S05]  /*11de0*/  WARPSYNC.COLLECTIVE R15, `(.L_x_375) ;  /* 0x000000000f087348 */ /* 0x000fea0003c00000 */
[----:B------:R0:W1:Y:S02]  /*11df0*/  SHFL.IDX P6, R14, R13, R12, R11 ;  /* 0x0000000c0d0e7389 */ /* 0x00006400000c000b */
[----:B01----:R-:W-:Y:S01]  /*11e00*/  ENDCOLLECTIVE ;  /* 0x000000000000791b */ /* 0x003fe20003800000 */
.L_x_375:
[----:B------:R-:W-:Y:S02]  /*11e10*/  IMAD.MOV.U32 R13, RZ, RZ, R24 ;  /* 0x000000ffff0d7224 */ /* 0x000fe400078e0018 */
[----:B------:R-:W-:Y:S02]  /*11e20*/  IMAD.MOV.U32 R12, RZ, RZ, 0x2 ;  /* 0x00000002ff0c7424 */ /* 0x000fe400078e00ff */
[----:B------:R-:W-:-:S07]  /*11e30*/  IMAD.MOV.U32 R2, RZ, RZ, R14 ;  /* 0x000000ffff027224 */ /* 0x000fce00078e000e */
[----:B------:R-:W-:Y:S05]  /*11e40*/  WARPSYNC.COLLECTIVE R15, `(.L_x_376) ;  /* 0x000000000f087348 */ /* 0x000fea0003c00000 */
[----:B------:R0:W1:Y:S02]  /*11e50*/  SHFL.IDX P6, R14, R13, R12, R11 ;  /* 0x0000000c0d0e7389 */ /* 0x00006400000c000b */
[----:B01----:R-:W-:Y:S01]  /*11e60*/  ENDCOLLECTIVE ;  /* 0x000000000000791b */ /* 0x003fe20003800000 */
.L_x_376:
[----:B------:R-:W-:-:S04]  /*11e70*/  IADD3 R2, P2, R2, R0, RZ ;  /* 0x0000000002027210 */ /* 0x000fc80007f5e0ff */
[----:B------:R-:W-:Y:S02]  /*11e80*/  IADD3.X R3, RZ, R3, RZ, P2, !PT ;  /* 0x00000003ff037210 */ /* 0x000fe400017fe4ff */
        /* <DEDUP_REMOVED lines=12> */
.L_x_377:
[----:B------:R-:W-:Y:S02]  /*11f50*/  IMAD.MOV.U32 R13, RZ, RZ, R24 ;  /* 0x000000ffff0d7224 */ /* 0x000fe400078e0018 */
[----:B------:R-:W-:Y:S02]  /*11f60*/  IMAD.MOV.U32 R12, RZ, RZ, 0x3 ;  /* 0x00000003ff0c7424 */ /* 0x000fe400078e00ff */
[----:B------:R-:W-:-:S07]  /*11f70*/  IMAD.MOV.U32 R2, RZ, RZ, R14 ;  /* 0x000000ffff027224 */ /* 0x000fce00078e000e */
[----:B------:R-:W-:Y:S05]  /*11f80*/  WARPSYNC.COLLECTIVE R15, `(.L_x_378) ;  /* 0x000000000f087348 */ /* 0x000fea0003c00000 */
[----:B------:R0:W1:Y:S02]  /*11f90*/  SHFL.IDX P6, R14, R13, R12, R11 ;  /* 0x0000000c0d0e7389 */ /* 0x00006400000c000b */
[----:B01----:R-:W-:Y:S01]  /*11fa0*/  ENDCOLLECTIVE ;  /* 0x000000000000791b */ /* 0x003fe20003800000 */
.L_x_378:
        /* <DEDUP_REMOVED lines=14> */
.L_x_379:
[----:B------:R-:W-:Y:S02]  /*12090*/  IMAD.MOV.U32 R13, RZ, RZ, R24 ;  /* 0x000000ffff0d7224 */ /* 0x000fe400078e0018 */
[----:B------:R-:W-:Y:S02]  /*120a0*/  IMAD.MOV.U32 R12, RZ, RZ, 0x4 ;  /* 0x00000004ff0c7424 */ /* 0x000fe400078e00ff */
[----:B------:R-:W-:-:S07]  /*120b0*/  IMAD.MOV.U32 R2, RZ, RZ, R14 ;  /* 0x000000ffff027224 */ /* 0x000fce00078e000e */
[----:B------:R-:W-:Y:S05]  /*120c0*/  WARPSYNC.COLLECTIVE R15, `(.L_x_380) ;  /* 0x000000000f087348 */ /* 0x000fea0003c00000 */
[----:B------:R0:W1:Y:S02]  /*120d0*/  SHFL.IDX P6, R14, R13, R12, R11 ;  /* 0x0000000c0d0e7389 */ /* 0x00006400000c000b */
[----:B01----:R-:W-:Y:S01]  /*120e0*/  ENDCOLLECTIVE ;  /* 0x000000000000791b */ /* 0x003fe20003800000 */
.L_x_380:
        /* <DEDUP_REMOVED lines=14> */
.L_x_381:
[----:B------:R-:W-:Y:S02]  /*121d0*/  IMAD.MOV.U32 R13, RZ, RZ, R24 ;  /* 0x000000ffff0d7224 */ /* 0x000fe400078e0018 */
[----:B------:R-:W-:Y:S02]  /*121e0*/  IMAD.MOV.U32 R12, RZ, RZ, 0x5 ;  /* 0x00000005ff0c7424 */ /* 0x000fe400078e00ff */
[----:B------:R-:W-:-:S07]  /*121f0*/  IMAD.MOV.U32 R2, RZ, RZ, R14 ;  /* 0x000000ffff027224 */ /* 0x000fce00078e000e */
[----:B------:R-:W-:Y:S05]  /*12200*/  WARPSYNC.COLLECTIVE R15, `(.L_x_382) ;  /* 0x000000000f087348 */ /* 0x000fea0003c00000 */
[----:B------:R0:W1:Y:S02]  /*12210*/  SHFL.IDX P6, R14, R13, R12, R11 ;  /* 0x0000000c0d0e7389 */ /* 0x00006400000c000b */
[----:B01----:R-:W-:Y:S01]  /*12220*/  ENDCOLLECTIVE ;  /* 0x000000000000791b */ /* 0x003fe20003800000 */
.L_x_382:
[----:B------:R-:W-:-:S04]  /*12230*/  IADD3 R2, P2, R2, R0, RZ ;  /* 0x0000000002027210 */ /* 0x000fc80007f5e0ff */
[----:B------:R-:W-:Y:S02]  /*12240*/  IADD3.X R3, RZ, R3, RZ, P2, !PT ;  /* 0x00000003ff037210 */ /* 0x000fe400017fe4ff */
[----:B------:R-:W-:Y:S01]  /*12250*/  ISETP.LT.OR P2, PT, R6, 0x41, !P1 ;  /* 0x000000410600780c */ /* 0x000fe20004f41670 */
[----:B------:R-:W-:-:S12]  /*12260*/  IMAD.MOV.U32 R13, RZ, RZ, R18 ;  /* 0x000000ffff0d7224 */ /* 0x000fd800078e0012 */
        /* <DEDUP_REMOVED lines=9> */
.L_x_383:
[----:B------:R-:W-:Y:S01]  /*12300*/  @!PT LDS RZ, [RZ] ;  /* 0x00000000fffff984 */ /* 0x000fe20000000800 */
[----:B------:R-:W-:Y:S01]  /*12310*/  @!PT LDS RZ, [RZ] ;  /* 0x00000000fffff984 */ /* 0x000fe20000000800 */
[----:B------:R-:W-:Y:S01]  /*12320*/  @!PT LDS RZ, [RZ] ;  /* 0x00000000fffff984 */ /* 0x000fe20000000800 */
[----:B------:R0:W-:Y:S01]  /*12330*/  LDGSTS.E.BYPASS.LTC128B.128 [R5+0x5400], desc[UR36][R2.64+0x80], !P2 ;  /* 0x0540008002057fae */ /* 0x0001e2000d101d64 */
[----:B------:R-:W-:Y:S05]  /*12340*/  BRA `(.L_x_384) ;  /* 0xffffffc000087947 */ /* 0x000fea000383ffff */
.L_x_289:
[----:B0-----:R0:W1:Y:S02]  /*12350*/  SYNCS.PHASECHK.TRANS64.TRYWAIT P0, [R0+URZ+0x2a860], R3 ;  /* 0x02a86003000075a7 */ /* 0x001064000800017f */
[----:B-1----:R-:W-:Y:S05]  /*12360*/  @!P0 NANOSLEEP.SYNCS 0x989680 ;  /* 0x009896800000895d */ /* 0x002fea0003900000 */
[----:B------:R-:W1:Y:S02]  /*12370*/  @!P0 SYNCS.PHASECHK.TRANS64 P0, [R0+URZ+0x2a860], R3 ;  /* 0x02a86003000085a7 */ /* 0x000e64000800007f */
[----:B-1----:R-:W-:Y:S05]  /*12380*/  @!P0 BRA `(.L_x_289) ;  /* 0xfffffffc00f08947 */ /* 0x002fea000383ffff */
[----:B------:R-:W-:Y:S05]  /*12390*/  BRA `(.L_x_385) ;  /* 0xffffffc400187947 */ /* 0x000fea000383ffff */
.L_x_290:
[----:B------:R-:W-:Y:S01]  /*123a0*/  BSSY B0, `(.L_x_386) ;  /* 0x0000008000007945 */ /* 0x000fe20003800000 */
[----:B------:R-:W-:Y:S01]  /*123b0*/  IMAD.MOV.U32 R13, RZ, RZ, R24 ;  /* 0x000000ffff0d7224 */ /* 0x000fe200078e0018 */
[----:B------:R-:W-:Y:S01]  /*123c0*/  MOV R12, RZ ;  /* 0x000000ff000c7202 */ /* 0x000fe20000000f00 */
[----:B------:R-:W-:Y:S02]  /*123d0*/  IMAD.MOV.U32 R11, RZ, RZ, 0x181f ;  /* 0x0000181fff0b7424 */ /* 0x000fe400078e00ff */
[----:B------:R-:W-:-:S07]  /*123e0*/  IMAD.MOV.U32 R15, RZ, RZ, -0x1 ;  /* 0xffffffffff0f7424 */ /* 0x000fce00078e00ff */
[----:B0-2---:R-:W-:Y:S05]  /*123f0*/  WARPSYNC.COLLECTIVE R15, `(.L_x_387) ;  /* 0x000000000f087348 */ /* 0x005fea0003c00000 */
[----:B--2---:R1:W2:Y:S02]  /*12400*/  SHFL.IDX P6, R14, R13, R12, R11 ;  /* 0x0000000c0d0e7389 */ /* 0x0042a400000c000b */
[----:B012---:R-:W-:Y:S01]  /*12410*/  ENDCOLLECTIVE ;  /* 0x000000000000791b */ /* 0x007fe20003800000 */
.L_x_387:
[----:B------:R-:W-:Y:S05]  /*12420*/  BSYNC B0 ;  /* 0x0000000000007941 */ /* 0x000fea0003800000 */
.L_x_386:
[----:B------:R-:W0:Y:S01]  /*12430*/  S2R R4, SR_TID.X ;  /* 0x0000000000047919 */ /* 0x000e220000002100 */
[----:B------:R-:W-:Y:S01]  /*12440*/  IMAD.MOV.U32 R13, RZ, RZ, R18 ;  /* 0x000000ffff0d7224 */ /* 0x000fe200078e0012 */
[----:B------:R-:W-:Y:S01]  /*12450*/  MOV R11, 0x181f ;  /* 0x0000181f000b7802 */ /* 0x000fe20000000f00 */
[----:B------:R-:W-:Y:S01]  /*12460*/  IMAD.MOV.U32 R12, RZ, RZ, RZ ;  /* 0x000000ffff0c7224 */ /* 0x000fe200078e00ff */
[C---:B------:R-:W-:Y:S01]  /*12470*/  LOP3.LUT R2, R29.reuse, 0x1, RZ, 0xc0, !PT ;  /* 0x000000011d027812 */ /* 0x040fe200078ec0ff */
[----:B------:R-:W-:Y:S01]  /*12480*/  IMAD.MOV.U32 R15, RZ, RZ, -0x1 ;  /* 0xffffffffff0f7424 */ /* 0x000fe200078e00ff */
[----:B------:R-:W-:Y:S01]  /*12490*/  LOP3.LUT P0, RZ, R29, 0x2, RZ, 0xc0, !PT ;  /* 0x000000021dff7812 */ /* 0x000fe2000780c0ff */
[----:B------:R-:W-:Y:S01]  /*124a0*/  IMAD.MOV.U32 R3, RZ, RZ, R14 ;  /* 0x000000ffff037224 */ /* 0x000fe200078e000e */
[----:B------:R-:W-:-:S13]  /*124b0*/  ISETP.NE.U32.AND P1, PT, R2, 0x1, PT ;  /* 0x000000010200780c */ /* 0x000fda0003f25070 */
[----:B0-----:R-:W-:Y:S05]  /*124c0*/  WARPSYNC.COLLECTIVE R15, `(.L_x_388) ;  /* 0x000000000f087348 */ /* 0x001fea0003c00000 */
[----:B------:R1:W2:Y:S02]  /*124d0*/  SHFL.IDX P6, R14, R13, R12, R11 ;  /* 0x0000000c0d0e7389 */ /* 0x0002a400000c000b */
[----:B012---:R-:W-:Y:S01]  /*124e0*/  ENDCOLLECTIVE ;  /* 0x000000000000791b */ /* 0x007fe20003800000 */
.L_x_388:
[C---:B------:R-:W-:Y:S02]  /*124f0*/  ISETP.LT.OR P4, PT, R6.reuse, 0x1, !P0 ;  /* 0x000000010600780c */ /* 0x040fe40004781670 */
[----:B------:R-:W-:Y:S02]  /*12500*/  ISETP.LT.OR P3, PT, R6, 0x1, P1 ;  /* 0x000000010600780c */ /* 0x000fe40000f61670 */
[----:B------:R-:W-:Y:S01]  /*12510*/  MOV R13, R24 ;  /* 0x00000018000d7202 */ /* 0x000fe20000000f00 */
[----:B------:R-:W-:Y:S02]  /*12520*/  IMAD.MOV.U32 R12, RZ, RZ, 0x1 ;  /* 0x00000001ff0c7424 */ /* 0x000fe400078e00ff */
[----:B------:R-:W-:-:S05]  /*12530*/  IMAD.SHL.U32 R4, R4, 0x8, RZ ;  /* 0x0000000804047824 */ /* 0x000fca00078e00ff */
[----:B------:R-:W-:-:S05]  /*12540*/  LOP3.LUT R4, R4, 0x38, RZ, 0xc0, !PT ;  /* 0x0000003804047812 */ /* 0x000fca00078ec0ff */
[----:B------:R-:W-:Y:S02]  /*12550*/  IMAD.SHL.U32 R5, R4, 0x2, RZ ;  /* 0x0000000204057824 */ /* 0x000fe400078e00ff */
[----:B------:R-:W-:-:S03]  /*12560*/  IMAD R4, R7, 0x2, R22 ;  /* 0x0000000207047824 */ /* 0x000fc600078e0216 */
[----:B------:R-:W-:-:S13]  /*12570*/  IADD3 R2, P2, R14, R5, RZ ;  /* 0x000000050e027210 */ /* 0x000fda0007f5e0ff */
[----:B------:R-:W-:Y:S05]  /*12580*/  WARPSYNC.COLLECTIVE R15, `(.L_x_389) ;  /* 0x000000000f087348 */ /* 0x000fea0003c00000 */
[----:B------:R0:W1:Y:S02]  /*12590*/  SHFL.IDX P6, R14, R13, R12, R11 ;  /* 0x0000000c0d0e7389 */ /* 0x00006400000c000b */
[----:B01----:R-:W-:Y:S01]  /*125a0*/  ENDCOLLECTIVE ;  /* 0x000000000000791b */ /* 0x003fe20003800000 */
.L_x_389:
[----:B------:R-:W-:-:S05]  /*125b0*/  IMAD.X R3, RZ, RZ, R3, P2 ;  /* 0x000000ffff037224 */ /* 0x000fca00010e0603 */
[----:B------:R-:W-:Y:S01]  /*125c0*/  @!PT LDS RZ, [RZ] ;  /* 0x00000000fffff984 */ /* 0x000fe20000000800 */
[----:B------:R-:W-:Y:S01]  /*125d0*/  @!PT LDS RZ, [RZ] ;  /* 0x00000000fffff984 */ /* 0x000fe20000000800 */
[----:B------:R-:W-:Y:S01]  /*125e0*/  @!PT LDS RZ, [RZ] ;  /* 0x00000000fffff984 */ /* 0x000fe20000000800 */
[----:B------:R0:W-:Y:S01]  /*125f0*/  LDGSTS.E.BYPASS.LTC128B.128 [R4+0x400], desc[UR36][R2.64], !P3 ;  /* 0x0040000002047fae */ /* 0x0001e2000d901d64 */
[----:B------:R-:W-:-:S03]  /*12600*/  ISETP.LT.OR P3, PT, R6, 0x11, P1 ;  /* 0x000000110600780c */ /* 0x000fc60000f61670 */
[----:B------:R0:W-:Y:S01]  /*12610*/  LDGSTS.E.BYPASS.LTC128B.128 [R4+0x3400], desc[UR36][R2.64+0x80], !P4 ;  /* 0x0340008002047fae */ /* 0x0001e2000e101d64 */
[----:B------:R-:W-:Y:S01]  /*12620*/  ISETP.LT.OR P4, PT, R6, 0x11, !P0 ;  /* 0x000000110600780c */ /* 0x000fe20004781670 */
[----:B------:R-:W-:Y:S02]  /*12630*/  IMAD.MOV.U32 R13, RZ, RZ, R18 ;  /* 0x000000ffff0d7224 */ /* 0x000fe400078e0012 */
[----:B------:R-:W-:-:S10]  /*12640*/  IMAD.MOV.U32 R8, RZ, RZ, R14 ;  /* 0x000000ffff087224 */ /* 0x000fd400078e000e */
[----:B0-----:R-:W-:Y:S05]  /*12650*/  WARPSYNC.COLLECTIVE R15, `(.L_x_390) ;  /* 0x000000000f087348 */ /* 0x001fea0003c00000 */
[----:B------:R1:W2:Y:S02]  /*12660*/  SHFL.IDX P6, R14, R13, R12, R11 ;  /* 0x0000000c0d0e7389 */ /* 0x0002a400000c000b */
[----:B012---:R-:W-:Y:S01]  /*12670*/  ENDCOLLECTIVE ;  /* 0x000000000000791b */ /* 0x007fe20003800000 */
.L_x_390:
[----:B------:R-:W-:Y:S01]  /*12680*/  IMAD.MOV.U32 R13, RZ, RZ, R24 ;  /* 0x000000ffff0d7224 */ /* 0x000fe200078e0018 */
[----:B------:R-:W-:Y:S02]  /*12690*/  MOV R12, 0x2 ;  /* 0x00000002000c7802 */ /* 0x000fe40000000f00 */
[----:B------:R-:W-:-:S13]  /*126a0*/  IADD3 R2, P2, R14, R5, RZ ;  /* 0x000000050e027210 */ /* 0x000fda0007f5e0ff */
[----:B------:R-:W-:Y:S05]  /*126b0*/  WARPSYNC.COLLECTIVE R15, `(.L_x_391) ;  /* 0x000000000f087348 */ /* 0x000fea0003c00000 */
[----:B------:R0:W1:Y:S02]  /*126c0*/  SHFL.IDX P6, R14, R13, R12, R11 ;  /* 0x0000000c0d0e7389 */ /* 0x00006400000c000b */
[----:B01----:R-:W-:Y:S01]  /*126d0*/  ENDCOLLECTIVE ;  /* 0x000000000000791b */ /* 0x003fe20003800000 */
.L_x_391:
        /* <DEDUP_REMOVED lines=13> */
.L_x_392:
[----:B------:R-:W-:Y:S01]  /*127b0*/  IMAD.MOV.U32 R13, RZ, RZ, R24 ;  /* 0x000000ffff0d7224 */ /* 0x000fe200078e0018 */
[----:B------:R-:W-:Y:S01]  /*127c0*/  MOV R12, 0x3 ;  /* 0x00000003000c7802 */ /* 0x000fe20000000f00 */
[----:B------:R-:W-:-:S07]  /*127d0*/  IMAD.MOV.U32 R10, RZ, RZ, R14 ;  /* 0x000000ffff0a7224 */ /* 0x000fce00078e000e */
[----:B------:R-:W-:Y:S05]  /*127e0*/  WARPSYNC.COLLECTIVE R15, `(.L_x_393) ;  /* 0x000000000f087348 */ /* 0x000fea0003c00000 */
[----:B------:R0:W1:Y:S02]  /*127f0*/  SHFL.IDX P6, R14, R13, R12, R11 ;  /* 0x0000000c0d0e7389 */ /* 0x00006400000c000b */
[----:B01----:R-:W-:Y:S01]  /*12800*/  ENDCOLLECTIVE ;  /* 0x000000000000791b */ /* 0x003fe20003800000 */
.L_x_393:
[----:B------:R-:W-:-:S05]  /*12810*/  IADD3 R2, P2, R10, R5, RZ ;  /* 0x000000050a027210 */ /* 0x000fca0007f5e0ff */
[----:B------:R-:W-:-:S05]  /*12820*/  IMAD.X R3, RZ, RZ, R7, P2 ;  /* 0x000000ffff037224 */ /* 0x000fca00010e0607 */
[----:B------:R-:W-:Y:S01]  /*12830*/  @!PT LDS RZ, [RZ] ;  /* 0x00000000fffff984 */ /* 0x000fe20000000800 */
[----:B------:R-:W-:Y:S01]  /*12840*/  @!PT LDS RZ, [RZ] ;  /* 0x00000000fffff984 */ /* 0x000fe20000000800 */
[----:B------:R-:W-:Y:S01]  /*12850*/  @!PT LDS RZ, [RZ] ;  /* 0x00000000fffff984 */ /* 0x000fe20000000800 */
[----:B------:R0:W-:Y:S01]  /*12860*/  LDGSTS.E.BYPASS.LTC128B.128 [R4+0x1400], desc[UR36][R2.64], !P3 ;  /* 0x0140000002047fae */ /* 0x0001e2000d901d64 */
[----:B------:R-:W-:Y:S01]  /*12870*/  IMAD.MOV.U32 R13, RZ, RZ, R18 ;  /* 0x000000ffff0d7224 */ /* 0x000fe200078e0012 */
[C---:B------:R-:W-:Y:S02]  /*12880*/  ISETP.LT.OR P3, PT, R6.reuse, 0x31, P1 ;  /* 0x000000310600780c */ /* 0x040fe40000f61670 */
[----:B------:R0:W-:Y:S01]  /*12890*/  LDGSTS.E.BYPASS.LTC128B.128 [R4+0x4400], desc[UR36][R2.64+0x80], !P4 ;  /* 0x0440008002047fae */ /* 0x0001e2000e101d64 */
[----:B------:R-:W-:Y:S01]  /*128a0*/  ISETP.LT.OR P4, PT, R6, 0x31, !P0 ;  /* 0x000000310600780c */ /* 0x000fe20004781670 */
[----:B------:R-:W-:-:S12]  /*128b0*/  IMAD.MOV.U32 R8, RZ, RZ, R14 ;  /* 0x000000ffff087224 */ /* 0x000fd800078e000e */
[----:B0-----:R-:W-:Y:S05]  /*128c0*/  WARPSYNC.COLLECTIVE R15, `(.L_x_394) ;  /* 0x000000000f087348 */ /* 0x001fea0003c00000 */
[----:B------:R1:W2:Y:S02]  /*128d0*/  SHFL.IDX P6, R14, R13, R12, R11 ;  /* 0x0000000c0d0e7389 */ /* 0x0002a400000c000b */
[----:B012---:R-:W-:Y:S01]  /*128e0*/  ENDCOLLECTIVE ;  /* 0x000000000000791b */ /* 0x007fe20003800000 */
.L_x_394:
[----:B------:R-:W-:Y:S02]  /*128f0*/  IMAD.MOV.U32 R13, RZ, RZ, R24 ;  /* 0x000000ffff0d7224 */ /* 0x000fe400078e0018 */
[----:B------:R-:W-:Y:S01]  /*12900*/  IMAD.MOV.U32 R12, RZ, RZ, 0x4 ;  /* 0x00000004ff0c7424 */ /* 0x000fe200078e00ff */
[----:B------:R-:W-:-:S13]  /*12910*/  IADD3 R2, P2, R14, R5, RZ ;  /* 0x000000050e027210 */ /* 0x000fda0007f5e0ff */
[----:B------:R-:W-:Y:S05]  /*12920*/  WARPSYNC.COLLECTIVE R15, `(.L_x_395) ;  /* 0x000000000f087348 */ /* 0x000fea0003c00000 */
[----:B------:R0:W1:Y:S02]  /*12930*/  SHFL.IDX P6, R14, R13, R12, R11 ;  /* 0x0000000c0d0e7389 */ /* 0x00006400000c000b */
[----:B01----:R-:W-:Y:S01]  /*12940*/  ENDCOLLECTIVE ;  /* 0x000000000000791b */ /* 0x003fe20003800000 */
.L_x_395:
        /* <DEDUP_REMOVED lines=13> */
.L_x_396:
[----:B------:R-:W-:Y:S02]  /*12a20*/  IMAD.MOV.U32 R13, RZ, RZ, R24 ;  /* 0x000000ffff0d7224 */ /* 0x000fe400078e0018 */
[----:B------:R-:W-:Y:S02]  /*12a30*/  IMAD.MOV.U32 R12, RZ, RZ, 0x5 ;  /* 0x00000005ff0c7424 */ /* 0x000fe400078e00ff */
[----:B------:R-:W-:-:S07]  /*12a40*/  IMAD.MOV.U32 R10, RZ, RZ, R14 ;  /* 0x000000ffff0a7224 */ /* 0x000fce00078e000e */
[----:B------:R-:W-:Y:S05]  /*12a50*/  WARPSYNC.COLLECTIVE R15, `(.L_x_397) ;  /* 0x000000000f087348 */ /* 0x000fea0003c00000 */
[----:B------:R0:W1:Y:S02]  /*12a60*/  SHFL.IDX P6, R14, R13, R12, R11 ;  /* 0x0000000c0d0e7389 */ /* 0x00006400000c000b */
[----:B01----:R-:W-:Y:S01]  /*12a70*/  ENDCOLLECTIVE ;  /* 0x000000000000791b */ /* 0x003fe20003800000 */
.L_x_397:
[----:B------:R-:W-:-:S05]  /*12a80*/  IADD3 R2, P2, R10, R5, RZ ;  /* 0x000000050a027210 */ /* 0x000fca0007f5e0ff */
[----:B------:R-:W-:-:S05]  /*12a90*/  IMAD.X R3, RZ, RZ, R7, P2 ;  /* 0x000000ffff037224 */ /* 0x000fca00010e0607 */
[----:B------:R-:W-:Y:S01]  /*12aa0*/  @!PT LDS RZ, [RZ] ;  /* 0x00000000fffff984 */ /* 0x000fe20000000800 */
[----:B------:R-:W-:Y:S01]  /*12ab0*/  @!PT LDS RZ, [RZ] ;  /* 0x00000000fffff984 */ /* 0x000fe20000000800 */
[----:B------:R-:W-:Y:S01]  /*12ac0*/  @!PT LDS RZ, [RZ] ;  /* 0x00000000fffff984 */ /* 0x000fe20000000800 */
[----:B------:R0:W-:Y:S01]  /*12ad0*/  LDGSTS.E.BYPASS.LTC128B.128 [R4+0x2400], desc[UR36][R2.64], !P3 ;  /* 0x0240000002047fae */ /* 0x0001e2000d901d64 */
[----:B------:R-:W-:-:S03]  /*12ae0*/  IMAD.MOV.U32 R13, RZ, RZ, R18 ;  /* 0x000000ffff0d7224 */ /* 0x000fc600078e0012 */
[----:B------:R0:W-:Y:S01]  /*12af0*/  LDGSTS.E.BYPASS.LTC128B.128 [R4+0x5400], desc[UR36][R2.64+0x80], !P4 ;  /* 0x0540008002047fae */ /* 0x0001e2000e101d64 */
[----:B------:R-:W-:-:S07]  /*12b00*/  MOV R24, R14 ;  /* 0x0000000e00187202 */ /* 0x000fce0000000f00 */
[----:B0-----:R-:W-:Y:S05]  /*12b10*/  WARPSYNC.COLLECTIVE R15, `(.L_x_398) ;  /* 0x000000000f087348 */ /* 0x001fea0003c00000 */
[----:B------:R1:W2:Y:S02]  /*12b20*/  SHFL.IDX P6, R14, R13, R12, R11 ;  /* 0x0000000c0d0e7389 */ /* 0x0002a400000c000b */
[----:B012---:R-:W-:Y:S01]  /*12b30*/  ENDCOLLECTIVE ;  /* 0x000000000000791b */ /* 0x007fe20003800000 */
.L_x_398:
[----:B------:R-:W-:Y:S05]  /*12b40*/  BRA `(.L_x_399) ;  /* 0xffffffc000147947 */ /* 0x000fea000383ffff */
.L_x_295:
        /* <DEDUP_REMOVED lines=8> */
.L_x_401:
[----:B------:R-:W-:Y:S05]  /*12bd0*/  BSYNC B0 ;  /* 0x0000000000007941 */ /* 0x000fea0003800000 */
.L_x_400:
[----:B------:R-:W-:Y:S01]  /*12be0*/  IMAD.MOV.U32 R13, RZ, RZ, R16 ;  /* 0x000000ffff0d7224 */ /* 0x000fe200078e0010 */
[----:B------:R-:W-:Y:S01]  /*12bf0*/  MOV R0, R14 ;  /* 0x0000000e00007202 */ /* 0x000fe20000000f00 */
[----:B------:R-:W-:Y:S01]  /*12c00*/  IMAD.MOV.U32 R12, RZ, RZ, 0x1 ;  /* 0x00000001ff0c7424 */ /* 0x000fe200078e00ff */
[----:B------:R-:W-:Y:S01]  /*12c10*/  IADD3 R7, R19, R9, RZ ;  /* 0x0000000913077210 */ /* 0x000fe20007ffe0ff */
[----:B------:R-:W-:Y:S02]  /*12c20*/  IMAD.MOV.U32 R11, RZ, RZ, 0x1f ;  /* 0x0000001fff0b7424 */ /* 0x000fe400078e00ff */
[----:B------:R-:W-:-:S07]  /*12c30*/  IMAD.MOV.U32 R15, RZ, RZ, -0x1 ;  /* 0xffffffffff0f7424 */ /* 0x000fce00078e00ff */
[----:B------:R-:W-:Y:S05]  /*12c40*/  WARPSYNC.COLLECTIVE R15, `(.L_x_402) ;  /* 0x000000000f087348 */ /* 0x000fea0003c00000 */
[----:B------:R0:W1:Y:S02]  /*12c50*/  SHFL.IDX P6, R14, R13, R12, R11 ;  /* 0x0000000c0d0e7389 */ /* 0x00006400000c000b */
[----:B01----:R-:W-:Y:S01]  /*12c60*/  ENDCOLLECTIVE ;  /* 0x000000000000791b */ /* 0x003fe20003800000 */
.L_x_402:
[----:B------:R-:W-:Y:S02]  /*12c70*/  ULDC UR4, c[0x0][0xc3c] ;  /* 0x00030f0000047ab9 */ /* 0x000fe40000000800 */
[----:B------:R-:W-:-:S13]  /*12c80*/  ISETP.GE.OR P1, PT, R7, UR4, !P0 ;  /* 0x0000000407007c0c */ /* 0x000fda000c726670 */
[----:B------:R-:W0:Y:S08]  /*12c90*/  @!P1 LDC.64 R4, c[0x0][0xc80] ;  /* 0x00032000ff049b82 */ /* 0x000e300000000a00 */
[----:B------:R-:W1:Y:S01]  /*12ca0*/  @!P1 LDC.64 R2, c[0x0][0xc78] ;  /* 0x00031e00ff029b82 */ /* 0x000e620000000a00 */
[----:B------:R-:W-:Y:S01]  /*12cb0*/  CS2R R10, SRZ ;  /* 0x00000000000a7805 */ /* 0x000fe2000001ff00 */
[----:B------:R-:W-:-:S02]  /*12cc0*/  IMAD.MOV.U32 R8, RZ, RZ, R14 ;  /* 0x000000ffff087224 */ /* 0x000fc400078e000e */
[----:B0-----:R-:W-:-:S06]  /*12cd0*/  @!P1 IMAD.WIDE R4, R7, 0x4, R4 ;  /* 0x0000000407049825 */ /* 0x001fcc00078e0204 */
[----:B------:R-:W2:Y:S01]  /*12ce0*/  @!P1 LDG.E R4, desc[UR36][R4.64] ;  /* 0x0000002404049981 */ /* 0x000ea2000c1e1900 */
[----:B-1----:R-:W-:-:S06]  /*12cf0*/  @!P1 IMAD.WIDE R2, R7, 0x4, R2 ;  /* 0x0000000407029825 */ /* 0x002fcc00078e0202 */
[----:B------:R-:W3:Y:S01]  /*12d00*/  @!P1 LDG.E R2, desc[UR36][R2.64] ;  /* 0x0000002402029981 */ /* 0x000ee2000c1e1900 */
[----:B------:R-:W-:Y:S01]  /*12d10*/  IMAD.MOV.U32 R7, RZ, RZ, RZ ;  /* 0x000000ffff077224 */ /* 0x000fe200078e00ff */
[C---:B------:R-:W-:Y:S02]  /*12d20*/  ISETP.GE.U32.AND P2, PT, R9.reuse, 0x2, PT ;  /* 0x000000020900780c */ /* 0x040fe40003f46070 */
[C---:B------:R-:W-:Y:S02]  /*12d30*/  ISETP.GE.U32.AND P3, PT, R9.reuse, 0x4, PT ;  /* 0x000000040900780c */ /* 0x040fe40003f66070 */
[C---:B------:R-:W-:Y:S02]  /*12d40*/  ISETP.GE.U32.AND P4, PT, R9.reuse, 0x8, PT ;  /* 0x000000080900780c */ /* 0x040fe40003f86070 */
[C---:B------:R-:W-:Y:S01]  /*12d50*/  ISETP.GE.U32.AND P5, PT, R9.reuse, 0x10, PT ;  /* 0x000000100900780c */ /* 0x040fe20003fa6070 */
[----:B--2---:R-:W-:Y:S02]  /*12d60*/  @!P1 IMAD.MOV.U32 R7, RZ, RZ, R4 ;  /* 0x000000ffff079224 */ /* 0x004fe400078e0004 */
[----:B---3--:R-:W-:Y:S01]  /*12d70*/  @!P1 IMAD.MOV.U32 R10, RZ, RZ, R2 ;  /* 0x000000ffff0a9224 */ /* 0x008fe200078e0002 */
[----:B------:R-:W-:-:S03]  /*12d80*/  ISETP.NE.AND P1, PT, R9, RZ, PT ;  /* 0x000000ff0900720c */ /* 0x000fc60003f25270 */
[----:B------:R-:W-:-:S10]  /*12d90*/  IMAD R13, R10, R7, RZ ;  /* 0x000000070a0d7224 */ /* 0x000fd400078e02ff */
[----:B------:R-:W-:Y:S05]  /*12da0*/  WARPSYNC.COLLECTIVE R15, `(.L_x_403) ;  /* 0x000000000f087348 */ /* 0x000fea0003c00000 */
[----:B------:R0:W1:Y:S02]  /*12db0*/  SHFL.UP P6, R14, R13, R12, R11 ;  /* 0x0400000c0d0e7389 */ /* 0x00006400000c000b */
[----:B01----:R-:W-:Y:S01]  /*12dc0*/  ENDCOLLECTIVE ;  /* 0x000000000000791b */ /* 0x003fe20003800000 */
.L_x_403:
[----:B------:R-:W-:Y:S02]  /*12dd0*/  MOV R12, 0x2 ;  /* 0x00000002000c7802 */ /* 0x000fe40000000f00 */
[----:B------:R-:W-:-:S05]  /*12de0*/  SEL R6, R14, RZ, P1 ;  /* 0x000000ff0e067207 */ /* 0x000fca0000800000 */
[----:B------:R-:W-:-:S04]  /*12df0*/  IMAD.IADD R6, R13, 0x1, R6 ;  /* 0x000000010d067824 */ /* 0x000fc800078e0206 */
[----:B------:R-:W-:-:S07]  /*12e00*/  IMAD.MOV.U32 R13, RZ, RZ, R6 ;  /* 0x000000ffff0d7224 */ /* 0x000fce00078e0006 */
[----:B------:R-:W-:Y:S05]  /*12e10*/  WARPSYNC.COLLECTIVE R15, `(.L_x_404) ;  /* 0x000000000f087348 */ /* 0x000fea0003c00000 */
[----:B------:R0:W1:Y:S02]  /*12e20*/  SHFL.UP P6, R14, R13, R12, R11 ;  /* 0x0400000c0d0e7389 */ /* 0x00006400000c000b */
[----:B01----:R-:W-:Y:S01]  /*12e30*/  ENDCOLLECTIVE ;  /* 0x000000000000791b */ /* 0x003fe20003800000 */
.L_x_404:
[----:B------:R-:W-:Y:S01]  /*12e40*/  IMAD.MOV.U32 R12, RZ, RZ, 0x4 ;  /* 0x00000004ff0c7424 */ /* 0x000fe200078e00ff */
[----:B------:R-:W-:-:S05]  /*12e50*/  SEL R3, R14, RZ, P2 ;  /* 0x000000ff0e037207 */ /* 0x000fca0001000000 */
[----:B------:R-:W-:Y:S02]  /*12e60*/  IMAD.IADD R2, R6, 0x1, R3 ;  /* 0x0000000106027824 */ /* 0x000fe400078e0203 */
[----:B------:R-:W-:Y:S02]  /*12e70*/  IMAD.MOV.U32 R6, RZ, RZ, RZ ;  /* 0x000000ffff067224 */ /* 0x000fe400078e00ff */
[----:B------:R-:W-:-:S07]  /*12e80*/  IMAD.MOV.U32 R13, RZ, RZ, R2 ;  /* 0x000000ffff0d7224 */ /* 0x000fce00078e0002 */
[----:B------:R-:W-:Y:S05]  /*12e90*/  WARPSYNC.COLLECTIVE R15, `(.L_x_405) ;  /* 0x000000000f087348 */ /* 0x000fea0003c00000 */
[----:B------:R0:W1:Y:S02]  /*12ea0*/  SHFL.UP P6, R14, R13, R12, R11 ;  /* 0x0400000c0d0e7389 */ /* 0x00006400000c000b */
[----:B01----:R-:W-:Y:S01]  /*12eb0*/  ENDCOLLECTIVE ;  /* 0x000000000000791b */ /* 0x003fe20003800000 */
.L_x_405:
[----:B------:R-:W-:Y:S02]  /*12ec0*/  MOV R12, 0x8 ;  /* 0x00000008000c7802 */ /* 0x000fe40000000f00 */
[----:B------:R-:W-:-:S05]  /*12ed0*/  SEL R3, R14, RZ, P3 ;  /* 0x000000ff0e037207 */ /* 0x000fca0001800000 */
[----:B------:R-:W-:-:S04]  /*12ee0*/  IMAD.IADD R3, R2, 0x1, R3 ;  /* 0x0000000102037824 */ /* 0x000fc800078e0203 */
[----:B------:R-:W-:-:S07]  /*12ef0*/  IMAD.MOV.U32 R13, RZ, RZ, R3 ;  /* 0x000000ffff0d7224 */ /* 0x000fce00078e0003 */
[----:B------:R-:W-:Y:S05]  /*12f00*/  WARPSYNC.COLLECTIVE R15, `(.L_x_406) ;  /* 0x000000000f087348 */ /* 0x000fea0003c00000 */
[----:B------:R0:W1:Y:S02]  /*12f10*/  SHFL.UP P6, R14, R13, R12, R11 ;  /* 0x0400000c0d0e7389 */ /* 0x00006400000c000b */
[----:B01----:R-:W-:Y:S01]  /*12f20*/  ENDCOLLECTIVE ;  /* 0x000000000000791b */ /* 0x003fe20003800000 */
.L_x_406:
[----:B------:R-:W-:Y:S01]  /*12f30*/  IMAD.MOV.U32 R12, RZ, RZ, 0x10 ;  /* 0x00000010ff0c7424 */ /* 0x000fe200078e00ff */
[----:B------:R-:W-:-:S05]  /*12f40*/  SEL R4, R14, RZ, P4 ;  /* 0x000000ff0e047207 */ /* 0x000fca0002000000 */
[----:B------:R-:W-:-:S04]  /*12f50*/  IMAD.IADD R4, R3, 0x1, R4 ;  /* 0x0000000103047824 */ /* 0x000fc800078e0204 */
[----:B------:R-:W-:-:S07]  /*12f60*/  IMAD.MOV.U32 R13, RZ, RZ, R4 ;  /* 0x000000ffff0d7224 */ /* 0x000fce00078e0004 */
[----:B------:R-:W-:Y:S05]  /*12f70*/  WARPSYNC.COLLECTIVE R15, `(.L_x_407) ;  /* 0x000000000f087348 */ /* 0x000fea0003c00000 */
[----:B------:R0:W1:Y:S02]  /*12f80*/  SHFL.UP P6, R14, R13, R12, R11 ;  /* 0x0400000c0d0e7389 */ /* 0x00006400000c000b */
[----:B01----:R-:W-:Y:S01]  /*12f90*/  ENDCOLLECTIVE ;  /* 0x000000000000791b */ /* 0x003fe20003800000 */
.L_x_407:
[----:B------:R-:W-:Y:S01]  /*12fa0*/  MOV R12, 0x1f ;  /* 0x0000001f000c7802 */ /* 0x000fe20000000f00 */
[----:B------:R-:W-:Y:S01]  /*12fb0*/  IMAD.MOV.U32 R11, RZ, RZ, 0x1f ;  /* 0x0000001fff0b7424 */ /* 0x000fe200078e00ff */
[----:B------:R-:W-:-:S05]  /*12fc0*/  SEL R3, R14, RZ, P5 ;  /* 0x000000ff0e037207 */ /* 0x000fca0002800000 */
[----:B------:R-:W-:-:S04]  /*12fd0*/  IMAD.IADD R2, R4, 0x1, R3 ;  /* 0x0000000104027824 */ /* 0x000fc800078e0203 */
[----:B------:R-:W-:-:S07]  /*12fe0*/  IMAD.MOV.U32 R13, RZ, RZ, R2 ;  /* 0x000000ffff0d7224 */ /* 0x000fce00078e0002 */
[----:B------:R-:W-:Y:S05]  /*12ff0*/  WARPSYNC.COLLECTIVE R15, `(.L_x_408) ;  /* 0x000000000f087348 */ /* 0x000fea0003c00000 */
[----:B------:R0:W1:Y:S02]  /*13000*/  SHFL.IDX P6, R14, R13, R12, R11 ;  /* 0x0000000c0d0e7389 */ /* 0x00006400000c000b */
[----:B01----:R-:W-:Y:S01]  /*13010*/  ENDCOLLECTIVE ;  /* 0x000000000000791b */ /* 0x003fe20003800000 */
.L_x_408:
[----:B------:R-:W-:Y:S05]  /*13020*/  BRA `(.L_x_409) ;  /* 0xffffffc000247947 */ /* 0x000fea000383ffff */
.L_x_298:
[----:B------:R-:W-:Y:S01]  /*13030*/  BSSY B0, `(.L_x_410) ;  /* 0x0000007000007945 */ /* 0x000fe20003800000 */
[----:B------:R-:W-:Y:S02]  /*13040*/  IMAD.MOV.U32 R12, RZ, RZ, 0x1 ;  /* 0x00000001ff0c7424 */ /* 0x000fe400078e00ff */
[----:B------:R-:W-:Y:S02]  /*13050*/  IMAD.MOV.U32 R11, RZ, RZ, RZ ;  /* 0x000000ffff0b7224 */ /* 0x000fe400078e00ff */
[----:B------:R-:W-:-:S07]  /*13060*/  IMAD.MOV.U32 R15, RZ, RZ, -0x1 ;  /* 0xffffffffff0f7424 */ /* 0x000fce00078e00ff */
[----:B------:R-:W-:Y:S05]  /*13070*/  WARPSYNC.COLLECTIVE R15, `(.L_x_411) ;  /* 0x000000000f087348 */ /* 0x000fea0003c00000 */
[----:B------:R0:W1:Y:S02]  /*13080*/  SHFL.UP P6, R14, R13, R12, R11 ;  /* 0x0400000c0d0e7389 */ /* 0x00006400000c000b */
[----:B01----:R-:W-:Y:S01]  /*13090*/  ENDCOLLECTIVE ;  /* 0x000000000000791b */ /* 0x003fe20003800000 */
.L_x_411:
[----:B------:R-:W-:Y:S05]  /*130a0*/  BSYNC B0 ;  /* 0x0000000000007941 */ /* 0x000fea0003800000 */
.L_x_410:
[----:B------:R-:W-:Y:S01]  /*130b0*/  SEL R14, R14, RZ, P1 ;  /* 0x000000ff0e0e7207 */ /* 0x000fe20000800000 */
[----:B------:R-:W-:Y:S02]  /*130c0*/  IMAD.MOV.U32 R12, RZ, RZ, 0x2 ;  /* 0x00000002ff0c7424 */ /* 0x000fe400078e00ff */
[----:B------:R-:W-:Y:S01]  /*130d0*/  IMAD.MOV.U32 R11, RZ, RZ, RZ ;  /* 0x000000ffff0b7224 */ /* 0x000fe200078e00ff */
[----:B------:R-:W-:Y:S01]  /*130e0*/  IADD3 R13, R13, R14, RZ ;  /* 0x0000000e0d0d7210 */ /* 0x000fe20007ffe0ff */
[----:B------:R-:W-:-:S07]  /*130f0*/  IMAD.MOV.U32 R15, RZ, RZ, -0x1 ;  /* 0xffffffffff0f7424 */ /* 0x000fce00078e00ff */
[----:B------:R-:W-:Y:S05]  /*13100*/  WARPSYNC.COLLECTIVE R15, `(.L_x_412) ;  /* 0x000000000f087348 */ /* 0x000fea0003c00000 */
[----:B------:R0:W1:Y:S02]  /*13110*/  SHFL.UP P6, R14, R13, R12, R11 ;  /* 0x0400000c0d0e7389 */ /* 0x00006400000c000b */
[----:B01----:R-:W-:Y:S01]  /*13120*/  ENDCOLLECTIVE ;  /* 0x000000000000791b */ /* 0x003fe20003800000 */
.L_x_412:
[----:B------:R-:W-:Y:S02]  /*13130*/  MOV R12, 0x4 ;  /* 0x00000004000c7802 */ /* 0x000fe40000000f00 */
[----:B------:R-:W-:-:S05]  /*13140*/  SEL R2, R14, RZ, P2 ;  /* 0x000000ff0e027207 */ /* 0x000fca0001000000 */
[----:B------:R-:W-:-:S04]  /*13150*/  IMAD.IADD R2, R13, 0x1, R2 ;  /* 0x000000010d027824 */ /* 0x000fc800078e0202 */
[----:B------:R-:W-:-:S07]  /*13160*/  IMAD.MOV.U32 R13, RZ, RZ, R2 ;  /* 0x000000ffff0d7224 */ /* 0x000fce00078e0002 */
[----:B------:R-:W-:Y:S05]  /*13170*/  WARPSYNC.COLLECTIVE R15, `(.L_x_413) ;  /* 0x000000000f087348 */ /* 0x000fea0003c00000 */
[----:B------:R0:W1:Y:S02]  /*13180*/  SHFL.UP P6, R14, R13, R12, R11 ;  /* 0x0400000c0d0e7389 */ /* 0x00006400000c000b */
[----:B01----:R-:W-:Y:S01]  /*13190*/  ENDCOLLECTIVE ;  /* 0x000000000000791b */ /* 0x003fe20003800000 */
.L_x_413:
[----:B------:R-:W-:Y:S01]  /*131a0*/  IMAD.MOV.U32 R12, RZ, RZ, 0x8 ;  /* 0x00000008ff0c7424 */ /* 0x000fe200078e00ff */
[----:B------:R-:W-:-:S05]  /*131b0*/  SEL R3, R14, RZ, P3 ;  /* 0x000000ff0e037207 */ /* 0x000fca0001800000 */
[----:B------:R-:W-:-:S04]  /*131c0*/  IMAD.IADD R3, R2, 0x1, R3 ;  /* 0x0000000102037824 */ /* 0x000fc800078e0203 */
[----:B------:R-:W-:-:S07]  /*131d0*/  IMAD.MOV.U32 R13, RZ, RZ, R3 ;  /* 0x000000ffff0d7224 */ /* 0x000fce00078e0003 */
[----:B------:R-:W-:Y:S05]  /*131e0*/  WARPSYNC.COLLECTIVE R15, `(.L_x_414) ;  /* 0x000000000f087348 */ /* 0x000fea0003c00000 */
[----:B------:R0:W1:Y:S02]  /*131f0*/  SHFL.UP P6, R14, R13, R12, R11 ;  /* 0x0400000c0d0e7389 */ /* 0x00006400000c000b */
[----:B01----:R-:W-:Y:S01]  /*13200*/  ENDCOLLECTIVE ;  /* 0x000000000000791b */ /* 0x003fe20003800000 */
.L_x_414:
[----:B------:R-:W-:Y:S02]  /*13210*/  MOV R12, 0x10 ;  /* 0x00000010000c7802 */ /* 0x000fe40000000f00 */
[----:B------:R-:W-:-:S05]  /*13220*/  SEL R4, R14, RZ, P4 ;  /* 0x000000ff0e047207 */ /* 0x000fca0002000000 */
[----:B------:R-:W-:-:S04]  /*13230*/  IMAD.IADD R4, R3, 0x1, R4 ;  /* 0x0000000103047824 */ /* 0x000fc800078e0204 */
[----:B------:R-:W-:-:S07]  /*13240*/  IMAD.MOV.U32 R13, RZ, RZ, R4 ;  /* 0x000000ffff0d7224 */ /* 0x000fce00078e0004 */
[----:B------:R-:W-:Y:S05]  /*13250*/  WARPSYNC.COLLECTIVE R15, `(.L_x_415) ;  /* 0x000000000f087348 */ /* 0x000fea0003c00000 */
[----:B------:R0:W1:Y:S02]  /*13260*/  SHFL.UP P6, R14, R13, R12, R11 ;  /* 0x0400000c0d0e7389 */ /* 0x00006400000c000b */
[----:B01----:R-:W-:Y:S01]  /*13270*/  ENDCOLLECTIVE ;  /* 0x000000000000791b */ /* 0x003fe20003800000 */
.L_x_415:
[----:B------:R-:W-:Y:S02]  /*13280*/  IMAD.MOV.U32 R12, RZ, RZ, 0x1f ;  /* 0x0000001fff0c7424 */ /* 0x000fe400078e00ff */
[----:B------:R-:W-:Y:S01]  /*13290*/  IMAD.MOV.U32 R11, RZ, RZ, 0x1f ;  /* 0x0000001fff0b7424 */ /* 0x000fe200078e00ff */
[----:B------:R-:W-:-:S05]  /*132a0*/  SEL R3, R14, RZ, P5 ;  /* 0x000000ff0e037207 */ /* 0x000fca0002800000 */
[----:B------:R-:W-:-:S04]  /*132b0*/  IMAD.IADD R2, R4, 0x1, R3 ;  /* 0x0000000104027824 */ /* 0x000fc800078e0203 */
[----:B------:R-:W-:-:S07]  /*132c0*/  IMAD.MOV.U32 R13, RZ, RZ, R2 ;  /* 0x000000ffff0d7224 */ /* 0x000fce00078e0002 */
[----:B------:R-:W-:Y:S05]  /*132d0*/  WARPSYNC.COLLECTIVE R15, `(.L_x_416) ;  /* 0x000000000f087348 */ /* 0x000fea0003c00000 */
[----:B------:R0:W1:Y:S02]  /*132e0*/  SHFL.IDX P6, R14, R13, R12, R11 ;  /* 0x0000000c0d0e7389 */ /* 0x00006400000c000b */
[----:B01----:R-:W-:Y:S01]  /*132f0*/  ENDCOLLECTIVE ;  /* 0x000000000000791b */ /* 0x003fe20003800000 */
.L_x_416:
[----:B------:R-:W-:Y:S05]  /*13300*/  BRA `(.L_x_417) ;  /* 0xffffffc000107947 */ /* 0x000fea000383ffff */
.L_x_300:
[----:B------:R-:W-:Y:S01]  /*13310*/  BSSY B0, `(.L_x_418) ;  /* 0x0000006000007945 */ /* 0x000fe20003800000 */
[----:B------:R-:W-:Y:S01]  /*13320*/  PLOP3.LUT P6, PT, P6, PT, PT, 0x8, 0x0 ;  /* 0x000000000000781c */ /* 0x000fe200037ce170 */
[----:B------:R-:W-:-:S12]  /*13330*/  IMAD.MOV.U32 R15, RZ, RZ, -0x1 ;  /* 0xffffffffff0f7424 */ /* 0x000fd800078e00ff */
[----:B0-----:R-:W-:Y:S05]  /*13340*/  WARPSYNC.COLLECTIVE R15, `(.L_x_419) ;  /* 0x000000000f087348 */ /* 0x001fea0003c00000 */
[----:B------:R-:W-:Y:S01]  /*13350*/  VOTE.ANY R14, PT, P6 ;  /* 0x00000000000e7806 */ /* 0x000fe200030e0100 */
[----:B0-----:R-:W-:Y:S06]  /*13360*/  ENDCOLLECTIVE ;  /* 0x000000000000791b */ /* 0x001fec0003800000 */
.L_x_419:
[----:B------:R-:W-:Y:S05]  /*13370*/  BSYNC B0 ;  /* 0x0000000000007941 */ /* 0x000fea0003800000 */
.L_x_418:
[----:B------:R-:W-:Y:S01]  /*13380*/  MOV R3, R14 ;  /* 0x0000000e00037202 */ /* 0x000fe20000000f00 */
[----:B------:R-:W-:Y:S02]  /*13390*/  IMAD.MOV.U32 R13, RZ, RZ, R7 ;  /* 0x000000ffff0d7224 */ /* 0x000fe400078e0007 */
[----:B------:R-:W-:Y:S01]  /*133a0*/  IMAD.MOV.U32 R11, RZ, RZ, 0x1f ;  /* 0x0000001fff0b7424 */ /* 0x000fe200078e00ff */
[----:B------:R-:W0:Y:S01]  /*133b0*/  POPC R4, R3 ;  /* 0x0000000300047309 */ /* 0x000e220000000000 */
[----:B------:R-:W-:Y:S02]  /*133c0*/  IMAD.MOV.U32 R15, RZ, RZ, -0x1 ;  /* 0xffffffffff0f7424 */ /* 0x000fe400078e00ff */
[----:B0-----:R-:W-:-:S07]  /*133d0*/  IMAD.MOV.U32 R12, RZ, RZ, R4 ;  /* 0x000000ffff0c7224 */ /* 0x001fce00078e0004 */
[----:B------:R-:W-:Y:S05]  /*133e0*/  WARPSYNC.COLLECTIVE R15, `(.L_x_420) ;  /* 0x000000000f087348 */ /* 0x000fea0003c00000 */
[----:B------:R0:W1:Y:S02]  /*133f0*/  SHFL.IDX P6, R14, R13, R12, R11 ;  /* 0x0000000c0d0e7389 */ /* 0x00006400000c000b */
[----:B01----:R-:W-:Y:S01]  /*13400*/  ENDCOLLECTIVE ;  /* 0x000000000000791b */ /* 0x003fe20003800000 */
.L_x_420:
[----:B------:R-:W-:Y:S01]  /*13410*/  MOV R13, R10 ;  /* 0x0000000a000d7202 */ /* 0x000fe20000000f00 */
[----:B------:R-:W-:-:S07]  /*13420*/  IMAD.MOV.U32 R7, RZ, RZ, R14 ;  /* 0x000000ffff077224 */ /* 0x000fce00078e000e */
[----:B------:R-:W-:Y:S05]  /*13430*/  WARPSYNC.COLLECTIVE R15, `(.L_x_421) ;  /* 0x000000000f087348 */ /* 0x000fea0003c00000 */
[----:B------:R0:W1:Y:S02]  /*13440*/  SHFL.IDX P6, R14, R13, R12, R11 ;  /* 0x0000000c0d0e7389 */ /* 0x00006400000c000b */
[----:B01----:R-:W-:Y:S01]  /*13450*/  ENDCOLLECTIVE ;  /* 0x000000000000791b */ /* 0x003fe20003800000 */
.L_x_421:
[----:B------:R-:W-:Y:S01]  /*13460*/  IMAD.MOV.U32 R10, RZ, RZ, R14 ;  /* 0x000000ffff0a7224 */ /* 0x000fe200078e000e */
[----:B------:R-:W-:Y:S06]  /*13470*/  BRA `(.L_x_422) ;  /* 0xffffffbc00f07947 */ /* 0x000fec000383ffff */
.L_x_302:
[----:B------:R-:W-:Y:S01]  /*13480*/  BSSY B0, `(.L_x_423) ;  /* 0x0000007000007945 */ /* 0x000fe20003800000 */
[----:B------:R-:W-:Y:S02]  /*13490*/  IMAD.MOV.U32 R13, RZ, RZ, R2 ;  /* 0x000000ffff0d7224 */ /* 0x000fe400078e0002 */
[----:B------:R-:W-:Y:S02]  /*134a0*/  IMAD.MOV.U32 R11, RZ, RZ, 0x1f ;  /* 0x0000001fff0b7424 */ /* 0x000fe400078e00ff */
[----:B------:R-:W-:-:S07]  /*134b0*/  IMAD.MOV.U32 R15, RZ, RZ, -0x1 ;  /* 0xffffffffff0f7424 */ /* 0x000fce00078e00ff */
[----:B0123--:R-:W-:Y:S05]  /*134c0*/  WARPSYNC.COLLECTIVE R15, `(.L_x_424) ;  /* 0x000000000f087348 */ /* 0x00ffea0003c00000 */
[----:B------:R4:W0:Y:S02]  /*134d0*/  SHFL.IDX P6, R14, R13, R12, R11 ;  /* 0x0000000c0d0e7389 */ /* 0x00082400000c000b */
[----:B01234-:R-:W-:Y:S01]  /*134e0*/  ENDCOLLECTIVE ;  /* 0x000000000000791b */ /* 0x01ffe20003800000 */
.L_x_424:
[----:B------:R-:W-:Y:S05]  /*134f0*/  BSYNC B0 ;  /* 0x0000000000007941 */ /* 0x000fea0003800000 */
.L_x_423:
[----:B------:R-:W-:Y:S01]  /*13500*/  IMAD.MOV.U32 R6, RZ, RZ, R14 ;  /* 0x000000ffff067224 */ /* 0x000fe200078e000e */
[----:B------:R-:W-:Y:S06]  /*13510*/  BRA `(.L_x_301) ;  /* 0xffffffbc00e07947 */ /* 0x000fec000383ffff */
.L_x_306:
[----:B-1----:R1:W3:Y:S02]  /*13520*/  SYNCS.PHASECHK.TRANS64.TRYWAIT P0, [R4+URZ+0x2a820], R0 ;  /* 0x02a82000040075a7 */ /* 0x0022e4000800017f */
[----:B---3--:R-:W-:Y:S05]  /*13530*/  @!P0 NANOSLEEP.SYNCS 0x989680 ;  /* 0x009896800000895d */ /* 0x008fea0003900000 */
[----:B------:R-:W3:Y:S02]  /*13540*/  @!P0 SYNCS.PHASECHK.TRANS64 P0, [R4+URZ+0x2a820], R0 ;  /* 0x02a82000040085a7 */ /* 0x000ee4000800007f */
[----:B---3--:R-:W-:Y:S05]  /*13550*/  @!P0 BRA `(.L_x_306) ;  /* 0xfffffffc00f08947 */ /* 0x008fea000383ffff */
[----:B------:R-:W-:Y:S05]  /*13560*/  BRA `(.L_x_425) ;  /* 0xffffffc400387947 */ /* 0x000fea000383ffff */
.L_x_307:
[----:B------:R-:W3:Y:S01]  /*13570*/  S2R R2, SR_TID.X ;  /* 0x0000000000027919 */ /* 0x000ee20000002100 */
[----:B------:R-:W-:Y:S01]  /*13580*/  BSSY B0, `(.L_x_426) ;  /* 0x000000a000007945 */ /* 0x000fe20003800000 */
[----:B------:R-:W-:Y:S02]  /*13590*/  IMAD.MOV.U32 R12, RZ, RZ, RZ ;  /* 0x000000ffff0c7224 */ /* 0x000fe400078e00ff */
[----:B------:R-:W-:Y:S02]  /*135a0*/  IMAD.MOV.U32 R11, RZ, RZ, 0x1f ;  /* 0x0000001fff0b7424 */ /* 0x000fe400078e00ff */
[----:B------:R-:W-:Y:S01]  /*135b0*/  IMAD.MOV.U32 R15, RZ, RZ, -0x1 ;  /* 0xffffffffff0f7424 */ /* 0x000fe200078e00ff */
[----:B---3--:R-:W-:-:S04]  /*135c0*/  SHF.R.U32.HI R2, RZ, 0x5, R2 ;  /* 0x00000005ff027819 */ /* 0x008fc80000011602 */
[----:B------:R-:W-:-:S04]  /*135d0*/  LOP3.LUT R2, R2, 0x3, RZ, 0xc0, !PT ;  /* 0x0000000302027812 */ /* 0x000fc800078ec0ff */
[----:B------:R-:W-:-:S07]  /*135e0*/  MOV R13, R2 ;  /* 0x00000002000d7202 */ /* 0x000fce0000000f00 */
[----:B012---:R-:W-:Y:S05]  /*135f0*/  WARPSYNC.COLLECTIVE R15, `(.L_x_427) ;  /* 0x000000000f087348 */ /* 0x007fea0003c00000 */
[----:B------:R3:W4:Y:S02]  /*13600*/  SHFL.IDX P6, R14, R13, R12, R11 ;  /* 0x0000000c0d0e7389 */ /* 0x00072400000c000b */
[----:B01234-:R-:W-:Y:S01]  /*13610*/  ENDCOLLECTIVE ;  /* 0x000000000000791b */ /* 0x01ffe20003800000 */
.L_x_427:
[----:B------:R-:W-:Y:S05]  /*13620*/  BSYNC B0 ;  /* 0x0000000000007941 */ /* 0x000fea0003800000 */
.L_x_426:
[----:B------:R-:W-:Y:S05]  /*13630*/  BRA `(.L_x_428) ;  /* 0xffffffc400207947 */ /* 0x000fea000383ffff */
.L_x_310:
[----:B------:R-:W-:Y:S01]  /*13640*/  BSSY B1, `(.L_x_429) ;  /* 0x0000006000017945 */ /* 0x000fe20003800000 */
[----:B------:R-:W-:-:S07]  /*13650*/  IMAD.MOV.U32 R15, RZ, RZ, -0x1 ;  /* 0xffffffffff0f7424 */ /* 0x000fce00078e00ff */
[----:B012---:R-:W-:Y:S05]  /*13660*/  WARPSYNC.COLLECTIVE R15, `(.L_x_430) ;  /* 0x000000000f0c7348 */ /* 0x007fea0003c00000 */
[----:B------:R-:W-:Y:S02]  /*13670*/  ELECT P6, UR62, PT ;  /* 0x00000000003e782f */ /* 0x000fe400038c0000 */
[----:B------:R-:W-:Y:S01]  /*13680*/  MOV R14, UR62 ;  /* 0x0000003e000e7c02 */ /* 0x000fe20008000f00 */
[----:B012---:R-:W-:Y:S10]  /*13690*/  ENDCOLLECTIVE ;  /* 0x000000000000791b */ /* 0x007ff40003800000 */
.L_x_430:
[----:B------:R-:W-:Y:S05]  /*136a0*/  BSYNC B1 ;  /* 0x0000000000017941 */ /* 0x000fea0003800000 */
.L_x_429:
[----:B------:R-:W-:Y:S05]  /*136b0*/  BRA `(.L_x_431) ;  /* 0xffffffc400187947 */ /* 0x000fea000383ffff */
.L_x_312:
[----:B-1----:R1:W3:Y:S02]  /*136c0*/  SYNCS.PHASECHK.TRANS64.TRYWAIT P1, [R5+URZ+0x2a840], R0 ;  /* 0x02a84000050075a7 */ /* 0x0022e4000802017f */
[----:B---3--:R-:W-:Y:S05]  /*136d0*/  @!P1 NANOSLEEP.SYNCS 0x989680 ;  /* 0x009896800000995d */ /* 0x008fea0003900000 */
[----:B------:R-:W3:Y:S02]  /*136e0*/  @!P1 SYNCS.PHASECHK.TRANS64 P1, [R5+URZ+0x2a840], R0 ;  /* 0x02a84000050095a7 */ /* 0x000ee4000802007f */
[----:B---3--:R-:W-:Y:S05]  /*136f0*/  @!P1 BRA `(.L_x_312) ;  /* 0xfffffffc00f09947 */ /* 0x008fea000383ffff */
[----:B------:R-:W-:Y:S05]  /*13700*/  BRA `(.L_x_432) ;  /* 0xffffffc400407947 */ /* 0x000fea000383ffff */
.L_x_314:
[----:B---3--:R3:W4:Y:S02]  /*13710*/  SYNCS.PHASECHK.TRANS64.TRYWAIT P1, [R27+URZ+0x2a840], R2 ;  /* 0x02a840021b0075a7 */ /* 0x008724000802017f */
[----:B----4-:R-:W-:Y:S05]  /*13720*/  @!P1 NANOSLEEP.SYNCS 0x989680 ;  /* 0x009896800000995d */ /* 0x010fea0003900000 */
[----:B------:R-:W4:Y:S02]  /*13730*/  @!P1 SYNCS.PHASECHK.TRANS64 P1, [R27+URZ+0x2a840], R2 ;  /* 0x02a840021b0095a7 */ /* 0x000f24000802007f */
[----:B----4-:R-:W-:Y:S05]  /*13740*/  @!P1 BRA `(.L_x_314) ;  /* 0xfffffffc00f09947 */ /* 0x010fea000383ffff */
[----:B------:R-:W-:Y:S05]  /*13750*/  BRA `(.L_x_433) ;  /* 0xffffffc4004c7947 */ /* 0x000fea000383ffff */
.L_x_316:
[----:B----4-:R4:W0:Y:S02]  /*13760*/  SYNCS.PHASECHK.TRANS64.TRYWAIT P1, [R5+URZ+0x2a860], R0 ;  /* 0x02a86000050075a7 */ /* 0x010824000802017f */
[----:B0-----:R-:W-:Y:S05]  /*13770*/  @!P1 NANOSLEEP.SYNCS 0x989680 ;  /* 0x009896800000995d */ /* 0x001fea0003900000 */
[----:B------:R-:W0:Y:S02]  /*13780*/  @!P1 SYNCS.PHASECHK.TRANS64 P1, [R5+URZ+0x2a860], R0 ;  /* 0x02a86000050095a7 */ /* 0x000e24000802007f */
[----:B0-----:R-:W-:Y:S05]  /*13790*/  @!P1 BRA `(.L_x_316) ;  /* 0xfffffffc00f09947 */ /* 0x001fea000383ffff */
[----:B------:R-:W-:Y:S05]  /*137a0*/  BRA `(.L_x_434) ;  /* 0xffffffc400487947 */ /* 0x000fea000383ffff */
.L_x_435:
        /* <DEDUP_REMOVED lines=13> */
.L_x_3205:


//--------------------- .text._ZN7cutlass13device_kernelIN5flash11enable_sm90INS1_16FlashAttnFwdSm90INS1_25CollectiveMainloopFwdSm90ILi2EN4cute5tupleIJNS5_1CILi1EEES8_S8_EEENS6_IJNS7_ILi128EEENS7_ILi96EEENS7_ILi192EEEEEELi128ENS_6half_tEfNS_4arch4Sm90ELb0ELb0ELb1ELb1ELb1ELb1ELb0ELb1ELb1ELb1ELb1ELb0EEENS1_21CollectiveEpilogueFwdINS6_IJSA_SA_SB_EEES9_SE_SG_Li256ELb1ELb1ELb1ELb0EEENS1_36VarlenDynamicPersistentTileSchedulerILi128ELi96ELi256ELi128ELb1ELb1ELb1ELb0ELb1ELb1EEEEEEEEEvNT_6ParamsE --------------------------
	.section	.text._ZN7cutlass13device_kernelIN5flash11enable_sm90INS1_16FlashAttnFwdSm90INS1_25CollectiveMainloopFwdSm90ILi2EN4cute5tupleIJNS5_1CILi1EEES8_S8_EEENS6_IJNS7_ILi128EEENS7_ILi96EEENS7_ILi192EEEEEELi128ENS_6half_tEfNS_4arch4Sm90ELb0ELb0ELb1ELb1ELb1ELb1ELb0ELb1ELb1ELb1ELb1ELb0EEENS1_21CollectiveEpilogueFwdINS6_IJSA_SA_SB_EEES9_SE_SG_Li256ELb1ELb1ELb1ELb0EEENS1_36VarlenDynamicPersistentTileSchedulerILi128ELi96ELi256ELi128ELb1ELb1ELb1ELb0ELb1ELb1EEEEEEEEEvNT_6ParamsE,"ax",@progbits
	.align	128
.text._ZN7cutlass13device_kernelIN5flash11enable_sm90INS1_16FlashAttnFwdSm90INS1_25CollectiveMainloopFwdSm90ILi2EN4cute5tupleIJNS5_1CILi1EEES8_S8_EEENS6_IJNS7_ILi128EEENS7_ILi96EEENS7_ILi192EEEEEELi128ENS_6half_tEfNS_4arch4Sm90ELb0ELb0ELb1ELb1ELb1ELb1ELb0ELb1ELb1ELb1ELb1ELb0EEENS1_21CollectiveEpilogueFwdINS6_IJSA_SA_SB_EEES9_SE_SG_Li256ELb1ELb1ELb1ELb0EEENS1_36VarlenDynamicPersistentTileSchedulerILi128ELi96ELi256ELi128ELb1ELb1ELb1ELb0ELb1ELb1EEEEEEEEEvNT_6ParamsE:
        .type           _ZN7cutlass13device_kernelIN5flash11enable_sm90INS1_16FlashAttnFwdSm90INS1_25CollectiveMainloopFwdSm90ILi2EN4cute5tupleIJNS5_1CILi1EEES8_S8_EEENS6_IJNS7_ILi128EEENS7_ILi96EEENS7_ILi192EEEEEELi128ENS_6half_tEfNS_4arch4Sm90ELb0ELb0ELb1ELb1ELb1ELb1ELb0ELb1ELb1ELb1ELb1ELb0EEENS1_21CollectiveEpilogueFwdINS6_IJSA_SA_SB_EEES9_SE_SG_Li256ELb1ELb1ELb1ELb0EEENS1_36VarlenDynamicPersistentTileSchedulerILi128ELi96ELi256ELi128ELb1ELb1ELb1ELb0ELb1ELb1EEEEEEEEEvNT_6ParamsE,@function
        .size           _ZN7cutlass13device_kernelIN5flash11enable_sm90INS1_16FlashAttnFwdSm90INS1_25CollectiveMainloopFwdSm90ILi2EN4cute5tupleIJNS5_1CILi1EEES8_S8_EEENS6_IJNS7_ILi128EEENS7_ILi96EEENS7_ILi192EEEEEELi128ENS_6half_tEfNS_4arch4Sm90ELb0ELb0ELb1ELb1ELb1ELb1ELb0ELb1ELb1ELb1ELb1ELb0EEENS1_21CollectiveEpilogueFwdINS6_IJSA_SA_SB_EEES9_SE_SG_Li256ELb1ELb1ELb1ELb0EEENS1_36VarlenDynamicPersistentTileSchedulerILi128ELi96ELi256ELi128ELb1ELb1ELb1ELb0ELb1ELb1EEEEEEEEEvNT_6ParamsE,(.L_x_3206 - _ZN7cutlass13device_kernelIN5flash11enable_sm90INS1_16FlashAttnFwdSm90INS1_25CollectiveMainloopFwdSm90ILi2EN4cute5tupleIJNS5_1CILi1EEES8_S8_EEENS6_IJNS7_ILi128EEENS7_ILi96EEENS7_ILi192EEEEEELi128ENS_6half_tEfNS_4arch4Sm90ELb0ELb0ELb1ELb1ELb1ELb1ELb0ELb1ELb1ELb1ELb1ELb0EEENS1_21CollectiveEpilogueFwdINS6_IJSA_SA_SB_EEES9_SE_SG_Li256ELb1ELb1ELb1ELb0EEENS1_36VarlenDynamicPersistentTileSchedulerILi128ELi96ELi256ELi128ELb1ELb1ELb1ELb0ELb1ELb1EEEEEEEEEvNT_6ParamsE)
        .other          _ZN7cutlass13device_kernelIN5flash11enable_sm90INS1_16FlashAttnFwdSm90INS1_25CollectiveMainloopFwdSm90ILi2EN4cute5tupleIJNS5_1CILi1EEES8_S8_EEENS6_IJNS7_ILi128EEENS7_ILi96EEENS7_ILi192EEEEEELi128ENS_6half_tEfNS_4arch4Sm90ELb0ELb0ELb1ELb1ELb1ELb1ELb0ELb1ELb1ELb1ELb1ELb0EEENS1_21CollectiveEpilogueFwdINS6_IJSA_SA_SB_EEES9_SE_SG_Li256ELb1ELb1ELb1ELb0EEENS1_36VarlenDynamicPersistentTileSchedulerILi128ELi96ELi256ELi128ELb1ELb1ELb1ELb0ELb1ELb1EEEEEEEEEvNT_6ParamsE,@"STO_CUDA_ENTRY STV_DEFAULT"
_ZN7cutlass13device_kernelIN5flash11enable_sm90INS1_16FlashAttnFwdSm90INS1_25CollectiveMainloopFwdSm90ILi2EN4cute5tupleIJNS5_1CILi1EEES8_S8_EEENS6_IJNS7_ILi128EEENS7_ILi96EEENS7_ILi192EEEEEELi128ENS_6half_tEfNS_4arch4Sm90ELb0ELb0ELb1ELb1ELb1ELb1ELb0ELb1ELb1ELb1ELb1ELb0EEENS1_21CollectiveEpilogueFwdINS6_IJSA_SA_SB_EEES9_SE_SG_Li256ELb1ELb1ELb1ELb0EEENS1_36VarlenDynamicPersistentTileSchedulerILi128ELi96ELi256ELi128ELb1ELb1ELb1ELb0ELb1ELb1EEEEEEEEEvNT_6ParamsE:
[----:B------:R-:W0:Y:S02]  /*0000*/  LDC R1, c[0x0][0x28] ;  /* 0x00000a00ff017b82 */ /* 0x000e240000000800 */
[----:B0-----:R-:W-:Y:S01]  /*0010*/  VIADD R1, R1, 0xffffff70 ;  /* 0xffffff7001017836 */ /* 0x001fe20000000000 */
[----:B------:R-:W0:Y:S01]  /*0020*/  S2R R0, SR_TID.X ;  /* 0x0000000000007919 */ /* 0x000e220000002100 */
[----:B------:R-:W-:Y:S01]  /*0030*/  ELECT P0, URZ, PT ;  /* 0x00000000003f782f */ /* 0x000fe20003800000 */
[----:B------:R-:W-:Y:S01]  /*0040*/  BSSY B0, `(.L_x_436) ;  /* 0x000000e000007945 */ /* 0x000fe20003800000 */
[----:B0-----:R-:W-:-:S05]  /*0050*/  SHF.R.U32.HI R2, RZ, 0x5, R0 ;  /* 0x00000005ff027819 */ /* 0x001fca0000011600 */
[----:B------:R-:W0:Y:S02]  /*0060*/  SHFL.IDX PT, R3, R2, RZ, 0x1f ;  /* 0x00001fff02037589 */ /* 0x000e2400000e0000 */
[----:B0-----:R-:W-:Y:S02]  /*0070*/  ISETP.EQ.AND P0, PT, R3, RZ, P0 ;  /* 0x000000ff0300720c */ /* 0x001fe40000702270 */
[----:B------:R-:W-:-:S11]  /*0080*/  SHF.R.U32.HI R3, RZ, 0x7, R0 ;  /* 0x00000007ff037819 */ /* 0x000fd60000011600 */
[----:B------:R-:W-:Y:S05]  /*0090*/  @!P0 BRA `(.L_x_437) ;  /* 0x0000000000208947 */ /* 0x000fea0003800000 */
[----:B------:R-:W-:Y:S02]  /*00a0*/  ULDC.64 UR4, c[0x0][0x198] ;  /* 0x0000660000047ab9 */ /* 0x000fe40000000a00 */
[----:B------:R-:W-:Y:S02]  /*00b0*/  UIADD3 UR6, UP0, UR4, 0x570, URZ ;  /* 0x0000057004067890 */ /* 0x000fe4000ff1e03f */
[----:B------:R-:W-:Y:S02]  /*00c0*/  UIADD3 UR4, UP1, UR4, 0x670, URZ ;  /* 0x0000067004047890 */ /* 0x000fe4000ff3e03f */
[----:B------:R-:W-:Y:S02]  /*00d0*/  UIADD3.X UR7, URZ, UR5, URZ, UP0, !UPT ;  /* 0x000000053f077290 */ /* 0x000fe400087fe43f */
[----:B------:R-:W-:-:S07]  /*00e0*/  UIADD3.X UR5, URZ, UR5, URZ, UP1, !UPT ;  /* 0x000000053f057290 */ /* 0x000fce0008ffe43f */
[----:B------:R0:W-:Y:S02]  /*00f0*/  UTMACCTL.PF [UR6] ;  /* 0x00000000060079b9 */ /* 0x0001e40008040000 */
[----:B------:R0:W-:Y:S02]  /*0100*/  UTMACCTL.PF [UR4] ;  /* 0x00000000040079b9 */ /* 0x0001e40008040000 */
[----:B0-----:R-:W-:Y:S01]  /*0110*/  NOP ;  /* 0x0000000000007918 */ /* 0x001fe20000000000 */
.L_x_437:
[----:B------:R-:W-:Y:S05]  /*0120*/  BSYNC B0 ;  /* 0x0000000000007941 */ /* 0x000fea0003800000 */
.L_x_436:
[----:B------:R-:W-:Y:S01]  /*0130*/  VOTEU.ANY UP0, P0 ;  /* 0x00000000003f7886 */ /* 0x000fe20000000100 */
[----:B------:R-:W0:Y:S01]  /*0140*/  SHFL.IDX PT, R3, R3, RZ, 0x1f ;  /* 0x00001fff03037589 */ /* 0x000e2200000e0000 */
[----:B------:R-:W-:Y:S01]  /*0150*/  UMOV UR4, 0x80 ;  /* 0x0000008000047882 */ /* 0x000fe20000000000 */
[----:B------:R-:W-:Y:S01]  /*0160*/  UMOV UR7, 0x100 ;  /* 0x0000010000077882 */ /* 0x000fe20000000000 */
[----:B------:R-:W-:Y:S01]  /*0170*/  VOTEU.ANY UP1, P0 ;  /* 0x00000000003f7886 */ /* 0x000fe20000020100 */
[----:B------:R-:W1:Y:S01]  /*0180*/  @UP0 S2UR UR8, SR_CgaCtaId ;  /* 0x00000000000809c3 */ /* 0x000e620000008800 */
[----:B------:R-:W2:Y:S01]  /*0190*/  SHFL.IDX PT, R4, R2, RZ, 0x1f ;  /* 0x00001fff02047589 */ /* 0x000ea200000e0000 */
[----:B------:R-:W-:Y:S01]  /*01a0*/  @UP0 UMOV UR6, 0x400 ;  /* 0x0000040000060882 */ /* 0x000fe20000000000 */
[----:B------:R-:W-:-:S04]  /*01b0*/  @UP0 UIADD3 UR4, -UR4, 0x100000, URZ ;  /* 0x0010000004040890 */ /* 0x000fc8000fffe13f */
[----:B------:R-:W-:Y:S02]  /*01c0*/  @UP0 USHF.L.U32 UR5, UR4, 0xb, URZ ;  /* 0x0000000b04050899 */ /* 0x000fe4000800063f */
[----:B------:R-:W-:Y:S01]  /*01d0*/  @UP0 USHF.L.U32 UR4, UR4, 0x1, URZ ;  /* 0x0000000104040899 */ /* 0x000fe2000800063f */
[----:B------:R-:W-:Y:S01]  /*01e0*/  VOTEU.ANY UP2, P0 ;  /* 0x00000000003f7886 */ /* 0x000fe20000040100 */
[----:B0-----:R-:W-:Y:S01]  /*01f0*/  R2UR UR9, R3 ;  /* 0x00000000030972ca */ /* 0x001fe200000e0000 */
[----:B-1----:R-:W-:Y:S01]  /*0200*/  @UP0 ULEA UR8, UR8, UR6, 0x18 ;  /* 0x0000000608080291 */ /* 0x002fe2000f8ec03f */
[----:B--2---:R-:W-:Y:S01]  /*0210*/  ISETP.NE.AND P1, PT, R4, RZ, PT ;  /* 0x000000ff0400720c */ /* 0x004fe20003f25270 */
[----:B------:R-:W-:-:S04]  /*0220*/  @UP0 UIADD3 UR6, -UR7, 0x100000, URZ ;  /* 0x0010000007060890 */ /* 0x000fc8000fffe13f */
[----:B------:R-:W-:Y:S02]  /*0230*/  @UP0 USHF.L.U32 UR7, UR6, 0xb, URZ ;  /* 0x0000000b06070899 */ /* 0x000fe4000800063f */
[----:B------:R-:W-:-:S04]  /*0240*/  @UP0 USHF.L.U32 UR6, UR6, 0x1, URZ ;  /* 0x0000000106060899 */ /* 0x000fc8000800063f */
[----:B------:R-:W-:Y:S01]  /*0250*/  UISETP.NE.AND UP0, UPT, UR9, URZ, UPT ;  /* 0x0000003f0900728c */ /* 0x000fe2000bf05270 */
[----:B------:R-:W0:Y:S02]  /*0260*/  FENCE.VIEW.ASYNC.S ;  /* 0x00000000000073c6 */ /* 0x000e240000000000 */
[----:B0-----:R0:W1:Y:S05]  /*0270*/  @UP1 SYNCS.EXCH.64 URZ, [UR8+0x2a800], UR4 ;  /* 0x02a80004083f15b2 */ /* 0x00106a0008000100 */
[----:B------:R0:W2:Y:S01]  /*0280*/  @UP2 SYNCS.EXCH.64 URZ, [UR8+0x2a820], UR6 ;  /* 0x02a82006083f25b2 */ /* 0x0000a20008000100 */
        /* <DEDUP_REMOVED lines=14> */
[----:B0-----:R3:W4:Y:S08]  /*0370*/  SYNCS.EXCH.64 URZ, [UR8+0x2a830], UR4 ;  /* 0x02a83004083f75b2 */ /* 0x0017300008000100 */
[----:B------:R3:W0:Y:S01]  /*0380*/  SYNCS.EXCH.64 URZ, [UR8+0x2a840], UR6 ;  /* 0x02a84006083f75b2 */ /* 0x0006220008000100 */
[----:B------:R3:W0:Y:S01]  /*0390*/  SYNCS.EXCH.64 URZ, [UR8+0x2a838], UR4 ;  /* 0x02a83804083f75b2 */ /* 0x0006220008000100 */
[----:B------:R3:W0:Y:S02]  /*03a0*/  SYNCS.EXCH.64 URZ, [UR8+0x2a848], UR6 ;  /* 0x02a84806083f75b2 */ /* 0x0006240008000100 */
[----:B---3--:R-:W-:Y:S01]  /*03b0*/  NOP ;  /* 0x0000000000007918 */ /* 0x008fe20000000000 */
.L_x_438:
[----:B------:R-:W3:Y:S01]  /*03c0*/  SHFL.IDX PT, R3, R2, RZ, 0x1f ;  /* 0x00001fff02037589 */ /* 0x000ee200000e0000 */
[----:B------:R-:W-:Y:S01]  /*03d0*/  NOP ;  /* 0x0000000000007918 */ /* 0x000fe20000000000 */
[----:B---3--:R-:W-:-:S13]  /*03e0*/  ISETP.NE.AND P0, PT, R3, RZ, PT ;  /* 0x000000ff0300720c */ /* 0x008fda0003f05270 */
        /* <DEDUP_REMOVED lines=17> */
[----:B------:R3:W0:Y:S02]  /*0500*/  SYNCS.EXCH.64 URZ, [UR8+0x2a868], UR6 ;  /* 0x02a86806083f75b2 */ /* 0x0006240008000100 */
[----:B---3--:R-:W-:Y:S01]  /*0510*/  NOP ;  /* 0x0000000000007918 */ /* 0x008fe20000000000 */
.L_x_439:
[----:B------:R-:W3:Y:S01]  /*0520*/  SHFL.IDX PT, R3, R2, RZ, 0x1f ;  /* 0x00001fff02037589 */ /* 0x000ee200000e0000 */
[----:B------:R-:W-:Y:S01]  /*0530*/  NOP ;  /* 0x0000000000007918 */ /* 0x000fe20000000000 */
[----:B---3--:R-:W-:-:S13]  /*0540*/  ISETP.NE.AND P0, PT, R3, RZ, PT ;  /* 0x000000ff0300720c */ /* 0x008fda0003f05270 */
        /* <DEDUP_REMOVED lines=13> */
[----:B------:R3:W0:Y:S02]  /*0620*/  SYNCS.EXCH.64 URZ, [UR6+0x2a888], UR4 ;  /* 0x02a88804063f75b2 */ /* 0x0006240008000100 */
[----:B---3--:R-:W-:Y:S01]  /*0630*/  NOP ;  /* 0x0000000000007918 */ /* 0x008fe20000000000 */
.L_x_440:
        /* <DEDUP_REMOVED lines=22> */
.L_x_441:
        /* <DEDUP_REMOVED lines=22> */
.L_x_442:
[----:B------:R-:W-:Y:S01]  /*0900*/  PLOP3.LUT P0, PT, PT, PT, UP0, 0x80, 0x0 ;  /* 0x000000000000781c */ /* 0x000fe20003f0f008 */
[----:B------:R-:W-:Y:S01]  /*0910*/  UMOV UR60, 0x1 ;  /* 0x00000001003c7882 */ /* 0x000fe20000000000 */
[----:B------:R-:W-:Y:S01]  /*0920*/  NOP ;  /* 0x0000000000007918 */ /* 0x000fe20000000000 */
[----:B------:R-:W-:Y:S01]  /*0930*/  USEL UR60, UR60, 0x2, !UP0 ;  /* 0x000000023c3c7887 */ /* 0x000fe2000c000000 */
[----:B------:R-:W-:Y:S01]  /*0940*/  BSSY B9, `(.L_x_443) ;  /* 0x0002066000097945 */ /* 0x000fe20003800000 */
[----:B------:R-:W-:Y:S01]  /*0950*/  ULDC.64 UR56, c[0x0][0x208] ;  /* 0x0000820000387ab9 */ /* 0x000fe20000000a00 */
[----:B012-4-:R-:W-:Y:S07]  /*0960*/  BAR.SYNC.DEFER_BLOCKING 0x0 ;  /* 0x0000000000007b1d */ /* 0x017fee0000010000 */
[----:B------:R-:W-:Y:S05]  /*0970*/  @!P0 BRA `(.L_x_444) ;  /* 0x0000019400408947 */ /* 0x000fea0003800000 */
.L_x_445:
[----:B------:R-:W-:-:S08]  /*0980*/  NOP ;  /* 0x0000000000007918 */ /* 0x000fd00000000000 */
[----:B------:R-:W0:Y:S02]  /*0990*/  USETMAXREG.TRY_ALLOC.CTAPOOL UP0, 0xe8 ;  /* 0x000000e8000079c8 */ /* 0x000e240008000600 */
[----:B0-----:R-:W-:-:S13]  /*09a0*/  PLOP3.LUT P0, PT, PT, PT, UP0, 0x80, 0x0 ;  /* 0x000000000000781c */ /* 0x001fda0003f0f008 */
[----:B------:R-:W-:Y:S05]  /*09b0*/  @!P0 BRA `(.L_x_445) ;  /* 0xfffffffc00f08947 */ /* 0x000fea000383ffff */
[----:B------:R-:W0:Y:S08]  /*09c0*/  S2UR UR4, SR_CgaCtaId ;  /* 0x00000000000479c3 */ /* 0x000e300000008800 */
[----:B------:R-:W-:Y:S06]  /*09d0*/  BAR.ARV 0x8, 0x180 ;  /* 0x0206000000007b1d */ /* 0x000fec0000002000 */
[----:B------:R-:W-:-:S02]  /*09e0*/  MOV R2, 0x400 ;  /* 0x0000040000027802 */ /* 0x000fc40000000f00 */
[----:B------:R-:W-:Y:S01]  /*09f0*/  BAR.SYNC.DEFER_BLOCKING 0x5, 0x180 ;  /* 0x0146000000007b1d */ /* 0x000fe20000010000 */
[----:B0-----:R-:W-:-:S05]  /*0a00*/  IMAD.U32 R183, RZ, RZ, UR4 ;  /* 0x00000004ffb77e24 */ /* 0x001fca000f8e00ff */
[----:B------:R-:W-:Y:S01]  /*0a10*/  ULDC UR4, c[0x0][0xc3c] ;  /* 0x00030f0000047ab9 */ /* 0x000fe20000000800 */
[----:B------:R-:W-:-:S05]  /*0a20*/  LEA R2, R183, R2, 0x18 ;  /* 0x00000002b7027211 */ /* 0x000fca00078ec0ff */
[----:B------:R-:W0:Y:S01]  /*0a30*/  LDS.128 R144, [R2+0x2a8d0] ;  /* 0x02a8d00002907984 */ /* 0x000e220000000c00 */
[----:B------:R-:W-:Y:S06]  /*0a40*/  BAR.ARV 0x4, 0x180 ;  /* 0x0106000000007b1d */ /* 0x000fec0000002000 */
[----:B0-----:R-:W-:-:S13]  /*0a50*/  ISETP.GE.AND P0, PT, R147, UR4, PT ;  /* 0x0000000493007c0c */ /* 0x001fda000bf06270 */
[----:B------:R-:W-:Y:S05]  /*0a60*/  @P0 BRA `(.L_x_446) ;  /* 0x00000204004c0947 */ /* 0x000fea0003800000 */
[----:B------:R-:W-:Y:S01]  /*0a70*/  IADD3 R0, R0, -0x80, RZ ;  /* 0xffffff8000007810 */ /* 0x000fe20007ffe0ff */
[----:B------:R-:W-:Y:S01]  /*0a80*/  IMAD.MOV.U32 R191, RZ, RZ, RZ ;  /* 0x000000ffffbf7224 */ /* 0x000fe200078e00ff */
[----:B------:R-:W-:Y:S01]  /*0a90*/  R2UR UR59, R2 ;  /* 0x00000000023b72ca */ /* 0x000fe200000e0000 */
[----:B------:R-:W-:Y:S01]  /*0aa0*/  IMAD.MOV.U32 R181, RZ, RZ, RZ ;  /* 0x000000ffffb57224 */ /* 0x000fe200078e00ff */
[----:B------:R-:W-:Y:S01]  /*0ab0*/  SHF.R.S32.HI R3, RZ, 0x1f, R0 ;  /* 0x0000001fff037819 */ /* 0x000fe20000011400 */
[----:B------:R-:W-:Y:S01]  /*0ac0*/  IMAD.MOV.U32 R174, RZ, RZ, RZ ;  /* 0x000000ffffae7224 */ /* 0x000fe200078e00ff */
[----:B------:R-:W-:Y:S01]  /*0ad0*/  MOV R167, RZ ;  /* 0x000000ff00a77202 */ /* 0x000fe20000000f00 */
[----:B------:R-:W-:Y:S01]  /*0ae0*/  ULOP3.LUT UR58, UR60, 0x1, URZ, 0xfc, !UPT ;  /* 0x000000013c3a7892 */ /* 0x000fe2000f8efc3f */
[CC--:B------:R-:W-:Y:S02]  /*0af0*/  LEA.HI R5, R3.reuse, R0.reuse, RZ, 0x4 ;  /* 0x0000000003057211 */ /* 0x0c0fe400078f20ff */
[----:B------:R-:W-:-:S02]  /*0b00*/  LEA.HI R8, R3, R0, RZ, 0x2 ;  /* 0x0000000003087211 */ /* 0x000fc400078f10ff */
[----:B------:R-:W-:Y:S02]  /*0b10*/  SHF.R.S32.HI R6, RZ, 0x4, R5 ;  /* 0x00000004ff067819 */ /* 0x000fe40000011405 */
[----:B------:R-:W-:Y:S01]  /*0b20*/  LOP3.LUT R9, R8, 0xfffffffc, RZ, 0xc0, !PT ;  /* 0xfffffffc08097812 */ /* 0x000fe200078ec0ff */
[----:B------:R-:W-:Y:S01]  /*0b30*/  UIADD3 UR59, UR59, 0xc400, URZ ;  /* 0x0000c4003b3b7890 */ /* 0x000fe2000fffe03f */
[----:B------:R-:W-:Y:S02]  /*0b40*/  LEA.HI R4, R3, R0, RZ, 0x7 ;  /* 0x0000000003047211 */ /* 0x000fe400078f38ff */
[----:B------:R-:W-:Y:S01]  /*0b50*/  LEA.HI R7, R5, R6, RZ, 0x1 ;  /* 0x0000000605077211 */ /* 0x000fe200078f08ff */
[----:B------:R-:W-:Y:S01]  /*0b60*/  IMAD.IADD R214, R0, 0x1, -R9 ;  /* 0x0000000100d67824 */ /* 0x000fe200078e0a09 */
[----:B------:R-:W-:Y:S02]  /*0b70*/  LOP3.LUT R11, R4, 0xffffff80, RZ, 0xc0, !PT ;  /* 0xffffff80040b7812 */ /* 0x000fe400078ec0ff */
[----:B------:R-:W-:Y:S01]  /*0b80*/  LOP3.LUT R7, R7, 0x1ffffffe, RZ, 0xc0, !PT ;  /* 0x1ffffffe07077812 */ /* 0x000fe200078ec0ff */
[----:B------:R-:W-:Y:S01]  /*0b90*/  IMAD.SHL.U32 R160, R214, 0x4, RZ ;  /* 0x00000004d6a07824 */ /* 0x000fe200078e00ff */
[CC--:B------:R-:W-:Y:S01]  /*0ba0*/  LEA.HI R217, R3.reuse, R0.reuse, RZ, 0x3 ;  /* 0x0000000003d97211 */ /* 0x0c0fe200078f18ff */
[----:B------:R-:W-:Y:S01]  /*0bb0*/  IMAD.IADD R220, R0, 0x1, -R11 ;  /* 0x0000000100dc7824 */ /* 0x000fe200078e0a0b */
[----:B------:R-:W-:Y:S01]  /*0bc0*/  IADD3 R7, R6, -R7, RZ ;  /* 0x8000000706077210 */ /* 0x000fe20007ffe0ff */
[C---:B------:R-:W-:Y:S01]  /*0bd0*/  VIADD R169, R160.reuse, 0x20 ;  /* 0x00000020a0a97836 */ /* 0x040fe20000000000 */
[----:B------:R-:W-:Y:S01]  /*0be0*/  LEA.HI R6, R3, R0, RZ, 0x5 ;  /* 0x0000000003067211 */ /* 0x000fe200078f28ff */
[C---:B------:R-:W-:Y:S01]  /*0bf0*/  VIADD R173, R160.reuse, 0x50 ;  /* 0x00000050a0ad7836 */ /* 0x040fe20000000000 */
[----:B------:R-:W-:Y:S01]  /*0c00*/  LOP3.LUT R3, R217, 0xfffffff8, RZ, 0xc0, !PT ;  /* 0xfffffff8d9037812 */ /* 0x000fe200078ec0ff */
[C---:B------:R-:W-:Y:S01]  /*0c10*/  IMAD.IADD R13, R160.reuse, 0x1, R169 ;  /* 0x00000001a00d7824 */ /* 0x040fe200078e02a9 */
[----:B------:R-:W-:Y:S01]  /*0c20*/  LOP3.LUT R5, R5, 0x3fffff0, RZ, 0xc0, !PT ;  /* 0x03fffff005057812 */ /* 0x000fe200078ec0ff */
[----:B------:R-:W-:Y:S01]  /*0c30*/  IMAD.SHL.U32 R20, R173, 0x2, RZ ;  /* 0x00000002ad147824 */ /* 0x000fe200078e00ff */
[C---:B------:R-:W-:Y:S01]  /*0c40*/  IADD3 R171, R160.reuse, 0x40, RZ ;  /* 0x00000040a0ab7810 */ /* 0x040fe20007ffe0ff */
[----:B------:R-:W-:Y:S01]  /*0c50*/  VIADD R170, R160, 0x10 ;  /* 0x00000010a0aa7836 */ /* 0x000fe20000000000 */
[----:B------:R-:W-:Y:S01]  /*0c60*/  SHF.R.S32.HI R9, RZ, 0x1f, R220 ;  /* 0x0000001fff097819 */ /* 0x000fe200000114dc */
[----:B------:R-:W-:Y:S01]  /*0c70*/  IMAD.SHL.U32 R225, R169, 0x2, RZ ;  /* 0x00000002a9e17824 */ /* 0x000fe200078e00ff */
[----:B------:R-:W-:Y:S01]  /*0c80*/  IADD3 R186, R0, -R3, RZ ;  /* 0x8000000300ba7210 */ /* 0x000fe20007ffe0ff */
[----:B------:R-:W-:Y:S01]  /*0c90*/  IMAD.SHL.U32 R222, R170, 0x2, RZ ;  /* 0x00000002aade7824 */ /* 0x000fe200078e00ff */
[----:B------:R-:W-:Y:S01]  /*0ca0*/  SHF.R.S32.HI R6, RZ, 0x5, R6 ;  /* 0x00000005ff067819 */ /* 0x000fe20000011406 */
[----:B------:R-:W-:Y:S01]  /*0cb0*/  IMAD.SHL.U32 R229, R171, 0x2, RZ ;  /* 0x00000002abe57824 */ /* 0x000fe200078e00ff */
[----:B------:R-:W-:Y:S01]  /*0cc0*/  IADD3 R5, R0, -R5, RZ ;  /* 0x8000000500057210 */ /* 0x000fe20007ffe0ff */
[----:B------:R-:W-:Y:S01]  /*0cd0*/  IMAD.IADD R0, R160, 0x1, R171 ;  /* 0x00000001a0007824 */ /* 0x000fe200078e02ab */
[--C-:B------:R-:W-:Y:S01]  /*0ce0*/  SHF.R.S32.HI R166, RZ, 0x2, R8.reuse ;  /* 0x00000002ffa67819 */ /* 0x100fe20000011408 */
[C---:B------:R-:W-:Y:S01]  /*0cf0*/  IMAD.SHL.U32 R179, R6.reuse, 0x200, RZ ;  /* 0x0000020006b37824 */ /* 0x040fe200078e00ff */
[----:B------:R-:W-:Y:S01]  /*0d00*/  SHF.R.S32.HI R3, RZ, 0x1f, R8 ;  /* 0x0000001fff037819 */ /* 0x000fe20000011408 */
[----:B------:R-:W-:Y:S01]  /*0d10*/  IMAD R16, R6, 0x10, R5 ;  /* 0x0000001006107824 */ /* 0x000fe200078e0205 */
[----:B------:R-:W-:Y:S01]  /*0d20*/  LEA.HI R10, R9, R220, RZ, 0x2 ;  /* 0x000000dc090a7211 */ /* 0x000fe200078f10ff */
[----:B------:R-:W-:Y:S01]  /*0d30*/  IMAD.SHL.U32 R184, R186, 0x8, RZ ;  /* 0x00000008bab87824 */ /* 0x000fe200078e00ff */
[----:B------:R-:W-:Y:S01]  /*0d40*/  LEA.HI R3, R3, R166, RZ, 0x3 ;  /* 0x000000a603037211 */ /* 0x000fe200078f18ff */
[----:B------:R-:W-:Y:S01]  /*0d50*/  IMAD R15, R16, 0x8, R7 ;  /* 0x00000008100f7824 */ /* 0x000fe200078e0207 */
[--C-:B------:R-:W-:Y:S01]  /*0d60*/  SHF.R.S32.HI R11, RZ, 0x2, R10.reuse ;  /* 0x00000002ff0b7819 */ /* 0x100fe2000001140a */
[----:B------:R-:W-:Y:S01]  /*0d70*/  VIADD R185, R184, 0x40 ;  /* 0x00000040b8b97836 */ /* 0x000fe20000000000 */
[----:B------:R-:W-:-:S02]  /*0d80*/  SHF.R.S32.HI R12, RZ, 0x1f, R10 ;  /* 0x0000001fff0c7819 */ /* 0x000fc4000001140a */
[----:B------:R-:W-:Y:S02]  /*0d90*/  SHF.R.S32.HI R5, RZ, 0x1f, R0 ;  /* 0x0000001fff057819 */ /* 0x000fe40000011400 */
[----:B------:R-:W-:Y:S02]  /*0da0*/  IADD3 R18, R166, 0x40, RZ ;  /* 0x00000040a6127810 */ /* 0x000fe40007ffe0ff */
[----:B------:R-:W-:Y:S02]  /*0db0*/  LOP3.LUT R3, R3, 0xfffffff8, RZ, 0xc0, !PT ;  /* 0xfffffff803037812 */ /* 0x000fe400078ec0ff */
[----:B------:R-:W-:Y:S01]  /*0dc0*/  LEA.HI R12, R12, R11, RZ, 0x3 ;  /* 0x0000000b0c0c7211 */ /* 0x000fe200078f18ff */
[----:B------:R-:W-:Y:S01]  /*0dd0*/  IMAD.SHL.U32 R168, R18, 0x40, RZ ;  /* 0x0000004012a87824 */ /* 0x000fe200078e00ff */
[----:B------:R-:W-:Y:S01]  /*0de0*/  SHF.R.S32.HI R19, RZ, 0x7, R4 ;  /* 0x00000007ff137819 */ /* 0x000fe20000011404 */
[----:B------:R-:W-:Y:S01]  /*0df0*/  IMAD.IADD R219, R166, 0x1, -R3 ;  /* 0x00000001a6db7824 */ /* 0x000fe200078e0a03 */
[----:B------:R-:W-:-:S02]  /*0e00*/  LEA.HI R164, R5, R0, RZ, 0x3 ;  /* 0x0000000005a47211 */ /* 0x000fc400078f18ff */
[----:B------:R-:W-:Y:S01]  /*0e10*/  LEA.HI R5, R5, R0, RZ, 0x6 ;  /* 0x0000000005057211 */ /* 0x000fe200078f30ff */
[----:B------:R-:W-:Y:S01]  /*0e20*/  IMAD.SHL.U32 R177, R219, 0x40, RZ ;  /* 0x00000040dbb17824 */ /* 0x000fe200078e00ff */
[----:B------:R-:W-:Y:S01]  /*0e30*/  SHF.R.S32.HI R0, RZ, 0x1f, R18 ;  /* 0x0000001fff007819 */ /* 0x000fe20000011412 */
[----:B------:R0:W-:Y:S01]  /*0e40*/  STL [R1+0x64], R19 ;  /* 0x0000641301007387 */ /* 0x0001e20000100800 */
[----:B------:R-:W-:Y:S02]  /*0e50*/  LOP3.LUT R12, R12, 0xfffffff8, RZ, 0xc0, !PT ;  /* 0xfffffff80c0c7812 */ /* 0x000fe400078ec0ff */
[----:B------:R-:W-:Y:S02]  /*0e60*/  LEA.HI R9, R9, R220, RZ, 0x5 ;  /* 0x000000dc09097211 */ /* 0x000fe400078f28ff */
[----:B------:R-:W-:Y:S01]  /*0e70*/  LEA.HI R4, R4, R19, RZ, 0x1 ;  /* 0x0000001304047211 */ /* 0x000fe200078f08ff */
[----:B------:R-:W-:Y:S01]  /*0e80*/  IMAD.IADD R12, R11, 0x1, -R12 ;  /* 0x000000010b0c7824 */ /* 0x000fe200078e0a0c */
[----:B------:R-:W-:-:S02]  /*0e90*/  SHF.R.S32.HI R14, RZ, 0x1f, R13 ;  /* 0x0000001fff0e7819 */ /* 0x000fc4000001140d */
[----:B------:R-:W-:Y:S01]  /*0ea0*/  LEA.HI R0, R0, R18, RZ, 0x3 ;  /* 0x0000001200007211 */ /* 0x000fe200078f18ff */
[----:B------:R-:W-:Y:S01]  /*0eb0*/  IMAD.MOV.U32 R18, RZ, RZ, RZ ;  /* 0x000000ffff127224 */ /* 0x000fe200078e00ff */
[----:B------:R-:W-:Y:S02]  /*0ec0*/  SHF.R.S32.HI R9, RZ, 0x5, R9 ;  /* 0x00000005ff097819 */ /* 0x000fe40000011409 */
[----:B------:R-:W-:Y:S02]  /*0ed0*/  LOP3.LUT R4, R4, 0x3fffffe, RZ, 0xc0, !PT ;  /* 0x03fffffe04047812 */ /* 0x000fe400078ec0ff */
[CC--:B------:R-:W-:Y:S01]  /*0ee0*/  LEA.HI R163, R14.reuse, R13.reuse, RZ, 0x3 ;  /* 0x0000000d0ea37211 */ /* 0x0c0fe200078f18ff */
[----:B------:R-:W-:Y:S01]  /*0ef0*/  IMAD R9, R9, 0x10, R12 ;  /* 0x0000001009097824 */ /* 0x000fe200078e020c */
[----:B------:R-:W-:Y:S01]  /*0f00*/  LEA.HI R13, R14, R13, RZ, 0x6 ;  /* 0x0000000d0e0d7211 */ /* 0x000fe200078f30ff */
[----:B------:R-:W-:Y:S01]  /*0f10*/  IMAD.IADD R4, R19, 0x1, -R4 ;  /* 0x0000000113047824 */ /* 0x000fe200078e0a04 */
[----:B------:R-:W-:-:S02]  /*0f20*/  SHF.L.U32 R0, R0, 0x6, RZ ;  /* 0x0000000600007819 */ /* 0x000fc400000006ff */
[----:B------:R-:W-:Y:S01]  /*0f30*/  LOP3.LUT R177, R177, 0x1c0, RZ, 0xc0, !PT ;  /* 0x000001c0b1b17812 */ /* 0x000fe200078ec0ff */
[----:B------:R-:W-:Y:S01]  /*0f40*/  IMAD.SHL.U32 R13, R13, 0x80, RZ ;  /* 0x000000800d0d7824 */ /* 0x000fe200078e00ff */
[----:B------:R-:W-:Y:S02]  /*0f50*/  LOP3.LUT R180, R0, 0xfffffe00, RZ, 0xc0, !PT ;  /* 0xfffffe0000b47812 */ /* 0x000fe400078ec0ff */
[----:B------:R-:W-:Y:S02]  /*0f60*/  LOP3.LUT R168, R168, 0x1c0, RZ, 0xc0, !PT ;  /* 0x000001c0a8a87812 */ /* 0x000fe400078ec0ff */
[----:B------:R-:W-:Y:S02]  /*0f70*/  SHF.L.U32 R0, R5, 0x7, RZ ;  /* 0x0000000705007819 */ /* 0x000fe400000006ff */
[----:B------:R-:W-:Y:S02]  /*0f80*/  SHF.R.U32.HI R178, RZ, 0x3, R177 ;  /* 0x00000003ffb27819 */ /* 0x000fe400000116b1 */
[----:B------:R-:W-:-:S02]  /*0f90*/  LOP3.LUT R3, R177, 0x38, R163, 0xf8, !PT ;  /* 0x00000038b1037812 */ /* 0x000fc400078ef8a3 */
[----:B------:R-:W-:Y:S02]  /*0fa0*/  LEA R11, R4, R9, 0x6 ;  /* 0x00000009040b7211 */ /* 0x000fe400078e30ff */
[----:B------:R-:W-:Y:S02]  /*0fb0*/  SHF.R.U32.HI R12, RZ, 0x3, R168 ;  /* 0x00000003ff0c7819 */ /* 0x000fe400000116a8 */
[----:B------:R-:W-:Y:S01]  /*0fc0*/  LOP3.LUT R4, R168, 0x38, R163, 0xf8, !PT ;  /* 0x00000038a8047812 */ /* 0x000fe200078ef8a3 */
[----:B------:R-:W-:Y:S01]  /*0fd0*/  STL [R1+0x68], R11 ;  /* 0x0000680b01007387 */ /* 0x000fe20000100800 */
[----:B------:R-:W-:Y:S02]  /*0fe0*/  LOP3.LUT R6, R0, 0xffffe000, RZ, 0xc0, !PT ;  /* 0xffffe00000067812 */ /* 0x000fe400078ec0ff */
[----:B------:R-:W-:Y:S01]  /*0ff0*/  LOP3.LUT R13, R13, 0xffffe000, RZ, 0xc0, !PT ;  /* 0xffffe0000d0d7812 */ /* 0x000fe200078ec0ff */
[----:B------:R-:W-:Y:S01]  /*1000*/  STL [R1+0x40], R20 ;  /* 0x0000401401007387 */ /* 0x000fe20000100800 */
[----:B------:R-:W-:-:S02]  /*1010*/  LOP3.LUT R0, R3, R178, RZ, 0x3c, !PT ;  /* 0x000000b203007212 */ /* 0x000fc400078e3cff */
[--C-:B------:R-:W-:Y:S02]  /*1020*/  LOP3.LUT R5, R177, 0x38, R164.reuse, 0xf8, !PT ;  /* 0x00000038b1057812 */ /* 0x100fe400078ef8a4 */
[----:B------:R-:W-:Y:S02]  /*1030*/  LOP3.LUT R3, R4, R12, RZ, 0x3c, !PT ;  /* 0x0000000c04037212 */ /* 0x000fe400078e3cff */
[----:B------:R-:W-:Y:S02]  /*1040*/  IADD3 R4, R0, R13, R179 ;  /* 0x0000000d00047210 */ /* 0x000fe40007ffe0b3 */
[----:B------:R-:W-:Y:S02]  /*1050*/  LOP3.LUT R7, R168, 0x38, R164, 0xf8, !PT ;  /* 0x00000038a8077812 */ /* 0x000fe400078ef8a4 */
[----:B------:R-:W-:Y:S02]  /*1060*/  LOP3.LUT R5, R5, R178, RZ, 0x3c, !PT ;  /* 0x000000b205057212 */ /* 0x000fe400078e3cff */
[----:B------:R-:W-:-:S02]  /*1070*/  LEA.HI R0, R214, R214, RZ, 0x1 ;  /* 0x000000d6d6007211 */ /* 0x000fc400078f08ff */
[----:B------:R-:W-:Y:S02]  /*1080*/  IADD3 R13, R3, R13, R180 ;  /* 0x0000000d030d7210 */ /* 0x000fe40007ffe0b4 */
[----:B------:R-:W-:Y:S02]  /*1090*/  LOP3.LUT R7, R7, R12, RZ, 0x3c, !PT ;  /* 0x0000000c07077212 */ /* 0x000fe400078e3cff */
[----:B------:R-:W-:Y:S02]  /*10a0*/  IADD3 R8, R5, R6, R179 ;  /* 0x0000000605087210 */ /* 0x000fe40007ffe0b3 */
[----:B------:R-:W-:Y:S02]  /*10b0*/  LOP3.LUT R3, R0, 0x1ffffffe, RZ, 0xc0, !PT ;  /* 0x1ffffffe00037812 */ /* 0x000fe400078ec0ff */
[----:B------:R-:W-:Y:S02]  /*10c0*/  SHF.L.U32 R16, R214, 0x3, RZ ;  /* 0x00000003d6107819 */ /* 0x000fe400000006ff */
[----:B------:R-:W-:-:S02]  /*10d0*/  SHF.R.S32.HI R0, RZ, 0x1f, R184 ;  /* 0x0000001fff007819 */ /* 0x000fc400000114b8 */
[----:B------:R-:W-:Y:S01]  /*10e0*/  LOP3.LUT R5, R10, 0x7ffffffc, RZ, 0xc0, !PT ;  /* 0x7ffffffc0a057812 */ /* 0x000fe200078ec0ff */
[C---:B0-----:R-:W-:Y:S01]  /*10f0*/  VIADD R19, R16.reuse, 0x60 ;  /* 0x0000006010137836 */ /* 0x041fe20000000000 */
[----:B------:R-:W-:Y:S01]  /*1100*/  SHF.R.S32.HI R0, RZ, 0x1f, R169 ;  /* 0x0000001fff007819 */ /* 0x000fe200000114a9 */
[----:B------:R-:W-:Y:S01]  /*1110*/  VIADD R23, R16, 0xa0 ;  /* 0x000000a010177836 */ /* 0x000fe20000000000 */
[----:B------:R-:W-:Y:S01]  /*1120*/  SHF.R.S32.HI R10, RZ, 0x1f, R173 ;  /* 0x0000001fff0a7819 */ /* 0x000fe200000114ad */
[----:B------:R-:W-:Y:S01]  /*1130*/  IMAD.IADD R5, R220, 0x1, -R5 ;  /* 0x00000001dc057824 */ /* 0x000fe200078e0a05 */
[----:B------:R-:W-:Y:S02]  /*1140*/  IADD3 R6, R7, R6, R180 ;  /* 0x0000000607067210 */ /* 0x000fe40007ffe0b4 */
[----:B------:R-:W-:Y:S01]  /*1150*/  LOP3.LUT R7, R168, 0x38, R16, 0xf8, !PT ;  /* 0x00000038a8077812 */ /* 0x000fe200078ef810 */
[----:B------:R-:W-:Y:S01]  /*1160*/  IMAD.SHL.U32 R199, R5, 0x2, RZ ;  /* 0x0000000205c77824 */ /* 0x000fe200078e00ff */
[----:B------:R-:W-:-:S02]  /*1170*/  SHF.R.S32.HI R14, RZ, 0x1f, R185 ;  /* 0x0000001fff0e7819 */ /* 0x000fc400000114b9 */
[----:B------:R-:W-:Y:S01]  /*1180*/  SHF.L.U32 R14, R15, 0x3, RZ ;  /* 0x000000030f0e7819 */ /* 0x000fe200000006ff */
[----:B------:R-:W-:Y:S01]  /*1190*/  VIADD R211, R199, 0x28 ;  /* 0x00000028c7d37836 */ /* 0x000fe20000000000 */
[----:B------:R-:W-:Y:S01]  /*11a0*/  SHF.L.U64.HI R223, R169, 0x1, R0 ;  /* 0x00000001a9df7819 */ /* 0x000fe20000010200 */
[----:B------:R-:W-:Y:S01]  /*11b0*/  VIADD R208, R199, 0x40 ;  /* 0x00000040c7d07836 */ /* 0x000fe20000000000 */
[----:B------:R-:W-:Y:S01]  /*11c0*/  SHF.L.U64.HI R0, R173, 0x1, R10 ;  /* 0x00000001ad007819 */ /* 0x000fe2000001020a */
[----:B------:R-:W-:Y:S01]  /*11d0*/  STL [R1+0x70], R14 ;  /* 0x0000700e01007387 */ /* 0x000fe20000100800 */
[----:B------:R-:W-:Y:S01]  /*11e0*/  LOP3.LUT R7, R180, R7, R12, 0xf6, !PT ;  /* 0x00000007b4077212 */ /* 0x000fe200078ef60c */
[C---:B------:R-:W-:Y:S01]  /*11f0*/  VIADD R205, R199.reuse, 0x58 ;  /* 0x00000058c7cd7836 */ /* 0x040fe20000000000 */
[C---:B------:R-:W-:Y:S01]  /*1200*/  IADD3 R213, R199.reuse, 0x18, RZ ;  /* 0x00000018c7d57810 */ /* 0x040fe20007ffe0ff */
[----:B------:R0:W-:Y:S01]  /*1210*/  STL [R1+0x3c], R0 ;  /* 0x00003c0001007387 */ /* 0x0001e20000100800 */
[C---:B------:R-:W-:Y:S01]  /*1220*/  VIADD R202, R199.reuse, 0x70 ;  /* 0x00000070c7ca7836 */ /* 0x040fe20000000000 */
[C---:B------:R-:W-:Y:S01]  /*1230*/  IADD3 R210, R199.reuse, 0x30, RZ ;  /* 0x00000030c7d27810 */ /* 0x040fe20007ffe0ff */
[C---:B------:R-:W-:Y:S01]  /*1240*/  VIADD R212, R199.reuse, 0x20 ;  /* 0x00000020c7d47836 */ /* 0x040fe20000000000 */
[C---:B------:R-:W-:Y:S01]  /*1250*/  IADD3 R207, R199.reuse, 0x48, RZ ;  /* 0x00000048c7cf7810 */ /* 0x040fe20007ffe0ff */
[C---:B------:R-:W-:Y:S01]  /*1260*/  VIADD R209, R199.reuse, 0x38 ;  /* 0x00000038c7d17836 */ /* 0x040fe20000000000 */
[C---:B------:R-:W-:Y:S01]  /*1270*/  IADD3 R204, R199.reuse, 0x60, RZ ;  /* 0x00000060c7cc7810 */ /* 0x040fe20007ffe0ff */
[C---:B------:R-:W-:Y:S01]  /*1280*/  VIADD R206, R199.reuse, 0x50 ;  /* 0x00000050c7ce7836 */ /* 0x040fe20000000000 */
[----:B------:R-:W-:Y:S01]  /*1290*/  LEA R4, R4, UR59, 0x1 ;  /* 0x0000003b04047c11 */ /* 0x000fe2000f8e08ff */
[----:B------:R-:W-:Y:S01]  /*12a0*/  VIADD R203, R199, 0x68 ;  /* 0x00000068c7cb7836 */ /* 0x000fe20000000000 */
[----:B0-----:R-:W-:-:S02]  /*12b0*/  LEA R0, R7, UR59, 0x1 ;  /* 0x0000003b07007c11 */ /* 0x001fc4000f8e08ff */
[----:B------:R-:W-:Y:S02]  /*12c0*/  IADD3 R201, R199, 0x78, RZ ;  /* 0x00000078c7c97810 */ /* 0x000fe40007ffe0ff */
[----:B------:R-:W-:Y:S01]  /*12d0*/  SHF.R.S32.HI R5, RZ, 0x1f, R213 ;  /* 0x0000001fff057819 */ /* 0x000fe200000114d5 */
[----:B------:R0:W-:Y:S01]  /*12e0*/  STL [R1+0x5c], R0 ;  /* 0x00005c0001007387 */ /* 0x0001e20000100800 */
[----:B------:R-:W-:Y:S02]  /*12f0*/  IADD3 R3, R214, -R3, RZ ;  /* 0x80000003d6037210 */ /* 0x000fe40007ffe0ff */
[----:B------:R-:W-:Y:S01]  /*1300*/  SHF.R.S32.HI R5, RZ, 0x1f, R210 ;  /* 0x0000001fff057819 */ /* 0x000fe200000114d2 */
[----:B------:R1:W-:Y:S01]  /*1310*/  STL [R1+0x60], R4 ;  /* 0x0000600401007387 */ /* 0x0003e20000100800 */
[----:B------:R-:W-:Y:S02]  /*1320*/  SHF.R.S32.HI R5, RZ, 0x1f, R207 ;  /* 0x0000001fff057819 */ /* 0x000fe400000114cf */
[----:B------:R-:W-:-:S02]  /*1330*/  SHF.R.S32.HI R5, RZ, 0x1f, R204 ;  /* 0x0000001fff057819 */ /* 0x000fc400000114cc */
[----:B------:R-:W-:Y:S02]  /*1340*/  SHF.R.S32.HI R5, RZ, 0x1f, R201 ;  /* 0x0000001fff057819 */ /* 0x000fe400000114c9 */
[----:B0-----:R-:W-:Y:S02]  /*1350*/  SHF.R.S32.HI R0, RZ, 0x1f, R211 ;  /* 0x0000001fff007819 */ /* 0x001fe400000114d3 */
[----:B------:R-:W-:Y:S02]  /*1360*/  SHF.R.S32.HI R0, RZ, 0x1f, R208 ;  /* 0x0000001fff007819 */ /* 0x000fe400000114d0 */
[----:B------:R-:W-:Y:S02]  /*1370*/  SHF.R.S32.HI R0, RZ, 0x1f, R205 ;  /* 0x0000001fff007819 */ /* 0x000fe400000114cd */
[----:B------:R-:W-:Y:S02]  /*1380*/  SHF.R.S32.HI R0, RZ, 0x1f, R202 ;  /* 0x0000001fff007819 */ /* 0x000fe400000114ca */
[----:B------:R-:W-:-:S02]  /*1390*/  LEA R0, R13, UR59, 0x1 ;  /* 0x0000003b0d007c11 */ /* 0x000fc4000f8e08ff */
[----:B------:R-:W-:Y:S02]  /*13a0*/  LEA R5, R8, UR59, 0x1 ;  /* 0x0000003b08057c11 */ /* 0x000fe4000f8e08ff */
[----:B-1----:R-:W-:Y:S01]  /*13b0*/  LEA R4, R6, UR59, 0x1 ;  /* 0x0000003b06047c11 */ /* 0x002fe2000f8e08ff */
[----:B------:R0:W-:Y:S01]  /*13c0*/  STL [R1+0x50], R0 ;  /* 0x0000500001007387 */ /* 0x0001e20000100800 */
[----:B------:R-:W-:Y:S02]  /*13d0*/  IADD3 R172, R160, 0x30, RZ ;  /* 0x00000030a0ac7810 */ /* 0x000fe40007ffe0ff */
[----:B------:R-:W-:Y:S01]  /*13e0*/  IADD3 R22, R16, 0x80, RZ ;  /* 0x0000008010167810 */ /* 0x000fe20007ffe0ff */
[----:B------:R1:W-:Y:S01]  /*13f0*/  STL [R1+0x58], R5 ;  /* 0x0000580501007387 */ /* 0x0003e20000100800 */
[----:B------:R-:W-:Y:S02]  /*1400*/  SHF.R.S32.HI R221, RZ, 0x1f, R170 ;  /* 0x0000001fffdd7819 */ /* 0x000fe400000114aa */
[----:B------:R-:W-:-:S02]  /*1410*/  SHF.R.S32.HI R9, RZ, 0x1f, R172 ;  /* 0x0000001fff097819 */ /* 0x000fc400000114ac */
[----:B------:R-:W-:Y:S01]  /*1420*/  SHF.R.S32.HI R228, RZ, 0x1f, R171 ;  /* 0x0000001fffe47819 */ /* 0x000fe200000114ab */
[----:B0-----:R-:W-:Y:S01]  /*1430*/  IMAD R0, R3, 0x8, R11 ;  /* 0x0000000803007824 */ /* 0x001fe200078e020b */
[----:B------:R-:W-:Y:S02]  /*1440*/  SHF.R.S32.HI R7, RZ, 0x1f, R212 ;  /* 0x0000001fff077819 */ /* 0x000fe400000114d4 */
[----:B------:R-:W-:Y:S02]  /*1450*/  SHF.R.S32.HI R7, RZ, 0x1f, R209 ;  /* 0x0000001fff077819 */ /* 0x000fe400000114d1 */
[----:B------:R1:W-:Y:S01]  /*1460*/  STL [R1+0x6c], R0 ;  /* 0x00006c0001007387 */ /* 0x0003e20000100800 */
[----:B------:R-:W-:Y:S02]  /*1470*/  SHF.R.S32.HI R7, RZ, 0x1f, R206 ;  /* 0x0000001fff077819 */ /* 0x000fe400000114ce */
[----:B------:R-:W-:Y:S01]  /*1480*/  SHF.R.S32.HI R217, RZ, 0x3, R217 ;  /* 0x00000003ffd97819 */ /* 0x000fe200000114d9 */
[----:B------:R1:W-:Y:S01]  /*1490*/  STL [R1+0x4c], R4 ;  /* 0x00004c0401007387 */ /* 0x0003e20000100800 */
[----:B------:R-:W-:-:S02]  /*14a0*/  SHF.R.S32.HI R17, RZ, 0x1f, R16 ;  /* 0x0000001fff117819 */ /* 0x000fc40000011410 */
[----:B------:R-:W-:Y:S02]  /*14b0*/  SHF.R.S32.HI R165, RZ, 0x1f, R19 ;  /* 0x0000001fffa57819 */ /* 0x000fe40000011413 */
[----:B------:R-:W-:Y:S02]  /*14c0*/  SHF.R.S32.HI R176, RZ, 0x1f, R22 ;  /* 0x0000001fffb07819 */ /* 0x000fe40000011416 */
[----:B------:R-:W-:Y:S02]  /*14d0*/  SHF.R.S32.HI R175, RZ, 0x1f, R23 ;  /* 0x0000001fffaf7819 */ /* 0x000fe40000011417 */
[----:B------:R-:W-:Y:S02]  /*14e0*/  SHF.L.U32 R227, R172, 0x1, RZ ;  /* 0x00000001ace37819 */ /* 0x000fe400000006ff */
[----:B------:R-:W-:Y:S02]  /*14f0*/  SHF.L.U64.HI R221, R170, 0x1, R221 ;  /* 0x00000001aadd7819 */ /* 0x000fe400000102dd */
[----:B------:R-:W-:-:S02]  /*1500*/  SHF.L.U64.HI R226, R172, 0x1, R9 ;  /* 0x00000001ace27819 */ /* 0x000fc40000010209 */
[----:B------:R-:W-:Y:S02]  /*1510*/  SHF.L.U64.HI R228, R171, 0x1, R228 ;  /* 0x00000001abe47819 */ /* 0x000fe400000102e4 */
[----:B------:R-:W-:Y:S02]  /*1520*/  SHF.R.S32.HI R163, RZ, 0x3, R163 ;  /* 0x00000003ffa37819 */ /* 0x000fe400000114a3 */
[----:B------:R-:W-:Y:S02]  /*1530*/  SHF.R.S32.HI R164, RZ, 0x3, R164 ;  /* 0x00000003ffa47819 */ /* 0x000fe400000114a4 */
[----:B-1----:R-:W-:-:S07]  /*1540*/  SHF.R.S32.HI R7, RZ, 0x1f, R203 ;  /* 0x0000001fff077819 */ /* 0x002fce00000114cb */
.L_x_668:
[----:B0-----:R-:W0:Y:S01]  /*1550*/  LDC.64 R188, c[0x0][0xc88] ;  /* 0x00032200ffbc7b82 */ /* 0x001e220000000a00 */
[----:B------:R-:W-:Y:S01]  /*1560*/  ULDC.64 UR4, c[0x0][0xa28] ;  /* 0x00028a0000047ab9 */ /* 0x000fe20000000a00 */
[----:B------:R-:W-:Y:S01]  /*1570*/  ULDC.64 UR8, c[0x0][0xa18] ;  /* 0x0002860000087ab9 */ /* 0x000fe20000000a00 */
[----:B------:R-:W-:Y:S01]  /*1580*/  ULDC.64 UR6, c[0x0][0xa08] ;  /* 0x0002820000067ab9 */ /* 0x000fe20000000a00 */
[----:B0-----:R-:W-:-:S06]  /*1590*/  IMAD.WIDE R188, R147, 0x4, R188 ;  /* 0x0000000493bc7825 */ /* 0x001fcc00078e02bc */
[----:B------:R-:W2:Y:S01]  /*15a0*/  LDG.E R188, desc[UR56][R188.64] ;  /* 0x00000038bcbc7981 */ /* 0x000ea2000c1e1900 */
[----:B------:R-:W-:Y:S01]  /*15b0*/  ISETP.NE.U32.AND P2, PT, RZ, UR4, PT ;  /* 0x00000004ff007c0c */ /* 0x000fe2000bf45070 */
[----:B------:R-:W-:Y:S01]  /*15c0*/  IMAD.MOV.U32 R129, RZ, RZ, RZ ;  /* 0x000000ffff817224 */ /* 0x000fe200078e00ff */
[----:B------:R-:W-:Y:S02]  /*15d0*/  ISETP.NE.U32.AND P1, PT, RZ, UR8, PT ;  /* 0x00000008ff007c0c */ /* 0x000fe4000bf25070 */
[----:B------:R-:W-:Y:S02]  /*15e0*/  ISETP.NE.AND.EX P2, PT, RZ, UR5, PT, P2 ;  /* 0x00000005ff007c0c */ /* 0x000fe4000bf45320 */
[----:B------:R-:W-:Y:S02]  /*15f0*/  ISETP.NE.AND.EX P1, PT, RZ, UR9, PT, P1 ;  /* 0x00000009ff007c0c */ /* 0x000fe4000bf25310 */
[----:B------:R-:W-:Y:S02]  /*1600*/  ISETP.NE.U32.AND P0, PT, RZ, UR6, PT ;  /* 0x00000006ff007c0c */ /* 0x000fe4000bf05070 */
[----:B------:R-:W-:-:S02]  /*1610*/  MOV R11, RZ ;  /* 0x000000ff000b7202 */ /* 0x000fc40000000f00 */
[----:B------:R-:W-:Y:S02]  /*1620*/  ISETP.NE.AND.EX P0, PT, RZ, UR7, PT, P0 ;  /* 0x00000007ff007c0c */ /* 0x000fe4000bf05300 */
[----:B--2---:R-:W-:Y:S01]  /*1630*/  SHF.R.S32.HI R216, RZ, 0x1f, R188 ;  /* 0x0000001fffd87819 */ /* 0x004fe200000114bc */
[C---:B------:R-:W-:Y:S02]  /*1640*/  IMAD.SHL.U32 R189, R188.reuse, 0x4, RZ ;  /* 0x00000004bcbd7824 */ /* 0x040fe400078e00ff */
[C---:B---3--:R-:W-:Y:S02]  /*1650*/  @P2 LEA R6, P3, R188.reuse, UR4, 0x2 ;  /* 0x00000004bc062c11 */ /* 0x048fe4000f8610ff */
[C-C-:B------:R-:W-:Y:S02]  /*1660*/  SHF.L.U64.HI R190, R188.reuse, 0x2, R216.reuse ;  /* 0x00000002bcbe7819 */ /* 0x140fe400000102d8 */
[----:B------:R-:W-:Y:S01]  /*1670*/  @P2 LEA.HI.X R7, R188, UR5, R216, 0x2, P3 ;  /* 0x00000005bc072c11 */ /* 0x000fe200098f14d8 */
[----:B------:R-:W-:Y:S01]  /*1680*/  ULDC UR4, c[0x0][0x288] ;  /* 0x0000a20000047ab9 */ /* 0x000fe20000000800 */
[----:B------:R-:W-:-:S03]  /*1690*/  IADD3 R4, P4, R189, UR6, RZ ;  /* 0x00000006bd047c10 */ /* 0x000fc6000ff9e0ff */
[----:B------:R0:W5:Y:S01]  /*16a0*/  @P2 LDG.E R11, desc[UR56][R6.64] ;  /* 0x00000038060b2981 */ /* 0x000162000c1e1900 */
[----:B------:R-:W-:Y:S01]  /*16b0*/  @P1 IADD3 R8, P2, R189, UR8, RZ ;  /* 0x00000008bd081c10 */ /* 0x000fe2000ff5e0ff */
[----:B------:R-:W-:Y:S01]  /*16c0*/  IMAD.U32 R143, RZ, RZ, UR4 ;  /* 0x00000004ff8f7e24 */ /* 0x000fe2000f8e00ff */
[C---:B------:R-:W-:Y:S01]  /*16d0*/  IADD3.X R5, R190.reuse, UR7, RZ, P4, !PT ;  /* 0x00000007be057c10 */ /* 0x040fe2000a7fe4ff */
[----:B------:R-:W-:Y:S01]  /*16e0*/  ULDC.64 UR4, c[0x0][0x418] ;  /* 0x0001060000047ab9 */ /* 0x000fe20000000a00 */
[----:B------:R-:W-:-:S03]  /*16f0*/  @P1 IADD3.X R9, R190, UR9, RZ, P2, !PT ;  /* 0x00000009be091c10 */ /* 0x000fc600097fe4ff */
[----:B------:R0:W5:Y:S01]  /*1700*/  @P0 LDG.E R129, desc[UR56][R4.64] ;  /* 0x0000003804810981 */ /* 0x000162000c1e1900 */
[----:B------:R-:W-:Y:S01]  /*1710*/  UISETP.NE.U32.AND UP0, UPT, UR4, URZ, UPT ;  /* 0x0000003f0400728c */ /* 0x000fe2000bf05070 */
[C---:B----4-:R-:W-:Y:S01]  /*1720*/  LOP3.LUT R3, R146.reuse, 0xff000000, RZ, 0xc0, !PT ;  /* 0xff00000092037812 */ /* 0x050fe200078ec0ff */
[----:B------:R-:W-:Y:S01]  /*1730*/  ULDC.64 UR8, c[0x0][0xa20] ;  /* 0x0002880000087ab9 */ /* 0x000fe20000000a00 */
[----:B------:R0:W5:Y:S01]  /*1740*/  @P1 LDG.E R143, desc[UR56][R8.64] ;  /* 0x00000038088f1981 */ /* 0x000162000c1e1900 */
[----:B------:R-:W-:Y:S01]  /*1750*/  UISETP.NE.AND.EX UP0, UPT, UR5, URZ, UPT, UP0 ;  /* 0x0000003f0500728c */ /* 0x000fe2000bf05300 */
[----:B------:R-:W-:Y:S01]  /*1760*/  ULDC UR4, c[0x0][0x424] ;  /* 0x0001090000047ab9 */ /* 0x000fe20000000800 */
[----:B------:R-:W-:Y:S02]  /*1770*/  ISETP.NE.U32.AND P2, PT, RZ, UR8, PT ;  /* 0x00000008ff007c0c */ /* 0x000fe4000bf45070 */
[----:B------:R-:W-:Y:S01]  /*1780*/  USEL UR4, UR4, 0x1, UP0 ;  /* 0x0000000104047887 */ /* 0x000fe20008000000 */
[----:B------:R-:W-:Y:S01]  /*1790*/  ULDC UR5, c[0x0][0x2f0] ;  /* 0x0000bc0000057ab9 */ /* 0x000fe20000000800 */
[----:B------:R-:W-:-:S02]  /*17a0*/  LOP3.LUT R0, R146, 0xff0000, RZ, 0xc0, !PT ;  /* 0x00ff000092007812 */ /* 0x000fc400078ec0ff */
[----:B------:R-:W-:Y:S01]  /*17b0*/  UIMAD UR4, UR4, UR5, URZ ;  /* 0x00000005040472a4 */ /* 0x000fe2000f8e023f */
[----:B------:R-:W-:Y:S02]  /*17c0*/  SHF.R.U32.HI R3, RZ, 0x8, R3 ;  /* 0x00000008ff037819 */ /* 0x000fe40000011603 */
[----:B------:R-:W-:Y:S01]  /*17d0*/  ISETP.NE.AND.EX P2, PT, RZ, UR9, PT, P2 ;  /* 0x00000009ff007c0c */ /* 0x000fe2000bf45320 */
[----:B------:R-:W-:Y:S01]  /*17e0*/  ULDC UR5, c[0x0][0x348] ;  /* 0x0000d20000057ab9 */ /* 0x000fe20000000800 */
[----:B------:R-:W-:Y:S02]  /*17f0*/  LEA.HI R187, R0, R3, RZ, 0x10 ;  /* 0x0000000300bb7211 */ /* 0x000fe400078f80ff */
[----:B------:R-:W-:Y:S02]  /*1800*/  LOP3.LUT R162, R146, 0xffff, RZ, 0xc0, !PT ;  /* 0x0000ffff92a27812 */ /* 0x000fe400078ec0ff */
[----:B------:R-:W-:Y:S01]  /*1810*/  MOV R192, R145 ;  /* 0x0000009100c07202 */ /* 0x000fe20000000f00 */
[----:B01----:R-:W-:Y:S06]  /*1820*/  @P1 BRA `(.L_x_447) ;  /* 0x0000000000241947 */ /* 0x003fec0003800000 */
[----:B------:R-:W-:Y:S02]  /*1830*/  ULDC.64 UR6, c[0x0][0xa00] ;  /* 0x0002800000067ab9 */ /* 0x000fe40000000a00 */
[----:B------:R-:W-:-:S04]  /*1840*/  ISETP.NE.U32.AND P1, PT, RZ, UR6, PT ;  /* 0x00000006ff007c0c */ /* 0x000fc8000bf25070 */
[----:B------:R-:W-:-:S13]  /*1850*/  ISETP.NE.AND.EX P1, PT, RZ, UR7, PT, P1 ;  /* 0x00000007ff007c0c */ /* 0x000fda000bf25310 */
[----:B------:R-:W-:Y:S05]  /*1860*/  @!P1 BRA `(.L_x_447) ;  /* 0x0000000000149947 */ /* 0x000fea0003800000 */
[----:B------:R-:W0:Y:S02]  /*1870*/  LDC.64 R6, c[0x0][0xa00] ;  /* 0x00028000ff067b82 */ /* 0x000e240000000a00 */
[----:B0-----:R-:W-:-:S05]  /*1880*/  IMAD.WIDE R6, R188, 0x4, R6 ;  /* 0x00000004bc067825 */ /* 0x001fca00078e0206 */
[----:B-----5:R-:W2:Y:S04]  /*1890*/  LDG.E R143, desc[UR56][R6.64] ;  /* 0x00000038068f7981 */ /* 0x020ea8000c1e1900 */
[----:B------:R-:W2:Y:S02]  /*18a0*/  LDG.E R0, desc[UR56][R6.64+0x4] ;  /* 0x0000043806007981 */ /* 0x000ea4000c1e1900 */
[----:B--2---:R-:W-:-:S07]  /*18b0*/  IMAD.IADD R143, R0, 0x1, -R143 ;  /* 0x00000001008f7824 */ /* 0x004fce00078e0a8f */
.L_x_447:
[----:B------:R-:W-:Y:S01]  /*18c0*/  IMAD.U32 R25, RZ, RZ, UR5 ;  /* 0x00000005ff197e24 */ /* 0x000fe2000f8e00ff */
[----:B------:R-:W-:Y:S01]  /*18d0*/  MOV R26, UR4 ;  /* 0x00000004001a7c02 */ /* 0x000fe20008000f00 */
[----:B------:R-:W-:Y:S06]  /*18e0*/  @!P2 BRA `(.L_x_448) ;  /* 0x000000000010a947 */ /* 0x000fec0003800000 */
[----:B------:R-:W-:-:S04]  /*18f0*/  IADD3 R26, P0, R189, UR8, RZ ;  /* 0x00000008bd1a7c10 */ /* 0x000fc8000ff1e0ff */
[----:B------:R-:W-:-:S05]  /*1900*/  IADD3.X R27, R190, UR9, RZ, P0, !PT ;  /* 0x00000009be1b7c10 */ /* 0x000fca00087fe4ff */
[----:B------:R0:W5:Y:S01]  /*1910*/  LDG.E R26, desc[UR56][R26.64] ;  /* 0x000000381a1a7981 */ /* 0x000162000c1e1900 */
[----:B------:R-:W-:Y:S05]  /*1920*/  BRA `(.L_x_449) ;  /* 0x0000000000107947 */ /* 0x000fea0003800000 */
.L_x_448:
[----:B------:R-:W-:Y:S05]  /*1930*/  @!P0 BRA `(.L_x_449) ;  /* 0x00000000000c8947 */ /* 0x000fea0003800000 */
[----:B------:R-:W2:Y:S04]  /*1940*/  LDG.E R3, desc[UR56][R4.64] ;  /* 0x0000003804037981 */ /* 0x000ea8000c1e1900 */
[----:B------:R-:W2:Y:S02]  /*1950*/  LDG.E R26, desc[UR56][R4.64+0x4] ;  /* 0x00000438041a7981 */ /* 0x000ea4000c1e1900 */
[----:B--2---:R-:W-:-:S07]  /*1960*/  IMAD.IADD R26, R26, 0x1, -R3 ;  /* 0x000000011a1a7824 */ /* 0x004fce00078e0a03 */
.L_x_449:
[----:B------:R-:W-:Y:S01]  /*1970*/  ULDC.64 UR4, c[0x0][0xa10] ;  /* 0x0002840000047ab9 */ /* 0x000fe20000000a00 */
[----:B0-----:R-:W2:Y:S01]  /*1980*/  LDL.LU R27, [R1+0x38] ;  /* 0x00003800011b7983 */ /* 0x001ea20000300800 */
[----:B------:R-:W-:-:S04]  /*1990*/  ISETP.NE.U32.AND P0, PT, RZ, UR4, PT ;  /* 0x00000004ff007c0c */ /* 0x000fc8000bf05070 */
[----:B------:R-:W-:Y:S01]  /*19a0*/  ISETP.NE.AND.EX P0, PT, RZ, UR5, PT, P0 ;  /* 0x00000005ff007c0c */ /* 0x000fe2000bf05300 */
[----:B------:R-:W-:-:S12]  /*19b0*/  ULDC.64 UR4, c[0x0][0xa30] ;  /* 0x00028c0000047ab9 */ /* 0x000fd80000000a00 */
[----:B------:R-:W0:Y:S02]  /*19c0*/  @P0 LDC.64 R4, c[0x0][0xa10] ;  /* 0x00028400ff040b82 */ /* 0x000e240000000a00 */
[----:B0-----:R-:W-:-:S05]  /*19d0*/  @P0 IMAD.WIDE R4, R188, 0x4, R4 ;  /* 0x00000004bc040825 */ /* 0x001fca00078e0204 */
[----:B------:R-:W3:Y:S04]  /*19e0*/  @P0 LDG.E R0, desc[UR56][R4.64] ;  /* 0x0000003804000981 */ /* 0x000ee8000c1e1900 */
[----:B------:R-:W3:Y:S01]  /*19f0*/  @P0 LDG.E R3, desc[UR56][R4.64+0x4] ;  /* 0x0000043804030981 */ /* 0x000ee2000c1e1900 */
[----:B------:R-:W-:Y:S01]  /*1a00*/  ISETP.NE.U32.AND P1, PT, RZ, UR4, PT ;  /* 0x00000004ff007c0c */ /* 0x000fe2000bf25070 */
[----:B-----5:R-:W-:-:S03]  /*1a10*/  IMAD.MOV.U32 R141, RZ, RZ, R26 ;  /* 0x000000ffff8d7224 */ /* 0x020fc600078e001a */
[----:B------:R-:W-:-:S13]  /*1a20*/  ISETP.NE.AND.EX P1, PT, RZ, UR5, PT, P1 ;  /* 0x00000005ff007c0c */ /* 0x000fda000bf25310 */
[----:B------:R-:W-:-:S04]  /*1a30*/  @P1 IADD3 R6, P2, R189, UR4, RZ ;  /* 0x00000004bd061c10 */ /* 0x000fc8000ff5e0ff */
[----:B------:R-:W-:-:S05]  /*1a40*/  @P1 IADD3.X R7, R190, UR5, RZ, P2, !PT ;  /* 0x00000005be071c10 */ /* 0x000fca00097fe4ff */
[----:B------:R0:W5:Y:S01]  /*1a50*/  @P1 LDG.E R141, desc[UR56][R6.64] ;  /* 0x00000038068d1981 */ /* 0x000162000c1e1900 */
[----:B------:R-:W-:Y:S01]  /*1a60*/  IADD3 R10, R26, -R11, RZ ;  /* 0x8000000b1a0a7210 */ /* 0x000fe20007ffe0ff */
[----:B------:R-:W-:Y:S01]  /*1a70*/  BSSY B0, `(.L_x_450) ;  /* 0x000002c000007945 */ /* 0x000fe20003800000 */
[----:B------:R-:W-:Y:S02]  /*1a80*/  LOP3.LUT R200, R187, 0xff, RZ, 0xc0, !PT ;  /* 0x000000ffbbc87812 */ /* 0x000fe400078ec0ff */
[----:B------:R-:W-:Y:S02]  /*1a90*/  SHF.R.U32.HI R187, RZ, 0x10, R187 ;  /* 0x00000010ffbb7819 */ /* 0x000fe400000116bb */
[----:B--2---:R-:W-:Y:S01]  /*1aa0*/  LOP3.LUT R27, R27, 0xfffffffb, RZ, 0xc0, !PT ;  /* 0xfffffffb1b1b7812 */ /* 0x004fe200078ec0ff */
[----:B---3--:R-:W-:-:S04]  /*1ab0*/  @P0 IMAD.IADD R25, R3, 0x1, -R0 ;  /* 0x0000000103190824 */ /* 0x008fc800078e0a00 */
[----:B------:R-:W-:-:S05]  /*1ac0*/  IMAD.IADD R215, R10, 0x1, R25 ;  /* 0x000000010ad77824 */ /* 0x000fca00078e0219 */
[C---:B------:R-:W-:Y:S02]  /*1ad0*/  ISETP.GE.AND P3, PT, R215.reuse, 0x1, PT ;  /* 0x00000001d700780c */ /* 0x040fe40003f66270 */
[----:B------:R-:W-:-:S05]  /*1ae0*/  IADD3 R0, R215, 0x5f, RZ ;  /* 0x0000005fd7007810 */ /* 0x000fca0007ffe0ff */
[----:B------:R-:W-:-:S05]  /*1af0*/  IMAD.HI R0, R0, 0x2aaaaaab, RZ ;  /* 0x2aaaaaab00007827 */ /* 0x000fca00078e02ff */
[----:B------:R-:W-:Y:S02]  /*1b00*/  SHF.R.U32.HI R3, RZ, 0x1f, R0 ;  /* 0x0000001fff037819 */ /* 0x000fe40000011600 */
[----:B------:R-:W-:Y:S02]  /*1b10*/  @P3 LOP3.LUT R27, R27, 0x4, RZ, 0xfc, !PT ;  /* 0x000000041b1b3812 */ /* 0x000fe400078efcff */
[----:B------:R-:W-:Y:S01]  /*1b20*/  LEA.HI.SX32 R142, R0, R3, 0x1c ;  /* 0x00000003008e7211 */ /* 0x000fe200078fe2ff */
[----:B------:R-:W-:Y:S02]  /*1b30*/  IMAD.MOV.U32 R3, RZ, RZ, RZ ;  /* 0x000000ffff037224 */ /* 0x000fe400078e00ff */
[----:B------:R0:W-:Y:S01]  /*1b40*/  STL [R1+0x38], R27 ;  /* 0x0000381b01007387 */ /* 0x0001e20000100800 */
[----:B------:R-:W-:Y:S05]  /*1b50*/  @!P3 BRA `(.L_x_451) ;  /* 0x000000000074b947 */ /* 0x000fea0003800000 */
[----:B------:R-:W-:Y:S01]  /*1b60*/  ISETP.NE.AND P0, PT, R187, RZ, PT ;  /* 0x000000ffbb00720c */ /* 0x000fe20003f05270 */
[----:B------:R-:W-:-:S03]  /*1b70*/  ULDC UR4, c[0x0][0x9f0] ;  /* 0x00027c0000047ab9 */ /* 0x000fc60000000800 */
[----:B------:R-:W-:-:S04]  /*1b80*/  SEL R9, R187, UR4, P0 ;  /* 0x00000004bb097c07 */ /* 0x000fc80008000000 */
[-C--:B0-----:R-:W-:Y:S02]  /*1b90*/  IABS R6, R9.reuse ;  /* 0x0000000900067213 */ /* 0x081fe40000000000 */
[----:B------:R-:W-:Y:S02]  /*1ba0*/  IADD3 R0, R142, -0x1, R9 ;  /* 0xffffffff8e007810 */ /* 0x000fe40007ffe009 */
[----:B------:R-:W0:Y:S01]  /*1bb0*/  I2F.RP R3, R6 ;  /* 0x0000000600037306 */ /* 0x000e220000209400 */
[-C--:B------:R-:W-:Y:S02]  /*1bc0*/  IABS R11, R9.reuse ;  /* 0x00000009000b7213 */ /* 0x080fe40000000000 */
[----:B------:R-:W-:Y:S02]  /*1bd0*/  IABS R8, R0 ;  /* 0x0000000000087213 */ /* 0x000fe40000000000 */
[----:B------:R-:W-:-:S04]  /*1be0*/  LOP3.LUT R0, R0, R9, RZ, 0x3c, !PT ;  /* 0x0000000900007212 */ /* 0x000fc800078e3cff */
[----:B------:R-:W-:Y:S01]  /*1bf0*/  ISETP.GE.AND P2, PT, R0, RZ, PT ;  /* 0x000000ff0000720c */ /* 0x000fe20003f46270 */
[----:B0-----:R-:W0:Y:S02]  /*1c00*/  MUFU.RCP R3, R3 ;  /* 0x0000000300037308 */ /* 0x001e240000001000 */
[----:B0-----:R-:W-:Y:S02]  /*1c10*/  VIADD R4, R3, 0xffffffe ;  /* 0x0ffffffe03047836 */ /* 0x001fe40000000000 */
[----:B------:R-:W-:-:S04]  /*1c20*/  IMAD.MOV R3, RZ, RZ, -R11 ;  /* 0x000000ffff037224 */ /* 0x000fc800078e0a0b */
[----:B------:R0:W1:Y:S02]  /*1c30*/  F2I.FTZ.U32.TRUNC.NTZ R5, R4 ;  /* 0x0000000400057305 */ /* 0x000064000021f000 */
[----:B0-----:R-:W-:Y:S01]  /*1c40*/  IMAD.MOV.U32 R4, RZ, RZ, RZ ;  /* 0x000000ffff047224 */ /* 0x001fe200078e00ff */
[----:B-1----:R-:W-:-:S05]  /*1c50*/  IADD3 R7, RZ, -R5, RZ ;  /* 0x80000005ff077210 */ /* 0x002fca0007ffe0ff */
[----:B------:R-:W-:-:S04]  /*1c60*/  IMAD R7, R7, R6, RZ ;  /* 0x0000000607077224 */ /* 0x000fc800078e02ff */
[----:B------:R-:W-:-:S06]  /*1c70*/  IMAD.HI.U32 R5, R5, R7, R4 ;  /* 0x0000000705057227 */ /* 0x000fcc00078e0004 */
[----:B------:R-:W-:-:S04]  /*1c80*/  IMAD.HI.U32 R5, R5, R8, RZ ;  /* 0x0000000805057227 */ /* 0x000fc800078e00ff */
[----:B------:R-:W-:-:S05]  /*1c90*/  IMAD R3, R5, R3, R8 ;  /* 0x0000000305037224 */ /* 0x000fca00078e0208 */
[----:B------:R-:W-:-:S13]  /*1ca0*/  ISETP.GT.U32.AND P1, PT, R6, R3, PT ;  /* 0x000000030600720c */ /* 0x000fda0003f24070 */
[-C--:B------:R-:W-:Y:S01]  /*1cb0*/  @!P1 IADD3 R3, R3, -R6.reuse, RZ ;  /* 0x8000000603039210 */ /* 0x080fe20007ffe0ff */
[----:B------:R-:W-:Y:S01]  /*1cc0*/  @!P1 VIADD R5, R5, 0x1 ;  /* 0x0000000105059836 */ /* 0x000fe20000000000 */
[----:B------:R-:W-:Y:S02]  /*1cd0*/  ISETP.NE.AND P1, PT, R9, RZ, PT ;  /* 0x000000ff0900720c */ /* 0x000fe40003f25270 */
[----:B------:R-:W-:-:S13]  /*1ce0*/  ISETP.GE.U32.AND P0, PT, R3, R6, PT ;  /* 0x000000060300720c */ /* 0x000fda0003f06070 */
[----:B------:R-:W-:-:S05]  /*1cf0*/  @P0 VIADD R5, R5, 0x1 ;  /* 0x0000000105050836 */ /* 0x000fca0000000000 */
[----:B------:R-:W-:-:S05]  /*1d00*/  MOV R3, R5 ;  /* 0x0000000500037202 */ /* 0x000fca0000000f00 */
[----:B------:R-:W-:Y:S01]  /*1d10*/  @!P2 IMAD.MOV R3, RZ, RZ, -R3 ;  /* 0x000000ffff03a224 */ /* 0x000fe200078e0a03 */
[----:B------:R-:W-:-:S07]  /*1d20*/  @!P1 LOP3.LUT R3, RZ, R9, RZ, 0x33, !PT ;  /* 0x00000009ff039212 */ /* 0x000fce00078e33ff */
.L_x_451:
[----:B------:R-:W-:Y:S05]  /*1d30*/  BSYNC B0 ;  /* 0x0000000000007941 */ /* 0x000fea0003800000 */
.L_x_450:
[----:B------:R-:W-:Y:S01]  /*1d40*/  IMAD R0, R200, R3, RZ ;  /* 0x00000003c8007224 */ /* 0x000fe200078e02ff */
[----:B------:R-:W-:-:S04]  /*1d50*/  PLOP3.LUT P2, PT, PT, PT, PT, 0x80, 0x0 ;  /* 0x000000000000781c */ /* 0x000fc80003f4f070 */
[C---:B------:R-:W-:Y:S01]  /*1d60*/  VIADDMNMX R3, R0.reuse, R3, R142, PT ;  /* 0x0000000300037246 */ /* 0x040fe2000380018e */
[----:B------:R-:W-:-:S04]  /*1d70*/  IMAD R0, R0, 0x60, -R10 ;  /* 0x0000006000007824 */ /* 0x000fc800078e0a0a */
[----:B------:R-:W-:Y:S01]  /*1d80*/  IMAD R4, R3, 0x60, -R10 ;  /* 0x0000006003047824 */ /* 0x000fe200078e0a0a */
[----:B------:R-:W-:-:S04]  /*1d90*/  VIMNMX R0, RZ, R0, !PT ;  /* 0x00000000ff007248 */ /* 0x000fc80007fe0100 */
[----:B------:R-:W-:Y:S01]  /*1da0*/  VIMNMX R3, R4, R25, PT ;  /* 0x0000001904037248 */ /* 0x000fe20003fe0100 */
[----:B------:R-:W-:-:S03]  /*1db0*/  IMAD.WIDE.U32 R126, R0, -0x55555555, RZ ;  /* 0xaaaaaaab007e7825 */ /* 0x000fc600078e00ff */
[----:B------:R-:W-:Y:S02]  /*1dc0*/  ISETP.GT.AND P0, PT, R3, R0, PT ;  /* 0x000000000300720c */ /* 0x000fe40003f04270 */
[----:B------:R-:W-:-:S04]  /*1dd0*/  SHF.R.U32.HI R126, RZ, 0x6, R127 ;  /* 0x00000006ff7e7819 */ /* 0x000fc8000001167f */
[----:B------:R-:W-:-:S07]  /*1de0*/  MOV R24, R126 ;  /* 0x0000007e00187202 */ /* 0x000fce0000000f00 */
[----:B------:R-:W-:-:S04]  /*1df0*/  @P0 VIADD R0, R3, 0x5f ;  /* 0x0000005f03000836 */ /* 0x000fc80000000000 */
[----:B------:R-:W-:-:S05]  /*1e00*/  @P0 IMAD.HI R0, R0, 0x2aaaaaab, RZ ;  /* 0x2aaaaaab00000827 */ /* 0x000fca00078e02ff */
[----:B------:R-:W-:-:S04]  /*1e10*/  @P0 SHF.R.U32.HI R3, RZ, 0x1f, R0 ;  /* 0x0000001fff030819 */ /* 0x000fc80000011600 */
[----:B------:R-:W-:-:S04]  /*1e20*/  @P0 LEA.HI.SX32 R24, R0, R3, 0x1c ;  /* 0x0000000300180211 */ /* 0x000fc800078fe2ff */
[----:B------:R-:W-:-:S13]  /*1e30*/  ISETP.GT.AND P0, PT, R24, R126, PT ;  /* 0x0000007e1800720c */ /* 0x000fda0003f04270 */
[----:B------:R-:W-:Y:S05]  /*1e40*/  @!P0 BRA `(.L_x_452) ;  /* 0x0000009000648947 */ /* 0x000fea0003800000 */
[----:B------:R-:W-:Y:S01]  /*1e50*/  VIADD R123, R2, 0x18400 ;  /* 0x00018400027b7836 */ /* 0x000fe20000000000 */
[----:B------:R-:W-:Y:S04]  /*1e60*/  BSSY B6, `(.L_x_453) ;  /* 0x0000013000067945 */ /* 0x000fe80003800000 */
[----:B------:R-:W-:-:S13]  /*1e70*/  LOP3.LUT P0, RZ, R123, 0x3ff, RZ, 0xc0, !PT ;  /* 0x000003ff7bff7812 */ /* 0x000fda000780c0ff */
[----:B------:R-:W-:Y:S05]  /*1e80*/  @!P0 BRA `(.L_x_454) ;  /* 0x0000000000408947 */ /* 0x000fea0003800000 */
[----:B------:R-:W-:Y:S01]  /*1e90*/  MOV R14, 0x0 ;  /* 0x00000000000e7802 */ /* 0x000fe20000000f00 */
[----:B------:R-:W-:Y:S01]  /*1ea0*/  ULDC.64 UR4, c[0x4][0x90] ;  /* 0x0100240000047ab9 */ /* 0x000fe20000000a00 */
[----:B------:R-:W-:Y:S01]  /*1eb0*/  ULDC.64 UR6, c[0x4][0x28] ;  /* 0x01000a0000067ab9 */ /* 0x000fe20000000a00 */
[----:B------:R-:W-:Y:S01]  /*1ec0*/  IMAD.U32 R4, RZ, RZ, UR4 ;  /* 0x00000004ff047e24 */ /* 0x000fe2000f8e00ff */
[----:B------:R-:W-:Y:S01]  /*1ed0*/  MOV R5, UR5 ;  /* 0x0000000500057c02 */ /* 0x000fe20008000f00 */
[----:B------:R-:W-:Y:S01]  /*1ee0*/  ULDC.64 UR4, c[0x4][0x98] ;  /* 0x0100260000047ab9 */ /* 0x000fe20000000a00 */
[----:B------:R-:W1:Y:S01]  /*1ef0*/  LDC.64 R14, c[0x4][R14] ;  /* 0x010000000e0e7b82 */ /* 0x000e620000000a00 */
[----:B0-----:R-:W-:Y:S01]  /*1f00*/  IMAD.U32 R6, RZ, RZ, UR4 ;  /* 0x00000004ff067e24 */ /* 0x001fe2000f8e00ff */
[----:B------:R-:W-:Y:S01]  /*1f10*/  MOV R10, UR6 ;  /* 0x00000006000a7c02 */ /* 0x000fe20008000f00 */
[----:B------:R-:W-:Y:S01]  /*1f20*/  IMAD.U32 R7, RZ, RZ, UR5 ;  /* 0x00000005ff077e24 */ /* 0x000fe2000f8e00ff */
[----:B------:R-:W-:Y:S01]  /*1f30*/  MOV R12, 0x1 ;  /* 0x00000001000c7802 */ /* 0x000fe20000000f00 */
[----:B------:R-:W-:-:S02]  /*1f40*/  IMAD.U32 R11, RZ, RZ, UR7 ;  /* 0x00000007ff0b7e24 */ /* 0x000fc4000f8e00ff */
[----:B------:R-:W-:Y:S02]  /*1f50*/  IMAD.MOV.U32 R8, RZ, RZ, 0x70 ;  /* 0x00000070ff087424 */ /* 0x000fe400078e00ff */
[----:B------:R-:W-:-:S07]  /*1f60*/  IMAD.MOV.U32 R13, RZ, RZ, RZ ;  /* 0x000000ffff0d7224 */ /* 0x000fce00078e00ff */
[----:B------:R-:W-:-:S07]  /*1f70*/  LEPC R20, `(.L_x_454) ;  /* 0x000000001014794e */ /* 0x000fce0000000000 */
[----:B-1---5:R-:W-:Y:S05]  /*1f80*/  CALL.ABS.NOINC R14 ;  /* 0x000000000e007343 */ /* 0x022fea0003c00000 */
.L_x_454:
[----:B------:R-:W-:Y:S05]  /*1f90*/  BSYNC B6 ;  /* 0x0000000000067941 */ /* 0x000fea0003800000 */
.L_x_453:
[----:B------:R-:W-:Y:S01]  /*1fa0*/  VIADD R122, R2, 0x400 ;  /* 0x00000400027a7836 */ /* 0x000fe20000000000 */
[----:B------:R-:W-:Y:S04]  /*1fb0*/  BSSY B6, `(.L_x_455) ;  /* 0x0000013000067945 */ /* 0x000fe80003800000 */
[----:B------:R-:W-:-:S13]  /*1fc0*/  LOP3.LUT P0, RZ, R122, 0x3ff, RZ, 0xc0, !PT ;  /* 0x000003ff7aff7812 */ /* 0x000fda000780c0ff */
[----:B------:R-:W-:Y:S05]  /*1fd0*/  @!P0 BRA `(.L_x_456) ;  /* 0x0000000000408947 */ /* 0x000fea0003800000 */
[----:B------:R-:W-:Y:S01]  /*1fe0*/  MOV R14, 0x0 ;  /* 0x00000000000e7802 */ /* 0x000fe20000000f00 */
[----:B------:R-:W-:Y:S01]  /*1ff0*/  ULDC.64 UR4, c[0x4][0x90] ;  /* 0x0100240000047ab9 */ /* 0x000fe20000000a00 */
[----:B------:R-:W-:Y:S01]  /*2000*/  ULDC.64 UR6, c[0x4][0x98] ;  /* 0x0100260000067ab9 */ /* 0x000fe20000000a00 */
[----:B------:R-:W-:Y:S01]  /*2010*/  MOV R4, UR4 ;  /* 0x0000000400047c02 */ /* 0x000fe20008000f00 */
[----:B------:R-:W-:Y:S01]  /*2020*/  IMAD.U32 R5, RZ, RZ, UR5 ;  /* 0x00000005ff057e24 */ /* 0x000fe2000f8e00ff */
        /* <DEDUP_REMOVED lines=11> */
.L_x_456:
[----:B------:R-:W-:Y:S05]  /*20e0*/  BSYNC B6 ;  /* 0x0000000000067941 */ /* 0x000fea0003800000 */
.L_x_455:
[----:B------:R-:W-:Y:S01]  /*20f0*/  ULDC.64 UR4, c[0x0][0x9f8] ;  /* 0x00027e0000047ab9 */ /* 0x000fe20000000a00 */
[----:B------:R-:W-:Y:S01]  /*2100*/  IMAD.MOV.U32 R102, RZ, RZ, R188 ;  /* 0x000000ffff667224 */ /* 0x000fe200078e00bc */
[----:B------:R-:W-:Y:S01]  /*2110*/  ISETP.NE.U32.AND P0, PT, RZ, UR4, PT ;  /* 0x00000004ff007c0c */ /* 0x000fe2000bf05070 */
[----:B------:R-:W-:Y:S01]  /*2120*/  VIADD R0, R16, 0x20 ;  /* 0x0000002010007836 */ /* 0x000fe20000000000 */
[----:B------:R-:W1:Y:S01]  /*2130*/  LDC.64 R94, c[0x0][0x3f8] ;  /* 0x0000fe00ff5e7b82 */ /* 0x000e620000000a00 */
[----:B------:R-:W-:Y:S02]  /*2140*/  MOV R20, R27 ;  /* 0x0000001b00147202 */ /* 0x000fe40000000f00 */
[----:B------:R-:W-:-:S05]  /*2150*/  ISETP.NE.AND.EX P0, PT, RZ, UR5, PT, P0 ;  /* 0x00000005ff007c0c */ /* 0x000fca000bf05300 */
[----:B------:R-:W2:Y:S08]  /*2160*/  LDC R125, c[0x0][0x3f4] ;  /* 0x0000fd00ff7d7b82 */ /* 0x000eb00000000800 */
[----:B------:R-:W-:Y:S01]  /*2170*/  @P0 IADD3 R4, P1, R189, UR4, RZ ;  /* 0x00000004bd040c10 */ /* 0x000fe2000ff3e0ff */
[----:B------:R-:W-:Y:S01]  /*2180*/  ULDC UR4, c[0x0][0x2f4] ;  /* 0x0000bd0000047ab9 */ /* 0x000fe20000000800 */
[----:B------:R-:W3:Y:S02]  /*2190*/  LDC.64 R88, c[0x0][0x408] ;  /* 0x00010200ff587b82 */ /* 0x000ee40000000a00 */
[----:B------:R-:W-:Y:S01]  /*21a0*/  @P0 IADD3.X R5, R190, UR5, RZ, P1, !PT ;  /* 0x00000005be050c10 */ /* 0x000fe20008ffe4ff */
[----:B------:R-:W-:-:S04]  /*21b0*/  ULDC UR5, c[0x0][0x320] ;  /* 0x0000c80000057ab9 */ /* 0x000fc80000000800 */
[----:B------:R4:W2:Y:S01]  /*21c0*/  @P0 LDG.E R102, desc[UR56][R4.64] ;  /* 0x0000003804660981 */ /* 0x0008a2000c1e1900 */
[----:B------:R-:W-:Y:S01]  /*21d0*/  ISETP.GE.AND P1, PT, R0, UR4, PT ;  /* 0x0000000400007c0c */ /* 0x000fe2000bf26270 */
[----:B-1----:R-:W-:Y:S01]  /*21e0*/  IMAD.WIDE.U32 R96, R166, R94, R16 ;  /* 0x0000005ea6607225 */ /* 0x002fe200078e0010 */
[----:B------:R-:W-:Y:S01]  /*21f0*/  ISETP.GE.AND P0, PT, R16, UR4, PT ;  /* 0x0000000410007c0c */ /* 0x000fe2000bf06270 */
[----:B------:R-:W1:Y:S01]  /*2200*/  S2R R218, SR_TID.X ;  /* 0x0000000000da7919 */ /* 0x000e620000002100 */
[----:B0-----:R-:W-:Y:S01]  /*2210*/  SEL R6, RZ, 0xffffffff, P1 ;  /* 0xffffffffff067807 */ /* 0x001fe20000800000 */
[----:B------:R-:W-:Y:S01]  /*2220*/  IMAD.MOV.U32 R127, RZ, RZ, 0x20 ;  /* 0x00000020ff7f7424 */ /* 0x000fe200078e00ff */
[----:B------:R-:W-:Y:S01]  /*2230*/  SEL R3, RZ, 0x1, P0 ;  /* 0x00000001ff037807 */ /* 0x000fe20000000000 */
[----:B------:R-:W-:Y:S01]  /*2240*/  IMAD.SHL.U32 R108, R94, 0x40, RZ ;  /* 0x000000405e6c7824 */ /* 0x000fe200078e00ff */
[----:B------:R-:W-:Y:S01]  /*2250*/  SHF.L.U32 R6, R6, 0x1, RZ ;  /* 0x0000000106067819 */ /* 0x000fe200000006ff */
[----:B------:R-:W-:Y:S01]  /*2260*/  IMAD.IADD R129, R129, 0x1, R26 ;  /* 0x0000000181817824 */ /* 0x000fe200078e021a */
[----:B------:R-:W-:Y:S01]  /*2270*/  ISETP.GE.AND P0, PT, R0, UR5, PT ;  /* 0x0000000500007c0c */ /* 0x000fe2000bf06270 */
[----:B------:R-:W-:Y:S01]  /*2280*/  IMAD R114, R214, 0x40, R166 ;  /* 0x00000040d6727824 */ /* 0x000fe200078e02a6 */
[----:B------:R-:W-:Y:S01]  /*2290*/  LOP3.LUT R6, R6, 0x2, R3, 0xe2, !PT ;  /* 0x0000000206067812 */ /* 0x000fe200078ee203 */
[----:B------:R-:W-:Y:S01]  /*22a0*/  VIADD R3, R16, 0x40 ;  /* 0x0000004010037836 */ /* 0x000fe20000000000 */
[----:B----4-:R-:W-:-:S02]  /*22b0*/  SEL R4, RZ, 0xffffffff, P0 ;  /* 0xffffffffff047807 */ /* 0x010fc40000000000 */
[----:B------:R-:W-:Y:S01]  /*22c0*/  ISETP.GE.AND P1, PT, R19, UR4, PT ;  /* 0x0000000413007c0c */ /* 0x000fe2000bf26270 */
[----:B---3--:R-:W-:Y:S01]  /*22d0*/  IMAD.WIDE.U32 R90, R166, R88, R16 ;  /* 0x00000058a65a7225 */ /* 0x008fe200078e0010 */
[----:B------:R-:W-:Y:S02]  /*22e0*/  ISETP.GE.AND P0, PT, R3, UR4, PT ;  /* 0x0000000403007c0c */ /* 0x000fe4000bf06270 */
[----:B------:R-:W-:Y:S01]  /*22f0*/  SHF.R.S32.HI R11, RZ, 0x1f, R166 ;  /* 0x0000001fff0b7819 */ /* 0x000fe200000114a6 */
[----:B------:R-:W-:Y:S01]  /*2300*/  IMAD.SHL.U32 R8, R4, 0x2, RZ ;  /* 0x0000000204087824 */ /* 0x000fe200078e00ff */
[----:B------:R-:W-:Y:S01]  /*2310*/  SEL R4, RZ, 0x8, P1 ;  /* 0x00000008ff047807 */ /* 0x000fe20000800000 */
[----:B------:R-:W-:Y:S01]  /*2320*/  IMAD R131, R89, 0x60, RZ ;  /* 0x0000006059837824 */ /* 0x000fe200078e02ff */
[----:B------:R-:W-:Y:S02]  /*2330*/  SEL R5, RZ, 0x4, P0 ;  /* 0x00000004ff057807 */ /* 0x000fe40000000000 */
[----:B------:R-:W-:-:S02]  /*2340*/  ISETP.GE.AND P2, PT, R16, UR5, PT ;  /* 0x0000000510007c0c */ /* 0x000fc4000bf46270 */
[--C-:B------:R-:W-:Y:S02]  /*2350*/  SHF.R.S32.HI R161, RZ, 0x1f, R160.reuse ;  /* 0x0000001fffa17819 */ /* 0x100fe400000114a0 */
[----:B------:R-:W-:Y:S01]  /*2360*/  LOP3.LUT R4, R4, R6, R5, 0xfe, !PT ;  /* 0x0000000604047212 */ /* 0x000fe200078efe05 */
[-C--:B------:R-:W-:Y:S01]  /*2370*/  IMAD R5, R11, R94.reuse, RZ ;  /* 0x0000005e0b057224 */ /* 0x080fe200078e02ff */
[----:B------:R-:W-:Y:S01]  /*2380*/  SEL R7, RZ, 0x1, P2 ;  /* 0x00000001ff077807 */ /* 0x000fe20001000000 */
[----:B------:R-:W-:Y:S01]  /*2390*/  IMAD.WIDE.U32 R98, R166, R94, R160 ;  /* 0x0000005ea6627225 */ /* 0x000fe200078e00a0 */
[----:B------:R-:W-:Y:S02]  /*23a0*/  ISETP.GE.AND P0, PT, R22, UR4, PT ;  /* 0x0000000416007c0c */ /* 0x000fe4000bf06270 */
[----:B------:R-:W-:Y:S01]  /*23b0*/  ISETP.GE.AND P1, PT, R3, UR5, PT ;  /* 0x0000000503007c0c */ /* 0x000fe2000bf26270 */
[----:B------:R-:W-:Y:S01]  /*23c0*/  IMAD R5, R166, R95, R5 ;  /* 0x0000005fa6057224 */ /* 0x000fe200078e0205 */
[----:B------:R-:W-:Y:S01]  /*23d0*/  LOP3.LUT R7, R8, 0x2, R7, 0xe2, !PT ;  /* 0x0000000208077812 */ /* 0x000fe200078ee207 */
[-C--:B------:R-:W-:Y:S01]  /*23e0*/  IMAD R11, R11, R88.reuse, RZ ;  /* 0x000000580b0b7224 */ /* 0x080fe200078e02ff */
[----:B------:R-:W-:Y:S01]  /*23f0*/  SEL R9, RZ, 0x10, P0 ;  /* 0x00000010ff097807 */ /* 0x000fe20000000000 */
[----:B------:R-:W-:Y:S01]  /*2400*/  IMAD.IADD R97, R5, 0x1, R97 ;  /* 0x0000000105617824 */ /* 0x000fe200078e0261 */
[----:B------:R-:W-:Y:S01]  /*2410*/  SEL R6, RZ, 0x4, P1 ;  /* 0x00000004ff067807 */ /* 0x000fe20000800000 */
[----:B------:R-:W-:Y:S01]  /*2420*/  IMAD R13, R166, R89, R11 ;  /* 0x00000059a60d7224 */ /* 0x000fe200078e020b */
[----:B--2---:R-:W-:Y:S01]  /*2430*/  ISETP.GE.AND P0, PT, R16, R125, PT ;  /* 0x0000007d1000720c */ /* 0x004fe20003f06270 */
[----:B------:R-:W-:Y:S01]  /*2440*/  IMAD.WIDE.U32 R92, R166, R88, R160 ;  /* 0x00000058a65c7225 */ /* 0x000fe200078e00a0 */
[----:B------:R-:W-:-:S02]  /*2450*/  IADD3 R99, R99, R5, RZ ;  /* 0x0000000563637210 */ /* 0x000fc40007ffe0ff */
[----:B------:R-:W-:Y:S01]  /*2460*/  LOP3.LUT R5, R7, R6, RZ, 0xfc, !PT ;  /* 0x0000000607057212 */ /* 0x000fe200078efcff */
[----:B------:R-:W-:Y:S01]  /*2470*/  IMAD.IADD R91, R13, 0x1, R91 ;  /* 0x000000010d5b7824 */ /* 0x000fe200078e025b */
[-C--:B------:R-:W-:Y:S01]  /*2480*/  ISETP.GE.AND P1, PT, R0, R125.reuse, PT ;  /* 0x0000007d0000720c */ /* 0x080fe20003f26270 */
[-C--:B-----5:R-:W-:Y:S01]  /*2490*/  IMAD.WIDE.U32 R96, R141, R94.reuse, R96 ;  /* 0x0000005e8d607225 */ /* 0x0a0fe200078e0060 */
[----:B------:R-:W-:Y:S02]  /*24a0*/  ISETP.GE.AND P3, PT, R3, R125, PT ;  /* 0x0000007d0300720c */ /* 0x000fe40003f66270 */
[----:B------:R-:W-:Y:S01]  /*24b0*/  SEL R7, R125, RZ, P0 ;  /* 0x000000ff7d077207 */ /* 0x000fe20000000000 */
[----:B------:R-:W-:Y:S01]  /*24c0*/  IMAD.WIDE.U32 R98, R141, R94, R98 ;  /* 0x0000005e8d627225 */ /* 0x000fe200078e0062 */
[----:B------:R-:W-:Y:S02]  /*24d0*/  LOP3.LUT R9, R4, R9, RZ, 0xfc, !PT ;  /* 0x0000000904097212 */ /* 0x000fe400078efcff */
[C---:B------:R-:W-:Y:S01]  /*24e0*/  SEL R11, R125.reuse, RZ, P1 ;  /* 0x000000ff7d0b7207 */ /* 0x040fe20000800000 */
[----:B------:R-:W-:Y:S01]  /*24f0*/  IMAD.IADD R7, R16, 0x1, R7 ;  /* 0x0000000110077824 */ /* 0x000fe200078e0207 */
[----:B------:R-:W-:Y:S01]  /*2500*/  SEL R4, R125, RZ, P3 ;  /* 0x000000ff7d047207 */ /* 0x000fe20001800000 */
[----:B------:R-:W-:Y:S01]  /*2510*/  IMAD.WIDE.U32 R90, R141, R88, R90 ;  /* 0x000000588d5a7225 */ /* 0x000fe200078e005a */
[----:B------:R-:W-:-:S02]  /*2520*/  IADD3 R11, R0, R11, RZ ;  /* 0x0000000b000b7210 */ /* 0x000fc40007ffe0ff */
[----:B------:R-:W-:Y:S01]  /*2530*/  LOP3.LUT R20, R20, 0xfffffffe, RZ, 0xc0, !PT ;  /* 0xfffffffe14147812 */ /* 0x000fe200078ec0ff */
[----:B------:R-:W-:Y:S01]  /*2540*/  IMAD.IADD R12, R3, 0x1, R4 ;  /* 0x00000001030c7824 */ /* 0x000fe200078e0204 */
[----:B------:R-:W-:Y:S02]  /*2550*/  SHF.R.S32.HI R4, RZ, 0x1f, R7 ;  /* 0x0000001fff047819 */ /* 0x000fe40000011407 */
[----:B------:R-:W-:Y:S02]  /*2560*/  SHF.R.S32.HI R6, RZ, 0x1f, R11 ;  /* 0x0000001fff067819 */ /* 0x000fe4000001140b */
[CC--:B------:R-:W-:Y:S02]  /*2570*/  LEA.HI R8, R4.reuse, R7.reuse, RZ, 0x3 ;  /* 0x0000000704087211 */ /* 0x0c0fe400078f18ff */
[----:B------:R-:W-:Y:S02]  /*2580*/  LEA.HI R4, R4, R7, RZ, 0x6 ;  /* 0x0000000704047211 */ /* 0x000fe400078f30ff */
[----:B------:R-:W-:-:S02]  /*2590*/  @P3 LOP3.LUT R20, R20, 0x1, RZ, 0xfc, !PT ;  /* 0x0000000114143812 */ /* 0x000fc400078efcff */
[CC--:B------:R-:W-:Y:S02]  /*25a0*/  LEA.HI R7, R6.reuse, R11.reuse, RZ, 0x6 ;  /* 0x0000000b06077211 */ /* 0x0c0fe400078f30ff */
[----:B------:R-:W-:Y:S01]  /*25b0*/  LEA.HI R11, R6, R11, RZ, 0x3 ;  /* 0x0000000b060b7211 */ /* 0x000fe200078f18ff */
[----:B------:R0:W-:Y:S01]  /*25c0*/  STL [R1+0x38], R20 ;  /* 0x0000381401007387 */ /* 0x0001e20000100800 */
[----:B------:R-:W-:Y:S02]  /*25d0*/  SHF.R.S32.HI R4, RZ, 0x6, R4 ;  /* 0x00000006ff047819 */ /* 0x000fe40000011404 */
[----:B------:R-:W-:Y:S02]  /*25e0*/  IADD3 R93, R93, R13, RZ ;  /* 0x0000000d5d5d7210 */ /* 0x000fe40007ffe0ff */
[----:B------:R-:W-:Y:S01]  /*25f0*/  SHF.R.S32.HI R6, RZ, 0x6, R7 ;  /* 0x00000006ff067819 */ /* 0x000fe20000011407 */
[C---:B------:R-:W-:Y:S01]  /*2600*/  IMAD R140, R4.reuse, 0x1800, R179 ;  /* 0x00001800048c7824 */ /* 0x040fe200078e02b3 */
[----:B------:R-:W-:Y:S01]  /*2610*/  LOP3.LUT R13, R177, 0x38, R11, 0xf8, !PT ;  /* 0x00000038b10d7812 */ /* 0x000fe200078ef80b */
[----:B------:R-:W-:Y:S01]  /*2620*/  IMAD R138, R4, 0x1800, R180 ;  /* 0x00001800048a7824 */ /* 0x000fe200078e02b4 */
[----:B------:R-:W-:Y:S01]  /*2630*/  SHF.R.S32.HI R21, RZ, 0x1f, R12 ;  /* 0x0000001fff157819 */ /* 0x000fe2000001140c */
[----:B------:R-:W-:Y:S01]  /*2640*/  IMAD R139, R6, 0x1800, R179 ;  /* 0x00001800068b7824 */ /* 0x000fe200078e02b3 */
[----:B------:R-:W-:Y:S01]  /*2650*/  LOP3.LUT R10, R168, 0x38, R8, 0xf8, !PT ;  /* 0x00000038a80a7812 */ /* 0x000fe200078ef808 */
[----:B------:R-:W-:Y:S01]  /*2660*/  IMAD R134, R6, 0x1800, R180 ;  /* 0x0000180006867824 */ /* 0x000fe200078e02b4 */
[----:B0-----:R-:W-:Y:S01]  /*2670*/  SHF.R.U32.HI R20, RZ, 0x3, R168 ;  /* 0x00000003ff147819 */ /* 0x001fe200000116a8 */
[----:B------:R-:W-:Y:S01]  /*2680*/  IMAD.WIDE.U32 R92, R141, R88, R92 ;  /* 0x000000588d5c7225 */ /* 0x000fe200078e005c */
[----:B------:R-:W-:-:S02]  /*2690*/  LOP3.LUT R7, R177, 0x38, R8, 0xf8, !PT ;  /* 0x00000038b1077812 */ /* 0x000fc400078ef808 */
[----:B------:R-:W-:Y:S02]  /*26a0*/  LOP3.LUT R4, R13, R178, RZ, 0x3c, !PT ;  /* 0x000000b20d047212 */ /* 0x000fe400078e3cff */
[----:B------:R-:W-:Y:S02]  /*26b0*/  LEA.HI R14, R21, R12, RZ, 0x3 ;  /* 0x0000000c150e7211 */ /* 0x000fe400078f18ff */
[----:B------:R-:W-:Y:S01]  /*26c0*/  LOP3.LUT R15, R10, R20, RZ, 0x3c, !PT ;  /* 0x000000140a0f7212 */ /* 0x000fe200078e3cff */
[----:B------:R-:W-:Y:S01]  /*26d0*/  IMAD.IADD R139, R139, 0x1, R4 ;  /* 0x000000018b8b7824 */ /* 0x000fe200078e0204 */
[----:B------:R-:W-:Y:S02]  /*26e0*/  LOP3.LUT R7, R7, R178, RZ, 0x3c, !PT ;  /* 0x000000b207077212 */ /* 0x000fe400078e3cff */
[----:B------:R-:W-:Y:S02]  /*26f0*/  LEA.HI R12, R21, R12, RZ, 0x6 ;  /* 0x0000000c150c7211 */ /* 0x000fe400078f30ff */
[----:B------:R-:W-:Y:S01]  /*2700*/  IADD3 R138, R138, R15, RZ ;  /* 0x0000000f8a8a7210 */ /* 0x000fe20007ffe0ff */
[----:B------:R-:W-:Y:S01]  /*2710*/  IMAD.IADD R140, R140, 0x1, R7 ;  /* 0x000000018c8c7824 */ /* 0x000fe200078e0207 */
[----:B------:R-:W-:-:S02]  /*2720*/  SHF.R.S32.HI R15, RZ, 0x1f, R141 ;  /* 0x0000001fff0f7819 */ /* 0x000fc4000001148d */
[----:B------:R-:W-:Y:S02]  /*2730*/  SHF.R.S32.HI R12, RZ, 0x6, R12 ;  /* 0x00000006ff0c7819 */ /* 0x000fe4000001140c */
[----:B------:R-:W-:Y:S02]  /*2740*/  LOP3.LUT R4, R168, 0x38, R11, 0xf8, !PT ;  /* 0x00000038a8047812 */ /* 0x000fe400078ef80b */
[--C-:B------:R-:W-:Y:S01]  /*2750*/  LOP3.LUT R7, R177, 0x38, R14.reuse, 0xf8, !PT ;  /* 0x00000038b1077812 */ /* 0x100fe200078ef80e */
[----:B------:R-:W-:Y:S01]  /*2760*/  IMAD R136, R12, 0x1800, R179 ;  /* 0x000018000c887824 */ /* 0x000fe200078e02b3 */
[----:B------:R-:W-:Y:S01]  /*2770*/  LOP3.LUT R13, R4, R20, RZ, 0x3c, !PT ;  /* 0x00000014040d7212 */ /* 0x000fe200078e3cff */
[----:B------:R-:W-:Y:S01]  /*2780*/  IMAD R4, R15, R94, RZ ;  /* 0x0000005e0f047224 */ /* 0x000fe200078e02ff */
[----:B------:R-:W-:Y:S01]  /*2790*/  LOP3.LUT R10, R168, 0x38, R14, 0xf8, !PT ;  /* 0x00000038a80a7812 */ /* 0x000fe200078ef80e */
[----:B------:R-:W-:Y:S01]  /*27a0*/  IMAD R133, R12, 0x1800, R180 ;  /* 0x000018000c857824 */ /* 0x000fe200078e02b4 */
[----:B------:R-:W-:Y:S01]  /*27b0*/  LOP3.LUT R7, R7, R178, RZ, 0x3c, !PT ;  /* 0x000000b207077212 */ /* 0x000fe200078e3cff */
[----:B------:R-:W-:Y:S01]  /*27c0*/  IMAD R27, R141, R95, R4 ;  /* 0x0000005f8d1b7224 */ /* 0x000fe200078e0204 */
[----:B------:R-:W-:Y:S01]  /*27d0*/  LOP3.LUT R10, R10, R20, RZ, 0x3c, !PT ;  /* 0x000000140a0a7212 */ /* 0x000fe200078e3cff */
[----:B------:R-:W-:Y:S01]  /*27e0*/  IMAD R4, R15, R88, RZ ;  /* 0x000000580f047224 */ /* 0x000fe200078e02ff */
[----:B------:R-:W-:Y:S01]  /*27f0*/  IADD3 R136, R136, R7, RZ ;  /* 0x0000000788887210 */ /* 0x000fe20007ffe0ff */
[----:B------:R-:W-:Y:S01]  /*2800*/  IMAD.IADD R134, R134, 0x1, R13 ;  /* 0x0000000186867824 */ /* 0x000fe200078e020d */
[----:B------:R-:W-:Y:S01]  /*2810*/  ISETP.GE.AND P3, PT, R19, UR5, PT ;  /* 0x0000000513007c0c */ /* 0x000fe2000bf66270 */
[----:B------:R-:W-:Y:S01]  /*2820*/  IMAD.IADD R133, R133, 0x1, R10 ;  /* 0x0000000185857824 */ /* 0x000fe200078e020a */
[----:B------:R-:W-:Y:S01]  /*2830*/  LOP3.LUT R7, R177, 0x18, R16, 0xf8, !PT ;  /* 0x00000018b1077812 */ /* 0x000fe200078ef810 */
[----:B------:R-:W-:Y:S01]  /*2840*/  IMAD R103, R141, R89, R4 ;  /* 0x000000598d677224 */ /* 0x000fe200078e0204 */
[----:B------:R-:W-:Y:S01]  /*2850*/  ISETP.GE.AND P2, PT, R23, UR4, PT ;  /* 0x0000000417007c0c */ /* 0x000fe2000bf46270 */
[----:B------:R-:W-:Y:S01]  /*2860*/  IMAD R13, R95, 0x60, RZ ;  /* 0x000000605f0d7824 */ /* 0x000fe200078e02ff */
[----:B------:R-:W-:Y:S01]  /*2870*/  SEL R6, RZ, 0x8, P3 ;  /* 0x00000008ff067807 */ /* 0x000fe20001800000 */
[----:B------:R-:W-:Y:S01]  /*2880*/  IMAD.IADD R106, R99, 0x1, R27 ;  /* 0x00000001636a7824 */ /* 0x000fe200078e021b */
[----:B------:R-:W-:Y:S01]  /*2890*/  LOP3.LUT P4, RZ, R219, 0x4, RZ, 0xc0, !PT ;  /* 0x00000004dbff7812 */ /* 0x000fe2000788c0ff */
[----:B------:R-:W-:Y:S01]  /*28a0*/  IMAD.IADD R105, R93, 0x1, R103 ;  /* 0x000000015d697824 */ /* 0x000fe200078e0267 */
[----:B------:R-:W-:Y:S01]  /*28b0*/  LOP3.LUT R4, R7, R178, RZ, 0x3c, !PT ;  /* 0x000000b207047212 */ /* 0x000fe200078e3cff */
[----:B------:R-:W-:Y:S01]  /*28c0*/  IMAD.IADD R103, R103, 0x1, R91 ;  /* 0x0000000167677824 */ /* 0x000fe200078e025b */
[----:B------:R-:W-:-:S02]  /*28d0*/  SEL R10, RZ, 0x20, P2 ;  /* 0x00000020ff0a7807 */ /* 0x000fc40001000000 */
[C---:B------:R-:W-:Y:S01]  /*28e0*/  SHF.L.U64.HI R109, R88.reuse, 0x6, R89 ;  /* 0x00000006586d7819 */ /* 0x040fe20000010259 */
[----:B------:R-:W-:Y:S01]  /*28f0*/  IMAD.IADD R4, R179, 0x1, R4 ;  /* 0x00000001b3047824 */ /* 0x000fe200078e0204 */
[C---:B------:R-:W-:Y:S01]  /*2900*/  SHF.L.U32 R110, R88.reuse, 0x6, RZ ;  /* 0x00000006586e7819 */ /* 0x040fe200000006ff */
[----:B------:R-:W-:Y:S01]  /*2910*/  IMAD.WIDE.U32 R88, R88, 0x60, RZ ;  /* 0x0000006058587825 */ /* 0x000fe200078e00ff */
[----:B------:R-:W-:Y:S02]  /*2920*/  LOP3.LUT R21, R5, R6, RZ, 0xfc, !PT ;  /* 0x0000000605157212 */ /* 0x000fe400078efcff */
[C---:B------:R-:W-:Y:S01]  /*2930*/  SHF.L.U64.HI R107, R94.reuse, 0x6, R95 ;  /* 0x000000065e6b7819 */ /* 0x040fe2000001025f */
[----:B------:R-:W-:Y:S01]  /*2940*/  IMAD.WIDE.U32 R94, R94, 0x60, RZ ;  /* 0x000000605e5e7825 */ /* 0x000fe200078e00ff */
[----:B------:R-:W-:Y:S02]  /*2950*/  SEL R127, R127, 0xffffffe0, !P4 ;  /* 0xffffffe07f7f7807 */ /* 0x000fe40006000000 */
[----:B------:R-:W-:Y:S01]  /*2960*/  SHF.R.S32.HI R121, RZ, 0x3, R8 ;  /* 0x00000003ff797819 */ /* 0x000fe20000011408 */
[----:B------:R-:W-:Y:S01]  /*2970*/  IMAD.IADD R130, R95, 0x1, R13 ;  /* 0x000000015f827824 */ /* 0x000fe200078e020d */
[----:B------:R-:W-:Y:S01]  /*2980*/  LOP3.LUT R6, R8, 0xfffffff8, RZ, 0xc0, !PT ;  /* 0xfffffff808067812 */ /* 0x000fe200078ec0ff */
[----:B------:R-:W-:Y:S01]  /*2990*/  IMAD.IADD R132, R127, 0x1, R4 ;  /* 0x000000017f847824 */ /* 0x000fe200078e0204 */
[----:B------:R-:W-:-:S02]  /*29a0*/  LOP3.LUT R87, R9, R10, RZ, 0xfc, !PT ;  /* 0x0000000a09577212 */ /* 0x000fc400078efcff */
[----:B------:R-:W-:Y:S02]  /*29b0*/  LOP3.LUT R7, R11, 0xfffffff8, RZ, 0xc0, !PT ;  /* 0xfffffff80b077812 */ /* 0x000fe400078ec0ff */
[----:B------:R-:W-:Y:S02]  /*29c0*/  LOP3.LUT R8, R14, 0xfffffff8, RZ, 0xc0, !PT ;  /* 0xfffffff80e087812 */ /* 0x000fe400078ec0ff */
[----:B------:R-:W-:Y:S02]  /*29d0*/  IADD3 R104, R27, R97, RZ ;  /* 0x000000611b687210 */ /* 0x000fe40007ffe0ff */
[C---:B------:R-:W-:Y:S02]  /*29e0*/  LOP3.LUT R10, R21.reuse, 0x2, RZ, 0xc0, !PT ;  /* 0x00000002150a7812 */ /* 0x040fe400078ec0ff */
[----:B------:R-:W-:Y:S02]  /*29f0*/  LOP3.LUT R20, R21, 0x4, RZ, 0xc0, !PT ;  /* 0x0000000415147812 */ /* 0x000fe400078ec0ff */
[----:B------:R-:W-:-:S02]  /*2a00*/  LOP3.LUT R26, R87, 0x2, RZ, 0xc0, !PT ;  /* 0x00000002571a7812 */ /* 0x000fc400078ec0ff */
[C---:B------:R-:W-:Y:S02]  /*2a10*/  LOP3.LUT R27, R87.reuse, 0x4, RZ, 0xc0, !PT ;  /* 0x00000004571b7812 */ /* 0x040fe400078ec0ff */
[C---:B------:R-:W-:Y:S02]  /*2a20*/  LOP3.LUT R101, R87.reuse, 0x8, RZ, 0xc0, !PT ;  /* 0x0000000857657812 */ /* 0x040fe400078ec0ff */
[----:B------:R-:W-:Y:S02]  /*2a30*/  LOP3.LUT R100, R87, 0x10, RZ, 0xc0, !PT ;  /* 0x0000001057647812 */ /* 0x000fe400078ec0ff */
[----:B-1----:R-:W-:Y:S02]  /*2a40*/  LEA.HI R218, R218, 0x8, RZ, 0x19 ;  /* 0x00000008dada7811 */ /* 0x002fe400078fc8ff */
[----:B------:R-:W-:Y:S02]  /*2a50*/  SHF.L.U32 R125, R125, 0x1, RZ ;  /* 0x000000017d7d7819 */ /* 0x000fe400000006ff */
[----:B------:R-:W-:-:S02]  /*2a60*/  IADD3 R131, R89, R131, RZ ;  /* 0x0000008359837210 */ /* 0x000fc40007ffe0ff */
[----:B------:R-:W-:Y:S02]  /*2a70*/  LOP3.LUT R5, R5, 0x1, RZ, 0xc0, !PT ;  /* 0x0000000105057812 */ /* 0x000fe400078ec0ff */
[----:B------:R-:W-:Y:S02]  /*2a80*/  SHF.R.S32.HI R120, RZ, 0x3, R11 ;  /* 0x00000003ff787819 */ /* 0x000fe4000001140b */
[----:B------:R-:W-:Y:S02]  /*2a90*/  SHF.R.S32.HI R119, RZ, 0x3, R14 ;  /* 0x00000003ff777819 */ /* 0x000fe4000001140e */
[----:B------:R-:W-:Y:S02]  /*2aa0*/  LOP3.LUT R9, R9, 0x1, RZ, 0xc0, !PT ;  /* 0x0000000109097812 */ /* 0x000fe400078ec0ff */
[----:B------:R-:W-:Y:S02]  /*2ab0*/  LOP3.LUT R21, R21, 0x8, RZ, 0xc0, !PT ;  /* 0x0000000815157812 */ /* 0x000fe400078ec0ff */
[----:B------:R-:W-:-:S02]  /*2ac0*/  SHF.R.S32.HI R113, RZ, 0x1f, R6 ;  /* 0x0000001fff717819 */ /* 0x000fc40000011406 */
[----:B------:R-:W-:Y:S02]  /*2ad0*/  SHF.R.S32.HI R112, RZ, 0x1f, R7 ;  /* 0x0000001fff707819 */ /* 0x000fe40000011407 */
[----:B------:R-:W-:Y:S02]  /*2ae0*/  SHF.R.S32.HI R111, RZ, 0x1f, R8 ;  /* 0x0000001fff6f7819 */ /* 0x000fe40000011408 */
[----:B------:R-:W-:Y:S02]  /*2af0*/  LOP3.LUT R87, R87, 0x20, RZ, 0xc0, !PT ;  /* 0x0000002057577812 */ /* 0x000fe400078ec0ff */
[----:B------:R-:W-:-:S07]  /*2b00*/  SHF.R.S32.HI R128, RZ, 0x1f, R102 ;  /* 0x0000001fff807819 */ /* 0x000fce0000011466 */
.L_x_562:
[----:B---3--:R-:W2:Y:S01]  /*2b10*/  LDL.LU R31, [R1+0x38] ;  /* 0x00003800011f7983 */ /* 0x008ea20000300800 */
[----:B------:R-:W0:Y:S01]  /*2b20*/  LDC R81, c[0x0][0x430] ;  /* 0x00010c00ff517b82 */ /* 0x000e220000000800 */
[----:B------:R-:W-:Y:S01]  /*2b30*/  IADD3 R24, R24, -0x1, RZ ;  /* 0xffffffff18187810 */ /* 0x000fe20007ffe0ff */
[----:B------:R-:W-:-:S04]  /*2b40*/  IMAD.MOV.U32 R80, RZ, RZ, RZ ;  /* 0x000000ffff507224 */ /* 0x000fc800078e00ff */
[----:B------:R-:W-:Y:S02]  /*2b50*/  IMAD R12, R24, 0x60, R114 ;  /* 0x00000060180c7824 */ /* 0x000fe400078e0272 */
[----:B------:R-:W1:Y:S02]  /*2b60*/  LDC R124, c[0x0][0x3f4] ;  /* 0x0000fd00ff7c7b82 */ /* 0x000e640000000800 */
[----:B------:R-:W-:Y:S01]  /*2b70*/  IMAD.IADD R32, R129, 0x1, R12 ;  /* 0x0000000181207824 */ /* 0x000fe200078e020c */
[----:B------:R-:W-:-:S03]  /*2b80*/  ISETP.GE.AND P2, PT, R12, R25, PT ;  /* 0x000000190c00720c */ /* 0x000fc60003f46270 */
[----:B------:R-:W-:Y:S01]  /*2b90*/  IMAD.MOV.U32 R28, RZ, RZ, R32 ;  /* 0x000000ffff1c7224 */ /* 0x000fe200078e0020 */
[----:B------:R-:W-:Y:S02]  /*2ba0*/  ISETP.GT.OR P2, PT, R114, 0x5f, P2 ;  /* 0x0000005f7200780c */ /* 0x000fe40001744670 */
[----:B0-----:R-:W-:-:S11]  /*2bb0*/  ISETP.NE.AND P3, PT, R81, 0x1, PT ;  /* 0x000000015100780c */ /* 0x001fd60003f65270 */
[----:B------:R-:W0:Y:S08]  /*2bc0*/  @!P2 LDC.64 R14, c[0x0][0x428] ;  /* 0x00010a00ff0eab82 */ /* 0x000e300000000a00 */
[----:B------:R-:W3:Y:S08]  /*2bd0*/  @!P2 LDC.64 R12, c[0x0][0x418] ;  /* 0x00010600ff0cab82 */ /* 0x000ef00000000a00 */
[----:B------:R-:W4:Y:S08]  /*2be0*/  @P3 LDC R11, c[0x0][0x434] ;  /* 0x00010d00ff0b3b82 */ /* 0x000f300000000800 */
[----:B------:R-:W1:Y:S01]  /*2bf0*/  @P3 LDC R30, c[0x0][0x438] ;  /* 0x00010e00ff1e3b82 */ /* 0x000e620000000800 */
[----:B----4-:R-:W-:-:S05]  /*2c00*/  @P3 IMAD.HI.U32 R11, R32, R11, RZ ;  /* 0x0000000b200b3227 */ /* 0x010fca00078e00ff */
[----:B-1----:R-:W-:Y:S01]  /*2c10*/  @P3 SHF.R.U32.HI R28, RZ, R30, R11 ;  /* 0x0000001eff1c3219 */ /* 0x002fe2000001160b */
[----:B0-----:R-:W-:-:S03]  /*2c20*/  @!P2 IMAD R11, R128, R14, RZ ;  /* 0x0000000e800ba224 */ /* 0x001fc600078e02ff */
[--C-:B------:R-:W-:Y:S01]  /*2c30*/  @!P2 SHF.R.S32.HI R29, RZ, 0x1f, R28.reuse ;  /* 0x0000001fff1da819 */ /* 0x100fe2000001141c */
[C---:B------:R-:W-:Y:S02]  /*2c40*/  @!P2 IMAD R11, R102.reuse, R15, R11 ;  /* 0x0000000f660ba224 */ /* 0x040fe400078e020b */
[----:B------:R-:W-:-:S05]  /*2c50*/  @!P2 IMAD.WIDE.U32 R14, R102, R14, R28 ;  /* 0x0000000e660ea225 */ /* 0x000fca00078e001c */
[----:B------:R-:W-:Y:S02]  /*2c60*/  @!P2 IADD3 R11, R15, R11, RZ ;  /* 0x0000000b0f0ba210 */ /* 0x000fe40007ffe0ff */
[----:B---3--:R-:W-:-:S04]  /*2c70*/  @!P2 LEA R12, P3, R14, R12, 0x2 ;  /* 0x0000000c0e0ca211 */ /* 0x008fc800078610ff */
[----:B------:R-:W-:Y:S02]  /*2c80*/  @!P2 LEA.HI.X R13, R14, R13, R11, 0x2, P3 ;  /* 0x0000000d0e0da211 */ /* 0x000fe400018f140b */
[----:B------:R-:W-:-:S03]  /*2c90*/  ISETP.GT.AND P3, PT, R24, R126, PT ;  /* 0x0000007e1800720c */ /* 0x000fc60003f64270 */
[----:B------:R0:W5:Y:S01]  /*2ca0*/  @!P2 LDG.E R80, desc[UR56][R12.64] ;  /* 0x000000380c50a981 */ /* 0x000162000c1e1900 */
[----:B------:R-:W-:Y:S01]  /*2cb0*/  ISETP.GE.AND P2, PT, R124, 0x1, PT ;  /* 0x000000017c00780c */ /* 0x000fe20003f46270 */
[----:B------:R-:W-:Y:S01]  /*2cc0*/  IMAD.MOV R14, RZ, RZ, -R28 ;  /* 0x000000ffff0e7224 */ /* 0x000fe200078e0a1c */
[----:B------:R-:W-:Y:S05]  /*2cd0*/  YIELD ;  /* 0x0000000000007946 */ /* 0x000fea0003800000 */
[----:B------:R-:W-:Y:S01]  /*2ce0*/  IMAD R81, R81, R14, R32 ;  /* 0x0000000e51517224 */ /* 0x000fe200078e0220 */
[----:B------:R-:W-:Y:S01]  /*2cf0*/  BSSY B0, `(.L_x_457) ;  /* 0x00007bc000007945 */ /* 0x000fe20003800000 */
[----:B------:R-:W-:-:S02]  /*2d00*/  IMAD R14, R18, 0x4800, R4 ;  /* 0x00004800120e7824 */ /* 0x000fc400078e0204 */
[----:B------:R-:W-:-:S03]  /*2d10*/  IMAD R28, R18, 0x4800, R132 ;  /* 0x00004800121c7824 */ /* 0x000fc600078e0284 */
[----:B------:R-:W-:Y:S01]  /*2d20*/  LEA R29, R14, R123, 0x1 ;  /* 0x0000007b0e1d7211 */ /* 0x000fe200078e08ff */
[----:B------:R-:W-:Y:S01]  /*2d30*/  IMAD R28, R28, 0x2, R123 ;  /* 0x000000021c1c7824 */ /* 0x000fe200078e027b */
[----:B--2---:R-:W-:-:S04]  /*2d40*/  LOP3.LUT R31, R31, 0xfffffffd, RZ, 0xc0, !PT ;  /* 0xfffffffd1f1f7812 */ /* 0x004fc800078ec0ff */
[----:B------:R-:W-:-:S05]  /*2d50*/  @P3 LOP3.LUT R31, R31, 0x2, RZ, 0xfc, !PT ;  /* 0x000000021f1f3812 */ /* 0x000fca00078efcff */
[----:B------:R0:W-:Y:S01]  /*2d60*/  STL [R1+0x38], R31 ;  /* 0x0000381f01007387 */ /* 0x0001e20000100800 */
[----:B------:R-:W-:Y:S05]  /*2d70*/  @!P2 BRA `(.L_x_458) ;  /* 0x000000740000a947 */ /* 0x000fea0003800000 */
[----:B------:R-:W-:Y:S01]  /*2d80*/  SHF.R.S32.HI R82, RZ, 0x1f, R81 ;  /* 0x0000001fff527819 */ /* 0x000fe20000011451 */
[----:B------:R-:W-:Y:S01]  /*2d90*/  ULDC.64 UR4, c[0x0][0x300] ;  /* 0x0000c00000047ab9 */ /* 0x000fe20000000a00 */
[----:B-----5:R-:W-:Y:S01]  /*2da0*/  SHF.R.S32.HI R83, RZ, 0x1f, R80 ;  /* 0x0000001fff537819 */ /* 0x020fe20000011450 */
[C---:B0-----:R-:W-:Y:S01]  /*2db0*/  IMAD.WIDE.U32 R12, R81.reuse, UR4, RZ ;  /* 0x00000004510c7c25 */ /* 0x041fe2000f8e00ff */
[----:B------:R-:W-:Y:S02]  /*2dc0*/  ULDC.U8 UR6, c[0x0][0x410] ;  /* 0x0001040000067ab9 */ /* 0x000fe40000000000 */
[----:B------:R-:W-:Y:S01]  /*2dd0*/  ISETP.NE.AND P2, PT, RZ, UR6, PT ;  /* 0x00000006ff007c0c */ /* 0x000fe2000bf45270 */
[----:B------:R-:W-:Y:S02]  /*2de0*/  IMAD R14, R82, UR4, RZ ;  /* 0x00000004520e7c24 */ /* 0x000fe4000f8e02ff */
[----:B------:R-:W-:Y:S02]  /*2df0*/  IMAD R84, R24, -0x60, R25 ;  /* 0xffffffa018547824 */ /* 0x000fe400078e0219 */
[----:B------:R-:W-:Y:S01]  /*2e00*/  IMAD R11, R81, UR5, R14 ;  /* 0x00000005510b7c24 */ /* 0x000fe2000f8e020e */
[----:B------:R-:W-:Y:S01]  /*2e10*/  ULDC.64 UR4, c[0x0][0x310] ;  /* 0x0000c40000047ab9 */ /* 0x000fe20000000a00 */
[----:B------:R-:W-:Y:S01]  /*2e20*/  IMAD R14, R130, R24, RZ ;  /* 0x00000018820e7224 */ /* 0x000fe200078e02ff */
[----:B------:R-:W-:Y:S01]  /*2e30*/  VIMNMX R84, R84, 0x60, PT ;  /* 0x0000006054547848 */ /* 0x000fe20003fe0100 */
[----:B------:R-:W-:-:S02]  /*2e40*/  IMAD R15, R83, UR4, RZ ;  /* 0x00000004530f7c24 */ /* 0x000fc4000f8e02ff */
[----:B------:R-:W-:Y:S01]  /*2e50*/  IMAD.IADD R13, R13, 0x1, R11 ;  /* 0x000000010d0d7824 */ /* 0x000fe200078e020b */
[----:B------:R-:W-:Y:S01]  /*2e60*/  SHF.R.S32.HI R11, RZ, 0x1f, R24 ;  /* 0x0000001fff0b7819 */ /* 0x000fe20000011418 */
[C---:B------:R-:W-:Y:S02]  /*2e70*/  IMAD R15, R80.reuse, UR5, R15 ;  /* 0x00000005500f7c24 */ /* 0x040fe4000f8e020f */
[----:B------:R-:W-:Y:S01]  /*2e80*/  IMAD.WIDE.U32 R12, R80, UR4, R12 ;  /* 0x00000004500c7c25 */ /* 0x000fe2000f8e000c */
[----:B------:R-:W-:-:S03]  /*2e90*/  ULDC.64 UR4, c[0x0][0x308] ;  /* 0x0000c20000047ab9 */ /* 0x000fc60000000a00 */
[----:B------:R-:W-:Y:S01]  /*2ea0*/  IMAD R33, R11, R94, R14 ;  /* 0x0000005e0b217224 */ /* 0x000fe200078e020e */
[----:B------:R-:W-:Y:S01]  /*2eb0*/  IADD3 R13, R13, R15, RZ ;  /* 0x0000000f0d0d7210 */ /* 0x000fe20007ffe0ff */
[----:B------:R-:W-:Y:S02]  /*2ec0*/  IMAD R15, R131, R24, RZ ;  /* 0x00000018830f7224 */ /* 0x000fe400078e02ff */
[----:B------:R-:W-:-:S04]  /*2ed0*/  IMAD.WIDE.U32 R30, R162, UR4, R12 ;  /* 0x00000004a21e7c25 */ /* 0x000fc8000f8e000c */
[----:B------:R-:W-:Y:S01]  /*2ee0*/  IMAD R115, R162, UR5, R31 ;  /* 0x00000005a2737c24 */ /* 0x000fe2000f8e021f */
[----:B------:R-:W-:Y:S01]  /*2ef0*/  ULDC.64 UR4, c[0x0][0x2e8] ;  /* 0x0000ba0000047ab9 */ /* 0x000fe20000000a00 */
[----:B------:R-:W-:Y:S01]  /*2f00*/  IMAD R35, R11, R88, R15 ;  /* 0x000000580b237224 */ /* 0x000fe200078e020f */
[----:B------:R-:W-:Y:S01]  /*2f10*/  LEA R118, P3, R30, UR4, 0x1 ;  /* 0x000000041e767c11 */ /* 0x000fe2000f8608ff */
[----:B------:R-:W-:-:S03]  /*2f20*/  IMAD.WIDE.U32 R14, R94, R24, RZ ;  /* 0x000000185e0e7225 */ /* 0x000fc600078e00ff */
[----:B------:R-:W-:Y:S01]  /*2f30*/  LEA.HI.X R115, R30, UR5, R115, 0x1, P3 ;  /* 0x000000051e737c11 */ /* 0x000fe200098f0c73 */
[----:B------:R-:W-:-:S04]  /*2f40*/  IMAD.WIDE.U32 R12, R88, R24, RZ ;  /* 0x00000018580c7225 */ /* 0x000fc800078e00ff */
[----:B------:R-:W-:Y:S02]  /*2f50*/  IMAD.IADD R11, R15, 0x1, R33 ;  /* 0x000000010f0b7824 */ /* 0x000fe400078e0221 */
[----:B------:R-:W-:Y:S01]  /*2f60*/  IMAD.IADD R78, R13, 0x1, R35 ;  /* 0x000000010d4e7824 */ /* 0x000fe200078e0223 */
[----:B------:R-:W-:Y:S06]  /*2f70*/  @!P2 BRA `(.L_x_459) ;  /* 0x0000003400cca947 */ /* 0x000fec0003800000 */
[----:B------:R-:W-:Y:S01]  /*2f80*/  ISETP.GE.AND P3, PT, R166, R84, PT ;  /* 0x00000054a600720c */ /* 0x000fe20003f66270 */
[----:B------:R-:W-:Y:S01]  /*2f90*/  BSSY B1, `(.L_x_460) ;  /* 0x0000037000017945 */ /* 0x000fe20003800000 */
        /* <DEDUP_REMOVED lines=12> */
[----:B------:R-:W-:Y:S01]  /*3060*/  CS2R R76, SRZ ;  /* 0x00000000004c7805 */ /* 0x000fe2000001ff00 */
[----:B------:R-:W-:Y:S06]  /*3070*/  @P3 BRA `(.L_x_461) ;  /* 0x0000000000a03947 */ /* 0x000fec0003800000 */
[----:B------:R-:W-:Y:S01]  /*3080*/  IADD3 R33, P2, R98, R14, RZ ;  /* 0x0000000e62217210 */ /* 0x000fe20007f5e0ff */
[----:B------:R-:W-:Y:S01]  /*3090*/  ULDC.64 UR4, c[0x0][0x3e8] ;  /* 0x0000fa0000047ab9 */ /* 0x000fe20000000a00 */
[----:B------:R-:W-:Y:S02]  /*30a0*/  CS2R R74, SRZ ;  /* 0x00000000004a7805 */ /* 0x000fe4000001ff00 */
[----:B------:R-:W-:Y:S02]  /*30b0*/  CS2R R76, SRZ ;  /* 0x00000000004c7805 */ /* 0x000fe4000001ff00 */
[----:B------:R-:W-:Y:S02]  /*30c0*/  IADD3.X R34, R11, R106, RZ, P2, !PT ;  /* 0x0000006a0b227210 */ /* 0x000fe400017fe4ff */
[----:B------:R-:W-:-:S04]  /*30d0*/  LEA R32, P2, R33, UR4, 0x1 ;  /* 0x0000000421207c11 */ /* 0x000fc8000f8408ff */
[----:B------:R-:W-:Y:S01]  /*30e0*/  LEA.HI.X R33, R33, UR5, R34, 0x1, P2 ;  /* 0x0000000521217c11 */ /* 0x000fe200090f0c22 */
[----:B------:R-:W-:Y:S01]  /*30f0*/  ULDC.64 UR4, c[0x0][0x400] ;  /* 0x0001000000047ab9 */ /* 0x000fe20000000a00 */
[----:B------:R-:W-:-:S05]  /*3100*/  IADD3 R35, P2, R92, R12, RZ ;  /* 0x0000000c5c237210 */ /* 0x000fca0007f5e0ff */
[----:B------:R-:W-:Y:S01]  /*3110*/  IMAD.X R36, R78, 0x1, R105, P2 ;  /* 0x000000014e247824 */ /* 0x000fe200010e0669 */
[----:B------:R-:W-:-:S04]  /*3120*/  LEA R34, P2, R35, UR4, 0x1 ;  /* 0x0000000423227c11 */ /* 0x000fc8000f8408ff */
[----:B------:R-:W-:Y:S02]  /*3130*/  LEA.HI.X R35, R35, UR5, R36, 0x1, P2 ;  /* 0x0000000523237c11 */ /* 0x000fe400090f0c24 */
[----:B------:R-:W-:Y:S02]  /*3140*/  ISETP.GE.AND P2, PT, R160, R124, PT ;  /* 0x0000007ca000720c */ /* 0x000fe40003f46270 */
[----:B------:R-:W-:Y:S02]  /*3150*/  CS2R R70, SRZ ;  /* 0x0000000000467805 */ /* 0x000fe4000001ff00 */
[----:B------:R-:W-:-:S09]  /*3160*/  CS2R R72, SRZ ;  /* 0x0000000000487805 */ /* 0x000fd2000001ff00 */
[----:B------:R0:W5:Y:S04]  /*3170*/  @!P2 LDG.E.64 R74, desc[UR56][R32.64] ;  /* 0x00000038204aa981 */ /* 0x000168000c1e1b00 */
[----:B------:R0:W5:Y:S01]  /*3180*/  @!P2 LDG.E.64 R76, desc[UR56][R34.64] ;  /* 0x00000038224ca981 */ /* 0x000162000c1e1b00 */
        /* <DEDUP_REMOVED lines=20> */
[----:B------:R-:W-:-:S13]  /*32d0*/  ISETP.GE.AND P2, PT, R173, R124, PT ;  /* 0x0000007cad00720c */ /* 0x000fda0003f46270 */
[----:B------:R0:W5:Y:S04]  /*32e0*/  @!P2 LDG.E.64 R54, desc[UR56][R32.64+0xa0] ;  /* 0x0000a0382036a981 */ /* 0x000168000c1e1b00 */
[----:B------:R0:W5:Y:S02]  /*32f0*/  @!P2 LDG.E.64 R56, desc[UR56][R34.64+0xa0] ;  /* 0x0000a0382238a981 */ /* 0x000164000c1e1b00 */
.L_x_461:
[----:B------:R-:W-:Y:S05]  /*3300*/  BSYNC B1 ;  /* 0x0000000000017941 */ /* 0x000fea0003800000 */
.L_x_460:
[----:B0-----:R-:W-:Y:S01]  /*3310*/  VIADD R32, R166, 0x40 ;  /* 0x00000040a6207836 */ /* 0x001fe20000000000 */
[----:B------:R-:W-:Y:S01]  /*3320*/  BSSY B1, `(.L_x_462) ;  /* 0x0000036000017945 */ /* 0x000fe20003800000 */
[----:B------:R-:W-:Y:S02]  /*3330*/  CS2R R34, SRZ ;  /* 0x0000000000227805 */ /* 0x000fe4000001ff00 */
[----:B------:R-:W-:Y:S02]  /*3340*/  CS2R R38, SRZ ;  /* 0x0000000000267805 */ /* 0x000fe4000001ff00 */
[----:B------:R-:W-:Y:S02]  /*3350*/  CS2R R42, SRZ ;  /* 0x00000000002a7805 */ /* 0x000fe4000001ff00 */
[----:B------:R-:W-:Y:S02]  /*3360*/  ISETP.GE.AND P4, PT, R32, R84, PT ;  /* 0x000000542000720c */ /* 0x000fe40003f86270 */
        /* <DEDUP_REMOVED lines=8> */
[----:B------:R-:W-:Y:S06]  /*33f0*/  @P4 BRA `(.L_x_463) ;  /* 0x0000000000a04947 */ /* 0x000fec0003800000 */
[----:B------:R-:W-:Y:S01]  /*3400*/  IADD3 R15, P2, P5, R98, R14, R108 ;  /* 0x0000000e620f7210 */ /* 0x000fe20007d5e06c */
[----:B------:R-:W-:Y:S01]  /*3410*/  ULDC.64 UR4, c[0x0][0x3e8] ;  /* 0x0000fa0000047ab9 */ /* 0x000fe20000000a00 */
[----:B------:R-:W-:Y:S02]  /*3420*/  CS2R R50, SRZ ;  /* 0x0000000000327805 */ /* 0x000fe4000001ff00 */
[----:B------:R-:W-:Y:S02]  /*3430*/  CS2R R52, SRZ ;  /* 0x0000000000347805 */ /* 0x000fe4000001ff00 */
[----:B------:R-:W-:Y:S02]  /*3440*/  IADD3.X R30, R106, R11, R107, P2, P5 ;  /* 0x0000000b6a1e7210 */ /* 0x000fe400017ea46b */
[----:B------:R-:W-:-:S04]  /*3450*/  IADD3 R13, P2, P5, R92, R12, R110 ;  /* 0x0000000c5c0d7210 */ /* 0x000fc80007d5e06e */
[----:B------:R-:W-:Y:S02]  /*3460*/  IADD3.X R78, R105, R78, R109, P2, P5 ;  /* 0x0000004e694e7210 */ /* 0x000fe400017ea46d */
[----:B------:R-:W-:-:S04]  /*3470*/  LEA R14, P2, R15, UR4, 0x1 ;  /* 0x000000040f0e7c11 */ /* 0x000fc8000f8408ff */
[----:B------:R-:W-:Y:S01]  /*3480*/  LEA.HI.X R15, R15, UR5, R30, 0x1, P2 ;  /* 0x000000050f0f7c11 */ /* 0x000fe200090f0c1e */
[----:B------:R-:W-:Y:S02]  /*3490*/  ULDC.64 UR4, c[0x0][0x400] ;  /* 0x0001000000047ab9 */ /* 0x000fe40000000a00 */
        /* <DEDUP_REMOVED lines=30> */
.L_x_463:
[----:B------:R-:W-:Y:S05]  /*3680*/  BSYNC B1 ;  /* 0x0000000000017941 */ /* 0x000fea0003800000 */
.L_x_462:
[----:B-----5:R-:W-:Y:S01]  /*3690*/  IMAD.MOV.U32 R11, RZ, RZ, R55 ;  /* 0x000000ffff0b7224 */ /* 0x020fe200078e0037 */
[----:B0-----:R-:W-:Y:S01]  /*36a0*/  MOV R12, R54 ;  /* 0x00000036000c7202 */ /* 0x001fe20000000f00 */
[----:B------:R-:W-:Y:S01]  /*36b0*/  IMAD.MOV.U32 R14, RZ, RZ, R58 ;  /* 0x000000ffff0e7224 */ /* 0x000fe200078e003a */
[----:B------:R-:W-:Y:S01]  /*36c0*/  MOV R13, R59 ;  /* 0x0000003b000d7202 */ /* 0x000fe20000000f00 */
[----:B------:R-:W-:Y:S01]  /*36d0*/  UISETP.NE.AND UP0, UPT, UR58, 0x3, UPT ;  /* 0x000000033a00788c */ /* 0x000fe2000bf05270 */
[----:B------:R-:W-:Y:S01]  /*36e0*/  PRMT R155, R12, 0x5410, R11 ;  /* 0x000054100c9b7816 */ /* 0x000fe2000000000b */
[----:B------:R-:W-:Y:S01]  /*36f0*/  IMAD.MOV.U32 R12, RZ, RZ, R62 ;  /* 0x000000ffff0c7224 */ /* 0x000fe200078e003e */
[----:B------:R-:W-:Y:S01]  /*3700*/  PRMT R158, R13, 0x5410, R14 ;  /* 0x000054100d9e7816 */ /* 0x000fe2000000000e */
[----:B------:R-:W-:Y:S01]  /*3710*/  IMAD.MOV.U32 R11, RZ, RZ, R63 ;  /* 0x000000ffff0b7224 */ /* 0x000fe200078e003f */
[----:B------:R-:W-:Y:S01]  /*3720*/  MOV R14, R71 ;  /* 0x00000047000e7202 */ /* 0x000fe20000000f00 */
[----:B------:R-:W-:Y:S01]  /*3730*/  IMAD.MOV.U32 R13, RZ, RZ, R70 ;  /* 0x000000ffff0d7224 */ /* 0x000fe200078e0046 */
[----:B------:R-:W-:Y:S01]  /*3740*/  PRMT R182, R12, 0x7610, R182 ;  /* 0x000076100cb67816 */ /* 0x000fe200000000b6 */
[----:B------:R-:W-:Y:S01]  /*3750*/  IMAD.MOV.U32 R12, RZ, RZ, R67 ;  /* 0x000000ffff0c7224 */ /* 0x000fe200078e0043 */
[----:B------:R-:W-:-:S02]  /*3760*/  PRMT R159, R11, 0x7610, R159 ;  /* 0x000076100b9f7816 */ /* 0x000fc4000000009f */
[----:B------:R-:W-:Y:S02]  /*3770*/  MOV R11, R66 ;  /* 0x00000042000b7202 */ /* 0x000fe40000000f00 */
[----:B------:R-:W-:Y:S02]  /*3780*/  PRMT R195, R14, 0x7610, R195 ;  /* 0x000076100ec37816 */ /* 0x000fe400000000c3 */
[----:B------:R-:W-:Y:S01]  /*3790*/  PRMT R193, R12, 0x5410, R11 ;  /* 0x000054100cc17816 */ /* 0x000fe2000000000b */
[----:B------:R-:W-:Y:S01]  /*37a0*/  IMAD.MOV.U32 R11, RZ, RZ, R74 ;  /* 0x000000ffff0b7224 */ /* 0x000fe200078e004a */
[----:B------:R-:W-:Y:S01]  /*37b0*/  PRMT R194, R194, 0x5410, R13 ;  /* 0x00005410c2c27816 */ /* 0x000fe2000000000d */
[----:B------:R-:W-:Y:S01]  /*37c0*/  IMAD.MOV.U32 R12, RZ, RZ, R75 ;  /* 0x000000ffff0c7224 */ /* 0x000fe200078e004b */
[----:B------:R-:W-:-:S04]  /*37d0*/  PLOP3.LUT P2, PT, PT, PT, UP0, 0x80, 0x0 ;  /* 0x000000000000781c */ /* 0x000fc80003f4f008 */
[----:B------:R-:W-:Y:S01]  /*37e0*/  PRMT R150, R11, 0x5410, R12 ;  /* 0x000054100b967816 */ /* 0x000fe2000000000c */
[----:B------:R-:W-:Y:S01]  /*37f0*/  IMAD.MOV.U32 R11, RZ, RZ, R57 ;  /* 0x000000ffff0b7224 */ /* 0x000fe200078e0039 */
[----:B------:R-:W-:-:S04]  /*3800*/  MOV R12, R56 ;  /* 0x00000038000c7202 */ /* 0x000fc80000000f00 */
[----:B------:R-:W-:Y:S01]  /*3810*/  PRMT R156, R12, 0x5410, R11 ;  /* 0x000054100c9c7816 */ /* 0x000fe2000000000b */
[----:B------:R-:W-:Y:S01]  /*3820*/  IMAD.MOV.U32 R12, RZ, RZ, R60 ;  /* 0x000000ffff0c7224 */ /* 0x000fe200078e003c */
[----:B------:R-:W-:-:S04]  /*3830*/  MOV R11, R61 ;  /* 0x0000003d000b7202 */ /* 0x000fc80000000f00 */
[----:B------:R-:W-:Y:S01]  /*3840*/  PRMT R157, R11, 0x5410, R12 ;  /* 0x000054100b9d7816 */ /* 0x000fe2000000000c */
[----:B------:R-:W-:Y:S02]  /*3850*/  IMAD.MOV.U32 R12, RZ, RZ, R64 ;  /* 0x000000ffff0c7224 */ /* 0x000fe400078e0040 */
[----:B------:R-:W-:-:S03]  /*3860*/  IMAD.MOV.U32 R11, RZ, RZ, R65 ;  /* 0x000000ffff0b7224 */ /* 0x000fc600078e0041 */
[----:B------:R-:W-:Y:S01]  /*3870*/  PRMT R182, R182, 0x5410, R12 ;  /* 0x00005410b6b67816 */ /* 0x000fe2000000000c */
[----:B------:R-:W-:Y:S01]  /*3880*/  IMAD.MOV.U32 R12, RZ, RZ, R69 ;  /* 0x000000ffff0c7224 */ /* 0x000fe200078e0045 */
[----:B------:R-:W-:Y:S02]  /*3890*/  PRMT R159, R159, 0x5410, R11 ;  /* 0x000054109f9f7816 */ /* 0x000fe4000000000b */
[----:B------:R-:W-:Y:S02]  /*38a0*/  MOV R11, R68 ;  /* 0x00000044000b7202 */ /* 0x000fe40000000f00 */
[----:B------:R-:W-:Y:S02]  /*38b0*/  PRMT R194, R12, 0x7610, R194 ;  /* 0x000076100cc27816 */ /* 0x000fe400000000c2 */
[----:B------:R-:W-:Y:S01]  /*38c0*/  PRMT R195, R195, 0x5410, R11 ;  /* 0x00005410c3c37816 */ /* 0x000fe2000000000b */
[----:B------:R-:W-:Y:S01]  /*38d0*/  IMAD.MOV.U32 R11, RZ, RZ, R72 ;  /* 0x000000ffff0b7224 */ /* 0x000fe200078e0048 */
[----:B------:R-:W-:-:S04]  /*38e0*/  MOV R12, R73 ;  /* 0x00000049000c7202 */ /* 0x000fc80000000f00 */
[----:B------:R-:W-:Y:S01]  /*38f0*/  PRMT R196, R11, 0x5410, R12 ;  /* 0x000054100bc47816 */ /* 0x000fe2000000000c */
[----:B------:R-:W-:Y:S02]  /*3900*/  IMAD.MOV.U32 R11, RZ, RZ, R76 ;  /* 0x000000ffff0b7224 */ /* 0x000fe400078e004c */
[----:B------:R-:W-:-:S05]  /*3910*/  IMAD.MOV.U32 R12, RZ, RZ, R77 ;  /* 0x000000ffff0c7224 */ /* 0x000fca00078e004d */
        /* <DEDUP_REMOVED lines=27> */
[----:B------:R-:W-:Y:S02]  /*3ad0*/  PRMT R144, R12, 0x5410, R11 ;  /* 0x000054100c907816 */ /* 0x000fe4000000000b */
[----:B------:R-:W-:-:S04]  /*3ae0*/  MOV R11, R44 ;  /* 0x0000002c000b7202 */ /* 0x000fc80000000f00 */
[----:B------:R-:W-:Y:S01]  /*3af0*/  PRMT R147, R11, 0x7610, R147 ;  /* 0x000076100b937816 */ /* 0x000fe20000000093 */
[----:B------:R-:W-:-:S05]  /*3b00*/  IMAD.MOV.U32 R11, RZ, RZ, R45 ;  /* 0x000000ffff0b7224 */ /* 0x000fca00078e002d */
[----:B------:R-:W-:Y:S01]  /*3b10*/  PRMT R147, R147, 0x5410, R11 ;  /* 0x0000541093937816 */ /* 0x000fe2000000000b */
[----:B------:R-:W-:-:S05]  /*3b20*/  IMAD.MOV.U32 R11, RZ, RZ, R48 ;  /* 0x000000ffff0b7224 */ /* 0x000fca00078e0030 */
[----:B------:R-:W-:Y:S02]  /*3b30*/  PRMT R152, R11, 0x7610, R152 ;  /* 0x000076100b987816 */ /* 0x000fe40000000098 */
[----:B------:R-:W-:-:S04]  /*3b40*/  MOV R11, R49 ;  /* 0x00000031000b7202 */ /* 0x000fc80000000f00 */
[----:B------:R-:W-:Y:S01]  /*3b50*/  PRMT R152, R152, 0x5410, R11 ;  /* 0x0000541098987816 */ /* 0x000fe2000000000b */
[----:B------:R-:W-:-:S05]  /*3b60*/  IMAD.MOV.U32 R11, RZ, RZ, R52 ;  /* 0x000000ffff0b7224 */ /* 0x000fca00078e0034 */
[----:B------:R-:W-:Y:S01]  /*3b70*/  PRMT R154, R11, 0x7610, R154 ;  /* 0x000076100b9a7816 */ /* 0x000fe2000000009a */
[----:B------:R-:W-:-:S05]  /*3b80*/  IMAD.MOV.U32 R11, RZ, RZ, R53 ;  /* 0x000000ffff0b7224 */ /* 0x000fca00078e0035 */
[----:B------:R-:W-:Y:S01]  /*3b90*/  PRMT R154, R154, 0x5410, R11 ;  /* 0x000054109a9a7816 */ /* 0x000fe2000000000b */
[----:B------:R-:W-:Y:S06]  /*3ba0*/  @!P2 BRA `(.L_x_464) ;  /* 0x000000000004a947 */ /* 0x000fec0003800000 */
[----:B------:R-:W-:Y:S01]  /*3bb0*/  BPT.TRAP 0x1 ;  /* 0x000000040000795c */ /* 0x000fe20000300000 */
.L_x_464:
[----:B------:R-:W-:Y:S01]  /*3bc0*/  LEA R85, R18, R2, 0x3 ;  /* 0x0000000212557211 */ /* 0x000fe200078e18ff */
[----:B------:R-:W-:Y:S01]  /*3bd0*/  BSSY B1, `(.L_x_465) ;  /* 0x0000004000017945 */ /* 0x000fe20003800000 */
[----:B------:R-:W-:-:S04]  /*3be0*/  SHF.L.U32 R86, R167, 0x1f, RZ ;  /* 0x0000001fa7567819 */ /* 0x000fc800000006ff */
[----:B------:R-:W0:Y:S02]  /*3bf0*/  SYNCS.PHASECHK.TRANS64.TRYWAIT P5, [R85+URZ+0x2a890], R86 ;  /* 0x02a89056550075a7 */ /* 0x000e2400080a017f */
[----:B0-----:R-:W-:Y:S05]  /*3c00*/  @!P5 BRA `(.L_x_466) ;  /* 0x000001d000ecd947 */ /* 0x001fea0003800000 */
.L_x_791:
[----:B------:R-:W-:Y:S05]  /*3c10*/  BSYNC B1 ;  /* 0x0000000000017941 */ /* 0x000fea0003800000 */
.L_x_465:
[----:B------:R-:W-:-:S03]  /*3c20*/  UMOV UR4, 0xffffffff ;  /* 0xffffffff00047882 */ /* 0x000fc60000000000 */
[----:B------:R-:W-:Y:S05]  /*3c30*/  BRA.DIV UR4, `(.L_x_467) ;  /* 0x000001d204f47947 */ /* 0x000fea000b800000 */
[----:B------:R1:W2:Y:S04]  /*3c40*/  SHFL.IDX PT, R78, R115, RZ, 0x1c1f ;  /* 0x001c1fff734e7589 */ /* 0x0002a800000e0000 */
[----:B------:R1:W3:Y:S02]  /*3c50*/  SHFL.IDX PT, R11, R118, RZ, 0x1c1f ;  /* 0x001c1fff760b7589 */ /* 0x0002e400000e0000 */
.L_x_795:
[----:B------:R-:W-:Y:S04]  /*3c60*/  BSSY B1, `(.L_x_468) ;  /* 0x0000151000017945 */ /* 0x000fe80003800000 */
[----:B------:R-:W-:Y:S05]  /*3c70*/  @P3 BRA `(.L_x_469) ;  /* 0x00000014003c3947 */ /* 0x000fea0003800000 */
[----:B------:R-:W-:Y:S01]  /*3c80*/  ISETP.NE.AND P3, PT, R9, RZ, PT ;  /* 0x000000ff0900720c */ /* 0x000fe20003f65270 */
[----:B------:R-:W-:-:S12]  /*3c90*/  BSSY B2, `(.L_x_470) ;  /* 0x0000035000027945 */ /* 0x000fd80003800000 */
[----:B------:R-:W-:Y:S05]  /*3ca0*/  @!P3 BRA `(.L_x_471) ;  /* 0x0000000000ccb947 */ /* 0x000fea0003800000 */
[----:B------:R4:W0:Y:S01]  /*3cb0*/  LDS.128 R12, [R29] ;  /* 0x000000001d0c7984 */ /* 0x0008220000000c00 */
[----:B------:R-:W-:Y:S01]  /*3cc0*/  ISETP.GE.AND P3, PT, R160, R124, PT ;  /* 0x0000007ca000720c */ /* 0x000fe20003f66270 */
[----:B------:R-:W-:-:S12]  /*3cd0*/  BSSY B3, `(.L_x_472) ;  /* 0x000002d000037945 */ /* 0x000fd80003800000 */
[----:B----4-:R-:W-:Y:S05]  /*3ce0*/  @P3 BRA `(.L_x_473) ;  /* 0x0000000000ac3947 */ /* 0x010fea0003800000 */
[--C-:B------:R-:W-:Y:S02]  /*3cf0*/  SHF.R.U64 R148, R74, 0x10, R75.reuse ;  /* 0x000000104a947819 */ /* 0x100fe4000000124b */
[----:B------:R-:W-:Y:S01]  /*3d00*/  SHF.R.U32.HI R74, RZ, 0x10, R75 ;  /* 0x00000010ff4a7819 */ /* 0x000fe2000001164b */
[----:B0-----:R-:W-:Y:S01]  /*3d10*/  IMAD.MOV.U32 R75, RZ, RZ, R13 ;  /* 0x000000ffff4b7224 */ /* 0x001fe200078e000d */
[--C-:B------:R-:W-:Y:S01]  /*3d20*/  SHF.R.U64 R149, R76, 0x10, R77.reuse ;  /* 0x000000104c957819 */ /* 0x100fe2000000124d */
[----:B------:R-:W-:Y:S01]  /*3d30*/  HADD2.F32 R148, -RZ, R148.H0_H0 ;  /* 0x20000094ff947230 */ /* 0x000fe20000004100 */
[----:B------:R-:W-:Y:S02]  /*3d40*/  SHF.R.U32.HI R76, RZ, 0x10, R77 ;  /* 0x00000010ff4c7819 */ /* 0x000fe4000001164d */
[----:B------:R-:W-:Y:S02]  /*3d50*/  HADD2.F32 R77, -RZ, R75.H1_H1 ;  /* 0x3000004bff4d7230 */ /* 0x000fe40000004100 */
[----:B------:R-:W-:-:S02]  /*3d60*/  HADD2.F32 R13, -RZ, R149.H0_H0 ;  /* 0x20000095ff0d7230 */ /* 0x000fc40000004100 */
[----:B------:R-:W-:Y:S02]  /*3d70*/  HADD2.F32 R149, -RZ, R75.H0_H0 ;  /* 0x2000004bff957230 */ /* 0x000fe40000004100 */
[----:B------:R-:W-:Y:S02]  /*3d80*/  HADD2.F32 R76, -RZ, R76.H0_H0 ;  /* 0x2000004cff4c7230 */ /* 0x000fe40000004100 */
[-C--:B------:R-:W-:Y:S01]  /*3d90*/  FMUL.FTZ R75, R77, R13.reuse ;  /* 0x0000000d4d4b7220 */ /* 0x080fe20000410000 */
[----:B------:R-:W-:-:S03]  /*3da0*/  FMUL.FTZ R13, R149, R13 ;  /* 0x0000000d950d7220 */ /* 0x000fc60000410000 */
[----:B------:R-:W-:Y:S01]  /*3db0*/  FFMA.FTZ R75, R149, R148, -R75 ;  /* 0x00000094954b7223 */ /* 0x000fe2000001084b */
[----:B------:R-:W-:Y:S01]  /*3dc0*/  MOV R149, R12 ;  /* 0x0000000c00957202 */ /* 0x000fe20000000f00 */
[----:B------:R-:W-:Y:S01]  /*3dd0*/  FFMA.FTZ R13, R77, R148, R13 ;  /* 0x000000944d0d7223 */ /* 0x000fe2000001000d */
[----:B------:R-:W-:Y:S02]  /*3de0*/  IMAD.MOV.U32 R77, RZ, RZ, R15 ;  /* 0x000000ffff4d7224 */ /* 0x000fe400078e000f */
[----:B------:R-:W-:Y:S02]  /*3df0*/  HADD2.F32 R148, -RZ, R74.H0_H0 ;  /* 0x2000004aff947230 */ /* 0x000fe40000004100 */
[----:B------:R-:W-:Y:S01]  /*3e00*/  HADD2.F32 R12, -RZ, R149.H1_H1 ;  /* 0x30000095ff0c7230 */ /* 0x000fe20000004100 */
[----:B------:R-:W-:Y:S01]  /*3e10*/  F2FP.F16.F32.PACK_AB R13, R13, R75 ;  /* 0x0000004b0d0d723e */ /* 0x000fe200000000ff */
[--C-:B------:R-:W-:Y:S02]  /*3e20*/  HADD2.F32 R15, -RZ, R77.reuse.H1_H1 ;  /* 0x3000004dff0f7230 */ /* 0x100fe40000004100 */
[----:B------:R-:W-:-:S02]  /*3e30*/  HADD2.F32 R77, -RZ, R77.H0_H0 ;  /* 0x2000004dff4d7230 */ /* 0x000fc40000004100 */
[----:B------:R-:W-:Y:S02]  /*3e40*/  HADD2.F32 R149, -RZ, R149.H0_H0 ;  /* 0x20000095ff957230 */ /* 0x000fe40000004100 */
[-C--:B------:R-:W-:Y:S01]  /*3e50*/  FMUL.FTZ R74, R15, R76.reuse ;  /* 0x0000004c0f4a7220 */ /* 0x080fe20000410000 */
[----:B------:R-:W-:-:S03]  /*3e60*/  FMUL.FTZ R76, R77, R76 ;  /* 0x0000004c4d4c7220 */ /* 0x000fc60000410000 */
[-C--:B------:R-:W-:Y:S01]  /*3e70*/  FFMA.FTZ R74, R77, R148.reuse, -R74 ;  /* 0x000000944d4a7223 */ /* 0x080fe2000001084a */
[----:B------:R-:W-:Y:S01]  /*3e80*/  FFMA.FTZ R15, R15, R148, R76 ;  /* 0x000000940f0f7223 */ /* 0x000fe2000001004c */
[----:B------:R-:W-:Y:S02]  /*3e90*/  HADD2.F32 R148, -RZ, R197.H0_H0 ;  /* 0x200000c5ff947230 */ /* 0x000fe40000004100 */
[----:B------:R-:W-:Y:S02]  /*3ea0*/  HADD2.F32 R76, -RZ, R150.H0_H0 ;  /* 0x20000096ff4c7230 */ /* 0x000fe40000004100 */
[----:B------:R-:W-:Y:S01]  /*3eb0*/  F2FP.F16.F32.PACK_AB R15, R15, R74 ;  /* 0x0000004a0f0f723e */ /* 0x000fe200000000ff */
[-C--:B------:R-:W-:Y:S01]  /*3ec0*/  FMUL.FTZ R77, R12, R148.reuse ;  /* 0x000000940c4d7220 */ /* 0x080fe20000410000 */
[----:B------:R-:W-:-:S03]  /*3ed0*/  FMUL.FTZ R148, R149, R148 ;  /* 0x0000009495947220 */ /* 0x000fc60000410000 */
[-C--:B------:R-:W-:Y:S01]  /*3ee0*/  FFMA.FTZ R77, R149, R76.reuse, -R77 ;  /* 0x0000004c954d7223 */ /* 0x080fe2000001084d */
[----:B------:R-:W-:Y:S01]  /*3ef0*/  FFMA.FTZ R12, R12, R76, R148 ;  /* 0x0000004c0c0c7223 */ /* 0x000fe20000010094 */
[----:B------:R-:W-:Y:S02]  /*3f00*/  HADD2.F32 R76, -RZ, R197.H1_H1 ;  /* 0x300000c5ff4c7230 */ /* 0x000fe40000004100 */
[----:B------:R-:W-:Y:S02]  /*3f10*/  HADD2.F32 R148, -RZ, R14.H1_H1 ;  /* 0x3000000eff947230 */ /* 0x000fe40000004100 */
[----:B------:R-:W-:Y:S01]  /*3f20*/  HADD2.F32 R149, -RZ, R150.H1_H1 ;  /* 0x30000096ff957230 */ /* 0x000fe20000004100 */
[----:B------:R-:W-:Y:S01]  /*3f30*/  F2FP.F16.F32.PACK_AB R12, R12, R77 ;  /* 0x0000004d0c0c723e */ /* 0x000fe200000000ff */
[----:B------:R-:W-:Y:S02]  /*3f40*/  HADD2.F32 R14, -RZ, R14.H0_H0 ;  /* 0x2000000eff0e7230 */ /* 0x000fe40000004100 */
[----:B------:R-:W-:-:S04]  /*3f50*/  FMUL.FTZ R150, R148, R76 ;  /* 0x0000004c94967220 */ /* 0x000fc80000410000 */
[C---:B------:R-:W-:Y:S01]  /*3f60*/  FFMA.FTZ R150, R14.reuse, R149, -R150 ;  /* 0x000000950e967223 */ /* 0x040fe20000010896 */
[----:B------:R-:W-:-:S04]  /*3f70*/  FMUL.FTZ R14, R14, R76 ;  /* 0x0000004c0e0e7220 */ /* 0x000fc80000410000 */
[----:B------:R-:W-:-:S05]  /*3f80*/  FFMA.FTZ R14, R148, R149, R14 ;  /* 0x00000095940e7223 */ /* 0x000fca000001000e */
[----:B------:R-:W-:-:S07]  /*3f90*/  F2FP.F16.F32.PACK_AB R14, R14, R150 ;  /* 0x000000960e0e723e */ /* 0x000fce00000000ff */
.L_x_473:
[----:B------:R-:W-:Y:S05]  /*3fa0*/  BSYNC B3 ;  /* 0x0000000000037941 */ /* 0x000fea0003800000 */
.L_x_472:
[----:B---3--:R-:W-:-:S04]  /*3fb0*/  LEA R74, P3, R16, R11, 0x1 ;  /* 0x0000000b104a7211 */ /* 0x008fc800078608ff */
[----:B--2---:R-:W-:-:S05]  /*3fc0*/  LEA.HI.X R75, R16, R78, R17, 0x1, P3 ;  /* 0x0000004e104b7211 */ /* 0x004fca00018f0c11 */
[----:B0-----:R4:W-:Y:S04]  /*3fd0*/  ST.E.128 desc[UR56][R74.64], R12 ;  /* 0x0000000c4a007985 */ /* 0x0019e8000c101d38 */
.L_x_471:
[----:B------:R-:W-:Y:S05]  /*3fe0*/  BSYNC B2 ;  /* 0x0000000000027941 */ /* 0x000fea0003800000 */
.L_x_470:
[----:B------:R-:W-:Y:S01]  /*3ff0*/  ISETP.NE.AND P3, PT, R26, RZ, PT ;  /* 0x000000ff1a00720c */ /* 0x000fe20003f65270 */
[----:B------:R-:W-:-:S12]  /*4000*/  BSSY B2, `(.L_x_474) ;  /* 0x0000037000027945 */ /* 0x000fd80003800000 */
[----:B------:R-:W-:Y:S05]  /*4010*/  @!P3 BRA `(.L_x_475) ;  /* 0x0000000000d4b947 */ /* 0x000fea0003800000 */
[----:B----4-:R4:W0:Y:S01]  /*4020*/  LDS.128 R12, [R28] ;  /* 0x000000001c0c7984 */ /* 0x0108220000000c00 */
        /* <DEDUP_REMOVED lines=30> */
[----:B------:R-:W-:Y:S02]  /*4210*/  HADD2.F32 R72, -RZ, R194.H1_H1 ;  /* 0x300000c2ff487230 */ /* 0x000fe40000004100 */
[----:B------:R-:W-:Y:S01]  /*4220*/  F2FP.F16.F32.PACK_AB R15, R15, R70 ;  /* 0x000000460f0f723e */ /* 0x000fe200000000ff */
[-C--:B------:R-:W-:Y:S01]  /*4230*/  FMUL.FTZ R73, R12, R74.reuse ;  /* 0x0000004a0c497220 */ /* 0x080fe20000410000 */
[----:B------:R-:W-:-:S03]  /*4240*/  FMUL.FTZ R74, R75, R74 ;  /* 0x0000004a4b4a7220 */ /* 0x000fc60000410000 */
[-C--:B------:R-:W-:Y:S01]  /*4250*/  FFMA.FTZ R73, R75, R72.reuse, -R73 ;  /* 0x000000484b497223 */ /* 0x080fe20000010849 */
[----:B------:R-:W-:Y:S01]  /*4260*/  FFMA.FTZ R12, R12, R72, R74 ;  /* 0x000000480c0c7223 */ /* 0x000fe2000001004a */
[----:B------:R-:W-:Y:S02]  /*4270*/  HADD2.F32 R72, -RZ, R196.H1_H1 ;  /* 0x300000c4ff487230 */ /* 0x000fe40000004100 */
[--C-:B------:R-:W-:Y:S02]  /*4280*/  HADD2.F32 R74, -RZ, R14.reuse.H1_H1 ;  /* 0x3000000eff4a7230 */ /* 0x100fe40000004100 */
[----:B------:R-:W-:Y:S01]  /*4290*/  HADD2.F32 R75, -RZ, R195.H0_H0 ;  /* 0x200000c3ff4b7230 */ /* 0x000fe20000004100 */
[----:B------:R-:W-:Y:S01]  /*42a0*/  F2FP.F16.F32.PACK_AB R12, R12, R73 ;  /* 0x000000490c0c723e */ /* 0x000fe200000000ff */
[----:B------:R-:W-:Y:S02]  /*42b0*/  HADD2.F32 R14, -RZ, R14.H0_H0 ;  /* 0x2000000eff0e7230 */ /* 0x000fe40000004100 */
[----:B------:R-:W-:-:S04]  /*42c0*/  FMUL.FTZ R76, R74, R72 ;  /* 0x000000484a4c7220 */ /* 0x000fc80000410000 */
[C---:B------:R-:W-:Y:S01]  /*42d0*/  FFMA.FTZ R76, R14.reuse, R75, -R76 ;  /* 0x0000004b0e4c7223 */ /* 0x040fe2000001084c */
[----:B------:R-:W-:-:S04]  /*42e0*/  FMUL.FTZ R14, R14, R72 ;  /* 0x000000480e0e7220 */ /* 0x000fc80000410000 */
[----:B------:R-:W-:-:S05]  /*42f0*/  FFMA.FTZ R14, R74, R75, R14 ;  /* 0x0000004b4a0e7223 */ /* 0x000fca000001000e */
[----:B------:R-:W-:-:S07]  /*4300*/  F2FP.F16.F32.PACK_AB R14, R14, R76 ;  /* 0x0000004c0e0e723e */ /* 0x000fce00000000ff */
.L_x_477:
[----:B------:R-:W-:Y:S05]  /*4310*/  BSYNC B3 ;  /* 0x0000000000037941 */ /* 0x000fea0003800000 */
.L_x_476:
[----:B--2---:R-:W-:Y:S01]  /*4320*/  MOV R71, R78 ;  /* 0x0000004e00477202 */ /* 0x004fe20000000f00 */
[----:B------:R-:W-:Y:S02]  /*4330*/  IMAD.SHL.U32 R72, R163, 0x8, RZ ;  /* 0x00000008a3487824 */ /* 0x000fe400078e00ff */
[----:B---3--:R-:W-:-:S04]  /*4340*/  IMAD.MOV.U32 R70, RZ, RZ, R11 ;  /* 0x000000ffff467224 */ /* 0x008fc800078e000b */
[----:B------:R-:W-:-:S05]  /*4350*/  IMAD.WIDE R70, R72, 0x2, R70 ;  /* 0x0000000248467825 */ /* 0x000fca00078e0246 */
[----:B0-----:R0:W-:Y:S02]  /*4360*/  ST.E.128 desc[UR56][R70.64], R12 ;  /* 0x0000000c46007985 */ /* 0x0011e4000c101d38 */
.L_x_475:
[----:B------:R-:W-:Y:S05]  /*4370*/  BSYNC B2 ;  /* 0x0000000000027941 */ /* 0x000fea0003800000 */
.L_x_474:
[----:B------:R-:W-:Y:S01]  /*4380*/  ISETP.NE.AND P3, PT, R27, RZ, PT ;  /* 0x000000ff1b00720c */ /* 0x000fe20003f65270 */
[----:B------:R-:W-:-:S12]  /*4390*/  BSSY B2, `(.L_x_478) ;  /* 0x0000037000027945 */ /* 0x000fd80003800000 */
[----:B------:R-:W-:Y:S05]  /*43a0*/  @!P3 BRA `(.L_x_479) ;  /* 0x0000000000d4b947 */ /* 0x000fea0003800000 */
[----:B0---4-:R0:W4:Y:S01]  /*43b0*/  LDS.128 R12, [R29+0x3000] ;  /* 0x003000001d0c7984 */ /* 0x0111220000000c00 */
[----:B------:R-:W-:Y:S01]  /*43c0*/  ISETP.GE.AND P3, PT, R169, R124, PT ;  /* 0x0000007ca900720c */ /* 0x000fe20003f66270 */
[----:B------:R-:W-:-:S12]  /*43d0*/  BSSY B3, `(.L_x_480) ;  /* 0x000002d000037945 */ /* 0x000fd80003800000 */
[----:B0-----:R-:W-:Y:S05]  /*43e0*/  @P3 BRA `(.L_x_481) ;  /* 0x0000000000ac3947 */ /* 0x001fea0003800000 */
[--C-:B------:R-:W-:Y:S02]  /*43f0*/  SHF.R.U64 R70, R66, 0x10, R67.reuse ;  /* 0x0000001042467819 */ /* 0x100fe40000001243 */
[----:B------:R-:W-:Y:S01]  /*4400*/  SHF.R.U32.HI R66, RZ, 0x10, R67 ;  /* 0x00000010ff427819 */ /* 0x000fe20000011643 */
[----:B----4-:R-:W-:Y:S01]  /*4410*/  IMAD.MOV.U32 R67, RZ, RZ, R13 ;  /* 0x000000ffff437224 */ /* 0x010fe200078e000d */
        /* <DEDUP_REMOVED lines=23> */
[----:B------:R-:W-:Y:S02]  /*4590*/  HADD2.F32 R70, -RZ, R195.H1_H1 ;  /* 0x300000c3ff467230 */ /* 0x000fe40000004100 */
[----:B------:R-:W-:Y:S02]  /*45a0*/  HADD2.F32 R68, -RZ, R193.H1_H1 ;  /* 0x300000c1ff447230 */ /* 0x000fe40000004100 */
[----:B------:R-:W-:Y:S01]  /*45b0*/  F2FP.F16.F32.PACK_AB R15, R15, R66 ;  /* 0x000000420f0f723e */ /* 0x000fe200000000ff */
[-C--:B------:R-:W-:Y:S01]  /*45c0*/  FMUL.FTZ R69, R12, R70.reuse ;  /* 0x000000460c457220 */ /* 0x080fe20000410000 */
[----:B------:R-:W-:-:S03]  /*45d0*/  FMUL.FTZ R70, R71, R70 ;  /* 0x0000004647467220 */ /* 0x000fc60000410000 */
[-C--:B------:R-:W-:Y:S01]  /*45e0*/  FFMA.FTZ R69, R71, R68.reuse, -R69 ;  /* 0x0000004447457223 */ /* 0x080fe20000010845 */
[----:B------:R-:W-:Y:S01]  /*45f0*/  FFMA.FTZ R12, R12, R68, R70 ;  /* 0x000000440c0c7223 */ /* 0x000fe20000010046 */
[----:B------:R-:W-:Y:S02]  /*4600*/  HADD2.F32 R68, -RZ, R194.H0_H0 ;  /* 0x200000c2ff447230 */ /* 0x000fe40000004100 */
        /* <DEDUP_REMOVED lines=9> */
.L_x_481:
[----:B------:R-:W-:Y:S05]  /*46a0*/  BSYNC B3 ;  /* 0x0000000000037941 */ /* 0x000fea0003800000 */
.L_x_480:
[----:B--2---:R-:W-:Y:S01]  /*46b0*/  MOV R67, R78 ;  /* 0x0000004e00437202 */ /* 0x004fe20000000f00 */
[----:B------:R-:W-:Y:S02]  /*46c0*/  IMAD.SHL.U32 R68, R164, 0x8, RZ ;  /* 0x00000008a4447824 */ /* 0x000fe400078e00ff */
[----:B---3--:R-:W-:-:S04]  /*46d0*/  IMAD.MOV.U32 R66, RZ, RZ, R11 ;  /* 0x000000ffff427224 */ /* 0x008fc800078e000b */
[----:B------:R-:W-:-:S05]  /*46e0*/  IMAD.WIDE R66, R68, 0x2, R66 ;  /* 0x0000000244427825 */ /* 0x000fca00078e0242 */
[----:B----4-:R0:W-:Y:S02]  /*46f0*/  ST.E.128 desc[UR56][R66.64], R12 ;  /* 0x0000000c42007985 */ /* 0x0101e4000c101d38 */
.L_x_479:
[----:B------:R-:W-:Y:S05]  /*4700*/  BSYNC B2 ;  /* 0x0000000000027941 */ /* 0x000fea0003800000 */
.L_x_478:
        /* <DEDUP_REMOVED lines=33> */
[--C-:B------:R-:W-:Y:S02]  /*4920*/  HADD2.F32 R66, -RZ, R182.reuse.H1_H1 ;  /* 0x300000b6ff427230 */ /* 0x100fe40000004100 */
[----:B------:R-:W-:Y:S02]  /*4930*/  HADD2.F32 R64, -RZ, R182.H0_H0 ;  /* 0x200000b6ff407230 */ /* 0x000fe40000004100 */
[----:B------:R-:W-:Y:S01]  /*4940*/  F2FP.F16.F32.PACK_AB R15, R15, R62 ;  /* 0x0000003e0f0f723e */ /* 0x000fe200000000ff */
[-C--:B------:R-:W-:Y:S01]  /*4950*/  FMUL.FTZ R65, R12, R66.reuse ;  /* 0x000000420c417220 */ /* 0x080fe20000410000 */
[----:B------:R-:W-:-:S03]  /*4960*/  FMUL.FTZ R66, R67, R66 ;  /* 0x0000004243427220 */ /* 0x000fc60000410000 */
[-C--:B------:R-:W-:Y:S01]  /*4970*/  FFMA.FTZ R65, R67, R64.reuse, -R65 ;  /* 0x0000004043417223 */ /* 0x080fe20000010841 */
[----:B------:R-:W-:Y:S01]  /*4980*/  FFMA.FTZ R12, R12, R64, R66 ;  /* 0x000000400c0c7223 */ /* 0x000fe20000010042 */
[--C-:B------:R-:W-:Y:S02]  /*4990*/  HADD2.F32 R64, -RZ, R159.reuse.H1_H1 ;  /* 0x3000009fff407230 */ /* 0x100fe40000004100 */
        /* <DEDUP_REMOVED lines=9> */
.L_x_485:
[----:B------:R-:W-:Y:S05]  /*4a30*/  BSYNC B3 ;  /* 0x0000000000037941 */ /* 0x000fea0003800000 */
.L_x_484:
[----:B---3--:R-:W-:-:S04]  /*4a40*/  LEA R62, P3, R19, R11, 0x1 ;  /* 0x0000000b133e7211 */ /* 0x008fc800078608ff */
[----:B--2---:R-:W-:-:S05]  /*4a50*/  LEA.HI.X R63, R19, R78, R165, 0x1, P3 ;  /* 0x0000004e133f7211 */ /* 0x004fca00018f0ca5 */
[----:B----4-:R0:W-:Y:S04]  /*4a60*/  ST.E.128 desc[UR56][R62.64], R12 ;  /* 0x0000000c3e007985 */ /* 0x0101e8000c101d38 */
.L_x_483:
[----:B------:R-:W-:Y:S05]  /*4a70*/  BSYNC B2 ;  /* 0x0000000000027941 */ /* 0x000fea0003800000 */
.L_x_482:
[----:B------:R-:W-:Y:S01]  /*4a80*/  ISETP.NE.AND P3, PT, R100, RZ, PT ;  /* 0x000000ff6400720c */ /* 0x000fe20003f65270 */
[----:B------:R-:W-:-:S12]  /*4a90*/  BSSY B2, `(.L_x_486) ;  /* 0x0000036000027945 */ /* 0x000fd80003800000 */
[----:B------:R-:W-:Y:S05]  /*4aa0*/  @!P3 BRA `(.L_x_487) ;  /* 0x0000000000d0b947 */ /* 0x000fea0003800000 */
[----:B0---4-:R0:W4:Y:S01]  /*4ab0*/  LDS.128 R12, [R29+0x6000] ;  /* 0x006000001d0c7984 */ /* 0x0111220000000c00 */
[----:B------:R-:W-:Y:S01]  /*4ac0*/  ISETP.GE.AND P3, PT, R171, R124, PT ;  /* 0x0000007cab00720c */ /* 0x000fe20003f66270 */
[----:B------:R-:W-:-:S12]  /*4ad0*/  BSSY B3, `(.L_x_488) ;  /* 0x000002e000037945 */ /* 0x000fd80003800000 */
[----:B0-----:R-:W-:Y:S05]  /*4ae0*/  @P3 BRA `(.L_x_489) ;  /* 0x0000000000b03947 */ /* 0x001fea0003800000 */
[----:B------:R-:W-:Y:S01]  /*4af0*/  SHF.R.U64 R63, R60, 0x10, R61 ;  /* 0x000000103c3f7819 */ /* 0x000fe2000000123d */
[----:B----4-:R-:W-:Y:S01]  /*4b00*/  IMAD.MOV.U32 R62, RZ, RZ, R13 ;  /* 0x000000ffff3e7224 */ /* 0x010fe200078e000d */
[----:B------:R-:W-:Y:S02]  /*4b10*/  SHF.R.U64 R58, R58, 0x10, R59 ;  /* 0x000000103a3a7819 */ /* 0x000fe4000000123b */
[----:B------:R-:W-:Y:S01]  /*4b20*/  SHF.R.U32.HI R60, RZ, 0x10, R61 ;  /* 0x00000010ff3c7819 */ /* 0x000fe2000001163d */
[----:B------:R-:W-:Y:S01]  /*4b30*/  HADD2.F32 R13, -RZ, R63.H0_H0 ;  /* 0x2000003fff0d7230 */ /* 0x000fe20000004100 */
[----:B------:R-:W-:Y:S01]  /*4b40*/  SHF.R.U32.HI R59, RZ, 0x10, R59 ;  /* 0x00000010ff3b7819 */ /* 0x000fe2000001163b */
[--C-:B------:R-:W-:Y:S02]  /*4b50*/  HADD2.F32 R61, -RZ, R62.reuse.H1_H1 ;  /* 0x3000003eff3d7230 */ /* 0x100fe40000004100 */
[----:B------:R-:W-:Y:S02]  /*4b60*/  HADD2.F32 R62, -RZ, R62.H0_H0 ;  /* 0x2000003eff3e7230 */ /* 0x000fe40000004100 */
[----:B------:R-:W-:-:S02]  /*4b70*/  HADD2.F32 R58, -RZ, R58.H0_H0 ;  /* 0x2000003aff3a7230 */ /* 0x000fc40000004100 */
[CC--:B------:R-:W-:Y:S01]  /*4b80*/  FMUL.FTZ R63, R61.reuse, R13.reuse ;  /* 0x0000000d3d3f7220 */ /* 0x0c0fe20000410000 */
[----:B------:R-:W-:Y:S02]  /*4b90*/  HADD2.F32 R60, -RZ, R60.H0_H0 ;  /* 0x2000003cff3c7230 */ /* 0x000fe40000004100 */
[C---:B------:R-:W-:Y:S01]  /*4ba0*/  FMUL.FTZ R13, R62.reuse, R13 ;  /* 0x0000000d3e0d7220 */ /* 0x040fe20000410000 */
[----:B------:R-:W-:Y:S02]  /*4bb0*/  HADD2.F32 R59, -RZ, R59.H0_H0 ;  /* 0x2000003bff3b7230 */ /* 0x000fe40000004100 */
[-C--:B------:R-:W-:Y:S01]  /*4bc0*/  FFMA.FTZ R63, R62, R58.reuse, -R63 ;  /* 0x0000003a3e3f7223 */ /* 0x080fe2000001083f */
[----:B------:R-:W-:Y:S01]  /*4bd0*/  FFMA.FTZ R58, R61, R58, R13 ;  /* 0x0000003a3d3a7223 */ /* 0x000fe2000001000d */
[----:B------:R-:W-:-:S04]  /*4be0*/  IMAD.MOV.U32 R13, RZ, RZ, R15 ;  /* 0x000000ffff0d7224 */ /* 0x000fc800078e000f */
[----:B------:R-:W-:Y:S01]  /*4bf0*/  F2FP.F16.F32.PACK_AB R58, R58, R63 ;  /* 0x0000003f3a3a723e */ /* 0x000fe200000000ff */
[--C-:B------:R-:W-:Y:S02]  /*4c00*/  HADD2.F32 R15, -RZ, R13.reuse.H1_H1 ;  /* 0x3000000dff0f7230 */ /* 0x100fe40000004100 */
[----:B------:R-:W-:-:S03]  /*4c10*/  HADD2.F32 R13, -RZ, R13.H0_H0 ;  /* 0x2000000dff0d7230 */ /* 0x000fc60000004100 */
[----:B------:R-:W-:-:S04]  /*4c20*/  FMUL.FTZ R61, R15, R60 ;  /* 0x0000003c0f3d7220 */ /* 0x000fc80000410000 */
[CC--:B------:R-:W-:Y:S01]  /*4c30*/  FFMA.FTZ R61, R13.reuse, R59.reuse, -R61 ;  /* 0x0000003b0d3d7223 */ /* 0x0c0fe2000001083d */
[----:B------:R-:W-:Y:S01]  /*4c40*/  FMUL.FTZ R13, R13, R60 ;  /* 0x0000003c0d0d7220 */ /* 0x000fe20000410000 */
[--C-:B------:R-:W-:Y:S02]  /*4c50*/  HADD2.F32 R60, -RZ, R158.reuse.H1_H1 ;  /* 0x3000009eff3c7230 */ /* 0x100fe40000004100 */
[----:B------:R-:W-:Y:S02]  /*4c60*/  HADD2.F32 R158, -RZ, R158.H0_H0 ;  /* 0x2000009eff9e7230 */ /* 0x000fe40000004100 */
[----:B------:R-:W-:Y:S01]  /*4c70*/  FFMA.FTZ R13, R15, R59, R13 ;  /* 0x0000003b0f0d7223 */ /* 0x000fe2000001000d */
[--C-:B------:R-:W-:Y:S02]  /*4c80*/  HADD2.F32 R15, -RZ, R157.reuse.H1_H1 ;  /* 0x3000009dff0f7230 */ /* 0x100fe40000004100 */
[--C-:B------:R-:W-:Y:S02]  /*4c90*/  HADD2.F32 R59, -RZ, R12.reuse.H1_H1 ;  /* 0x3000000cff3b7230 */ /* 0x100fe40000004100 */
[----:B------:R-:W-:Y:S01]  /*4ca0*/  HADD2.F32 R12, -RZ, R12.H0_H0 ;  /* 0x2000000cff0c7230 */ /* 0x000fe20000004100 */
[----:B------:R-:W-:Y:S01]  /*4cb0*/  F2FP.F16.F32.PACK_AB R61, R13, R61 ;  /* 0x0000003d0d3d723e */ /* 0x000fe200000000ff */
[----:B------:R-:W-:-:S02]  /*4cc0*/  HADD2.F32 R157, -RZ, R157.H0_H0 ;  /* 0x2000009dff9d7230 */ /* 0x000fc40000004100 */
[----:B------:R-:W-:Y:S01]  /*4cd0*/  FMUL.FTZ R62, R59, R15 ;  /* 0x0000000f3b3e7220 */ /* 0x000fe20000410000 */
[----:B------:R-:W-:-:S03]  /*4ce0*/  MOV R13, R58 ;  /* 0x0000003a000d7202 */ /* 0x000fc60000000f00 */
[CC--:B------:R-:W-:Y:S01]  /*4cf0*/  FFMA.FTZ R62, R12.reuse, R60.reuse, -R62 ;  /* 0x0000003c0c3e7223 */ /* 0x0c0fe2000001083e */
[----:B------:R-:W-:Y:S01]  /*4d00*/  FMUL.FTZ R12, R12, R15 ;  /* 0x0000000f0c0c7220 */ /* 0x000fe20000410000 */
[--C-:B------:R-:W-:Y:S02]  /*4d10*/  HADD2.F32 R15, -RZ, R14.reuse.H1_H1 ;  /* 0x3000000eff0f7230 */ /* 0x100fe40000004100 */
[----:B------:R-:W-:Y:S02]  /*4d20*/  HADD2.F32 R14, -RZ, R14.H0_H0 ;  /* 0x2000000eff0e7230 */ /* 0x000fe40000004100 */
[----:B------:R-:W-:Y:S01]  /*4d30*/  FFMA.FTZ R12, R59, R60, R12 ;  /* 0x0000003c3b0c7223 */ /* 0x000fe2000001000c */
[----:B------:R-:W-:-:S04]  /*4d40*/  FMUL.FTZ R59, R15, R157 ;  /* 0x0000009d0f3b7220 */ /* 0x000fc80000410000 */
[----:B------:R-:W-:Y:S01]  /*4d50*/  F2FP.F16.F32.PACK_AB R12, R12, R62 ;  /* 0x0000003e0c0c723e */ /* 0x000fe200000000ff */
[C---:B------:R-:W-:Y:S01]  /*4d60*/  FFMA.FTZ R59, R14.reuse, R158, -R59 ;  /* 0x0000009e0e3b7223 */ /* 0x040fe2000001083b */
[----:B------:R-:W-:-:S04]  /*4d70*/  FMUL.FTZ R14, R14, R157 ;  /* 0x0000009d0e0e7220 */ /* 0x000fc80000410000 */
[----:B------:R-:W-:Y:S01]  /*4d80*/  FFMA.FTZ R14, R15, R158, R14 ;  /* 0x0000009e0f0e7223 */ /* 0x000fe2000001000e */
[----:B------:R-:W-:-:S04]  /*4d90*/  IMAD.MOV.U32 R15, RZ, RZ, R61 ;  /* 0x000000ffff0f7224 */ /* 0x000fc800078e003d */
[----:B------:R-:W-:-:S07]  /*4da0*/  F2FP.F16.F32.PACK_AB R14, R14, R59 ;  /* 0x0000003b0e0e723e */ /* 0x000fce00000000ff */
.L_x_489:
[----:B------:R-:W-:Y:S05]  /*4db0*/  BSYNC B3 ;  /* 0x0000000000037941 */ /* 0x000fea0003800000 */
.L_x_488:
[----:B---3--:R-:W-:-:S04]  /*4dc0*/  LEA R58, P3, R22, R11, 0x1 ;  /* 0x0000000b163a7211 */ /* 0x008fc800078608ff */
[----:B--2---:R-:W-:-:S05]  /*4dd0*/  LEA.HI.X R59, R22, R78, R176, 0x1, P3 ;  /* 0x0000004e163b7211 */ /* 0x004fca00018f0cb0 */
[----:B----4-:R0:W-:Y:S04]  /*4de0*/  ST.E.128 desc[UR56][R58.64], R12 ;  /* 0x0000000c3a007985 */ /* 0x0101e8000c101d38 */
.L_x_487:
[----:B------:R-:W-:Y:S05]  /*4df0*/  BSYNC B2 ;  /* 0x0000000000027941 */ /* 0x000fea0003800000 */
.L_x_486:
[----:B------:R-:W-:-:S13]  /*4e00*/  ISETP.NE.AND P3, PT, R87, RZ, PT ;  /* 0x000000ff5700720c */ /* 0x000fda0003f65270 */
[----:B------:R-:W-:Y:S05]  /*4e10*/  @!P3 BRA `(.L_x_469) ;  /* 0x0000000000d4b947 */ /* 0x000fea0003800000 */
[----:B0---4-:R0:W4:Y:S01]  /*4e20*/  LDS.128 R12, [R28+0x6000] ;  /* 0x006000001c0c7984 */ /* 0x0111220000000c00 */
[C---:B---3--:R-:W-:Y:S01]  /*4e30*/  LEA R58, P3, R23.reuse, R11, 0x1 ;  /* 0x0000000b173a7211 */ /* 0x048fe200078608ff */
[----:B------:R-:W-:Y:S03]  /*4e40*/  BSSY B2, `(.L_x_490) ;  /* 0x0000031000027945 */ /* 0x000fe60003800000 */
[----:B--2---:R-:W-:Y:S02]  /*4e50*/  LEA.HI.X R59, R23, R78, R175, 0x1, P3 ;  /* 0x0000004e173b7211 */ /* 0x004fe400018f0caf */
[----:B------:R-:W-:-:S13]  /*4e60*/  ISETP.GE.AND P3, PT, R173, R124, PT ;  /* 0x0000007cad00720c */ /* 0x000fda0003f66270 */
[----:B0-----:R-:W-:Y:S05]  /*4e70*/  @P3 BRA `(.L_x_491) ;  /* 0x0000000000b43947 */ /* 0x001fea0003800000 */
[----:B------:R-:W-:Y:S01]  /*4e80*/  SHF.R.U64 R11, R54, 0x10, R55 ;  /* 0x00000010360b7819 */ /* 0x000fe20000001237 */
[----:B----4-:R-:W-:Y:S01]  /*4e90*/  IMAD.MOV.U32 R60, RZ, RZ, R13 ;  /* 0x000000ffff3c7224 */ /* 0x010fe200078e000d */
[----:B------:R-:W-:Y:S02]  /*4ea0*/  SHF.R.U32.HI R54, RZ, 0x10, R55 ;  /* 0x00000010ff367819 */ /* 0x000fe40000011637 */
[--C-:B------:R-:W-:Y:S01]  /*4eb0*/  SHF.R.U64 R55, R56, 0x10, R57.reuse ;  /* 0x0000001038377819 */ /* 0x100fe20000001239 */
[----:B------:R-:W-:Y:S01]  /*4ec0*/  HADD2.F32 R11, -RZ, R11.H0_H0 ;  /* 0x2000000bff0b7230 */ /* 0x000fe20000004100 */
[----:B------:R-:W-:Y:S01]  /*4ed0*/  SHF.R.U32.HI R56, RZ, 0x10, R57 ;  /* 0x00000010ff387819 */ /* 0x000fe20000011639 */
[--C-:B------:R-:W-:Y:S02]  /*4ee0*/  HADD2.F32 R13, -RZ, R60.reuse.H1_H1 ;  /* 0x3000003cff0d7230 */ /* 0x100fe40000004100 */
[----:B------:R-:W-:Y:S02]  /*4ef0*/  HADD2.F32 R57, -RZ, R55.H0_H0 ;  /* 0x20000037ff397230 */ /* 0x000fe40000004100 */
[----:B------:R-:W-:-:S02]  /*4f00*/  HADD2.F32 R55, -RZ, R60.H0_H0 ;  /* 0x2000003cff377230 */ /* 0x000fc40000004100 */
[----:B------:R-:W-:Y:S02]  /*4f10*/  HADD2.F32 R56, -RZ, R56.H0_H0 ;  /* 0x20000038ff387230 */ /* 0x000fe40000004100 */
[-C--:B------:R-:W-:Y:S01]  /*4f20*/  FMUL.FTZ R60, R13, R57.reuse ;  /* 0x000000390d3c7220 */ /* 0x080fe20000410000 */
[----:B------:R-:W-:Y:S02]  /*4f30*/  HADD2.F32 R54, -RZ, R54.H0_H0 ;  /* 0x20000036ff367230 */ /* 0x000fe40000004100 */
[C---:B------:R-:W-:Y:S01]  /*4f40*/  FMUL.FTZ R57, R55.reuse, R57 ;  /* 0x0000003937397220 */ /* 0x040fe20000410000 */
[----:B------:R-:W-:-:S03]  /*4f50*/  FFMA.FTZ R60, R55, R11, -R60 ;  /* 0x0000000b373c7223 */ /* 0x000fc6000001083c */
[----:B------:R-:W-:Y:S01]  /*4f60*/  FFMA.FTZ R57, R13, R11, R57 ;  /* 0x0000000b0d397223 */ /* 0x000fe20000010039 */
[----:B------:R-:W-:-:S04]  /*4f70*/  MOV R13, R15 ;  /* 0x0000000f000d7202 */ /* 0x000fc80000000f00 */
[----:B------:R-:W-:Y:S01]  /*4f80*/  F2FP.F16.F32.PACK_AB R57, R57, R60 ;  /* 0x0000003c3939723e */ /* 0x000fe200000000ff */
[--C-:B------:R-:W-:Y:S02]  /*4f90*/  HADD2.F32 R11, -RZ, R13.reuse.H1_H1 ;  /* 0x3000000dff0b7230 */ /* 0x100fe40000004100 */
[----:B------:R-:W-:-:S03]  /*4fa0*/  HADD2.F32 R13, -RZ, R13.H0_H0 ;  /* 0x2000000dff0d7230 */ /* 0x000fc60000004100 */
[-C--:B------:R-:W-:Y:S02]  /*4fb0*/  FMUL.FTZ R15, R11, R56.reuse ;  /* 0x000000380b0f7220 */ /* 0x080fe40000410000 */
[C---:B------:R-:W-:Y:S02]  /*4fc0*/  FMUL.FTZ R56, R13.reuse, R56 ;  /* 0x000000380d387220 */ /* 0x040fe40000410000 */
[-C--:B------:R-:W-:Y:S01]  /*4fd0*/  FFMA.FTZ R15, R13, R54.reuse, -R15 ;  /* 0x000000360d0f7223 */ /* 0x080fe2000001080f */
[----:B------:R-:W-:Y:S02]  /*4fe0*/  HADD2.F32 R13, -RZ, R156.H0_H0 ;  /* 0x2000009cff0d7230 */ /* 0x000fe40000004100 */
[----:B------:R-:W-:Y:S01]  /*4ff0*/  FFMA.FTZ R56, R11, R54, R56 ;  /* 0x000000360b387223 */ /* 0x000fe20000010038 */
[--C-:B------:R-:W-:Y:S02]  /*5000*/  HADD2.F32 R11, -RZ, R12.reuse.H0_H0 ;  /* 0x2000000cff0b7230 */ /* 0x100fe40000004100 */
[----:B------:R-:W-:-:S02]  /*5010*/  HADD2.F32 R12, -RZ, R12.H1_H1 ;  /* 0x3000000cff0c7230 */ /* 0x000fc40000004100 */
[--C-:B------:R-:W-:Y:S01]  /*5020*/  HADD2.F32 R54, -RZ, R155.reuse.H0_H0 ;  /* 0x2000009bff367230 */ /* 0x100fe20000004100 */
[----:B------:R-:W-:Y:S01]  /*5030*/  F2FP.F16.F32.PACK_AB R15, R56, R15 ;  /* 0x0000000f380f723e */ /* 0x000fe200000000ff */
[----:B------:R-:W-:Y:S02]  /*5040*/  HADD2.F32 R156, -RZ, R156.H1_H1 ;  /* 0x3000009cff9c7230 */ /* 0x000fe40000004100 */
[CC--:B------:R-:W-:Y:S01]  /*5050*/  FMUL.FTZ R55, R12.reuse, R13.reuse ;  /* 0x0000000d0c377220 */ /* 0x0c0fe20000410000 */
[C---:B------:R-:W-:Y:S01]  /*5060*/  FMUL.FTZ R13, R11.reuse, R13 ;  /* 0x0000000d0b0d7220 */ /* 0x040fe20000410000 */
[----:B------:R-:W-:Y:S02]  /*5070*/  HADD2.F32 R155, -RZ, R155.H1_H1 ;  /* 0x3000009bff9b7230 */ /* 0x000fe40000004100 */
[-C--:B------:R-:W-:Y:S01]  /*5080*/  FFMA.FTZ R55, R11, R54.reuse, -R55 ;  /* 0x000000360b377223 */ /* 0x080fe20000010837 */
[--C-:B------:R-:W-:Y:S02]  /*5090*/  HADD2.F32 R11, -RZ, R14.reuse.H0_H0 ;  /* 0x2000000eff0b7230 */ /* 0x100fe40000004100 */
[----:B------:R-:W-:Y:S01]  /*50a0*/  FFMA.FTZ R13, R12, R54, R13 ;  /* 0x000000360c0d7223 */ /* 0x000fe2000001000d */
[----:B------:R-:W-:-:S04]  /*50b0*/  HADD2.F32 R14, -RZ, R14.H1_H1 ;  /* 0x3000000eff0e7230 */ /* 0x000fc80000004100 */
[----:B------:R-:W-:Y:S01]  /*50c0*/  F2FP.F16.F32.PACK_AB R13, R13, R55 ;  /* 0x000000370d0d723e */ /* 0x000fe200000000ff */
[-C--:B------:R-:W-:Y:S01]  /*50d0*/  FMUL.FTZ R12, R14, R156.reuse ;  /* 0x0000009c0e0c7220 */ /* 0x080fe20000410000 */
[----:B------:R-:W-:-:S03]  /*50e0*/  FMUL.FTZ R156, R11, R156 ;  /* 0x0000009c0b9c7220 */ /* 0x000fc60000410000 */
[-C--:B------:R-:W-:Y:S01]  /*50f0*/  FFMA.FTZ R12, R11, R155.reuse, -R12 ;  /* 0x0000009b0b0c7223 */ /* 0x080fe2000001080c */
[----:B------:R-:W-:-:S05]  /*5100*/  FFMA.FTZ R156, R14, R155, R156 ;  /* 0x0000009b0e9c7223 */ /* 0x000fca000001009c */
[----:B------:R-:W-:Y:S01]  /*5110*/  F2FP.F16.F32.PACK_AB R156, R156, R12 ;  /* 0x0000000c9c9c723e */ /* 0x000fe200000000ff */
[----:B------:R-:W-:Y:S02]  /*5120*/  IMAD.MOV.U32 R12, RZ, RZ, R13 ;  /* 0x000000ffff0c7224 */ /* 0x000fe400078e000d */
[----:B------:R-:W-:Y:S01]  /*5130*/  IMAD.MOV.U32 R13, RZ, RZ, R57 ;  /* 0x000000ffff0d7224 */ /* 0x000fe200078e0039 */
[----:B------:R-:W-:-:S07]  /*5140*/  MOV R14, R156 ;  /* 0x0000009c000e7202 */ /* 0x000fce0000000f00 */
.L_x_491:
[----:B------:R-:W-:Y:S05]  /*5150*/  BSYNC B2 ;  /* 0x0000000000027941 */ /* 0x000fea0003800000 */
.L_x_490:
[----:B----4-:R0:W-:Y:S02]  /*5160*/  ST.E.128 desc[UR56][R58.64], R12 ;  /* 0x0000000c3a007985 */ /* 0x0101e4000c101d38 */
.L_x_469:
[----:B------:R-:W-:Y:S05]  /*5170*/  BSYNC B1 ;  /* 0x0000000000017941 */ /* 0x000fea0003800000 */
.L_x_468:
[----:B------:R-:W-:-:S03]  /*5180*/  UMOV UR4, 0xffffffff ;  /* 0xffffffff00047882 */ /* 0x000fc60000000000 */
[----:B------:R-:W-:Y:S05]  /*5190*/  BRA.DIV UR4, `(.L_x_492) ;  /* 0x000001be04e87947 */ /* 0x000fea000b800000 */
[----:B-1----:R-:W1:Y:S04]  /*51a0*/  SHFL.IDX PT, R115, R115, 0x1, 0x1c1f ;  /* 0x003c1f0073737f89 */ /* 0x002e6800000e0000 */
[----:B------:R-:W0:Y:S02]  /*51b0*/  SHFL.IDX PT, R118, R118, 0x1, 0x1c1f ;  /* 0x003c1f0076767f89 */ /* 0x000e2400000e0000 */
.L_x_799:
[----:B------:R-:W-:Y:S05]  /*51c0*/  @P4 BRA `(.L_x_493) ;  /* 0x0000005400b84947 */ /* 0x000fea0003800000 */
        /* <DEDUP_REMOVED lines=11> */
[----:B------:R-:W-:Y:S02]  /*5280*/  HADD2.F32 R54, -RZ, R54.H0_H0 ;  /* 0x20000036ff367230 */ /* 0x000fe40000004100 */
[--C-:B---3--:R-:W-:Y:S02]  /*5290*/  HADD2.F32 R11, -RZ, R52.reuse.H1_H1 ;  /* 0x30000034ff0b7230 */ /* 0x108fe40000004100 */
[----:B------:R-:W-:Y:S02]  /*52a0*/  HADD2.F32 R50, -RZ, R52.H0_H0 ;  /* 0x20000034ff327230 */ /* 0x000fe40000004100 */
[----:B------:R-:W-:-:S02]  /*52b0*/  HADD2.F32 R13, -RZ, R13.H0_H0 ;  /* 0x2000000dff0d7230 */ /* 0x000fc40000004100 */
[-C--:B------:R-:W-:Y:S01]  /*52c0*/  FMUL.FTZ R52, R11, R54.reuse ;  /* 0x000000360b347220 */ /* 0x080fe20000410000 */
[----:B------:R-:W-:-:S03]  /*52d0*/  FMUL.FTZ R54, R50, R54 ;  /* 0x0000003632367220 */ /* 0x000fc60000410000 */
[-C--:B------:R-:W-:Y:S01]  /*52e0*/  FFMA.FTZ R52, R50, R13.reuse, -R52 ;  /* 0x0000000d32347223 */ /* 0x080fe20000010834 */
[----:B------:R-:W-:Y:S01]  /*52f0*/  SHF.R.U32.HI R50, RZ, 0x10, R51 ;  /* 0x00000010ff327819 */ /* 0x000fe20000011633 */
[----:B------:R-:W-:Y:S01]  /*5300*/  FFMA.FTZ R54, R11, R13, R54 ;  /* 0x0000000d0b367223 */ /* 0x000fe20000010036 */
[----:B------:R-:W-:Y:S02]  /*5310*/  IMAD.MOV.U32 R13, RZ, RZ, R15 ;  /* 0x000000ffff0d7224 */ /* 0x000fe400078e000f */
[----:B------:R-:W-:Y:S02]  /*5320*/  HADD2.F32 R15, -RZ, R53.H0_H0 ;  /* 0x20000035ff0f7230 */ /* 0x000fe40000004100 */
[----:B------:R-:W-:Y:S01]  /*5330*/  HADD2.F32 R50, -RZ, R50.H0_H0 ;  /* 0x20000032ff327230 */ /* 0x000fe20000004100 */
        /* <DEDUP_REMOVED lines=25> */
[----:B------:R-:W-:Y:S02]  /*54d0*/  F2FP.F16.F32.PACK_AB R154, R154, R12 ;  /* 0x0000000c9a9a723e */ /* 0x000fe400000000ff */
[----:B------:R-:W-:Y:S01]  /*54e0*/  MOV R12, R13 ;  /* 0x0000000d000c7202 */ /* 0x000fe20000000f00 */
[----:B------:R-:W-:Y:S02]  /*54f0*/  IMAD.MOV.U32 R13, RZ, RZ, R52 ;  /* 0x000000ffff0d7224 */ /* 0x000fe400078e0034 */
[----:B------:R-:W-:-:S07]  /*5500*/  IMAD.MOV.U32 R14, RZ, RZ, R154 ;  /* 0x000000ffff0e7224 */ /* 0x000fce00078e009a */
.L_x_497:
[----:B------:R-:W-:Y:S05]  /*5510*/  BSYNC B2 ;  /* 0x0000000000027941 */ /* 0x000fea0003800000 */
.L_x_496:
[----:B------:R-:W-:-:S04]  /*5520*/  LEA R50, P3, R16, R118, 0x1 ;  /* 0x0000007610327211 */ /* 0x000fc800078608ff */
[----:B-1----:R-:W-:-:S05]  /*5530*/  LEA.HI.X R51, R16, R115, R17, 0x1, P3 ;  /* 0x0000007310337211 */ /* 0x002fca00018f0c11 */
[----:B----4-:R0:W-:Y:S04]  /*5540*/  ST.E.128 desc[UR56][R50.64], R12 ;  /* 0x0000000c32007985 */ /* 0x0101e8000c101d38 */
.L_x_495:
[----:B------:R-:W-:Y:S05]  /*5550*/  BSYNC B1 ;  /* 0x0000000000017941 */ /* 0x000fea0003800000 */
.L_x_494:
[----:B------:R-:W-:Y:S01]  /*5560*/  ISETP.NE.AND P3, PT, R26, RZ, PT ;  /* 0x000000ff1a00720c */ /* 0x000fe20003f65270 */
[----:B------:R-:W-:-:S12]  /*5570*/  BSSY B1, `(.L_x_498) ;  /* 0x000003b000017945 */ /* 0x000fd80003800000 */
[----:B------:R-:W-:Y:S05]  /*5580*/  @!P3 BRA `(.L_x_499) ;  /* 0x0000000000e4b947 */ /* 0x000fea0003800000 */
[----:B0---4-:R0:W4:Y:S01]  /*5590*/  LDS.128 R12, [R28+0x2000] ;  /* 0x002000001c0c7984 */ /* 0x0111220000000c00 */
[----:B------:R-:W-:Y:S01]  /*55a0*/  ISETP.GE.AND P3, PT, R170, R124, PT ;  /* 0x0000007caa00720c */ /* 0x000fe20003f66270 */
[----:B------:R-:W-:Y:S01]  /*55b0*/  IMAD.MOV.U32 R50, RZ, RZ, R118 ;  /* 0x000000ffff327224 */ /* 0x000fe200078e0076 */
[----:B---3--:R-:W-:Y:S01]  /*55c0*/  SHF.L.U32 R11, R163, 0x3, RZ ;  /* 0x00000003a30b7819 */ /* 0x008fe200000006ff */
[----:B-1----:R-:W-:Y:S01]  /*55d0*/  IMAD.MOV.U32 R51, RZ, RZ, R115 ;  /* 0x000000ffff337224 */ /* 0x002fe200078e0073 */
[----:B------:R-:W-:Y:S03]  /*55e0*/  BSSY B2, `(.L_x_500) ;  /* 0x0000032000027945 */ /* 0x000fe60003800000 */
[----:B------:R-:W-:-:S06]  /*55f0*/  IMAD.WIDE R50, R11, 0x2, R50 ;  /* 0x000000020b327825 */ /* 0x000fcc00078e0232 */
[----:B0-----:R-:W-:Y:S05]  /*5600*/  @P3 BRA `(.L_x_501) ;  /* 0x0000000000bc3947 */ /* 0x001fea0003800000 */
[----:B------:R-:W-:Y:S02]  /*5610*/  SHF.R.U64 R52, R48, 0x10, R49 ;  /* 0x0000001030347819 */ /* 0x000fe40000001231 */
[----:B----4-:R-:W-:Y:S02]  /*5620*/  MOV R48, R13 ;  /* 0x0000000d00307202 */ /* 0x010fe40000000f00 */
[----:B------:R-:W-:Y:S01]  /*5630*/  SHF.R.U64 R13, R46, 0x10, R47 ;  /* 0x000000102e0d7819 */ /* 0x000fe2000000122f */
[----:B------:R-:W-:Y:S01]  /*5640*/  HADD2.F32 R52, -RZ, R52.H0_H0 ;  /* 0x20000034ff347230 */ /* 0x000fe20000004100 */
[----:B------:R-:W-:Y:S01]  /*5650*/  SHF.R.U32.HI R49, RZ, 0x10, R49 ;  /* 0x00000010ff317819 */ /* 0x000fe20000011631 */
[--C-:B------:R-:W-:Y:S02]  /*5660*/  HADD2.F32 R11, -RZ, R48.reuse.H1_H1 ;  /* 0x30000030ff0b7230 */ /* 0x100fe40000004100 */
        /* <DEDUP_REMOVED lines=8> */
[----:B------:R-:W-:Y:S02]  /*56f0*/  IMAD.MOV.U32 R13, RZ, RZ, R12 ;  /* 0x000000ffff0d7224 */ /* 0x000fe400078e000c */
[----:B------:R-:W-:Y:S01]  /*5700*/  HADD2.F32 R12, -RZ, R49.H0_H0 ;  /* 0x20000031ff0c7230 */ /* 0x000fe20000004100 */
[----:B------:R-:W-:Y:S01]  /*5710*/  F2FP.F16.F32.PACK_AB R48, R52, R48 ;  /* 0x000000303430723e */ /* 0x000fe200000000ff */
[--C-:B------:R-:W-:Y:S02]  /*5720*/  HADD2.F32 R15, -RZ, R11.reuse.H1_H1 ;  /* 0x3000000bff0f7230 */ /* 0x100fe40000004100 */
[----:B------:R-:W-:-:S02]  /*5730*/  HADD2.F32 R11, -RZ, R11.H0_H0 ;  /* 0x2000000bff0b7230 */ /* 0x000fc40000004100 */
[----:B------:R-:W-:Y:S02]  /*5740*/  HADD2.F32 R46, -RZ, R46.H0_H0 ;  /* 0x2000002eff2e7230 */ /* 0x000fe40000004100 */
[-C--:B------:R-:W-:Y:S01]  /*5750*/  FMUL.FTZ R47, R15, R12.reuse ;  /* 0x0000000c0f2f7220 */ /* 0x080fe20000410000 */
[----:B------:R-:W-:-:S03]  /*5760*/  FMUL.FTZ R12, R11, R12 ;  /* 0x0000000c0b0c7220 */ /* 0x000fc60000410000 */
[-C--:B------:R-:W-:Y:S01]  /*5770*/  FFMA.FTZ R47, R11, R46.reuse, -R47 ;  /* 0x0000002e0b2f7223 */ /* 0x080fe2000001082f */
[--C-:B------:R-:W-:Y:S02]  /*5780*/  HADD2.F32 R11, -RZ, R152.reuse.H0_H0 ;  /* 0x20000098ff0b7230 */ /* 0x100fe40000004100 */
[----:B------:R-:W-:Y:S01]  /*5790*/  FFMA.FTZ R12, R15, R46, R12 ;  /* 0x0000002e0f0c7223 */ /* 0x000fe2000001000c */
[--C-:B------:R-:W-:Y:S02]  /*57a0*/  HADD2.F32 R15, -RZ, R13.reuse.H1_H1 ;  /* 0x3000000dff0f7230 */ /* 0x100fe40000004100 */
[----:B------:R-:W-:Y:S02]  /*57b0*/  HADD2.F32 R13, -RZ, R13.H0_H0 ;  /* 0x2000000dff0d7230 */ /* 0x000fe40000004100 */
[----:B------:R-:W-:Y:S02]  /*57c0*/  HADD2.F32 R46, -RZ, R151.H0_H0 ;  /* 0x20000097ff2e7230 */ /* 0x000fe40000004100 */
[----:B------:R-:W-:Y:S01]  /*57d0*/  FMUL.FTZ R49, R15, R11 ;  /* 0x0000000b0f317220 */ /* 0x000fe20000410000 */
[----:B------:R-:W-:-:S02]  /*57e0*/  HADD2.F32 R152, -RZ, R152.H1_H1 ;  /* 0x30000098ff987230 */ /* 0x000fc40000004100 */
[C---:B------:R-:W-:Y:S01]  /*57f0*/  FMUL.FTZ R11, R13.reuse, R11 ;  /* 0x0000000b0d0b7220 */ /* 0x040fe20000410000 */
[----:B------:R-:W-:Y:S02]  /*5800*/  HADD2.F32 R151, -RZ, R151.H1_H1 ;  /* 0x30000097ff977230 */ /* 0x000fe40000004100 */
[-C--:B------:R-:W-:Y:S01]  /*5810*/  FFMA.FTZ R49, R13, R46.reuse, -R49 ;  /* 0x0000002e0d317223 */ /* 0x080fe20000010831 */
[--C-:B------:R-:W-:Y:S02]  /*5820*/  HADD2.F32 R13, -RZ, R14.reuse.H1_H1 ;  /* 0x3000000eff0d7230 */ /* 0x100fe40000004100 */
[----:B------:R-:W-:Y:S01]  /*5830*/  FFMA.FTZ R11, R15, R46, R11 ;  /* 0x0000002e0f0b7223 */ /* 0x000fe2000001000b */
[----:B------:R-:W-:Y:S01]  /*5840*/  HADD2.F32 R14, -RZ, R14.H0_H0 ;  /* 0x2000000eff0e7230 */ /* 0x000fe20000004100 */
[----:B------:R-:W-:Y:S01]  /*5850*/  F2FP.F16.F32.PACK_AB R47, R12, R47 ;  /* 0x0000002f0c2f723e */ /* 0x000fe200000000ff */
[-C--:B------:R-:W-:Y:S02]  /*5860*/  FMUL.FTZ R15, R13, R152.reuse ;  /* 0x000000980d0f7220 */ /* 0x080fe40000410000 */
[----:B------:R-:W-:Y:S01]  /*5870*/  F2FP.F16.F32.PACK_AB R11, R11, R49 ;  /* 0x000000310b0b723e */ /* 0x000fe200000000ff */
[C---:B------:R-:W-:Y:S01]  /*5880*/  FMUL.FTZ R152, R14.reuse, R152 ;  /* 0x000000980e987220 */ /* 0x040fe20000410000 */
[----:B------:R-:W-:-:S02]  /*5890*/  FFMA.FTZ R15, R14, R151, -R15 ;  /* 0x000000970e0f7223 */ /* 0x000fc4000001080f */
[----:B------:R-:W-:Y:S01]  /*58a0*/  MOV R12, R11 ;  /* 0x0000000b000c7202 */ /* 0x000fe20000000f00 */
[----:B------:R-:W-:Y:S01]  /*58b0*/  FFMA.FTZ R152, R13, R151, R152 ;  /* 0x000000970d987223 */ /* 0x000fe20000010098 */
[----:B------:R-:W-:-:S04]  /*58c0*/  IMAD.MOV.U32 R13, RZ, RZ, R48 ;  /* 0x000000ffff0d7224 */ /* 0x000fc800078e0030 */
[----:B------:R-:W-:-:S05]  /*58d0*/  F2FP.F16.F32.PACK_AB R15, R152, R15 ;  /* 0x0000000f980f723e */ /* 0x000fca00000000ff */
[----:B------:R-:W-:Y:S01]  /*58e0*/  IMAD.MOV.U32 R14, RZ, RZ, R15 ;  /* 0x000000ffff0e7224 */ /* 0x000fe200078e000f */
[----:B------:R-:W-:-:S07]  /*58f0*/  MOV R15, R47 ;  /* 0x0000002f000f7202 */ /* 0x000fce0000000f00 */
.L_x_501:
[----:B------:R-:W-:Y:S05]  /*5900*/  BSYNC B2 ;  /* 0x0000000000027941 */ /* 0x000fea0003800000 */
.L_x_500:
[----:B----4-:R0:W-:Y:S02]  /*5910*/  ST.E.128 desc[UR56][R50.64], R12 ;  /* 0x0000000c32007985 */ /* 0x0101e4000c101d38 */
.L_x_499:
[----:B------:R-:W-:Y:S05]  /*5920*/  BSYNC B1 ;  /* 0x0000000000017941 */ /* 0x000fea0003800000 */
.L_x_498:
[----:B------:R-:W-:Y:S01]  /*5930*/  ISETP.NE.AND P3, PT, R27, RZ, PT ;  /* 0x000000ff1b00720c */ /* 0x000fe20003f65270 */
[----:B------:R-:W-:-:S12]  /*5940*/  BSSY B1, `(.L_x_502) ;  /* 0x0000035000017945 */ /* 0x000fd80003800000 */
[----:B------:R-:W-:Y:S05]  /*5950*/  @!P3 BRA `(.L_x_503) ;  /* 0x0000000000ccb947 */ /* 0x000fea0003800000 */
[----:B0---4-:R0:W4:Y:S01]  /*5960*/  LDS.128 R12, [R29+0x5000] ;  /* 0x005000001d0c7984 */ /* 0x0111220000000c00 */
[----:B------:R-:W-:Y:S01]  /*5970*/  ISETP.GE.AND P3, PT, R169, R124, PT ;  /* 0x0000007ca900720c */ /* 0x000fe20003f66270 */
[----:B---3--:R-:W-:Y:S01]  /*5980*/  IMAD.SHL.U32 R11, R164, 0x8, RZ ;  /* 0x00000008a40b7824 */ /* 0x008fe200078e00ff */
[----:B-1----:R-:W-:Y:S01]  /*5990*/  MOV R47, R115 ;  /* 0x00000073002f7202 */ /* 0x002fe20000000f00 */
[----:B------:R-:W-:Y:S01]  /*59a0*/  IMAD.MOV.U32 R46, RZ, RZ, R118 ;  /* 0x000000ffff2e7224 */ /* 0x000fe200078e0076 */
[----:B------:R-:W-:Y:S03]  /*59b0*/  BSSY B2, `(.L_x_504) ;  /* 0x000002c000027945 */ /* 0x000fe60003800000 */
[----:B------:R-:W-:-:S06]  /*59c0*/  IMAD.WIDE R46, R11, 0x2, R46 ;  /* 0x000000020b2e7825 */ /* 0x000fcc00078e022e */
[----:B0-----:R-:W-:Y:S05]  /*59d0*/  @P3 BRA `(.L_x_505) ;  /* 0x0000000000a43947 */ /* 0x001fea0003800000 */
[--C-:B------:R-:W-:Y:S01]  /*59e0*/  SHF.R.U64 R11, R42, 0x10, R43.reuse ;  /* 0x000000102a0b7819 */ /* 0x100fe2000000122b */
[--C-:B----4-:R-:W-:Y:S01]  /*59f0*/  HADD2.F32 R48, -RZ, R15.reuse.H1_H1 ;  /* 0x3000000fff307230 */ /* 0x110fe20000004100 */
[----:B------:R-:W-:Y:S01]  /*5a00*/  SHF.R.U32.HI R42, RZ, 0x10, R43 ;  /* 0x00000010ff2a7819 */ /* 0x000fe2000001162b */
[----:B------:R-:W-:Y:S01]  /*5a10*/  HADD2.F32 R15, -RZ, R15.H0_H0 ;  /* 0x2000000fff0f7230 */ /* 0x000fe20000004100 */
[--C-:B------:R-:W-:Y:S01]  /*5a20*/  SHF.R.U64 R43, R44, 0x10, R45.reuse ;  /* 0x000000102c2b7819 */ /* 0x100fe2000000122d */
[----:B------:R-:W-:Y:S01]  /*5a30*/  HADD2.F32 R11, -RZ, R11.H0_H0 ;  /* 0x2000000bff0b7230 */ /* 0x000fe20000004100 */
[----:B------:R-:W-:Y:S01]  /*5a40*/  SHF.R.U32.HI R44, RZ, 0x10, R45 ;  /* 0x00000010ff2c7819 */ /* 0x000fe2000001162d */
[----:B------:R-:W-:Y:S02]  /*5a50*/  HADD2.F32 R45, -RZ, R13.H1_H1 ;  /* 0x3000000dff2d7230 */ /* 0x000fe40000004100 */
[----:B------:R-:W-:Y:S02]  /*5a60*/  HADD2.F32 R43, -RZ, R43.H0_H0 ;  /* 0x2000002bff2b7230 */ /* 0x000fe40000004100 */
[----:B------:R-:W-:-:S02]  /*5a70*/  HADD2.F32 R13, -RZ, R13.H0_H0 ;  /* 0x2000000dff0d7230 */ /* 0x000fc40000004100 */
[----:B------:R-:W-:Y:S02]  /*5a80*/  HADD2.F32 R44, -RZ, R44.H0_H0 ;  /* 0x2000002cff2c7230 */ /* 0x000fe40000004100 */
[----:B------:R-:W-:Y:S02]  /*5a90*/  HADD2.F32 R49, -RZ, R42.H0_H0 ;  /* 0x2000002aff317230 */ /* 0x000fe40000004100 */
[-C--:B------:R-:W-:Y:S01]  /*5aa0*/  FMUL.FTZ R42, R45, R43.reuse ;  /* 0x0000002b2d2a7220 */ /* 0x080fe20000410000 */
[----:B------:R-:W-:Y:S01]  /*5ab0*/  FMUL.FTZ R50, R13, R43 ;  /* 0x0000002b0d327220 */ /* 0x000fe20000410000 */
[-C--:B------:R-:W-:Y:S01]  /*5ac0*/  FMUL.FTZ R43, R48, R44.reuse ;  /* 0x0000002c302b7220 */ /* 0x080fe20000410000 */
[----:B------:R-:W-:Y:S01]  /*5ad0*/  FMUL.FTZ R44, R15, R44 ;  /* 0x0000002c0f2c7220 */ /* 0x000fe20000410000 */
[-C--:B------:R-:W-:Y:S01]  /*5ae0*/  FFMA.FTZ R42, R13, R11.reuse, -R42 ;  /* 0x0000000b0d2a7223 */ /* 0x080fe2000001082a */
[----:B------:R-:W-:Y:S01]  /*5af0*/  FFMA.FTZ R50, R45, R11, R50 ;  /* 0x0000000b2d327223 */ /* 0x000fe20000010032 */
[----:B------:R-:W-:Y:S01]  /*5b00*/  FFMA.FTZ R43, R15, R49, -R43 ;  /* 0x000000310f2b7223 */ /* 0x000fe2000001082b */
[----:B------:R-:W-:-:S02]  /*5b10*/  HADD2.F32 R15, -RZ, R12.H1_H1 ;  /* 0x3000000cff0f7230 */ /* 0x000fc40000004100 */
[----:B------:R-:W-:Y:S01]  /*5b20*/  FFMA.FTZ R44, R48, R49, R44 ;  /* 0x00000031302c7223 */ /* 0x000fe2000001002c */
[--C-:B------:R-:W-:Y:S01]  /*5b30*/  HADD2.F32 R13, -RZ, R147.reuse.H0_H0 ;  /* 0x20000093ff0d7230 */ /* 0x100fe20000004100 */
[----:B------:R-:W-:Y:S01]  /*5b40*/  F2FP.F16.F32.PACK_AB R42, R50, R42 ;  /* 0x0000002a322a723e */ /* 0x000fe200000000ff */
[----:B------:R-:W-:Y:S02]  /*5b50*/  HADD2.F32 R12, -RZ, R12.H0_H0 ;  /* 0x2000000cff0c7230 */ /* 0x000fe40000004100 */
[----:B------:R-:W-:Y:S02]  /*5b60*/  HADD2.F32 R147, -RZ, R147.H1_H1 ;  /* 0x30000093ff937230 */ /* 0x000fe40000004100 */
[-C--:B------:R-:W-:Y:S01]  /*5b70*/  FMUL.FTZ R48, R15, R13.reuse ;  /* 0x0000000d0f307220 */ /* 0x080fe20000410000 */
[--C-:B------:R-:W-:Y:S02]  /*5b80*/  HADD2.F32 R45, -RZ, R14.reuse.H1_H1 ;  /* 0x3000000eff2d7230 */ /* 0x100fe40000004100 */
[----:B------:R-:W-:Y:S01]  /*5b90*/  FMUL.FTZ R49, R12, R13 ;  /* 0x0000000d0c317220 */ /* 0x000fe20000410000 */
[----:B------:R-:W-:-:S02]  /*5ba0*/  HADD2.F32 R14, -RZ, R14.H0_H0 ;  /* 0x2000000eff0e7230 */ /* 0x000fc40000004100 */
[--C-:B------:R-:W-:Y:S02]  /*5bb0*/  HADD2.F32 R11, -RZ, R146.reuse.H0_H0 ;  /* 0x20000092ff0b7230 */ /* 0x100fe40000004100 */
[-C--:B------:R-:W-:Y:S01]  /*5bc0*/  FMUL.FTZ R13, R45, R147.reuse ;  /* 0x000000932d0d7220 */ /* 0x080fe20000410000 */
[----:B------:R-:W-:Y:S02]  /*5bd0*/  HADD2.F32 R146, -RZ, R146.H1_H1 ;  /* 0x30000092ff927230 */ /* 0x000fe40000004100 */
[----:B------:R-:W-:Y:S01]  /*5be0*/  FMUL.FTZ R147, R14, R147 ;  /* 0x000000930e937220 */ /* 0x000fe20000410000 */
[-C--:B------:R-:W-:Y:S01]  /*5bf0*/  FFMA.FTZ R48, R12, R11.reuse, -R48 ;  /* 0x0000000b0c307223 */ /* 0x080fe20000010830 */
[----:B------:R-:W-:Y:S01]  /*5c00*/  FFMA.FTZ R49, R15, R11, R49 ;  /* 0x0000000b0f317223 */ /* 0x000fe20000010031 */
[-C--:B------:R-:W-:Y:S01]  /*5c10*/  FFMA.FTZ R13, R14, R146.reuse, -R13 ;  /* 0x000000920e0d7223 */ /* 0x080fe2000001080d */
[----:B------:R-:W-:Y:S01]  /*5c20*/  FFMA.FTZ R146, R45, R146, R147 ;  /* 0x000000922d927223 */ /* 0x000fe20000010093 */
[----:B------:R-:W-:-:S02]  /*5c30*/  F2FP.F16.F32.PACK_AB R15, R44, R43 ;  /* 0x0000002b2c0f723e */ /* 0x000fc400000000ff */
[----:B------:R-:W-:Y:S02]  /*5c40*/  F2FP.F16.F32.PACK_AB R12, R49, R48 ;  /* 0x00000030310c723e */ /* 0x000fe400000000ff */
[----:B------:R-:W-:Y:S01]  /*5c50*/  F2FP.F16.F32.PACK_AB R14, R146, R13 ;  /* 0x0000000d920e723e */ /* 0x000fe200000000ff */
[----:B------:R-:W-:-:S07]  /*5c60*/  IMAD.MOV.U32 R13, RZ, RZ, R42 ;  /* 0x000000ffff0d7224 */ /* 0x000fce00078e002a */
.L_x_505:
[----:B------:R-:W-:Y:S05]  /*5c70*/  BSYNC B2 ;  /* 0x0000000000027941 */ /* 0x000fea0003800000 */
.L_x_504:
[----:B----4-:R0:W-:Y:S02]  /*5c80*/  ST.E.128 desc[UR56][R46.64], R12 ;  /* 0x0000000c2e007985 */ /* 0x0101e4000c101d38 */
.L_x_503:
[----:B------:R-:W-:Y:S05]  /*5c90*/  BSYNC B1 ;  /* 0x0000000000017941 */ /* 0x000fea0003800000 */
.L_x_502:
[----:B------:R-:W-:Y:S01]  /*5ca0*/  ISETP.NE.AND P3, PT, R101, RZ, PT ;  /* 0x000000ff6500720c */ /* 0x000fe20003f65270 */
[----:B------:R-:W-:-:S12]  /*5cb0*/  BSSY B1, `(.L_x_506) ;  /* 0x0000035000017945 */ /* 0x000fd80003800000 */
[----:B------:R-:W-:Y:S05]  /*5cc0*/  @!P3 BRA `(.L_x_507) ;  /* 0x0000000000ccb947 */ /* 0x000fea0003800000 */
[----:B0---4-:R0:W4:Y:S01]  /*5cd0*/  LDS.128 R12, [R28+0x5000] ;  /* 0x005000001c0c7984 */ /* 0x0111220000000c00 */
[C---:B------:R-:W-:Y:S01]  /*5ce0*/  LEA R42, P3, R19.reuse, R118, 0x1 ;  /* 0x00000076132a7211 */ /* 0x040fe200078608ff */
[----:B------:R-:W-:Y:S03]  /*5cf0*/  BSSY B2, `(.L_x_508) ;  /* 0x000002f000027945 */ /* 0x000fe60003800000 */
[----:B-1----:R-:W-:Y:S02]  /*5d00*/  LEA.HI.X R43, R19, R115, R165, 0x1, P3 ;  /* 0x00000073132b7211 */ /* 0x002fe400018f0ca5 */
[----:B------:R-:W-:-:S13]  /*5d10*/  ISETP.GE.AND P3, PT, R172, R124, PT ;  /* 0x0000007cac00720c */ /* 0x000fda0003f66270 */
[----:B0-----:R-:W-:Y:S05]  /*5d20*/  @P3 BRA `(.L_x_509) ;  /* 0x0000000000ac3947 */ /* 0x001fea0003800000 */
[----:B------:R-:W-:Y:S01]  /*5d30*/  SHF.R.U64 R44, R38, 0x10, R39 ;  /* 0x00000010262c7819 */ /* 0x000fe20000001227 */
[----:B---34-:R-:W-:Y:S01]  /*5d40*/  IMAD.MOV.U32 R11, RZ, RZ, R13 ;  /* 0x000000ffff0b7224 */ /* 0x018fe200078e000d */
[----:B------:R-:W-:Y:S01]  /*5d50*/  SHF.R.U32.HI R38, RZ, 0x10, R39 ;  /* 0x00000010ff267819 */ /* 0x000fe20000011627 */
[--C-:B------:R-:W-:Y:S01]  /*5d60*/  HADD2.F32 R46, -RZ, R15.reuse.H0_H0 ;  /* 0x2000000fff2e7230 */ /* 0x100fe20000004100 */
[--C-:B------:R-:W-:Y:S01]  /*5d70*/  SHF.R.U64 R48, R40, 0x10, R41.reuse ;  /* 0x0000001028307819 */ /* 0x100fe20000001229 */
[----:B------:R-:W-:Y:S01]  /*5d80*/  HADD2.F32 R40, -RZ, R15.H1_H1 ;  /* 0x3000000fff287230 */ /* 0x000fe20000004100 */
[----:B------:R-:W-:Y:S01]  /*5d90*/  SHF.R.U32.HI R39, RZ, 0x10, R41 ;  /* 0x00000010ff277819 */ /* 0x000fe20000011629 */
[----:B------:R-:W-:Y:S02]  /*5da0*/  HADD2.F32 R13, -RZ, R11.H1_H1 ;  /* 0x3000000bff0d7230 */ /* 0x000fe40000004100 */
[----:B------:R-:W-:Y:S02]  /*5db0*/  HADD2.F32 R48, -RZ, R48.H0_H0 ;  /* 0x20000030ff307230 */ /* 0x000fe40000004100 */
[----:B------:R-:W-:-:S02]  /*5dc0*/  HADD2.F32 R39, -RZ, R39.H0_H0 ;  /* 0x20000027ff277230 */ /* 0x000fc40000004100 */
[----:B------:R-:W-:Y:S02]  /*5dd0*/  HADD2.F32 R11, -RZ, R11.H0_H0 ;  /* 0x2000000bff0b7230 */ /* 0x000fe40000004100 */
[----:B------:R-:W-:Y:S02]  /*5de0*/  HADD2.F32 R44, -RZ, R44.H0_H0 ;  /* 0x2000002cff2c7230 */ /* 0x000fe40000004100 */
[-C--:B------:R-:W-:Y:S01]  /*5df0*/  FMUL.FTZ R41, R40, R39.reuse ;  /* 0x0000002728297220 */ /* 0x080fe20000410000 */
[----:B------:R-:W-:Y:S02]  /*5e00*/  HADD2.F32 R15, -RZ, R38.H0_H0 ;  /* 0x20000026ff0f7230 */ /* 0x000fe40000004100 */
[-C--:B------:R-:W-:Y:S01]  /*5e10*/  FMUL.FTZ R38, R13, R48.reuse ;  /* 0x000000300d267220 */ /* 0x080fe20000410000 */
[C---:B------:R-:W-:Y:S01]  /*5e20*/  FMUL.FTZ R48, R11.reuse, R48 ;  /* 0x000000300b307220 */ /* 0x040fe20000410000 */
[C---:B------:R-:W-:Y:S02]  /*5e30*/  FMUL.FTZ R39, R46.reuse, R39 ;  /* 0x000000272e277220 */ /* 0x040fe40000410000 */
[-C--:B------:R-:W-:Y:S01]  /*5e40*/  FFMA.FTZ R11, R11, R44.reuse, -R38 ;  /* 0x0000002c0b0b7223 */ /* 0x080fe20000010826 */
[----:B------:R-:W-:Y:S01]  /*5e50*/  FFMA.FTZ R38, R13, R44, R48 ;  /* 0x0000002c0d267223 */ /* 0x000fe20000010030 */
[-C--:B------:R-:W-:Y:S01]  /*5e60*/  FFMA.FTZ R13, R46, R15.reuse, -R41 ;  /* 0x0000000f2e0d7223 */ /* 0x080fe20000010829 */
[----:B------:R-:W-:Y:S01]  /*5e70*/  FFMA.FTZ R40, R40, R15, R39 ;  /* 0x0000000f28287223 */ /* 0x000fe20000010027 */
[----:B------:R-:W-:-:S02]  /*5e80*/  HADD2.F32 R39, -RZ, R144.H0_H0 ;  /* 0x20000090ff277230 */ /* 0x000fc40000004100 */
[--C-:B------:R-:W-:Y:S01]  /*5e90*/  HADD2.F32 R46, -RZ, R12.reuse.H1_H1 ;  /* 0x3000000cff2e7230 */ /* 0x100fe20000004100 */
        /* <DEDUP_REMOVED lines=15> */
[----:B------:R-:W-:Y:S01]  /*5f90*/  F2FP.F16.F32.PACK_AB R15, R40, R13 ;  /* 0x0000000d280f723e */ /* 0x000fe200000000ff */
[----:B------:R-:W-:Y:S01]  /*5fa0*/  IMAD.MOV.U32 R13, RZ, RZ, R11 ;  /* 0x000000ffff0d7224 */ /* 0x000fe200078e000b */
[----:B------:R-:W-:-:S02]  /*5fb0*/  F2FP.F16.F32.PACK_AB R46, R46, R45 ;  /* 0x0000002d2e2e723e */ /* 0x000fc400000000ff */
[----:B------:R-:W-:Y:S02]  /*5fc0*/  F2FP.F16.F32.PACK_AB R14, R12, R47 ;  /* 0x0000002f0c0e723e */ /* 0x000fe400000000ff */
[----:B------:R-:W-:-:S07]  /*5fd0*/  MOV R12, R46 ;  /* 0x0000002e000c7202 */ /* 0x000fce0000000f00 */
.L_x_509:
[----:B------:R-:W-:Y:S05]  /*5fe0*/  BSYNC B2 ;  /* 0x0000000000027941 */ /* 0x000fea0003800000 */
.L_x_508:
[----:B----4-:R0:W-:Y:S02]  /*5ff0*/  ST.E.128 desc[UR56][R42.64], R12 ;  /* 0x0000000c2a007985 */ /* 0x0101e4000c101d38 */
.L_x_507:
[----:B------:R-:W-:Y:S05]  /*6000*/  BSYNC B1 ;  /* 0x0000000000017941 */ /* 0x000fea0003800000 */
.L_x_506:
        /* <DEDUP_REMOVED lines=9> */
[----:B---3--:R-:W-:Y:S01]  /*60a0*/  SHF.R.U64 R11, R34, 0x10, R35 ;  /* 0x00000010220b7819 */ /* 0x008fe20000001223 */
[----:B----4-:R-:W-:Y:S01]  /*60b0*/  IMAD.MOV.U32 R29, RZ, RZ, R12 ;  /* 0x000000ffff1d7224 */ /* 0x010fe200078e000c */
[--C-:B------:R-:W-:Y:S01]  /*60c0*/  SHF.R.U64 R36, R36, 0x10, R37.reuse ;  /* 0x0000001024247819 */ /* 0x100fe20000001225 */
[----:B------:R-:W-:Y:S01]  /*60d0*/  HADD2.F32 R12, -RZ, R13.H1_H1 ;  /* 0x3000000dff0c7230 */ /* 0x000fe20000004100 */
[----:B------:R-:W-:Y:S01]  /*60e0*/  SHF.R.U32.HI R37, RZ, 0x10, R37 ;  /* 0x00000010ff257819 */ /* 0x000fe20000011625 */
[----:B------:R-:W-:Y:S01]  /*60f0*/  HADD2.F32 R34, -RZ, R15.H1_H1 ;  /* 0x3000000fff227230 */ /* 0x000fe20000004100 */
[----:B------:R-:W-:Y:S01]  /*6100*/  SHF.R.U32.HI R40, RZ, 0x10, R35 ;  /* 0x00000010ff287819 */ /* 0x000fe20000011623 */
[----:B------:R-:W-:Y:S02]  /*6110*/  HADD2.F32 R35, -RZ, R11.H0_H0 ;  /* 0x2000000bff237230 */ /* 0x000fe40000004100 */
[----:B------:R-:W-:Y:S02]  /*6120*/  HADD2.F32 R36, -RZ, R36.H0_H0 ;  /* 0x20000024ff247230 */ /* 0x000fe40000004100 */
[----:B------:R-:W-:-:S02]  /*6130*/  HADD2.F32 R11, -RZ, R13.H0_H0 ;  /* 0x2000000dff0b7230 */ /* 0x000fc40000004100 */
[----:B------:R-:W-:Y:S02]  /*6140*/  HADD2.F32 R37, -RZ, R37.H0_H0 ;  /* 0x20000025ff257230 */ /* 0x000fe40000004100 */
[----:B------:R-:W-:Y:S02]  /*6150*/  HADD2.F32 R13, -RZ, R15.H0_H0 ;  /* 0x2000000fff0d7230 */ /* 0x000fe40000004100 */
[-C--:B------:R-:W-:Y:S01]  /*6160*/  FMUL.FTZ R41, R11, R36.reuse ;  /* 0x000000240b297220 */ /* 0x080fe20000410000 */
[----:B------:R-:W-:Y:S02]  /*6170*/  HADD2.F32 R15, -RZ, R40.H0_H0 ;  /* 0x20000028ff0f7230 */ /* 0x000fe40000004100 */
[----:B------:R-:W-:Y:S01]  /*6180*/  FMUL.FTZ R40, R12, R36 ;  /* 0x000000240c287220 */ /* 0x000fe20000410000 */
[-C--:B------:R-:W-:Y:S01]  /*6190*/  FMUL.FTZ R36, R34, R37.reuse ;  /* 0x0000002522247220 */ /* 0x080fe20000410000 */
[----:B------:R-:W-:Y:S01]  /*61a0*/  FMUL.FTZ R37, R13, R37 ;  /* 0x000000250d257220 */ /* 0x000fe20000410000 */
[-C--:B------:R-:W-:Y:S01]  /*61b0*/  FFMA.FTZ R12, R12, R35.reuse, R41 ;  /* 0x000000230c0c7223 */ /* 0x080fe20000010029 */
[----:B------:R-:W-:Y:S01]  /*61c0*/  FFMA.FTZ R11, R11, R35, -R40 ;  /* 0x000000230b0b7223 */ /* 0x000fe20000010828 */
[-C--:B------:R-:W-:Y:S01]  /*61d0*/  FFMA.FTZ R13, R13, R15.reuse, -R36 ;  /* 0x0000000f0d0d7223 */ /* 0x080fe20000010824 */
[----:B------:R-:W-:Y:S01]  /*61e0*/  FFMA.FTZ R44, R34, R15, R37 ;  /* 0x0000000f222c7223 */ /* 0x000fe20000010025 */
[----:B------:R-:W-:-:S02]  /*61f0*/  HADD2.F32 R40, -RZ, R135.H0_H0 ;  /* 0x20000087ff287230 */ /* 0x000fc40000004100 */
[----:B------:R-:W-:Y:S01]  /*6200*/  HADD2.F32 R15, -RZ, R29.H1_H1 ;  /* 0x3000001dff0f7230 */ /* 0x000fe20000004100 */
[----:B------:R-:W-:Y:S01]  /*6210*/  F2FP.F16.F32.PACK_AB R11, R12, R11 ;  /* 0x0000000b0c0b723e */ /* 0x000fe200000000ff */
[----:B------:R-:W-:Y:S01]  /*6220*/  HADD2.F32 R135, -RZ, R135.H1_H1 ;  /* 0x30000087ff877230 */ /* 0x000fe20000004100 */
[----:B------:R-:W-:Y:S01]  /*6230*/  F2FP.F16.F32.PACK_AB R44, R44, R13 ;  /* 0x0000000d2c2c723e */ /* 0x000fe200000000ff */
[----:B------:R-:W-:Y:S02]  /*6240*/  HADD2.F32 R29, -RZ, R29.H0_H0 ;  /* 0x2000001dff1d7230 */ /* 0x000fe40000004100 */
[-C--:B------:R-:W-:Y:S01]  /*6250*/  FMUL.FTZ R42, R15, R40.reuse ;  /* 0x000000280f2a7220 */ /* 0x080fe20000410000 */
[--C-:B------:R-:W-:Y:S01]  /*6260*/  HADD2.F32 R34, -RZ, R14.reuse.H1_H1 ;  /* 0x3000000eff227230 */ /* 0x100fe20000004100 */
[----:B------:R-:W-:Y:S01]  /*6270*/  MOV R13, R11 ;  /* 0x0000000b000d7202 */ /* 0x000fe20000000f00 */
[----:B------:R-:W-:Y:S02]  /*6280*/  HADD2.F32 R14, -RZ, R14.H0_H0 ;  /* 0x2000000eff0e7230 */ /* 0x000fe40000004100 */
[----:B------:R-:W-:Y:S01]  /*6290*/  FMUL.FTZ R40, R29, R40 ;  /* 0x000000281d287220 */ /* 0x000fe20000410000 */
[----:B------:R-:W-:-:S02]  /*62a0*/  HADD2.F32 R36, -RZ, R117.H0_H0 ;  /* 0x20000075ff247230 */ /* 0x000fc40000004100 */
[-C--:B------:R-:W-:Y:S01]  /*62b0*/  FMUL.FTZ R35, R34, R135.reuse ;  /* 0x0000008722237220 */ /* 0x080fe20000410000 */
[----:B------:R-:W-:Y:S02]  /*62c0*/  HADD2.F32 R117, -RZ, R117.H1_H1 ;  /* 0x30000075ff757230 */ /* 0x000fe40000004100 */
[C---:B------:R-:W-:Y:S01]  /*62d0*/  FMUL.FTZ R135, R14.reuse, R135 ;  /* 0x000000870e877220 */ /* 0x040fe20000410000 */
[-C--:B------:R-:W-:Y:S01]  /*62e0*/  FFMA.FTZ R42, R29, R36.reuse, -R42 ;  /* 0x000000241d2a7223 */ /* 0x080fe2000001082a */
[----:B------:R-:W-:Y:S01]  /*62f0*/  FFMA.FTZ R15, R15, R36, R40 ;  /* 0x000000240f0f7223 */ /* 0x000fe20000010028 */
[-C--:B------:R-:W-:Y:S01]  /*6300*/  FFMA.FTZ R35, R14, R117.reuse, -R35 ;  /* 0x000000750e237223 */ /* 0x080fe20000010823 */
[----:B------:R-:W-:-:S03]  /*6310*/  FFMA.FTZ R34, R34, R117, R135 ;  /* 0x0000007522227223 */ /* 0x000fc60000010087 */
[----:B------:R-:W-:Y:S01]  /*6320*/  F2FP.F16.F32.PACK_AB R12, R15, R42 ;  /* 0x0000002a0f0c723e */ /* 0x000fe200000000ff */
[----:B------:R-:W-:Y:S01]  /*6330*/  IMAD.MOV.U32 R15, RZ, RZ, R44 ;  /* 0x000000ffff0f7224 */ /* 0x000fe200078e002c */
[----:B------:R-:W-:-:S07]  /*6340*/  F2FP.F16.F32.PACK_AB R14, R34, R35 ;  /* 0x00000023220e723e */ /* 0x000fce00000000ff */
.L_x_513:
[----:B------:R-:W-:Y:S05]  /*6350*/  BSYNC B2 ;  /* 0x0000000000027941 */ /* 0x000fea0003800000 */
.L_x_512:
[----:B----4-:R0:W-:Y:S02]  /*6360*/  ST.E.128 desc[UR56][R38.64], R12 ;  /* 0x0000000c26007985 */ /* 0x0101e4000c101d38 */
.L_x_511:
[----:B------:R-:W-:Y:S05]  /*6370*/  BSYNC B1 ;  /* 0x0000000000017941 */ /* 0x000fea0003800000 */
.L_x_510:
[----:B------:R-:W-:-:S13]  /*6380*/  ISETP.NE.AND P3, PT, R87, RZ, PT ;  /* 0x000000ff5700720c */ /* 0x000fda0003f65270 */
[----:B------:R-:W-:Y:S05]  /*6390*/  @!P3 BRA `(.L_x_493) ;  /* 0x000000440044b947 */ /* 0x000fea0003800000 */
[----:B0---4-:R0:W4:Y:S01]  /*63a0*/  LDS.128 R12, [R28+0x8000] ;  /* 0x008000001c0c7984 */ /* 0x0111220000000c00 */
[C---:B------:R-:W-:Y:S01]  /*63b0*/  LEA R34, P3, R23.reuse, R118, 0x1 ;  /* 0x0000007617227211 */ /* 0x040fe200078608ff */
[----:B------:R-:W-:Y:S03]  /*63c0*/  BSSY B1, `(.L_x_514) ;  /* 0x000002c000017945 */ /* 0x000fe60003800000 */
[----:B-1----:R-:W-:Y:S02]  /*63d0*/  LEA.HI.X R35, R23, R115, R175, 0x1, P3 ;  /* 0x0000007317237211 */ /* 0x002fe400018f0caf */
[----:B------:R-:W-:-:S13]  /*63e0*/  ISETP.GE.AND P3, PT, R173, R124, PT ;  /* 0x0000007cad00720c */ /* 0x000fda0003f66270 */
[----:B0-----:R-:W-:Y:S05]  /*63f0*/  @P3 BRA `(.L_x_515) ;  /* 0x0000000000a03947 */ /* 0x001fea0003800000 */
[--C-:B------:R-:W-:Y:S01]  /*6400*/  SHF.R.U64 R30, R30, 0x10, R31.reuse ;  /* 0x000000101e1e7819 */ /* 0x100fe2000000121f */
[----:B----4-:R-:W-:Y:S01]  /*6410*/  HADD2.F32 R28, -RZ, R15.H1_H1 ;  /* 0x3000000fff1c7230 */ /* 0x010fe20000004100 */
[----:B------:R-:W-:Y:S01]  /*6420*/  SHF.R.U32.HI R29, RZ, 0x10, R31 ;  /* 0x00000010ff1d7819 */ /* 0x000fe2000001161f */
[----:B---3--:R-:W-:Y:S01]  /*6430*/  HADD2.F32 R11, -RZ, R13.H1_H1 ;  /* 0x3000000dff0b7230 */ /* 0x008fe20000004100 */
[--C-:B------:R-:W-:Y:S01]  /*6440*/  SHF.R.U64 R32, R32, 0x10, R33.reuse ;  /* 0x0000001020207819 */ /* 0x100fe20000001221 */
[----:B------:R-:W-:Y:S01]  /*6450*/  HADD2.F32 R15, -RZ, R15.H0_H0 ;  /* 0x2000000fff0f7230 */ /* 0x000fe20000004100 */
[----:B------:R-:W-:Y:S01]  /*6460*/  SHF.R.U32.HI R31, RZ, 0x10, R33 ;  /* 0x00000010ff1f7819 */ /* 0x000fe20000011621 */
[----:B------:R-:W-:Y:S02]  /*6470*/  HADD2.F32 R13, -RZ, R13.H0_H0 ;  /* 0x2000000dff0d7230 */ /* 0x000fe40000004100 */
[----:B------:R-:W-:Y:S02]  /*6480*/  HADD2.F32 R32, -RZ, R32.H0_H0 ;  /* 0x20000020ff207230 */ /* 0x000fe40000004100 */
[----:B------:R-:W-:-:S02]  /*6490*/  HADD2.F32 R31, -RZ, R31.H0_H0 ;  /* 0x2000001fff1f7230 */ /* 0x000fc40000004100 */
[----:B------:R-:W-:Y:S02]  /*64a0*/  HADD2.F32 R29, -RZ, R29.H0_H0 ;  /* 0x2000001dff1d7230 */ /* 0x000fe40000004100 */
[-C--:B------:R-:W-:Y:S01]  /*64b0*/  FMUL.FTZ R36, R11, R32.reuse ;  /* 0x000000200b247220 */ /* 0x080fe20000410000 */
[----:B------:R-:W-:Y:S02]  /*64c0*/  HADD2.F32 R30, -RZ, R30.H0_H0 ;  /* 0x2000001eff1e7230 */ /* 0x000fe40000004100 */
[-C--:B------:R-:W-:Y:S01]  /*64d0*/  FMUL.FTZ R33, R15, R31.reuse ;  /* 0x0000001f0f217220 */ /* 0x080fe20000410000 */
[C---:B------:R-:W-:Y:S01]  /*64e0*/  FMUL.FTZ R32, R13.reuse, R32 ;  /* 0x000000200d207220 */ /* 0x040fe20000410000 */
[C---:B------:R-:W-:Y:S02]  /*64f0*/  FMUL.FTZ R38, R28.reuse, R31 ;  /* 0x0000001f1c267220 */ /* 0x040fe40000410000 */
[----:B------:R-:W-:Y:S01]  /*6500*/  FFMA.FTZ R37, R28, R29, R33 ;  /* 0x0000001d1c257223 */ /* 0x000fe20000010021 */
[-C--:B------:R-:W-:Y:S01]  /*6510*/  FFMA.FTZ R36, R13, R30.reuse, -R36 ;  /* 0x0000001e0d247223 */ /* 0x080fe20000010824 */
[----:B------:R-:W-:Y:S01]  /*6520*/  FFMA.FTZ R31, R11, R30, R32 ;  /* 0x0000001e0b1f7223 */ /* 0x000fe20000010020 */
[----:B------:R-:W-:-:S02]  /*6530*/  HADD2.F32 R28, -RZ, R116.H0_H0 ;  /* 0x20000074ff1c7230 */ /* 0x000fc40000004100 */
[----:B------:R-:W-:Y:S01]  /*6540*/  FFMA.FTZ R38, R15, R29, -R38 ;  /* 0x0000001d0f267223 */ /* 0x000fe20000010826 */
[----:B------:R-:W-:Y:S02]  /*6550*/  HADD2.F32 R116, -RZ, R116.H1_H1 ;  /* 0x30000074ff747230 */ /* 0x000fe40000004100 */
[----:B------:R-:W-:Y:S02]  /*6560*/  HADD2.F32 R11, -RZ, R12.H1_H1 ;  /* 0x3000000cff0b7230 */ /* 0x000fe40000004100 */
[----:B------:R-:W-:Y:S02]  /*6570*/  HADD2.F32 R13, -RZ, R14.H1_H1 ;  /* 0x3000000eff0d7230 */ /* 0x000fe40000004100 */
[----:B------:R-:W-:Y:S02]  /*6580*/  HADD2.F32 R12, -RZ, R12.H0_H0 ;  /* 0x2000000cff0c7230 */ /* 0x000fe40000004100 */
[----:B------:R-:W-:Y:S01]  /*6590*/  FMUL.FTZ R29, R11, R28 ;  /* 0x0000001c0b1d7220 */ /* 0x000fe20000410000 */
[----:B------:R-:W-:-:S02]  /*65a0*/  HADD2.F32 R14, -RZ, R14.H0_H0 ;  /* 0x2000000eff0e7230 */ /* 0x000fc40000004100 */
[----:B------:R-:W-:Y:S01]  /*65b0*/  FMUL.FTZ R33, R13, R116 ;  /* 0x000000740d217220 */ /* 0x000fe20000410000 */
[--C-:B------:R-:W-:Y:S02]  /*65c0*/  HADD2.F32 R15, -RZ, R79.reuse.H0_H0 ;  /* 0x2000004fff0f7230 */ /* 0x100fe40000004100 */
[----:B------:R-:W-:Y:S01]  /*65d0*/  FMUL.FTZ R28, R12, R28 ;  /* 0x0000001c0c1c7220 */ /* 0x000fe20000410000 */
        /* <DEDUP_REMOVED lines=8> */
[----:B------:R-:W-:Y:S02]  /*6660*/  F2FP.F16.F32.PACK_AB R12, R28, R29 ;  /* 0x0000001d1c0c723e */ /* 0x000fe400000000ff */
[----:B------:R-:W-:-:S07]  /*6670*/  F2FP.F16.F32.PACK_AB R14, R116, R33 ;  /* 0x00000021740e723e */ /* 0x000fce00000000ff */
.L_x_515:
[----:B------:R-:W-:Y:S05]  /*6680*/  BSYNC B1 ;  /* 0x0000000000017941 */ /* 0x000fea0003800000 */
.L_x_514:
[----:B----4-:R0:W-:Y:S01]  /*6690*/  ST.E.128 desc[UR56][R34.64], R12 ;  /* 0x0000000c22007985 */ /* 0x0101e2000c101d38 */
[----:B------:R-:W-:Y:S05]  /*66a0*/  BRA `(.L_x_493) ;  /* 0x0000004000807947 */ /* 0x000fea0003800000 */
.L_x_459:
        /* <DEDUP_REMOVED lines=20> */
[----:B------:R-:W-:Y:S01]  /*67f0*/  CS2R R50, SRZ ;  /* 0x0000000000327805 */ /* 0x000fe2000001ff00 */
[----:B------:R-:W-:Y:S01]  /*6800*/  IMAD.X R29, R11, 0x1, R104, P2 ;  /* 0x000000010b1d7824 */ /* 0x000fe200010e0668 */
[----:B------:R-:W-:Y:S02]  /*6810*/  LEA R52, P2, R28, UR4, 0x1 ;  /* 0x000000041c347c11 */ /* 0x000fe4000f8408ff */
[----:B------:R-:W-:-:S02]  /*6820*/  CS2R R48, SRZ ;  /* 0x0000000000307805 */ /* 0x000fc4000001ff00 */
[----:B------:R-:W-:Y:S01]  /*6830*/  LEA.HI.X R53, R28, UR5, R29, 0x1, P2 ;  /* 0x000000051c357c11 */ /* 0x000fe200090f0c1d */
[----:B------:R-:W-:Y:S01]  /*6840*/  ULDC.64 UR4, c[0x0][0x400] ;  /* 0x0001000000047ab9 */ /* 0x000fe20000000a00 */
[----:B------:R-:W-:-:S04]  /*6850*/  IADD3 R28, P2, R90, R12, RZ ;  /* 0x0000000c5a1c7210 */ /* 0x000fc80007f5e0ff */
[----:B------:R-:W-:Y:S02]  /*6860*/  IADD3.X R29, R78, R103, RZ, P2, !PT ;  /* 0x000000674e1d7210 */ /* 0x000fe400017fe4ff */
[----:B------:R-:W-:-:S04]  /*6870*/  LEA R56, P2, R28, UR4, 0x1 ;  /* 0x000000041c387c11 */ /* 0x000fc8000f8408ff */
[----:B------:R-:W-:Y:S02]  /*6880*/  LEA.HI.X R57, R28, UR5, R29, 0x1, P2 ;  /* 0x000000051c397c11 */ /* 0x000fe400090f0c1d */
[----:B------:R-:W-:Y:S02]  /*6890*/  ISETP.GE.AND P2, PT, R16, R124, PT ;  /* 0x0000007c1000720c */ /* 0x000fe40003f46270 */
[----:B------:R-:W-:Y:S02]  /*68a0*/  CS2R R34, SRZ ;  /* 0x0000000000227805 */ /* 0x000fe4000001ff00 */
[----:B------:R-:W-:Y:S02]  /*68b0*/  CS2R R32, SRZ ;  /* 0x0000000000207805 */ /* 0x000fe4000001ff00 */
[----:B------:R-:W-:Y:S02]  /*68c0*/  CS2R R46, SRZ ;  /* 0x00000000002e7805 */ /* 0x000fe4000001ff00 */
[----:B------:R-:W-:-:S05]  /*68d0*/  CS2R R44, SRZ ;  /* 0x00000000002c7805 */ /* 0x000fca000001ff00 */
[----:B------:R0:W5:Y:S04]  /*68e0*/  @!P2 LDG.E.128 R36, desc[UR56][R52.64] ;  /* 0x000000383424a981 */ /* 0x000168000c1e1d00 */
[----:B------:R0:W5:Y:S01]  /*68f0*/  @!P2 LDG.E.128 R48, desc[UR56][R56.64] ;  /* 0x000000383830a981 */ /* 0x000162000c1e1d00 */
[----:B------:R-:W-:Y:S02]  /*6900*/  ISETP.GE.AND P2, PT, R0, R124, PT ;  /* 0x0000007c0000720c */ /* 0x000fe40003f46270 */
[----:B------:R-:W-:Y:S02]  /*6910*/  CS2R R30, SRZ ;  /* 0x00000000001e7805 */ /* 0x000fe4000001ff00 */
[----:B------:R-:W-:Y:S02]  /*6920*/  CS2R R28, SRZ ;  /* 0x00000000001c7805 */ /* 0x000fe4000001ff00 */
[----:B------:R-:W-:-:S02]  /*6930*/  CS2R R42, SRZ ;  /* 0x00000000002a7805 */ /* 0x000fc4000001ff00 */
[----:B------:R-:W-:-:S05]  /*6940*/  CS2R R40, SRZ ;  /* 0x0000000000287805 */ /* 0x000fca000001ff00 */
[----:B------:R0:W5:Y:S04]  /*6950*/  @!P2 LDG.E.128 R32, desc[UR56][R52.64+0x40] ;  /* 0x000040383420a981 */ /* 0x000168000c1e1d00 */
[----:B------:R0:W5:Y:S01]  /*6960*/  @!P2 LDG.E.128 R44, desc[UR56][R56.64+0x40] ;  /* 0x00004038382ca981 */ /* 0x000162000c1e1d00 */
[----:B------:R-:W-:-:S13]  /*6970*/  ISETP.GE.AND P2, PT, R3, R124, PT ;  /* 0x0000007c0300720c */ /* 0x000fda0003f46270 */
[----:B------:R0:W5:Y:S04]  /*6980*/  @!P2 LDG.E.128 R28, desc[UR56][R52.64+0x80] ;  /* 0x00008038341ca981 */ /* 0x000168000c1e1d00 */
[----:B------:R0:W5:Y:S02]  /*6990*/  @!P2 LDG.E.128 R40, desc[UR56][R56.64+0x80] ;  /* 0x000080383828a981 */ /* 0x000164000c1e1d00 */
.L_x_517:
[----:B------:R-:W-:Y:S05]  /*69a0*/  BSYNC B1 ;  /* 0x0000000000017941 */ /* 0x000fea0003800000 */
.L_x_516:
        /* <DEDUP_REMOVED lines=20> */
[----:B------:R-:W-:Y:S02]  /*6af0*/  CS2R R74, SRZ ;  /* 0x00000000004a7805 */ /* 0x000fe4000001ff00 */
[----:B------:R-:W-:-:S02]  /*6b00*/  IADD3 R13, P2, P5, R90, R12, R110 ;  /* 0x0000000c5a0d7210 */ /* 0x000fc40007d5e06e */
[----:B------:R-:W-:Y:S02]  /*6b10*/  CS2R R72, SRZ ;  /* 0x0000000000487805 */ /* 0x000fe4000001ff00 */
        /* <DEDUP_REMOVED lines=23> */
.L_x_519:
[----:B------:R-:W-:Y:S05]  /*6c90*/  BSYNC B1 ;  /* 0x0000000000017941 */ /* 0x000fea0003800000 */
.L_x_518:
[----:B0----5:R-:W-:Y:S01]  /*6ca0*/  IMAD.MOV.U32 R12, RZ, RZ, R30 ;  /* 0x000000ffff0c7224 */ /* 0x021fe200078e001e */
[----:B------:R-:W-:Y:S01]  /*6cb0*/  MOV R11, R31 ;  /* 0x0000001f000b7202 */ /* 0x000fe20000000f00 */
[----:B------:R-:W-:Y:S01]  /*6cc0*/  IMAD.MOV.U32 R14, RZ, RZ, R28 ;  /* 0x000000ffff0e7224 */ /* 0x000fe200078e001c */
[----:B------:R-:W-:Y:S01]  /*6cd0*/  UISETP.NE.AND UP0, UPT, UR58, 0x3, UPT ;  /* 0x000000033a00788c */ /* 0x000fe2000bf05270 */
[----:B------:R-:W-:Y:S01]  /*6ce0*/  IMAD.MOV.U32 R13, RZ, RZ, R29 ;  /* 0x000000ffff0d7224 */ /* 0x000fe200078e001d */
[----:B------:R-:W-:Y:S01]  /*6cf0*/  PRMT R195, R12, 0x5410, R11 ;  /* 0x000054100cc37816 */ /* 0x000fe2000000000b */
[----:B------:R-:W-:Y:S01]  /*6d00*/  IMAD.MOV.U32 R11, RZ, RZ, R35 ;  /* 0x000000ffff0b7224 */ /* 0x000fe200078e0023 */
[----:B------:R-:W-:Y:S02]  /*6d10*/  MOV R12, R34 ;  /* 0x00000022000c7202 */ /* 0x000fe40000000f00 */
[----:B------:R-:W-:Y:S01]  /*6d20*/  PRMT R196, R14, 0x5410, R13 ;  /* 0x000054100ec47816 */ /* 0x000fe2000000000d */
[----:B------:R-:W-:Y:S01]  /*6d30*/  IMAD.MOV.U32 R14, RZ, RZ, R32 ;  /* 0x000000ffff0e7224 */ /* 0x000fe200078e0020 */
[----:B------:R0:W-:Y:S01]  /*6d40*/  STL.S16 [R1+0x48], R11 ;  /* 0x0000480b01007387 */ /* 0x0001e20000100600 */
[----:B------:R-:W-:Y:S01]  /*6d50*/  PRMT R224, R12, 0x7610, R224 ;  /* 0x000076100ce07816 */ /* 0x000fe200000000e0 */
[----:B------:R-:W-:Y:S01]  /*6d60*/  IMAD.MOV.U32 R12, RZ, RZ, R38 ;  /* 0x000000ffff0c7224 */ /* 0x000fe200078e0026 */
[----:B------:R-:W-:Y:S01]  /*6d70*/  PLOP3.LUT P2, PT, PT, PT, UP0, 0x80, 0x0 ;  /* 0x000000000000781c */ /* 0x000fe20003f4f008 */
[----:B------:R-:W-:Y:S01]  /*6d80*/  STL.S16 [R1+0x44], R14 ;  /* 0x0000440e01007387 */ /* 0x000fe20000100600 */
[----:B------:R-:W-:Y:S01]  /*6d90*/  IMAD.MOV.U32 R13, RZ, RZ, R39 ;  /* 0x000000ffff0d7224 */ /* 0x000fe200078e0027 */
[----:B0-----:R-:W-:-:S05]  /*6da0*/  MOV R11, R33 ;  /* 0x00000021000b7202 */ /* 0x001fca0000000f00 */
[----:B------:R0:W-:Y:S04]  /*6db0*/  STL.S16 [R1+0x54], R11 ;  /* 0x0000540b01007387 */ /* 0x0001e80000100600 */
[----:B------:R1:W-:Y:S04]  /*6dc0*/  STL.S16 [R1+0x74], R12 ;  /* 0x0000740c01007387 */ /* 0x0003e80000100600 */
[----:B------:R-:W-:Y:S01]  /*6dd0*/  STL.S16 [R1+0x76], R13 ;  /* 0x0000760d01007387 */ /* 0x000fe20000100600 */
[----:B0-----:R-:W-:Y:S01]  /*6de0*/  MOV R11, R36 ;  /* 0x00000024000b7202 */ /* 0x001fe20000000f00 */
[----:B-1----:R-:W-:-:S04]  /*6df0*/  IMAD.MOV.U32 R12, RZ, RZ, R37 ;  /* 0x000000ffff0c7224 */ /* 0x002fc800078e0025 */
[----:B------:R0:W-:Y:S01]  /*6e00*/  STL.S16 [R1+0x78], R11 ;  /* 0x0000780b01007387 */ /* 0x0001e20000100600 */
[----:B------:R-:W-:Y:S01]  /*6e10*/  PRMT R156, R12, 0x7610, R156 ;  /* 0x000076100c9c7816 */ /* 0x000fe2000000009c */
[----:B------:R-:W-:Y:S01]  /*6e20*/  IMAD.MOV.U32 R12, RZ, RZ, R42 ;  /* 0x000000ffff0c7224 */ /* 0x000fe200078e002a */
[----:B0-----:R-:W-:-:S04]  /*6e30*/  MOV R11, R43 ;  /* 0x0000002b000b7202 */ /* 0x001fc80000000f00 */
[----:B------:R-:W-:Y:S01]  /*6e40*/  PRMT R197, R12, 0x5410, R11 ;  /* 0x000054100cc57816 */ /* 0x000fe2000000000b */
[----:B------:R-:W-:Y:S02]  /*6e50*/  IMAD.MOV.U32 R12, RZ, RZ, R40 ;  /* 0x000000ffff0c7224 */ /* 0x000fe400078e0028 */
[----:B------:R-:W-:-:S05]  /*6e60*/  IMAD.MOV.U32 R11, RZ, RZ, R41 ;  /* 0x000000ffff0b7224 */ /* 0x000fca00078e0029 */
[----:B------:R-:W-:Y:S01]  /*6e70*/  PRMT R198, R12, 0x5410, R11 ;  /* 0x000054100cc67816 */ /* 0x000fe2000000000b */
[----:B------:R-:W-:Y:S01]  /*6e80*/  IMAD.MOV.U32 R11, RZ, RZ, R47 ;  /* 0x000000ffff0b7224 */ /* 0x000fe200078e002f */
[----:B------:R-:W-:-:S04]  /*6e90*/  MOV R12, R46 ;  /* 0x0000002e000c7202 */ /* 0x000fc80000000f00 */
[----:B------:R-:W-:Y:S01]  /*6ea0*/  PRMT R224, R224, 0x5410, R12 ;  /* 0x00005410e0e07816 */ /* 0x000fe2000000000c */
[----:B------:R0:W-:Y:S01]  /*6eb0*/  STL.S16 [R1+0x4a], R11 ;  /* 0x00004a0b01007387 */ /* 0x0001e20000100600 */
[----:B------:R-:W-:-:S05]  /*6ec0*/  IMAD.MOV.U32 R12, RZ, RZ, R44 ;  /* 0x000000ffff0c7224 */ /* 0x000fca00078e002c */
[----:B------:R1:W-:Y:S01]  /*6ed0*/  STL.S16 [R1+0x46], R12 ;  /* 0x0000460c01007387 */ /* 0x0003e20000100600 */
[----:B0-----:R-:W-:-:S05]  /*6ee0*/  MOV R11, R45 ;  /* 0x0000002d000b7202 */ /* 0x001fca0000000f00 */
[----:B------:R0:W-:Y:S01]  /*6ef0*/  STL.S16 [R1+0x56], R11 ;  /* 0x0000560b01007387 */ /* 0x0001e20000100600 */
[----:B-1----:R-:W-:Y:S02]  /*6f00*/  IMAD.MOV.U32 R12, RZ, RZ, R51 ;  /* 0x000000ffff0c7224 */ /* 0x002fe400078e0033 */
[----:B0-----:R-:W-:-:S05]  /*6f10*/  IMAD.MOV.U32 R11, RZ, RZ, R50 ;  /* 0x000000ffff0b7224 */ /* 0x001fca00078e0032 */
[----:B------:R0:W-:Y:S04]  /*6f20*/  STL.S16 [R1+0x7a], R11 ;  /* 0x00007a0b01007387 */ /* 0x0001e80000100600 */
[----:B------:R1:W-:Y:S01]  /*6f30*/  STL.S16 [R1+0x7c], R12 ;  /* 0x00007c0c01007387 */ /* 0x0003e20000100600 */
[----:B0-----:R-:W-:Y:S01]  /*6f40*/  MOV R11, R48 ;  /* 0x00000030000b7202 */ /* 0x001fe20000000f00 */
[----:B-1----:R-:W-:-:S04]  /*6f50*/  IMAD.MOV.U32 R12, RZ, RZ, R49 ;  /* 0x000000ffff0c7224 */ /* 0x002fc800078e0031 */
[----:B------:R0:W-:Y:S01]  /*6f60*/  STL.S16 [R1+0x7e], R11 ;  /* 0x00007e0b01007387 */ /* 0x0001e20000100600 */
[----:B------:R-:W-:Y:S01]  /*6f70*/  PRMT R155, R12, 0x7610, R155 ;  /* 0x000076100c9b7816 */ /* 0x000fe2000000009b */
[----:B------:R-:W-:Y:S01]  /*6f80*/  IMAD.MOV.U32 R12, RZ, RZ, R54 ;  /* 0x000000ffff0c7224 */ /* 0x000fe200078e0036 */
[----:B0-----:R-:W-:-:S04]  /*6f90*/  MOV R11, R55 ;  /* 0x00000037000b7202 */ /* 0x001fc80000000f00 */
[----:B------:R-:W-:Y:S01]  /*6fa0*/  PRMT R147, R12, 0x7610, R147 ;  /* 0x000076100c937816 */ /* 0x000fe20000000093 */
[----:B------:R-:W-:Y:S01]  /*6fb0*/  IMAD.MOV.U32 R12, RZ, RZ, R52 ;  /* 0x000000ffff0c7224 */ /* 0x000fe200078e0034 */
[----:B------:R-:W-:Y:S01]  /*6fc0*/  PRMT R146, R146, 0x5410, R11 ;  /* 0x0000541092927816 */ /* 0x000fe2000000000b */
[----:B------:R-:W-:-:S03]  /*6fd0*/  IMAD.MOV.U32 R11, RZ, RZ, R53 ;  /* 0x000000ffff0b7224 */ /* 0x000fc600078e0035 */
[----:B------:R-:W-:Y:S02]  /*6fe0*/  PRMT R146, R12, 0x7610, R146 ;  /* 0x000076100c927816 */ /* 0x000fe40000000092 */
        /* <DEDUP_REMOVED lines=16> */
[----:B------:R-:W-:Y:S01]  /*70f0*/  IMAD.MOV.U32 R12, RZ, RZ, R64 ;  /* 0x000000ffff0c7224 */ /* 0x000fe200078e0040 */
[----:B------:R-:W-:Y:S01]  /*7100*/  PRMT R147, R147, 0x5410, R11 ;  /* 0x0000541093937816 */ /* 0x000fe2000000000b */
[----:B------:R-:W-:-:S05]  /*7110*/  IMAD.MOV.U32 R11, RZ, RZ, R65 ;  /* 0x000000ffff0b7224 */ /* 0x000fca00078e0041 */
[----:B------:R-:W-:Y:S01]  /*7120*/  PRMT R148, R12, 0x5410, R11 ;  /* 0x000054100c947816 */ /* 0x000fe2000000000b */
[----:B------:R-:W-:Y:S01]  /*7130*/  IMAD.MOV.U32 R11, RZ, RZ, R71 ;  /* 0x000000ffff0b7224 */ /* 0x000fe200078e0047 */
[----:B------:R-:W-:-:S04]  /*7140*/  MOV R12, R70 ;  /* 0x00000046000c7202 */ /* 0x000fc80000000f00 */
        /* <DEDUP_REMOVED lines=13> */
[----:B------:R-:W-:Y:S06]  /*7220*/  @!P2 BRA `(.L_x_520) ;  /* 0x000000000004a947 */ /* 0x000fec0003800000 */
[----:B------:R-:W-:Y:S01]  /*7230*/  BPT.TRAP 0x1 ;  /* 0x000000040000795c */ /* 0x000fe20000300000 */
.L_x_520:
[----:B------:R-:W-:Y:S01]  /*7240*/  IMAD R85, R18, 0x8, R2 ;  /* 0x0000000812557824 */ /* 0x000fe200078e0202 */
[----:B------:R-:W-:Y:S01]  /*7250*/  SHF.L.U32 R86, R167, 0x1f, RZ ;  /* 0x0000001fa7567819 */ /* 0x000fe200000006ff */
[----:B------:R-:W-:Y:S03]  /*7260*/  BSSY B1, `(.L_x_521) ;  /* 0x0000003000017945 */ /* 0x000fe60003800000 */
[----:B------:R-:W0:Y:S02]  /*7270*/  SYNCS.PHASECHK.TRANS64.TRYWAIT P5, [R85+URZ+0x2a890], R86 ;  /* 0x02a89056550075a7 */ /* 0x000e2400080a017f */
[----:B0-----:R-:W-:Y:S05]  /*7280*/  @!P5 BRA `(.L_x_522) ;  /* 0x0000019c00f8d947 */ /* 0x001fea0003800000 */
.L_x_800:
[----:B------:R-:W-:Y:S05]  /*7290*/  BSYNC B1 ;  /* 0x0000000000017941 */ /* 0x000fea0003800000 */
.L_x_521:
[----:B------:R-:W1:Y:S01]  /*72a0*/  LDC R135, c[0x0][0x2f4] ;  /* 0x0000bd00ff877b82 */ /* 0x000e620000000800 */
[----:B------:R-:W-:Y:S01]  /*72b0*/  UMOV UR4, 0xffffffff ;  /* 0xffffffff00047882 */ /* 0x000fe20000000000 */
[----:B-1----:R-:W-:Y:S02]  /*72c0*/  IADD3 R137, -R125, R135, RZ ;  /* 0x000000877d897210 */ /* 0x002fe40007ffe1ff */
[----:B------:R-:W-:Y:S05]  /*72d0*/  BRA.DIV UR4, `(.L_x_523) ;  /* 0x0000019e04f87947 */ /* 0x000fea000b800000 */
[----:B------:R1:W2:Y:S04]  /*72e0*/  SHFL.IDX PT, R117, R115, RZ, 0x1c1f ;  /* 0x001c1fff73757589 */ /* 0x0002a800000e0000 */
[----:B------:R1:W3:Y:S02]  /*72f0*/  SHFL.IDX PT, R11, R118, RZ, 0x1c1f ;  /* 0x001c1fff760b7589 */ /* 0x0002e400000e0000 */
.L_x_804:
[----:B------:R-:W-:Y:S04]  /*7300*/  BSSY B1, `(.L_x_524) ;  /* 0x0000178000017945 */ /* 0x000fe80003800000 */
[----:B------:R-:W-:Y:S05]  /*7310*/  @P3 BRA `(.L_x_525) ;  /* 0x0000001400d83947 */ /* 0x000fea0003800000 */
[----:B------:R-:W-:Y:S01]  /*7320*/  ISETP.NE.AND P3, PT, R9, RZ, PT ;  /* 0x000000ff0900720c */ /* 0x000fe20003f65270 */
[----:B------:R-:W-:Y:S01]  /*7330*/  BSSY B2, `(.L_x_526) ;  /* 0x000007e000027945 */ /* 0x000fe20003800000 */
[----:B---3--:R-:W-:-:S11]  /*7340*/  IMAD.MOV.U32 R116, RZ, RZ, R11 ;  /* 0x000000ffff747224 */ /* 0x008fd600078e000b */
[----:B------:R-:W-:Y:S05]  /*7350*/  @!P3 BRA `(.L_x_527) ;  /* 0x0000000400ecb947 */ /* 0x000fea0003800000 */
[----:B------:R-:W-:Y:S01]  /*7360*/  SEL R12, R125, R137, !P0 ;  /* 0x000000897d0c7207 */ /* 0x000fe20004000000 */
[----:B------:R-:W-:Y:S01]  /*7370*/  BSSY B3, `(.L_x_528) ;  /* 0x0000073000037945 */ /* 0x000fe20003800000 */
[----:B------:R-:W-:Y:S02]  /*7380*/  ISETP.GE.AND P3, PT, R16, R124, PT ;  /* 0x0000007c1000720c */ /* 0x000fe40003f66270 */
[----:B------:R-:W-:-:S04]  /*7390*/  SHF.R.S32.HI R13, RZ, 0x1f, R12 ;  /* 0x0000001fff0d7819 */ /* 0x000fc8000001140c */
[----:B------:R-:W-:-:S04]  /*73a0*/  LEA.HI R13, R13, R12, RZ, 0x4 ;  /* 0x0000000c0d0d7211 */ /* 0x000fc800078f20ff */
[----:B------:R-:W-:-:S04]  /*73b0*/  LEA.HI.SX32 R152, R13, R121, 0x1c ;  /* 0x000000790d987211 */ /* 0x000fc800078fe2ff */
[----:B------:R-:W-:-:S04]  /*73c0*/  SHF.R.S32.HI R13, RZ, 0x1f, R152 ;  /* 0x0000001fff0d7819 */ /* 0x000fc80000011498 */
[----:B------:R-:W-:Y:S01]  /*73d0*/  LEA.HI R13, R13, R152, RZ, 0x3 ;  /* 0x000000980d0d7211 */ /* 0x000fe200078f18ff */
[----:B------:R-:W-:-:S03]  /*73e0*/  IMAD.SHL.U32 R152, R152, 0x8, RZ ;  /* 0x0000000898987824 */ /* 0x000fc600078e00ff */
[----:B------:R-:W-:Y:S02]  /*73f0*/  SHF.R.S32.HI R13, RZ, 0x3, R13 ;  /* 0x00000003ff0d7819 */ /* 0x000fe4000001140d */
[----:B------:R-:W-:-:S03]  /*7400*/  LOP3.LUT R12, R177, 0x38, R152, 0xf8, !PT ;  /* 0x00000038b10c7812 */ /* 0x000fc600078ef898 */
[----:B------:R-:W-:Y:S01]  /*7410*/  IMAD R13, R13, 0x1800, R179 ;  /* 0x000018000d0d7824 */ /* 0x000fe200078e02b3 */
[----:B------:R-:W-:-:S04]  /*7420*/  LOP3.LUT R12, R12, R178, RZ, 0x3c, !PT ;  /* 0x000000b20c0c7212 */ /* 0x000fc800078e3cff */
[----:B------:R-:W-:-:S05]  /*7430*/  IADD3 R12, R13, R12, RZ ;  /* 0x0000000c0d0c7210 */ /* 0x000fca0007ffe0ff */
[C---:B------:R-:W-:Y:S02]  /*7440*/  IMAD R76, R18.reuse, 0x4800, R12 ;  /* 0x00004800124c7824 */ /* 0x040fe400078e020c */
[----:B------:R-:W-:Y:S02]  /*7450*/  IMAD R12, R18, 0x4800, R140 ;  /* 0x00004800120c7824 */ /* 0x000fe400078e028c */
[--C-:B------:R-:W-:Y:S02]  /*7460*/  IMAD R76, R76, 0x2, R2.reuse ;  /* 0x000000024c4c7824 */ /* 0x100fe400078e0202 */
[----:B------:R-:W-:-:S04]  /*7470*/  IMAD R12, R12, 0x2, R2 ;  /* 0x000000020c0c7824 */ /* 0x000fc800078e0202 */
[----:B------:R-:W3:Y:S04]  /*7480*/  LDS.128 R76, [R76+0x18400] ;  /* 0x018400004c4c7984 */ /* 0x000ee80000000c00 */
[----:B------:R-:W4:Y:S01]  /*7490*/  LDS.128 R12, [R12+0x18400] ;  /* 0x018400000c0c7984 */ /* 0x000f220000000c00 */
[----:B------:R-:W-:Y:S05]  /*74a0*/  @P3 BRA `(.L_x_529) ;  /* 0x00000004007c3947 */ /* 0x000fea0003800000 */
[----:B---3--:R-:W-:Y:S01]  /*74b0*/  MOV R154, R77 ;  /* 0x0000004d009a7202 */ /* 0x008fe20000000f00 */
[----:B----4-:R-:W-:Y:S02]  /*74c0*/  IMAD.MOV.U32 R153, RZ, RZ, R13 ;  /* 0x000000ffff997224 */ /* 0x010fe400078e000d */
[----:B------:R-:W-:Y:S02]  /*74d0*/  HADD2.F32 R155, -RZ, R155.H0_H0 ;  /* 0x2000009bff9b7230 */ /* 0x000fe40000004100 */
[----:B------:R-:W-:Y:S02]  /*74e0*/  HADD2.F32 R13, -RZ, R154.H0_H0 ;  /* 0x2000009aff0d7230 */ /* 0x000fe40000004100 */
[----:B------:R-:W-:Y:S02]  /*74f0*/  HADD2.F32 R157, -RZ, R153.H0_H0 ;  /* 0x20000099ff9d7230 */ /* 0x000fe40000004100 */
[----:B------:R-:W-:Y:S02]  /*7500*/  HADD2.F32 R156, -RZ, R156.H0_H0 ;  /* 0x2000009cff9c7230 */ /* 0x000fe40000004100 */
[-C--:B------:R-:W-:Y:S01]  /*7510*/  FMUL.FTZ R77, R13, R155.reuse ;  /* 0x0000009b0d4d7220 */ /* 0x080fe20000410000 */
[----:B------:R-:W-:-:S03]  /*7520*/  FMUL.FTZ R155, R157, R155 ;  /* 0x0000009b9d9b7220 */ /* 0x000fc60000410000 */
[-C--:B------:R-:W-:Y:S01]  /*7530*/  FFMA.FTZ R77, R157, R156.reuse, -R77 ;  /* 0x0000009c9d4d7223 */ /* 0x080fe2000001084d */
[----:B------:R-:W-:Y:S01]  /*7540*/  FFMA.FTZ R13, R13, R156, R155 ;  /* 0x0000009c0d0d7223 */ /* 0x000fe2000001009b */
[----:B------:R-:W3:Y:S04]  /*7550*/  LDL.S16 R157, [R1+0x76] ;  /* 0x00007600019d7983 */ /* 0x000ee80000100600 */
[----:B------:R-:W4:Y:S01]  /*7560*/  LDL.S16 R156, [R1+0x7c] ;  /* 0x00007c00019c7983 */ /* 0x000f220000100600 */
[----:B------:R-:W-:Y:S01]  /*7570*/  SHF.R.U32.HI R155, RZ, 0x10, R49 ;  /* 0x00000010ff9b7819 */ /* 0x000fe20000011631 */
[----:B------:R-:W-:Y:S01]  /*7580*/  HADD2.F32 R154, -RZ, R154.H1_H1 ;  /* 0x3000009aff9a7230 */ /* 0x000fe20000004100 */
[--C-:B------:R-:W-:Y:S02]  /*7590*/  SHF.R.U64 R36, R36, 0x10, R37.reuse ;  /* 0x0000001024247819 */ /* 0x100fe40000001225 */
[----:B------:R-:W-:Y:S01]  /*75a0*/  SHF.R.U32.HI R37, RZ, 0x10, R37 ;  /* 0x00000010ff257819 */ /* 0x000fe20000011625 */
[----:B------:R-:W-:Y:S01]  /*75b0*/  HADD2.F32 R155, -RZ, R155.H0_H0 ;  /* 0x2000009bff9b7230 */ /* 0x000fe20000004100 */
[----:B------:R-:W-:Y:S01]  /*75c0*/  SHF.R.U64 R49, R48, 0x10, R49 ;  /* 0x0000001030317819 */ /* 0x000fe20000001231 */
[----:B------:R-:W-:-:S02]  /*75d0*/  HADD2.F32 R48, -RZ, R153.H1_H1 ;  /* 0x30000099ff307230 */ /* 0x000fc40000004100 */
[----:B------:R-:W-:Y:S02]  /*75e0*/  HADD2.F32 R37, -RZ, R37.H0_H0 ;  /* 0x20000025ff257230 */ /* 0x000fe40000004100 */
[-C--:B------:R-:W-:Y:S01]  /*75f0*/  FMUL.FTZ R153, R154, R155.reuse ;  /* 0x0000009b9a997220 */ /* 0x080fe20000410000 */
[----:B------:R-:W-:-:S03]  /*7600*/  FMUL.FTZ R155, R48, R155 ;  /* 0x0000009b309b7220 */ /* 0x000fc60000410000 */
[-C--:B------:R-:W-:Y:S01]  /*7610*/  FFMA.FTZ R48, R48, R37.reuse, -R153 ;  /* 0x0000002530307223 */ /* 0x080fe20000010899 */
[----:B------:R-:W-:Y:S02]  /*7620*/  HADD2.F32 R153, -RZ, R79.H0_H0 ;  /* 0x2000004fff997230 */ /* 0x000fe40000004100 */
[----:B------:R-:W-:Y:S01]  /*7630*/  FFMA.FTZ R37, R154, R37, R155 ;  /* 0x000000259a257223 */ /* 0x000fe2000001009b */
[----:B------:R-:W-:Y:S02]  /*7640*/  HADD2.F32 R155, -RZ, R15.H0_H0 ;  /* 0x2000000fff9b7230 */ /* 0x000fe40000004100 */
[----:B---3--:R-:W-:Y:S02]  /*7650*/  HADD2.F32 R154, -RZ, R157.H0_H0 ;  /* 0x2000009dff9a7230 */ /* 0x008fe40000004100 */
[----:B----4-:R-:W-:-:S05]  /*7660*/  HADD2.F32 R156, -RZ, R156.H0_H0 ;  /* 0x2000009cff9c7230 */ /* 0x010fca0000004100 */
[----:B------:R-:W-:-:S04]  /*7670*/  FMUL.FTZ R157, R153, R156 ;  /* 0x0000009c999d7220 */ /* 0x000fc80000410000 */
[C---:B------:R-:W-:Y:S01]  /*7680*/  FFMA.FTZ R157, R155.reuse, R154, -R157 ;  /* 0x0000009a9b9d7223 */ /* 0x040fe2000001089d */
[----:B------:R-:W-:Y:S02]  /*7690*/  FMUL.FTZ R155, R155, R156 ;  /* 0x0000009c9b9b7220 */ /* 0x000fe40000410000 */
[----:B------:R-:W3:Y:S02]  /*76a0*/  LDL.LU.S16 R156, [R1+0x7e] ;  /* 0x00007e00019c7983 */ /* 0x000ee40000300600 */
[----:B------:R-:W-:Y:S02]  /*76b0*/  FFMA.FTZ R155, R153, R154, R155 ;  /* 0x0000009a999b7223 */ /* 0x000fe4000001009b */
[----:B------:R-:W4:Y:S01]  /*76c0*/  LDL.S16 R154, [R1+0x78] ;  /* 0x00007800019a7983 */ /* 0x000f220000100600 */
[--C-:B------:R-:W-:Y:S01]  /*76d0*/  SHF.R.U64 R38, R38, 0x10, R39.reuse ;  /* 0x0000001026267819 */ /* 0x100fe20000001227 */
[----:B------:R-:W-:Y:S01]  /*76e0*/  HADD2.F32 R15, -RZ, R15.H1_H1 ;  /* 0x3000000fff0f7230 */ /* 0x000fe20000004100 */
[----:B------:R-:W-:-:S02]  /*76f0*/  SHF.R.U32.HI R153, RZ, 0x10, R39 ;  /* 0x00000010ff997819 */ /* 0x000fc40000011627 */
[--C-:B------:R-:W-:Y:S01]  /*7700*/  SHF.R.U64 R39, R50, 0x10, R51.reuse ;  /* 0x0000001032277819 */ /* 0x100fe20000001233 */
[----:B------:R-:W-:Y:S01]  /*7710*/  HADD2.F32 R50, -RZ, R79.H1_H1 ;  /* 0x3000004fff327230 */ /* 0x000fe20000004100 */
[----:B------:R-:W-:Y:S01]  /*7720*/  SHF.R.U32.HI R51, RZ, 0x10, R51 ;  /* 0x00000010ff337819 */ /* 0x000fe20000011633 */
[----:B------:R-:W-:-:S04]  /*7730*/  HADD2.F32 R153, -RZ, R153.H0_H0 ;  /* 0x20000099ff997230 */ /* 0x000fc80000004100 */
[----:B------:R-:W-:-:S05]  /*7740*/  HADD2.F32 R51, -RZ, R51.H0_H0 ;  /* 0x20000033ff337230 */ /* 0x000fca0000004100 */
[----:B------:R-:W-:-:S04]  /*7750*/  FMUL.FTZ R79, R50, R51 ;  /* 0x00000033324f7220 */ /* 0x000fc80000410000 */
[C---:B------:R-:W-:Y:S01]  /*7760*/  FFMA.FTZ R79, R15.reuse, R153, -R79 ;  /* 0x000000990f4f7223 */ /* 0x040fe2000001084f */
[----:B------:R-:W-:-:S04]  /*7770*/  FMUL.FTZ R15, R15, R51 ;  /* 0x000000330f0f7220 */ /* 0x000fc80000410000 */
[----:B------:R-:W-:Y:S01]  /*7780*/  FFMA.FTZ R15, R50, R153, R15 ;  /* 0x00000099320f7223 */ /* 0x000fe2000001000f */
[----:B------:R-:W-:Y:S02]  /*7790*/  HADD2.F32 R50, -RZ, R76.H0_H0 ;  /* 0x2000004cff327230 */ /* 0x000fe40000004100 */
[----:B------:R-:W-:Y:S02]  /*77a0*/  HADD2.F32 R153, -RZ, R12.H0_H0 ;  /* 0x2000000cff997230 */ /* 0x000fe40000004100 */
[----:B------:R-:W-:Y:S02]  /*77b0*/  HADD2.F32 R49, -RZ, R49.H0_H0 ;  /* 0x20000031ff317230 */ /* 0x000fe40000004100 */
[----:B------:R-:W-:Y:S02]  /*77c0*/  HADD2.F32 R76, -RZ, R76.H1_H1 ;  /* 0x3000004cff4c7230 */ /* 0x000fe40000004100 */
[----:B------:R-:W-:Y:S02]  /*77d0*/  HADD2.F32 R12, -RZ, R12.H1_H1 ;  /* 0x3000000cff0c7230 */ /* 0x000fe40000004100 */
[----:B------:R-:W-:-:S02]  /*77e0*/  HADD2.F32 R36, -RZ, R36.H0_H0 ;  /* 0x20000024ff247230 */ /* 0x000fc40000004100 */
[----:B---3--:R-:W-:Y:S02]  /*77f0*/  HADD2.F32 R156, -RZ, R156.H0_H0 ;  /* 0x2000009cff9c7230 */ /* 0x008fe40000004100 */
[----:B----4-:R-:W-:-:S03]  /*7800*/  HADD2.F32 R51, -RZ, R154.H0_H0 ;  /* 0x2000009aff337230 */ /* 0x010fc60000004100 */
[-C--:B------:R-:W-:Y:S01]  /*7810*/  FMUL.FTZ R154, R50, R156.reuse ;  /* 0x0000009c329a7220 */ /* 0x080fe20000410000 */
[----:B------:R-:W-:-:S03]  /*7820*/  FMUL.FTZ R156, R153, R156 ;  /* 0x0000009c999c7220 */ /* 0x000fc60000410000 */
[-C--:B------:R-:W-:Y:S01]  /*7830*/  FFMA.FTZ R154, R153, R51.reuse, -R154 ;  /* 0x00000033999a7223 */ /* 0x080fe2000001089a */
[----:B------:R-:W-:Y:S01]  /*7840*/  FFMA.FTZ R156, R50, R51, R156 ;  /* 0x00000033329c7223 */ /* 0x000fe2000001009c */
[-C--:B------:R-:W-:Y:S01]  /*7850*/  FMUL.FTZ R50, R76, R49.reuse ;  /* 0x000000314c327220 */ /* 0x080fe20000410000 */
[----:B------:R-:W3:Y:S01]  /*7860*/  LDL.LU.S16 R153, [R1+0x7a] ;  /* 0x00007a0001997983 */ /* 0x000ee20000300600 */
[C---:B------:R-:W-:Y:S02]  /*7870*/  FMUL.FTZ R49, R12.reuse, R49 ;  /* 0x000000310c317220 */ /* 0x040fe40000410000 */
[-C--:B------:R-:W-:Y:S02]  /*7880*/  FFMA.FTZ R12, R12, R36.reuse, -R50 ;  /* 0x000000240c0c7223 */ /* 0x080fe40000010832 */
[----:B------:R-:W4:Y:S01]  /*7890*/  LDL.LU.S16 R50, [R1+0x74] ;  /* 0x0000740001327983 */ /* 0x000f220000300600 */
[----:B------:R-:W-:Y:S01]  /*78a0*/  FFMA.FTZ R36, R76, R36, R49 ;  /* 0x000000244c247223 */ /* 0x000fe20000010031 */
[----:B------:R-:W-:Y:S01]  /*78b0*/  HADD2.F32 R49, -RZ, R78.H0_H0 ;  /* 0x2000004eff317230 */ /* 0x000fe20000004100 */
[----:B------:R-:W-:Y:S01]  /*78c0*/  F2FP.F16.F32.PACK_AB R48, R48, R77 ;  /* 0x0000004d3030723e */ /* 0x000fe200000000ff */
[----:B------:R-:W-:Y:S01]  /*78d0*/  HADD2.F32 R51, -RZ, R14.H0_H0 ;  /* 0x2000000eff337230 */ /* 0x000fe20000004100 */
[----:B------:R-:W-:Y:S01]  /*78e0*/  F2FP.F16.F32.PACK_AB R79, R79, R157 ;  /* 0x0000009d4f4f723e */ /* 0x000fe200000000ff */
[----:B------:R-:W-:Y:S01]  /*78f0*/  HADD2.F32 R39, -RZ, R39.H0_H0 ;  /* 0x20000027ff277230 */ /* 0x000fe20000004100 */
[----:B------:R-:W-:Y:S01]  /*7900*/  F2FP.F16.F32.PACK_AB R37, R37, R13 ;  /* 0x0000000d2525723e */ /* 0x000fe200000000ff */
[----:B------:R-:W-:Y:S01]  /*7910*/  HADD2.F32 R78, -RZ, R78.H1_H1 ;  /* 0x3000004eff4e7230 */ /* 0x000fe20000004100 */
[----:B------:R-:W-:Y:S01]  /*7920*/  F2FP.F16.F32.PACK_AB R155, R15, R155 ;  /* 0x0000009b0f9b723e */ /* 0x000fe200000000ff */
[----:B------:R-:W-:Y:S01]  /*7930*/  HADD2.F32 R14, -RZ, R14.H1_H1 ;  /* 0x3000000eff0e7230 */ /* 0x000fe20000004100 */
[----:B------:R-:W-:Y:S01]  /*7940*/  F2FP.F16.F32.PACK_AB R36, R36, R156 ;  /* 0x0000009c2424723e */ /* 0x000fe200000000ff */
[----:B------:R-:W-:Y:S01]  /*7950*/  HADD2.F32 R38, -RZ, R38.H0_H0 ;  /* 0x20000026ff267230 */ /* 0x000fe20000004100 */
[----:B------:R-:W-:Y:S01]  /*7960*/  MOV R15, R79 ;  /* 0x0000004f000f7202 */ /* 0x000fe20000000f00 */
[----:B------:R-:W-:Y:S01]  /*7970*/  IMAD.MOV.U32 R13, RZ, RZ, R48 ;  /* 0x000000ffff0d7224 */ /* 0x000fe200078e0030 */
[----:B------:R-:W-:Y:S01]  /*7980*/  F2FP.F16.F32.PACK_AB R12, R12, R154 ;  /* 0x0000009a0c0c723e */ /* 0x000fe200000000ff */
[----:B------:R-:W-:-:S02]  /*7990*/  IMAD.MOV.U32 R77, RZ, RZ, R37 ;  /* 0x000000ffff4d7224 */ /* 0x000fc400078e0025 */
[----:B------:R-:W-:Y:S02]  /*79a0*/  IMAD.MOV.U32 R79, RZ, RZ, R155 ;  /* 0x000000ffff4f7224 */ /* 0x000fe400078e009b */
[----:B---3--:R-:W-:Y:S02]  /*79b0*/  HADD2.F32 R153, -RZ, R153.H0_H0 ;  /* 0x20000099ff997230 */ /* 0x008fe40000004100 */
[----:B----4-:R-:W-:-:S03]  /*79c0*/  HADD2.F32 R50, -RZ, R50.H0_H0 ;  /* 0x20000032ff327230 */ /* 0x010fc60000004100 */
[-C--:B------:R-:W-:Y:S01]  /*79d0*/  FMUL.FTZ R76, R49, R153.reuse ;  /* 0x00000099314c7220 */ /* 0x080fe20000410000 */
[----:B------:R-:W-:-:S03]  /*79e0*/  FMUL.FTZ R153, R51, R153 ;  /* 0x0000009933997220 */ /* 0x000fc60000410000 */
[-C--:B------:R-:W-:Y:S01]  /*79f0*/  FFMA.FTZ R76, R51, R50.reuse, -R76 ;  /* 0x00000032334c7223 */ /* 0x080fe2000001084c */
[----:B------:R-:W-:Y:S01]  /*7a00*/  FFMA.FTZ R153, R49, R50, R153 ;  /* 0x0000003231997223 */ /* 0x000fe20000010099 */
[-C--:B------:R-:W-:Y:S01]  /*7a10*/  FMUL.FTZ R49, R78, R39.reuse ;  /* 0x000000274e317220 */ /* 0x080fe20000410000 */
[----:B------:R-:W-:-:S03]  /*7a20*/  FMUL.FTZ R39, R14, R39 ;  /* 0x000000270e277220 */ /* 0x000fc60000410000 */
[-C--:B------:R-:W-:Y:S01]  /*7a30*/  FFMA.FTZ R49, R14, R38.reuse, -R49 ;  /* 0x000000260e317223 */ /* 0x080fe20000010831 */
[----:B------:R-:W-:-:S04]  /*7a40*/  FFMA.FTZ R39, R78, R38, R39 ;  /* 0x000000264e277223 */ /* 0x000fc80000010027 */
[----:B------:R-:W-:Y:S02]  /*7a50*/  F2FP.F16.F32.PACK_AB R49, R49, R76 ;  /* 0x0000004c3131723e */ /* 0x000fe400000000ff */
[----:B------:R-:W-:Y:S02]  /*7a60*/  F2FP.F16.F32.PACK_AB R39, R39, R153 ;  /* 0x000000992727723e */ /* 0x000fe400000000ff */
[----:B------:R-:W-:Y:S01]  /*7a70*/  MOV R76, R36 ;  /* 0x00000024004c7202 */ /* 0x000fe20000000f00 */
[----:B------:R-:W-:Y:S02]  /*7a80*/  IMAD.MOV.U32 R14, RZ, RZ, R49 ;  /* 0x000000ffff0e7224 */ /* 0x000fe400078e0031 */
[----:B------:R-:W-:-:S07]  /*7a90*/  IMAD.MOV.U32 R78, RZ, RZ, R39 ;  /* 0x000000ffff4e7224 */ /* 0x000fce00078e0027 */
.L_x_529:
[----:B------:R-:W-:Y:S05]  /*7aa0*/  BSYNC B3 ;  /* 0x0000000000037941 */ /* 0x000fea0003800000 */
.L_x_528:
[----:B------:R-:W-:-:S04]  /*7ab0*/  LEA R36, P3, R6, R11, 0x1 ;  /* 0x0000000b06247211 */ /* 0x000fc800078608ff */
[----:B--2---:R-:W-:Y:S02]  /*7ac0*/  LEA.HI.X R37, R6, R117, R113, 0x1, P3 ;  /* 0x0000007506257211 */ /* 0x004fe400018f0c71 */
[----:B------:R-:W-:-:S03]  /*7ad0*/  ISETP.GE.AND P3, PT, R152, R135, PT ;  /* 0x000000879800720c */ /* 0x000fc60003f66270 */
[----:B----4-:R2:W-:Y:S10]  /*7ae0*/  ST.E.128 desc[UR56][R36.64], R12 ;  /* 0x0000000c24007985 */ /* 0x0105f4000c101d38 */
[----:B--2---:R-:W-:-:S05]  /*7af0*/  @!P3 IMAD.WIDE R12, R152, 0x2, R116 ;  /* 0x00000002980cb825 */ /* 0x004fca00078e0274 */
[----:B---3--:R3:W-:Y:S02]  /*7b00*/  @!P3 ST.E.128 desc[UR56][R12.64], R76 ;  /* 0x0000004c0c00b985 */ /* 0x0087e4000c101d38 */
.L_x_527:
[----:B------:R-:W-:Y:S05]  /*7b10*/  BSYNC B2 ;  /* 0x0000000000027941 */ /* 0x000fea0003800000 */
.L_x_526:
[----:B------:R-:W-:Y:S01]  /*7b20*/  ISETP.NE.AND P3, PT, R26, RZ, PT ;  /* 0x000000ff1a00720c */ /* 0x000fe20003f65270 */
[----:B------:R-:W-:-:S12]  /*7b30*/  BSSY B2, `(.L_x_530) ;  /* 0x000007d000027945 */ /* 0x000fd80003800000 */
[----:B------:R-:W-:Y:S05]  /*7b40*/  @!P3 BRA `(.L_x_531) ;  /* 0x0000000400ecb947 */ /* 0x000fea0003800000 */
[----:B---3--:R-:W-:Y:S01]  /*7b50*/  SEL R12, R125, R137, !P1 ;  /* 0x000000897d0c7207 */ /* 0x008fe20004800000 */
[----:B------:R-:W-:Y:S01]  /*7b60*/  BSSY B3, `(.L_x_532) ;  /* 0x0000073000037945 */ /* 0x000fe20003800000 */
[----:B------:R-:W-:Y:S02]  /*7b70*/  ISETP.GE.AND P3, PT, R0, R124, PT ;  /* 0x0000007c0000720c */ /* 0x000fe40003f66270 */
[----:B------:R-:W-:-:S04]  /*7b80*/  SHF.R.S32.HI R13, RZ, 0x1f, R12 ;  /* 0x0000001fff0d7819 */ /* 0x000fc8000001140c */
[----:B------:R-:W-:-:S04]  /*7b90*/  LEA.HI R13, R13, R12, RZ, 0x4 ;  /* 0x0000000c0d0d7211 */ /* 0x000fc800078f20ff */
[----:B------:R-:W-:-:S04]  /*7ba0*/  LEA.HI.SX32 R48, R13, R120, 0x1c ;  /* 0x000000780d307211 */ /* 0x000fc800078fe2ff */
[----:B------:R-:W-:-:S04]  /*7bb0*/  SHF.R.S32.HI R13, RZ, 0x1f, R48 ;  /* 0x0000001fff0d7819 */ /* 0x000fc80000011430 */
[----:B------:R-:W-:Y:S02]  /*7bc0*/  LEA.HI R13, R13, R48, RZ, 0x3 ;  /* 0x000000300d0d7211 */ /* 0x000fe400078f18ff */
[----:B------:R-:W-:Y:S02]  /*7bd0*/  SHF.L.U32 R48, R48, 0x3, RZ ;  /* 0x0000000330307819 */ /* 0x000fe400000006ff */
[----:B------:R-:W-:Y:S02]  /*7be0*/  SHF.R.S32.HI R13, RZ, 0x3, R13 ;  /* 0x00000003ff0d7819 */ /* 0x000fe4000001140d */
[----:B------:R-:W-:-:S03]  /*7bf0*/  LOP3.LUT R12, R177, 0x38, R48, 0xf8, !PT ;  /* 0x00000038b10c7812 */ /* 0x000fc600078ef830 */
[----:B------:R-:W-:Y:S01]  /*7c00*/  IMAD R13, R13, 0x1800, R179 ;  /* 0x000018000d0d7824 */ /* 0x000fe200078e02b3 */
[----:B------:R-:W-:-:S05]  /*7c10*/  LOP3.LUT R12, R12, R178, RZ, 0x3c, !PT ;  /* 0x000000b20c0c7212 */ /* 0x000fca00078e3cff */
[----:B------:R-:W-:-:S04]  /*7c20*/  IMAD.IADD R12, R13, 0x1, R12 ;  /* 0x000000010d0c7824 */ /* 0x000fc800078e020c */
[C---:B------:R-:W-:Y:S02]  /*7c30*/  IMAD R36, R18.reuse, 0x4800, R12 ;  /* 0x0000480012247824 */ /* 0x040fe400078e020c */
[----:B------:R-:W-:-:S03]  /*7c40*/  IMAD R12, R18, 0x4800, R139 ;  /* 0x00004800120c7824 */ /* 0x000fc600078e028b */
[----:B------:R-:W-:Y:S01]  /*7c50*/  LEA R36, R36, R2, 0x1 ;  /* 0x0000000224247211 */ /* 0x000fe200078e08ff */
[----:B------:R-:W-:-:S05]  /*7c60*/  IMAD R12, R12, 0x2, R2 ;  /* 0x000000020c0c7824 */ /* 0x000fca00078e0202 */
[----:B------:R-:W3:Y:S04]  /*7c70*/  LDS.128 R36, [R36+0x18400] ;  /* 0x0184000024247984 */ /* 0x000ee80000000c00 */
[----:B------:R-:W4:Y:S01]  /*7c80*/  LDS.128 R12, [R12+0x18400] ;  /* 0x018400000c0c7984 */ /* 0x000f220000000c00 */
[----:B------:R-:W-:Y:S05]  /*7c90*/  @P3 BRA `(.L_x_533) ;  /* 0x00000004007c3947 */ /* 0x000fea0003800000 */
[----:B------:R-:W5:Y:S04]  /*7ca0*/  LDL.S16 R49, [R1+0x56] ;  /* 0x0000560001317983 */ /* 0x000f680000100600 */
[----:B------:R-:W2:Y:S04]  /*7cb0*/  LDL.LU.S16 R76, [R1+0x54] ;  /* 0x00005400014c7983 */ /* 0x000ea80000300600 */
[----:B------:R-:W2:Y:S04]  /*7cc0*/  LDL.S16 R153, [R1+0x4a] ;  /* 0x00004a0001997983 */ /* 0x000ea80000100600 */
[----:B------:R-:W2:Y:S01]  /*7cd0*/  LDL.LU.S16 R152, [R1+0x48] ;  /* 0x0000480001987983 */ /* 0x000ea20000300600 */
[----:B---3--:R-:W-:-:S03]  /*7ce0*/  IMAD.MOV.U32 R50, RZ, RZ, R37 ;  /* 0x000000ffff327224 */ /* 0x008fc600078e0025 */
[----:B------:R-:W3:Y:S04]  /*7cf0*/  LDL.S16 R79, [R1+0x46] ;  /* 0x00004600014f7983 */ /* 0x000ee80000100600 */
[----:B------:R-:W3:Y:S01]  /*7d00*/  LDL.LU.S16 R78, [R1+0x44] ;  /* 0x00004400014e7983 */ /* 0x000ee20000300600 */
[--C-:B------:R-:W-:Y:S02]  /*7d10*/  SHF.R.U64 R32, R32, 0x10, R33.reuse ;  /* 0x0000001020207819 */ /* 0x100fe40000001221 */
[----:B------:R-:W-:-:S05]  /*7d20*/  SHF.R.U32.HI R33, RZ, 0x10, R33 ;  /* 0x00000010ff217819 */ /* 0x000fca0000011621 */
[----:B------:R-:W-:Y:S01]  /*7d30*/  HADD2.F32 R33, -RZ, R33.H0_H0 ;  /* 0x20000021ff217230 */ /* 0x000fe20000004100 */
[----:B------:R-:W-:Y:S01]  /*7d40*/  SHF.R.U64 R34, R34, 0x10, R35 ;  /* 0x0000001022227819 */ /* 0x000fe20000001223 */
[----:B------:R-:W-:-:S04]  /*7d50*/  HADD2.F32 R32, -RZ, R32.H0_H0 ;  /* 0x20000020ff207230 */ /* 0x000fc80000004100 */
[----:B------:R-:W-:Y:S02]  /*7d60*/  HADD2.F32 R34, -RZ, R34.H0_H0 ;  /* 0x20000022ff227230 */ /* 0x000fe40000004100 */
[----:B-----5:R-:W-:Y:S02]  /*7d70*/  HADD2.F32 R51, -RZ, R49.H0_H0 ;  /* 0x20000031ff337230 */ /* 0x020fe40000004100 */
[----:B----4-:R-:W-:Y:S02]  /*7d80*/  IMAD.MOV.U32 R49, RZ, RZ, R13 ;  /* 0x000000ffff317224 */ /* 0x010fe400078e000d */
[----:B------:R-:W-:Y:S02]  /*7d90*/  HADD2.F32 R13, -RZ, R50.H0_H0 ;  /* 0x20000032ff0d7230 */ /* 0x000fe40000004100 */
[----:B--2---:R-:W-:Y:S02]  /*7da0*/  HADD2.F32 R76, -RZ, R76.H0_H0 ;  /* 0x2000004cff4c7230 */ /* 0x004fe40000004100 */
[----:B------:R-:W-:-:S02]  /*7db0*/  HADD2.F32 R77, -RZ, R49.H0_H0 ;  /* 0x20000031ff4d7230 */ /* 0x000fc40000004100 */
[----:B------:R-:W-:-:S03]  /*7dc0*/  FMUL.FTZ R37, R13, R51 ;  /* 0x000000330d257220 */ /* 0x000fc60000410000 */
[----:B------:R-:W-:-:S04]  /*7dd0*/  FMUL.FTZ R51, R77, R51 ;  /* 0x000000334d337220 */ /* 0x000fc80000410000 */
[----:B------:R-:W-:Y:S01]  /*7de0*/  FFMA.FTZ R13, R13, R76, R51 ;  /* 0x0000004c0d0d7223 */ /* 0x000fe20000010033 */
[--C-:B------:R-:W-:Y:S01]  /*7df0*/  SHF.R.U32.HI R51, RZ, 0x10, R45.reuse ;  /* 0x00000010ff337819 */ /* 0x100fe2000001162d */
[----:B------:R-:W-:Y:S01]  /*7e00*/  HADD2.F32 R50, -RZ, R50.H1_H1 ;  /* 0x30000032ff327230 */ /* 0x000fe20000004100 */
[----:B------:R-:W-:-:S03]  /*7e10*/  SHF.R.U64 R45, R44, 0x10, R45 ;  /* 0x000000102c2d7819 */ /* 0x000fc6000000122d */
[----:B------:R-:W-:Y:S02]  /*7e20*/  HADD2.F32 R51, -RZ, R51.H0_H0 ;  /* 0x20000033ff337230 */ /* 0x000fe40000004100 */
[----:B------:R-:W-:-:S03]  /*7e30*/  HADD2.F32 R44, -RZ, R49.H1_H1 ;  /* 0x30000031ff2c7230 */ /* 0x000fc60000004100 */
[-C--:B------:R-:W-:Y:S01]  /*7e40*/  FMUL.FTZ R49, R50, R51.reuse ;  /* 0x0000003332317220 */ /* 0x080fe20000410000 */
[----:B------:R-:W-:Y:S01]  /*7e50*/  FFMA.FTZ R37, R77, R76, -R37 ;  /* 0x0000004c4d257223 */ /* 0x000fe20000010825 */
[C---:B------:R-:W-:Y:S01]  /*7e60*/  FMUL.FTZ R51, R44.reuse, R51 ;  /* 0x000000332c337220 */ /* 0x040fe20000410000 */
[----:B------:R-:W-:Y:S02]  /*7e70*/  HADD2.F32 R76, -RZ, R153.H0_H0 ;  /* 0x20000099ff4c7230 */ /* 0x000fe40000004100 */
[-C--:B------:R-:W-:Y:S01]  /*7e80*/  FFMA.FTZ R44, R44, R33.reuse, -R49 ;  /* 0x000000212c2c7223 */ /* 0x080fe20000010831 */
[----:B------:R-:W-:Y:S02]  /*7e90*/  HADD2.F32 R49, -RZ, R39.H0_H0 ;  /* 0x20000027ff317230 */ /* 0x000fe40000004100 */
[----:B------:R-:W-:Y:S01]  /*7ea0*/  FFMA.FTZ R33, R50, R33, R51 ;  /* 0x0000002132217223 */ /* 0x000fe20000010033 */
[----:B------:R-:W-:Y:S02]  /*7eb0*/  HADD2.F32 R50, -RZ, R152.H0_H0 ;  /* 0x20000098ff327230 */ /* 0x000fe40000004100 */
[----:B------:R-:W-:-:S02]  /*7ec0*/  HADD2.F32 R51, -RZ, R15.H0_H0 ;  /* 0x2000000fff337230 */ /* 0x000fc40000004100 */
[----:B------:R-:W-:-:S04]  /*7ed0*/  FMUL.FTZ R77, R49, R76 ;  /* 0x0000004c314d7220 */ /* 0x000fc80000410000 */
[C---:B------:R-:W-:Y:S01]  /*7ee0*/  FFMA.FTZ R77, R51.reuse, R50, -R77 ;  /* 0x00000032334d7223 */ /* 0x040fe2000001084d */
[----:B------:R-:W-:-:S04]  /*7ef0*/  FMUL.FTZ R51, R51, R76 ;  /* 0x0000004c33337220 */ /* 0x000fc80000410000 */
[----:B------:R-:W-:Y:S01]  /*7f00*/  FFMA.FTZ R51, R49, R50, R51 ;  /* 0x0000003231337223 */ /* 0x000fe20000010033 */
[----:B------:R-:W-:Y:S02]  /*7f10*/  SHF.R.U32.HI R49, RZ, 0x10, R35 ;  /* 0x00000010ff317819 */ /* 0x000fe40000011623 */
[--C-:B------:R-:W-:Y:S02]  /*7f20*/  SHF.R.U64 R35, R46, 0x10, R47.reuse ;  /* 0x000000102e237819 */ /* 0x100fe4000000122f */
[----:B------:R-:W-:Y:S01]  /*7f30*/  SHF.R.U32.HI R46, RZ, 0x10, R47 ;  /* 0x00000010ff2e7819 */ /* 0x000fe2000001162f */
[----:B------:R-:W-:-:S04]  /*7f40*/  HADD2.F32 R39, -RZ, R39.H1_H1 ;  /* 0x30000027ff277230 */ /* 0x000fc80000004100 */
[----:B------:R-:W-:Y:S02]  /*7f50*/  HADD2.F32 R46, -RZ, R46.H0_H0 ;  /* 0x2000002eff2e7230 */ /* 0x000fe40000004100 */
[----:B------:R-:W-:Y:S02]  /*7f60*/  HADD2.F32 R15, -RZ, R15.H1_H1 ;  /* 0x3000000fff0f7230 */ /* 0x000fe40000004100 */
[----:B------:R-:W-:Y:S02]  /*7f70*/  HADD2.F32 R49, -RZ, R49.H0_H0 ;  /* 0x20000031ff317230 */ /* 0x000fe40000004100 */
[----:B------:R-:W-:-:S04]  /*7f80*/  FMUL.FTZ R47, R39, R46 ;  /* 0x0000002e272f7220 */ /* 0x000fc80000410000 */
[C---:B------:R-:W-:Y:S01]  /*7f90*/  FFMA.FTZ R47, R15.reuse, R49, -R47 ;  /* 0x000000310f2f7223 */ /* 0x040fe2000001082f */
[----:B------:R-:W-:Y:S01]  /*7fa0*/  FMUL.FTZ R15, R15, R46 ;  /* 0x0000002e0f0f7220 */ /* 0x000fe20000410000 */
[----:B---3--:R-:W-:-:S03]  /*7fb0*/  HADD2.F32 R76, -RZ, R79.H0_H0 ;  /* 0x2000004fff4c7230 */ /* 0x008fc60000004100 */
[----:B------:R-:W-:Y:S01]  /*7fc0*/  FFMA.FTZ R15, R39, R49, R15 ;  /* 0x00000031270f7223 */ /* 0x000fe2000001000f */
[----:B------:R-:W-:Y:S02]  /*7fd0*/  HADD2.F32 R39, -RZ, R36.H0_H0 ;  /* 0x20000024ff277230 */ /* 0x000fe40000004100 */
[----:B------:R-:W-:Y:S02]  /*7fe0*/  HADD2.F32 R49, -RZ, R12.H0_H0 ;  /* 0x2000000cff317230 */ /* 0x000fe40000004100 */
[----:B------:R-:W-:Y:S02]  /*7ff0*/  HADD2.F32 R46, -RZ, R78.H0_H0 ;  /* 0x2000004eff2e7230 */ /* 0x000fe40000004100 */
[-C--:B------:R-:W-:Y:S01]  /*8000*/  FMUL.FTZ R50, R39, R76.reuse ;  /* 0x0000004c27327220 */ /* 0x080fe20000410000 */
[----:B------:R-:W-:Y:S02]  /*8010*/  HADD2.F32 R45, -RZ, R45.H0_H0 ;  /* 0x2000002dff2d7230 */ /* 0x000fe40000004100 */
[----:B------:R-:W-:Y:S01]  /*8020*/  FMUL.FTZ R76, R49, R76 ;  /* 0x0000004c314c7220 */ /* 0x000fe20000410000 */
[----:B------:R-:W-:-:S02]  /*8030*/  HADD2.F32 R36, -RZ, R36.H1_H1 ;  /* 0x30000024ff247230 */ /* 0x000fc40000004100 */
[----:B------:R-:W-:Y:S02]  /*8040*/  HADD2.F32 R12, -RZ, R12.H1_H1 ;  /* 0x3000000cff0c7230 */ /* 0x000fe40000004100 */
[-C--:B------:R-:W-:Y:S01]  /*8050*/  FFMA.FTZ R76, R39, R46.reuse, R76 ;  /* 0x0000002e274c7223 */ /* 0x080fe2000001004c */
[-C--:B------:R-:W-:Y:S02]  /*8060*/  FMUL.FTZ R39, R36, R45.reuse ;  /* 0x0000002d24277220 */ /* 0x080fe40000410000 */
[C---:B------:R-:W-:Y:S01]  /*8070*/  FMUL.FTZ R45, R12.reuse, R45 ;  /* 0x0000002d0c2d7220 */ /* 0x040fe20000410000 */
[----:B------:R-:W-:Y:S01]  /*8080*/  FFMA.FTZ R50, R49, R46, -R50 ;  /* 0x0000002e31327223 */ /* 0x000fe20000010832 */
[-C--:B------:R-:W-:Y:S01]  /*8090*/  FFMA.FTZ R12, R12, R32.reuse, -R39 ;  /* 0x000000200c0c7223 */ /* 0x080fe20000010827 */
[----:B------:R-:W-:Y:S02]  /*80a0*/  HADD2.F32 R49, -RZ, R224.H1_H1 ;  /* 0x300000e0ff317230 */ /* 0x000fe40000004100 */
[----:B------:R-:W-:Y:S01]  /*80b0*/  FFMA.FTZ R32, R36, R32, R45 ;  /* 0x0000002024207223 */ /* 0x000fe2000001002d */
[----:B------:R-:W-:-:S02]  /*80c0*/  HADD2.F32 R36, -RZ, R38.H0_H0 ;  /* 0x20000026ff247230 */ /* 0x000fc40000004100 */
[----:B------:R-:W-:Y:S02]  /*80d0*/  HADD2.F32 R45, -RZ, R14.H0_H0 ;  /* 0x2000000eff2d7230 */ /* 0x000fe40000004100 */
[----:B------:R-:W-:Y:S02]  /*80e0*/  HADD2.F32 R39, -RZ, R224.H0_H0 ;  /* 0x200000e0ff277230 */ /* 0x000fe40000004100 */
[-C--:B------:R-:W-:Y:S01]  /*80f0*/  FMUL.FTZ R46, R36, R49.reuse ;  /* 0x00000031242e7220 */ /* 0x080fe20000410000 */
[----:B------:R-:W-:Y:S02]  /*8100*/  HADD2.F32 R35, -RZ, R35.H0_H0 ;  /* 0x20000023ff237230 */ /* 0x000fe40000004100 */
[----:B------:R-:W-:Y:S01]  /*8110*/  FMUL.FTZ R49, R45, R49 ;  /* 0x000000312d317220 */ /* 0x000fe20000410000 */
[----:B------:R-:W-:Y:S02]  /*8120*/  HADD2.F32 R38, -RZ, R38.H1_H1 ;  /* 0x30000026ff267230 */ /* 0x000fe40000004100 */
[----:B------:R-:W-:-:S02]  /*8130*/  HADD2.F32 R14, -RZ, R14.H1_H1 ;  /* 0x3000000eff0e7230 */ /* 0x000fc40000004100 */
[----:B------:R-:W-:Y:S01]  /*8140*/  FFMA.FTZ R49, R36, R39, R49 ;  /* 0x0000002724317223 */ /* 0x000fe20000010031 */
[-C--:B------:R-:W-:Y:S02]  /*8150*/  FMUL.FTZ R36, R38, R35.reuse ;  /* 0x0000002326247220 */ /* 0x080fe40000410000 */
[C---:B------:R-:W-:Y:S01]  /*8160*/  FMUL.FTZ R35, R14.reuse, R35 ;  /* 0x000000230e237220 */ /* 0x040fe20000410000 */
[----:B------:R-:W-:Y:S01]  /*8170*/  FFMA.FTZ R46, R45, R39, -R46 ;  /* 0x000000272d2e7223 */ /* 0x000fe2000001082e */
[-C--:B------:R-:W-:Y:S02]  /*8180*/  FFMA.FTZ R36, R14, R34.reuse, -R36 ;  /* 0x000000220e247223 */ /* 0x080fe40000010824 */
[----:B------:R-:W-:Y:S01]  /*8190*/  FFMA.FTZ R35, R38, R34, R35 ;  /* 0x0000002226237223 */ /* 0x000fe20000010023 */
[----:B------:R-:W-:Y:S02]  /*81a0*/  F2FP.F16.F32.PACK_AB R37, R44, R37 ;  /* 0x000000252c25723e */ /* 0x000fe400000000ff */
[----:B------:R-:W-:-:S02]  /*81b0*/  F2FP.F16.F32.PACK_AB R47, R47, R77 ;  /* 0x0000004d2f2f723e */ /* 0x000fc400000000ff */
[----:B------:R-:W-:Y:S02]  /*81c0*/  F2FP.F16.F32.PACK_AB R33, R33, R13 ;  /* 0x0000000d2121723e */ /* 0x000fe400000000ff */
[----:B------:R-:W-:Y:S02]  /*81d0*/  F2FP.F16.F32.PACK_AB R32, R32, R76 ;  /* 0x0000004c2020723e */ /* 0x000fe400000000ff */
[----:B------:R-:W-:Y:S02]  /*81e0*/  F2FP.F16.F32.PACK_AB R35, R35, R49 ;  /* 0x000000312323723e */ /* 0x000fe400000000ff */
[----:B------:R-:W-:Y:S02]  /*81f0*/  F2FP.F16.F32.PACK_AB R51, R15, R51 ;  /* 0x000000330f33723e */ /* 0x000fe400000000ff */
[----:B------:R-:W-:Y:S01]  /*8200*/  F2FP.F16.F32.PACK_AB R46, R36, R46 ;  /* 0x0000002e242e723e */ /* 0x000fe200000000ff */
[----:B------:R-:W-:Y:S01]  /*8210*/  IMAD.MOV.U32 R36, RZ, RZ, R32 ;  /* 0x000000ffff247224 */ /* 0x000fe200078e0020 */
[----:B------:R-:W-:Y:S01]  /*8220*/  MOV R13, R37 ;  /* 0x00000025000d7202 */ /* 0x000fe20000000f00 */
[----:B------:R-:W-:Y:S01]  /*8230*/  IMAD.MOV.U32 R37, RZ, RZ, R33 ;  /* 0x000000ffff257224 */ /* 0x000fe200078e0021 */
[----:B------:R-:W-:Y:S01]  /*8240*/  F2FP.F16.F32.PACK_AB R12, R12, R50 ;  /* 0x000000320c0c723e */ /* 0x000fe200000000ff */
[----:B------:R-:W-:Y:S01]  /*8250*/  IMAD.MOV.U32 R15, RZ, RZ, R47 ;  /* 0x000000ffff0f7224 */ /* 0x000fe200078e002f */
[----:B------:R-:W-:Y:S01]  /*8260*/  MOV R14, R46 ;  /* 0x0000002e000e7202 */ /* 0x000fe20000000f00 */
[----:B------:R-:W-:Y:S01]  /*8270*/  IMAD.MOV.U32 R38, RZ, RZ, R35 ;  /* 0x000000ffff267224 */ /* 0x000fe200078e0023 */
[----:B------:R-:W-:-:S07]  /*8280*/  MOV R39, R51 ;  /* 0x0000003300277202 */ /* 0x000fce0000000f00 */
.L_x_533:
[----:B------:R-:W-:Y:S05]  /*8290*/  BSYNC B3 ;  /* 0x0000000000037941 */ /* 0x000fea0003800000 */
.L_x_532:
[----:B------:R-:W-:-:S04]  /*82a0*/  LEA R32, P3, R7, R11, 0x1 ;  /* 0x0000000b07207211 */ /* 0x000fc800078608ff */
[----:B--2---:R-:W-:Y:S02]  /*82b0*/  LEA.HI.X R33, R7, R117, R112, 0x1, P3 ;  /* 0x0000007507217211 */ /* 0x004fe400018f0c70 */
[----:B------:R-:W-:-:S03]  /*82c0*/  ISETP.GE.AND P3, PT, R48, R135, PT ;  /* 0x000000873000720c */ /* 0x000fc60003f66270 */
[----:B----4-:R2:W-:Y:S10]  /*82d0*/  ST.E.128 desc[UR56][R32.64], R12 ;  /* 0x0000000c20007985 */ /* 0x0105f4000c101d38 */
[----:B--2---:R-:W-:-:S05]  /*82e0*/  @!P3 IMAD.WIDE R12, R48, 0x2, R116 ;  /* 0x00000002300cb825 */ /* 0x004fca00078e0274 */
[----:B---3--:R4:W-:Y:S02]  /*82f0*/  @!P3 ST.E.128 desc[UR56][R12.64], R36 ;  /* 0x000000240c00b985 */ /* 0x0089e4000c101d38 */
.L_x_531:
[----:B------:R-:W-:Y:S05]  /*8300*/  BSYNC B2 ;  /* 0x0000000000027941 */ /* 0x000fea0003800000 */
.L_x_530:
[----:B------:R-:W-:-:S13]  /*8310*/  ISETP.NE.AND P3, PT, R27, RZ, PT ;  /* 0x000000ff1b00720c */ /* 0x000fda0003f65270 */
[----:B------:R-:W-:Y:S05]  /*8320*/  @!P3 BRA `(.L_x_525) ;  /* 0x0000000400d4b947 */ /* 0x000fea0003800000 */
[----:B---34-:R-:W3:Y:S01]  /*8330*/  LDL R12, [R1+0x38] ;  /* 0x00003800010c7983 */ /* 0x018ee20000100800 */
[----:B------:R-:W-:Y:S01]  /*8340*/  ISETP.GE.AND P3, PT, R3, R124, PT ;  /* 0x0000007c0300720c */ /* 0x000fe20003f66270 */
[----:B------:R-:W-:Y:S01]  /*8350*/  BSSY B2, `(.L_x_534) ;  /* 0x000006c000027945 */ /* 0x000fe20003800000 */
[----:B---3--:R-:W-:-:S04]  /*8360*/  LOP3.LUT P5, RZ, R12, 0x1, RZ, 0xc0, !PT ;  /* 0x000000010cff7812 */ /* 0x008fc800078ac0ff */
[----:B------:R-:W-:-:S04]  /*8370*/  SEL R12, R125, R137, !P5 ;  /* 0x000000897d0c7207 */ /* 0x000fc80006800000 */
        /* <DEDUP_REMOVED lines=9> */
[----:B------:R-:W-:-:S05]  /*8410*/  LOP3.LUT R12, R12, R178, RZ, 0x3c, !PT ;  /* 0x000000b20c0c7212 */ /* 0x000fca00078e3cff */
[----:B------:R-:W-:-:S04]  /*8420*/  IMAD.IADD R12, R13, 0x1, R12 ;  /* 0x000000010d0c7824 */ /* 0x000fc800078e020c */
[C---:B------:R-:W-:Y:S02]  /*8430*/  IMAD R32, R18.reuse, 0x4800, R12 ;  /* 0x0000480012207824 */ /* 0x040fe400078e020c */
[----:B------:R-:W-:Y:S02]  /*8440*/  IMAD R12, R18, 0x4800, R136 ;  /* 0x00004800120c7824 */ /* 0x000fe400078e0288 */
[----:B------:R-:W-:-:S03]  /*8450*/  IMAD R32, R32, 0x2, R2 ;  /* 0x0000000220207824 */ /* 0x000fc600078e0202 */
[----:B------:R-:W-:-:S03]  /*8460*/  LEA R12, R12, R2, 0x1 ;  /* 0x000000020c0c7211 */ /* 0x000fc600078e08ff */
[----:B------:R-:W3:Y:S04]  /*8470*/  LDS.128 R32, [R32+0x18400] ;  /* 0x0184000020207984 */ /* 0x000ee80000000c00 */
[----:B------:R-:W4:Y:S01]  /*8480*/  LDS.128 R12, [R12+0x18400] ;  /* 0x018400000c0c7984 */ /* 0x000f220000000c00 */
[----:B------:R-:W-:Y:S05]  /*8490*/  @P3 BRA `(.L_x_535) ;  /* 0x00000004005c3947 */ /* 0x000fea0003800000 */
[----:B------:R-:W-:Y:S01]  /*84a0*/  HADD2.F32 R38, -RZ, R198.H1_H1 ;  /* 0x300000c6ff267230 */ /* 0x000fe20000004100 */
[--C-:B------:R-:W-:Y:S01]  /*84b0*/  SHF.R.U64 R28, R28, 0x10, R29.reuse ;  /* 0x000000101c1c7819 */ /* 0x100fe2000000121d */
[----:B---3--:R-:W-:Y:S01]  /*84c0*/  HADD2.F32 R37, -RZ, R33.H0_H0 ;  /* 0x20000021ff257230 */ /* 0x008fe20000004100 */
[----:B------:R-:W-:Y:S01]  /*84d0*/  SHF.R.U32.HI R29, RZ, 0x10, R29 ;  /* 0x00000010ff1d7819 */ /* 0x000fe2000001161d */
[----:B----4-:R-:W-:Y:S01]  /*84e0*/  HADD2.F32 R44, -RZ, R13.H0_H0 ;  /* 0x2000000dff2c7230 */ /* 0x010fe20000004100 */
[----:B------:R-:W-:Y:S01]  /*84f0*/  SHF.R.U64 R40, R40, 0x10, R41 ;  /* 0x0000001028287819 */ /* 0x000fe20000001229 */
[----:B------:R-:W-:Y:S02]  /*8500*/  HADD2.F32 R39, -RZ, R196.H1_H1 ;  /* 0x300000c4ff277230 */ /* 0x000fe40000004100 */
[-C--:B------:R-:W-:Y:S01]  /*8510*/  FMUL.FTZ R45, R37, R38.reuse ;  /* 0x00000026252d7220 */ /* 0x080fe20000410000 */
[----:B------:R-:W-:Y:S02]  /*8520*/  HADD2.F32 R33, -RZ, R33.H1_H1 ;  /* 0x30000021ff217230 */ /* 0x000fe40000004100 */
[----:B------:R-:W-:Y:S01]  /*8530*/  FMUL.FTZ R38, R44, R38 ;  /* 0x000000262c267220 */ /* 0x000fe20000410000 */
[----:B------:R-:W-:Y:S01]  /*8540*/  SHF.R.U64 R30, R30, 0x10, R31 ;  /* 0x000000101e1e7819 */ /* 0x000fe2000000121f */
[----:B------:R-:W-:Y:S01]  /*8550*/  FFMA.FTZ R45, R44, R39, -R45 ;  /* 0x000000272c2d7223 */ /* 0x000fe2000001082d */
[----:B------:R-:W-:-:S02]  /*8560*/  HADD2.F32 R198, -RZ, R198.H0_H0 ;  /* 0x200000c6ffc67230 */ /* 0x000fc40000004100 */
[----:B------:R-:W-:Y:S01]  /*8570*/  FFMA.FTZ R37, R37, R39, R38 ;  /* 0x0000002725257223 */ /* 0x000fe20000010026 */
[----:B------:R-:W-:Y:S01]  /*8580*/  SHF.R.U32.HI R38, RZ, 0x10, R41 ;  /* 0x00000010ff267819 */ /* 0x000fe20000011629 */
[----:B------:R-:W-:Y:S02]  /*8590*/  HADD2.F32 R39, -RZ, R13.H1_H1 ;  /* 0x3000000dff277230 */ /* 0x000fe40000004100 */
[----:B------:R-:W-:Y:S02]  /*85a0*/  HADD2.F32 R13, -RZ, R29.H0_H0 ;  /* 0x2000001dff0d7230 */ /* 0x000fe40000004100 */
[----:B------:R-:W-:Y:S02]  /*85b0*/  HADD2.F32 R38, -RZ, R38.H0_H0 ;  /* 0x20000026ff267230 */ /* 0x000fe40000004100 */
[--C-:B------:R-:W-:Y:S02]  /*85c0*/  HADD2.F32 R41, -RZ, R15.reuse.H0_H0 ;  /* 0x2000000fff297230 */ /* 0x100fe40000004100 */
[----:B------:R-:W-:-:S02]  /*85d0*/  HADD2.F32 R15, -RZ, R15.H1_H1 ;  /* 0x3000000fff0f7230 */ /* 0x000fc40000004100 */
[-C--:B------:R-:W-:Y:S01]  /*85e0*/  FMUL.FTZ R29, R33, R38.reuse ;  /* 0x00000026211d7220 */ /* 0x080fe20000410000 */
[C---:B------:R-:W-:Y:S01]  /*85f0*/  FMUL.FTZ R38, R39.reuse, R38 ;  /* 0x0000002627267220 */ /* 0x040fe20000410000 */
[----:B------:R-:W-:Y:S02]  /*8600*/  HADD2.F32 R196, -RZ, R196.H0_H0 ;  /* 0x200000c4ffc47230 */ /* 0x000fe40000004100 */
[-C--:B------:R-:W-:Y:S01]  /*8610*/  FFMA.FTZ R29, R39, R13.reuse, -R29 ;  /* 0x0000000d271d7223 */ /* 0x080fe2000001081d */
[----:B------:R-:W-:Y:S01]  /*8620*/  FFMA.FTZ R13, R33, R13, R38 ;  /* 0x0000000d210d7223 */ /* 0x000fe20000010026 */
[----:B------:R-:W-:Y:S02]  /*8630*/  IMAD.MOV.U32 R33, RZ, RZ, R35 ;  /* 0x000000ffff217224 */ /* 0x000fe400078e0023 */
[----:B------:R-:W-:Y:S01]  /*8640*/  HADD2.F32 R35, -RZ, R197.H1_H1 ;  /* 0x300000c5ff237230 */ /* 0x000fe20000004100 */
[----:B------:R-:W-:Y:S01]  /*8650*/  F2FP.F16.F32.PACK_AB R29, R29, R45 ;  /* 0x0000002d1d1d723e */ /* 0x000fe200000000ff */
[----:B------:R-:W-:Y:S01]  /*8660*/  HADD2.F32 R39, -RZ, R195.H1_H1 ;  /* 0x300000c3ff277230 */ /* 0x000fe20000004100 */
[----:B------:R-:W-:Y:S01]  /*8670*/  F2FP.F16.F32.PACK_AB R37, R13, R37 ;  /* 0x000000250d25723e */ /* 0x000fe200000000ff */
[----:B------:R-:W-:-:S02]  /*8680*/  HADD2.F32 R38, -RZ, R33.H0_H0 ;  /* 0x20000021ff267230 */ /* 0x000fc40000004100 */
[----:B------:R-:W-:Y:S02]  /*8690*/  HADD2.F32 R33, -RZ, R33.H1_H1 ;  /* 0x30000021ff217230 */ /* 0x000fe40000004100 */
[----:B------:R-:W-:Y:S02]  /*86a0*/  HADD2.F32 R40, -RZ, R40.H0_H0 ;  /* 0x20000028ff287230 */ /* 0x000fe40000004100 */
[CC--:B------:R-:W-:Y:S01]  /*86b0*/  FMUL.FTZ R44, R38.reuse, R35.reuse ;  /* 0x00000023262c7220 */ /* 0x0c0fe20000410000 */
[C---:B------:R-:W-:Y:S01]  /*86c0*/  FMUL.FTZ R35, R41.reuse, R35 ;  /* 0x0000002329237220 */ /* 0x040fe20000410000 */
[----:B------:R-:W-:Y:S02]  /*86d0*/  HADD2.F32 R28, -RZ, R28.H0_H0 ;  /* 0x2000001cff1c7230 */ /* 0x000fe40000004100 */
[-C--:B------:R-:W-:Y:S01]  /*86e0*/  FFMA.FTZ R44, R41, R39.reuse, -R44 ;  /* 0x00000027292c7223 */ /* 0x080fe2000001082c */
[----:B------:R-:W-:Y:S01]  /*86f0*/  FFMA.FTZ R35, R38, R39, R35 ;  /* 0x0000002726237223 */ /* 0x000fe20000010023 */
[----:B------:R-:W-:Y:S01]  /*8700*/  SHF.R.U32.HI R38, RZ, 0x10, R31 ;  /* 0x00000010ff267819 */ /* 0x000fe2000001161f */
[----:B------:R-:W-:Y:S01]  /*8710*/  HADD2.F32 R197, -RZ, R197.H0_H0 ;  /* 0x200000c5ffc57230 */ /* 0x000fe20000004100 */
[--C-:B------:R-:W-:Y:S01]  /*8720*/  SHF.R.U64 R31, R42, 0x10, R43.reuse ;  /* 0x000000102a1f7819 */ /* 0x100fe2000000122b */
[----:B------:R-:W-:Y:S01]  /*8730*/  HADD2.F32 R195, -RZ, R195.H0_H0 ;  /* 0x200000c3ffc37230 */ /* 0x000fe20000004100 */
[----:B------:R-:W-:Y:S01]  /*8740*/  SHF.R.U32.HI R42, RZ, 0x10, R43 ;  /* 0x00000010ff2a7819 */ /* 0x000fe2000001162b */
[----:B------:R-:W-:-:S02]  /*8750*/  HADD2.F32 R38, -RZ, R38.H0_H0 ;  /* 0x20000026ff267230 */ /* 0x000fc40000004100 */
[----:B------:R-:W-:Y:S02]  /*8760*/  HADD2.F32 R31, -RZ, R31.H0_H0 ;  /* 0x2000001fff1f7230 */ /* 0x000fe40000004100 */
[----:B------:R-:W-:Y:S02]  /*8770*/  HADD2.F32 R42, -RZ, R42.H0_H0 ;  /* 0x2000002aff2a7230 */ /* 0x000fe40000004100 */
[----:B------:R-:W-:Y:S02]  /*8780*/  HADD2.F32 R30, -RZ, R30.H0_H0 ;  /* 0x2000001eff1e7230 */ /* 0x000fe40000004100 */
[----:B------:R-:W-:Y:S02]  /*8790*/  IMAD.MOV.U32 R13, RZ, RZ, R29 ;  /* 0x000000ffff0d7224 */ /* 0x000fe400078e001d */
[----:B------:R-:W-:-:S04]  /*87a0*/  FMUL.FTZ R39, R33, R42 ;  /* 0x0000002a21277220 */ /* 0x000fc80000410000 */
[C---:B------:R-:W-:Y:S01]  /*87b0*/  FFMA.FTZ R39, R15.reuse, R38, -R39 ;  /* 0x000000260f277223 */ /* 0x040fe20000010827 */
[----:B------:R-:W-:-:S04]  /*87c0*/  FMUL.FTZ R15, R15, R42 ;  /* 0x0000002a0f0f7220 */ /* 0x000fc80000410000 */
[----:B------:R-:W-:Y:S01]  /*87d0*/  FFMA.FTZ R15, R33, R38, R15 ;  /* 0x00000026210f7223 */ /* 0x000fe2000001000f */
[----:B------:R-:W-:Y:S01]  /*87e0*/  HADD2.F32 R33, -RZ, R32.H0_H0 ;  /* 0x20000020ff217230 */ /* 0x000fe20000004100 */
[----:B------:R-:W-:Y:S01]  /*87f0*/  F2FP.F16.F32.PACK_AB R39, R39, R44 ;  /* 0x0000002c2727723e */ /* 0x000fe200000000ff */
[----:B------:R-:W-:Y:S02]  /*8800*/  HADD2.F32 R38, -RZ, R12.H0_H0 ;  /* 0x2000000cff267230 */ /* 0x000fe40000004100 */
[----:B------:R-:W-:Y:S02]  /*8810*/  HADD2.F32 R32, -RZ, R32.H1_H1 ;  /* 0x30000020ff207230 */ /* 0x000fe40000004100 */
[-C--:B------:R-:W-:Y:S01]  /*8820*/  FMUL.FTZ R41, R33, R198.reuse ;  /* 0x000000c621297220 */ /* 0x080fe20000410000 */
[----:B------:R-:W-:Y:S02]  /*8830*/  HADD2.F32 R12, -RZ, R12.H1_H1 ;  /* 0x3000000cff0c7230 */ /* 0x000fe40000004100 */
[C---:B------:R-:W-:Y:S01]  /*8840*/  FMUL.FTZ R198, R38.reuse, R198 ;  /* 0x000000c626c67220 */ /* 0x040fe20000410000 */
[----:B------:R-:W-:Y:S01]  /*8850*/  F2FP.F16.F32.PACK_AB R35, R15, R35 ;  /* 0x000000230f23723e */ /* 0x000fe200000000ff */
[----:B------:R-:W-:Y:S01]  /*8860*/  FFMA.FTZ R41, R38, R196, -R41 ;  /* 0x000000c426297223 */ /* 0x000fe20000010829 */
[----:B------:R-:W-:-:S02]  /*8870*/  IMAD.MOV.U32 R15, RZ, RZ, R39 ;  /* 0x000000ffff0f7224 */ /* 0x000fc400078e0027 */
[----:B------:R-:W-:Y:S01]  /*8880*/  FFMA.FTZ R198, R33, R196, R198 ;  /* 0x000000c421c67223 */ /* 0x000fe200000100c6 */
[-C--:B------:R-:W-:Y:S01]  /*8890*/  FMUL.FTZ R33, R32, R40.reuse ;  /* 0x0000002820217220 */ /* 0x080fe20000410000 */
[----:B------:R-:W-:-:S03]  /*88a0*/  FMUL.FTZ R40, R12, R40 ;  /* 0x000000280c287220 */ /* 0x000fc60000410000 */
[-C--:B------:R-:W-:Y:S01]  /*88b0*/  FFMA.FTZ R33, R12, R28.reuse, -R33 ;  /* 0x0000001c0c217223 */ /* 0x080fe20000010821 */
[----:B------:R-:W-:Y:S01]  /*88c0*/  FFMA.FTZ R40, R32, R28, R40 ;  /* 0x0000001c20287223 */ /* 0x000fe20000010028 */
[----:B------:R-:W-:Y:S02]  /*88d0*/  HADD2.F32 R12, -RZ, R34.H0_H0 ;  /* 0x20000022ff0c7230 */ /* 0x000fe40000004100 */
[----:B------:R-:W-:Y:S01]  /*88e0*/  HADD2.F32 R28, -RZ, R14.H0_H0 ;  /* 0x2000000eff1c7230 */ /* 0x000fe20000004100 */
[----:B------:R-:W-:Y:S01]  /*88f0*/  F2FP.F16.F32.PACK_AB R33, R33, R41 ;  /* 0x000000292121723e */ /* 0x000fe200000000ff */
[----:B------:R-:W-:Y:S02]  /*8900*/  HADD2.F32 R34, -RZ, R34.H1_H1 ;  /* 0x30000022ff227230 */ /* 0x000fe40000004100 */
[-C--:B------:R-:W-:Y:S01]  /*8910*/  FMUL.FTZ R32, R12, R197.reuse ;  /* 0x000000c50c207220 */ /* 0x080fe20000410000 */
[----:B------:R-:W-:Y:S02]  /*8920*/  HADD2.F32 R14, -RZ, R14.H1_H1 ;  /* 0x3000000eff0e7230 */ /* 0x000fe40000004100 */
[----:B------:R-:W-:Y:S01]  /*8930*/  FMUL.FTZ R197, R28, R197 ;  /* 0x000000c51cc57220 */ /* 0x000fe20000410000 */
[----:B------:R-:W-:Y:S01]  /*8940*/  F2FP.F16.F32.PACK_AB R40, R40, R198 ;  /* 0x000000c62828723e */ /* 0x000fe200000000ff */
[----:B------:R-:W-:-:S02]  /*8950*/  FFMA.FTZ R32, R28, R195, -R32 ;  /* 0x000000c31c207223 */ /* 0x000fc40000010820 */
[----:B------:R-:W-:Y:S01]  /*8960*/  FFMA.FTZ R197, R12, R195, R197 ;  /* 0x000000c30cc57223 */ /* 0x000fe200000100c5 */
[-C--:B------:R-:W-:Y:S01]  /*8970*/  FMUL.FTZ R12, R34, R31.reuse ;  /* 0x0000001f220c7220 */ /* 0x080fe20000410000 */
[----:B------:R-:W-:-:S03]  /*8980*/  FMUL.FTZ R31, R14, R31 ;  /* 0x0000001f0e1f7220 */ /* 0x000fc60000410000 */
[-C--:B------:R-:W-:Y:S01]  /*8990*/  FFMA.FTZ R12, R14, R30.reuse, -R12 ;  /* 0x0000001e0e0c7223 */ /* 0x080fe2000001080c */
[----:B------:R-:W-:-:S04]  /*89a0*/  FFMA.FTZ R31, R34, R30, R31 ;  /* 0x0000001e221f7223 */ /* 0x000fc8000001001f */
[----:B------:R-:W-:Y:S01]  /*89b0*/  F2FP.F16.F32.PACK_AB R14, R12, R32 ;  /* 0x000000200c0e723e */ /* 0x000fe200000000ff */
[----:B------:R-:W-:Y:S01]  /*89c0*/  IMAD.MOV.U32 R32, RZ, RZ, R40 ;  /* 0x000000ffff207224 */ /* 0x000fe200078e0028 */
[----:B------:R-:W-:Y:S02]  /*89d0*/  F2FP.F16.F32.PACK_AB R31, R31, R197 ;  /* 0x000000c51f1f723e */ /* 0x000fe400000000ff */
[----:B------:R-:W-:Y:S02]  /*89e0*/  MOV R12, R33 ;  /* 0x00000021000c7202 */ /* 0x000fe40000000f00 */
[----:B------:R-:W-:Y:S01]  /*89f0*/  MOV R33, R37 ;  /* 0x0000002500217202 */ /* 0x000fe20000000f00 */
[----:B------:R-:W-:-:S07]  /*8a00*/  IMAD.MOV.U32 R34, RZ, RZ, R31 ;  /* 0x000000ffff227224 */ /* 0x000fce00078e001f */
.L_x_535:
[----:B------:R-:W-:Y:S05]  /*8a10*/  BSYNC B2 ;  /* 0x0000000000027941 */ /* 0x000fea0003800000 */
.L_x_534:
[----:B------:R-:W-:-:S04]  /*8a20*/  LEA R28, P3, R8, R11, 0x1 ;  /* 0x0000000b081c7211 */ /* 0x000fc800078608ff */
[----:B--2---:R-:W-:Y:S02]  /*8a30*/  LEA.HI.X R29, R8, R117, R111, 0x1, P3 ;  /* 0x00000075081d7211 */ /* 0x004fe400018f0c6f */
[----:B------:R-:W-:-:S03]  /*8a40*/  ISETP.GE.AND P3, PT, R36, R135, PT ;  /* 0x000000872400720c */ /* 0x000fc60003f66270 */
[----:B----4-:R2:W-:Y:S10]  /*8a50*/  ST.E.128 desc[UR56][R28.64], R12 ;  /* 0x0000000c1c007985 */ /* 0x0105f4000c101d38 */
[----:B------:R-:W-:-:S05]  /*8a60*/  @!P3 IMAD.WIDE R116, R36, 0x2, R116 ;  /* 0x000000022474b825 */ /* 0x000fca00078e0274 */
[----:B---3--:R2:W-:Y:S02]  /*8a70*/  @!P3 ST.E.128 desc[UR56][R116.64], R32 ;  /* 0x000000207400b985 */ /* 0x0085e4000c101d38 */
.L_x_525:
[----:B------:R-:W-:Y:S05]  /*8a80*/  BSYNC B1 ;  /* 0x0000000000017941 */ /* 0x000fea0003800000 */
.L_x_524:
[----:B------:R-:W-:-:S03]  /*8a90*/  UMOV UR4, 0xffffffff ;  /* 0xffffffff00047882 */ /* 0x000fc60000000000 */
[----:B------:R-:W-:Y:S05]  /*8aa0*/  BRA.DIV UR4, `(.L_x_536) ;  /* 0x0000018a04507947 */ /* 0x000fea000b800000 */
[----:B-1----:R-:W1:Y:S04]  /*8ab0*/  SHFL.IDX PT, R115, R115, 0x1, 0x1c1f ;  /* 0x003c1f0073737f89 */ /* 0x002e6800000e0000 */
[----:B------:R-:W0:Y:S02]  /*8ac0*/  SHFL.IDX PT, R118, R118, 0x1, 0x1c1f ;  /* 0x003c1f0076767f89 */ /* 0x000e2400000e0000 */
.L_x_808:
[----:B------:R-:W-:Y:S05]  /*8ad0*/  @P4 BRA `(.L_x_493) ;  /* 0x0000001c00744947 */ /* 0x000fea0003800000 */
[----:B------:R-:W-:Y:S01]  /*8ae0*/  ISETP.NE.AND P3, PT, R9, RZ, PT ;  /* 0x000000ff0900720c */ /* 0x000fe20003f65270 */
[----:B------:R-:W-:Y:S01]  /*8af0*/  BSSY B1, `(.L_x_537) ;  /* 0x0000078000017945 */ /* 0x000fe20003800000 */
[----:B0-2---:R-:W-:Y:S01]  /*8b00*/  MOV R32, R118 ;  /* 0x0000007600207202 */ /* 0x005fe20000000f00 */
[----:B-1----:R-:W-:-:S10]  /*8b10*/  IMAD.MOV.U32 R33, RZ, RZ, R115 ;  /* 0x000000ffff217224 */ /* 0x002fd400078e0073 */
[----:B------:R-:W-:Y:S05]  /*8b20*/  @!P3 BRA `(.L_x_538) ;  /* 0x0000000400d0b947 */ /* 0x000fea0003800000 */
[----:B---3--:R-:W-:Y:S01]  /*8b30*/  SEL R11, R125, R137, !P0 ;  /* 0x000000897d0b7207 */ /* 0x008fe20004000000 */
[----:B------:R-:W-:Y:S01]  /*8b40*/  BSSY B2, `(.L_x_539) ;  /* 0x000006c000027945 */ /* 0x000fe20003800000 */
[----:B----4-:R-:W-:Y:S02]  /*8b50*/  SHF.R.U32.HI R13, RZ, 0x3, R168 ;  /* 0x00000003ff0d7819 */ /* 0x010fe400000116a8 */
[----:B------:R-:W-:Y:S02]  /*8b60*/  SHF.R.S32.HI R12, RZ, 0x1f, R11 ;  /* 0x0000001fff0c7819 */ /* 0x000fe4000001140b */
[----:B------:R-:W-:Y:S02]  /*8b70*/  ISETP.GE.AND P3, PT, R16, R124, PT ;  /* 0x0000007c1000720c */ /* 0x000fe40003f66270 */
        /* <DEDUP_REMOVED lines=9> */
[----:B------:R-:W-:Y:S01]  /*8c10*/  IADD3 R11, R12, R11, RZ ;  /* 0x0000000b0c0b7210 */ /* 0x000fe20007ffe0ff */
[----:B------:R-:W-:-:S04]  /*8c20*/  IMAD R12, R18, 0x4800, R138 ;  /* 0x00004800120c7824 */ /* 0x000fc800078e028a */
[----:B------:R-:W-:Y:S02]  /*8c30*/  IMAD R28, R18, 0x4800, R11 ;  /* 0x00004800121c7824 */ /* 0x000fe400078e020b */
[--C-:B------:R-:W-:Y:S02]  /*8c40*/  IMAD R12, R12, 0x2, R2.reuse ;  /* 0x000000020c0c7824 */ /* 0x100fe400078e0202 */
[----:B------:R-:W-:-:S04]  /*8c50*/  IMAD R28, R28, 0x2, R2 ;  /* 0x000000021c1c7824 */ /* 0x000fc800078e0202 */
[----:B------:R-:W0:Y:S04]  /*8c60*/  LDS.128 R12, [R12+0x18400] ;  /* 0x018400000c0c7984 */ /* 0x000e280000000c00 */
[----:B------:R-:W1:Y:S01]  /*8c70*/  LDS.128 R28, [R28+0x18400] ;  /* 0x018400001c1c7984 */ /* 0x000e620000000c00 */
[----:B------:R-:W-:Y:S05]  /*8c80*/  @P3 BRA `(.L_x_540) ;  /* 0x00000004005c3947 */ /* 0x000fea0003800000 */
[----:B-1----:R-:W-:Y:S01]  /*8c90*/  MOV R11, R29 ;  /* 0x0000001d000b7202 */ /* 0x002fe20000000f00 */
[----:B------:R-:W-:Y:S01]  /*8ca0*/  HADD2.F32 R34, -RZ, R194.H1_H1 ;  /* 0x300000c2ff227230 */ /* 0x000fe20000004100 */
[----:B------:R-:W-:Y:S01]  /*8cb0*/  SHF.R.U64 R72, R72, 0x10, R73 ;  /* 0x0000001048487819 */ /* 0x000fe20000001249 */
[----:B0-----:R-:W-:Y:S02]  /*8cc0*/  HADD2.F32 R37, -RZ, R13.H0_H0 ;  /* 0x2000000dff257230 */ /* 0x001fe40000004100 */
[--C-:B------:R-:W-:Y:S02]  /*8cd0*/  HADD2.F32 R29, -RZ, R11.reuse.H0_H0 ;  /* 0x2000000bff1d7230 */ /* 0x100fe40000004100 */
[----:B------:R-:W-:Y:S02]  /*8ce0*/  HADD2.F32 R35, -RZ, R182.H1_H1 ;  /* 0x300000b6ff237230 */ /* 0x000fe40000004100 */
[----:B------:R-:W-:Y:S02]  /*8cf0*/  HADD2.F32 R11, -RZ, R11.H1_H1 ;  /* 0x3000000bff0b7230 */ /* 0x000fe40000004100 */
[-C--:B------:R-:W-:Y:S01]  /*8d00*/  FMUL.FTZ R38, R29, R34.reuse ;  /* 0x000000221d267220 */ /* 0x080fe20000410000 */
[----:B------:R-:W-:Y:S01]  /*8d10*/  FMUL.FTZ R34, R37, R34 ;  /* 0x0000002225227220 */ /* 0x000fe20000410000 */
[----:B------:R-:W-:-:S02]  /*8d20*/  HADD2.F32 R13, -RZ, R13.H1_H1 ;  /* 0x3000000dff0d7230 */ /* 0x000fc40000004100 */
[-C--:B------:R-:W-:Y:S01]  /*8d30*/  FFMA.FTZ R38, R37, R35.reuse, -R38 ;  /* 0x0000002325267223 */ /* 0x080fe20000010826 */
[----:B------:R-:W-:Y:S01]  /*8d40*/  FFMA.FTZ R29, R29, R35, R34 ;  /* 0x000000231d1d7223 */ /* 0x000fe20000010022 */
[----:B------:R-:W-:Y:S01]  /*8d50*/  SHF.R.U32.HI R35, RZ, 0x10, R73 ;  /* 0x00000010ff237819 */ /* 0x000fe20000011649 */
[----:B------:R-:W-:Y:S01]  /*8d60*/  HADD2.F32 R40, -RZ, R15.H0_H0 ;  /* 0x2000000fff287230 */ /* 0x000fe20000004100 */
[--C-:B------:R-:W-:Y:S01]  /*8d70*/  SHF.R.U64 R34, R60, 0x10, R61.reuse ;  /* 0x000000103c227819 */ /* 0x100fe2000000123d */
[----:B------:R-:W-:Y:S01]  /*8d80*/  HADD2.F32 R39, -RZ, R159.H1_H1 ;  /* 0x3000009fff277230 */ /* 0x000fe20000004100 */
[----:B------:R-:W-:Y:S01]  /*8d90*/  SHF.R.U32.HI R60, RZ, 0x10, R61 ;  /* 0x00000010ff3c7819 */ /* 0x000fe2000001163d */
[----:B------:R-:W-:Y:S02]  /*8da0*/  HADD2.F32 R35, -RZ, R35.H0_H0 ;  /* 0x20000023ff237230 */ /* 0x000fe40000004100 */
[----:B------:R-:W-:Y:S02]  /*8db0*/  HADD2.F32 R15, -RZ, R15.H1_H1 ;  /* 0x3000000fff0f7230 */ /* 0x000fe40000004100 */
[----:B------:R-:W-:-:S02]  /*8dc0*/  HADD2.F32 R60, -RZ, R60.H0_H0 ;  /* 0x2000003cff3c7230 */ /* 0x000fc40000004100 */
[-C--:B------:R-:W-:Y:S01]  /*8dd0*/  FMUL.FTZ R37, R11, R35.reuse ;  /* 0x000000230b257220 */ /* 0x080fe20000410000 */
[C---:B------:R-:W-:Y:S01]  /*8de0*/  FMUL.FTZ R35, R13.reuse, R35 ;  /* 0x000000230d237220 */ /* 0x040fe20000410000 */
[----:B------:R-:W-:Y:S02]  /*8df0*/  HADD2.F32 R194, -RZ, R194.H0_H0 ;  /* 0x200000c2ffc27230 */ /* 0x000fe40000004100 */
[-C--:B------:R-:W-:Y:S01]  /*8e00*/  FFMA.FTZ R13, R13, R60.reuse, -R37 ;  /* 0x0000003c0d0d7223 */ /* 0x080fe20000010825 */
[----:B------:R-:W-:Y:S01]  /*8e10*/  FFMA.FTZ R11, R11, R60, R35 ;  /* 0x0000003c0b0b7223 */ /* 0x000fe20000010023 */
[----:B------:R-:W-:Y:S02]  /*8e20*/  HADD2.F32 R35, -RZ, R193.H1_H1 ;  /* 0x300000c1ff237230 */ /* 0x000fe40000004100 */
[--C-:B------:R-:W-:Y:S01]  /*8e30*/  HADD2.F32 R37, -RZ, R31.reuse.H0_H0 ;  /* 0x2000001fff257230 */ /* 0x100fe20000004100 */
[----:B------:R-:W-:Y:S01]  /*8e40*/  F2FP.F16.F32.PACK_AB R13, R13, R38 ;  /* 0x000000260d0d723e */ /* 0x000fe200000000ff */
[----:B------:R-:W-:Y:S01]  /*8e50*/  HADD2.F32 R31, -RZ, R31.H1_H1 ;  /* 0x3000001fff1f7230 */ /* 0x000fe20000004100 */
[----:B------:R-:W-:Y:S01]  /*8e60*/  F2FP.F16.F32.PACK_AB R29, R11, R29 ;  /* 0x0000001d0b1d723e */ /* 0x000fe200000000ff */
[----:B------:R-:W-:-:S02]  /*8e70*/  HADD2.F32 R42, -RZ, R12.H0_H0 ;  /* 0x2000000cff2a7230 */ /* 0x000fc40000004100 */
[CC--:B------:R-:W-:Y:S01]  /*8e80*/  FMUL.FTZ R41, R37.reuse, R35.reuse ;  /* 0x0000002325297220 */ /* 0x0c0fe20000410000 */
[C---:B------:R-:W-:Y:S01]  /*8e90*/  FMUL.FTZ R35, R40.reuse, R35 ;  /* 0x0000002328237220 */ /* 0x040fe20000410000 */
[----:B------:R-:W-:Y:S02]  /*8ea0*/  HADD2.F32 R182, -RZ, R182.H0_H0 ;  /* 0x200000b6ffb67230 */ /* 0x000fe40000004100 */
[-C--:B------:R-:W-:Y:S01]  /*8eb0*/  FFMA.FTZ R41, R40, R39.reuse, -R41 ;  /* 0x0000002728297223 */ /* 0x080fe20000010829 */
[----:B------:R-:W-:Y:S01]  /*8ec0*/  FFMA.FTZ R35, R37, R39, R35 ;  /* 0x0000002725237223 */ /* 0x000fe20000010023 */
[--C-:B------:R-:W-:Y:S01]  /*8ed0*/  SHF.R.U64 R39, R74, 0x10, R75.reuse ;  /* 0x000000104a277819 */ /* 0x100fe2000000124b */
[----:B------:R-:W-:Y:S01]  /*8ee0*/  HADD2.F32 R72, -RZ, R72.H0_H0 ;  /* 0x20000048ff487230 */ /* 0x000fe20000004100 */
[----:B------:R-:W-:Y:S01]  /*8ef0*/  SHF.R.U32.HI R74, RZ, 0x10, R75 ;  /* 0x00000010ff4a7819 */ /* 0x000fe2000001164b */
[----:B------:R-:W-:Y:S01]  /*8f00*/  HADD2.F32 R12, -RZ, R12.H1_H1 ;  /* 0x3000000cff0c7230 */ /* 0x000fe20000004100 */
[--C-:B------:R-:W-:Y:S01]  /*8f10*/  SHF.R.U64 R37, R62, 0x10, R63.reuse ;  /* 0x000000103e257819 */ /* 0x100fe2000000123f */
[----:B------:R-:W-:Y:S01]  /*8f20*/  HADD2.F32 R34, -RZ, R34.H0_H0 ;  /* 0x20000022ff227230 */ /* 0x000fe20000004100 */
[----:B------:R-:W-:Y:S01]  /*8f30*/  SHF.R.U32.HI R62, RZ, 0x10, R63 ;  /* 0x00000010ff3e7819 */ /* 0x000fe2000001163f */
[----:B------:R-:W-:-:S02]  /*8f40*/  HADD2.F32 R74, -RZ, R74.H0_H0 ;  /* 0x2000004aff4a7230 */ /* 0x000fc40000004100 */
[----:B------:R-:W-:Y:S02]  /*8f50*/  HADD2.F32 R193, -RZ, R193.H0_H0 ;  /* 0x200000c1ffc17230 */ /* 0x000fe40000004100 */
[----:B------:R-:W-:Y:S02]  /*8f60*/  HADD2.F32 R62, -RZ, R62.H0_H0 ;  /* 0x2000003eff3e7230 */ /* 0x000fe40000004100 */
[----:B------:R-:W-:Y:S01]  /*8f70*/  FMUL.FTZ R40, R31, R74 ;  /* 0x0000004a1f287220 */ /* 0x000fe20000410000 */
[----:B------:R-:W-:Y:S02]  /*8f80*/  HADD2.F32 R159, -RZ, R159.H0_H0 ;  /* 0x2000009fff9f7230 */ /* 0x000fe40000004100 */
[----:B------:R-:W-:Y:S02]  /*8f90*/  HADD2.F32 R39, -RZ, R39.H0_H0 ;  /* 0x20000027ff277230 */ /* 0x000fe40000004100 */
[C---:B------:R-:W-:Y:S01]  /*8fa0*/  FFMA.FTZ R40, R15.reuse, R62, -R40 ;  /* 0x0000003e0f287223 */ /* 0x040fe20000010828 */
[----:B------:R-:W-:Y:S01]  /*8fb0*/  FMUL.FTZ R15, R15, R74 ;  /* 0x0000004a0f0f7220 */ /* 0x000fe20000410000 */
[----:B------:R-:W-:-:S03]  /*8fc0*/  HADD2.F32 R37, -RZ, R37.H0_H0 ;  /* 0x20000025ff257230 */ /* 0x000fc60000004100 */
[----:B------:R-:W-:Y:S01]  /*8fd0*/  FFMA.FTZ R15, R31, R62, R15 ;  /* 0x0000003e1f0f7223 */ /* 0x000fe2000001000f */
[--C-:B------:R-:W-:Y:S01]  /*8fe0*/  HADD2.F32 R31, -RZ, R28.reuse.H0_H0 ;  /* 0x2000001cff1f7230 */ /* 0x100fe20000004100 */
[----:B------:R-:W-:Y:S01]  /*8ff0*/  F2FP.F16.F32.PACK_AB R40, R40, R41 ;  /* 0x000000292828723e */ /* 0x000fe200000000ff */
[----:B------:R-:W-:Y:S02]  /*9000*/  HADD2.F32 R28, -RZ, R28.H1_H1 ;  /* 0x3000001cff1c7230 */ /* 0x000fe40000004100 */
[----:B------:R-:W-:Y:S01]  /*9010*/  F2FP.F16.F32.PACK_AB R35, R15, R35 ;  /* 0x000000230f23723e */ /* 0x000fe200000000ff */
[CC--:B------:R-:W-:Y:S01]  /*9020*/  FMUL.FTZ R43, R31.reuse, R194.reuse ;  /* 0x000000c21f2b7220 */ /* 0x0c0fe20000410000 */
[C---:B------:R-:W-:Y:S01]  /*9030*/  FMUL.FTZ R194, R42.reuse, R194 ;  /* 0x000000c22ac27220 */ /* 0x040fe20000410000 */
[----:B------:R-:W-:Y:S02]  /*9040*/  IMAD.MOV.U32 R15, RZ, RZ, R40 ;  /* 0x000000ffff0f7224 */ /* 0x000fe400078e0028 */
[-C--:B------:R-:W-:Y:S01]  /*9050*/  FFMA.FTZ R43, R42, R182.reuse, -R43 ;  /* 0x000000b62a2b7223 */ /* 0x080fe2000001082b */
        /* <DEDUP_REMOVED lines=16> */
[C---:B------:R-:W-:Y:S01]  /*9160*/  FMUL.FTZ R39, R14.reuse, R39 ;  /* 0x000000270e277220 */ /* 0x040fe20000410000 */
[----:B------:R-:W-:Y:S02]  /*9170*/  IMAD.MOV.U32 R28, RZ, RZ, R72 ;  /* 0x000000ffff1c7224 */ /* 0x000fe400078e0048 */
        /* <DEDUP_REMOVED lines=8> */
.L_x_540:
[----:B------:R-:W-:Y:S05]  /*9200*/  BSYNC B2 ;  /* 0x0000000000027941 */ /* 0x000fea0003800000 */
.L_x_539:
[----:B------:R-:W-:-:S04]  /*9210*/  LEA R34, P3, R6, R118, 0x1 ;  /* 0x0000007606227211 */ /* 0x000fc800078608ff */
[----:B------:R-:W-:Y:S02]  /*9220*/  LEA.HI.X R35, R6, R115, R113, 0x1, P3 ;  /* 0x0000007306237211 */ /* 0x000fe400018f0c71 */
[----:B------:R-:W-:-:S03]  /*9230*/  ISETP.GE.AND P3, PT, R36, R135, PT ;  /* 0x000000872400720c */ /* 0x000fc60003f66270 */
[----:B0-----:R0:W-:Y:S10]  /*9240*/  ST.E.128 desc[UR56][R34.64], R12 ;  /* 0x0000000c22007985 */ /* 0x0011f4000c101d38 */
[----:B------:R-:W-:-:S05]  /*9250*/  @!P3 IMAD.WIDE R36, R36, 0x2, R32 ;  /* 0x000000022424b825 */ /* 0x000fca00078e0220 */
[----:B-1----:R0:W-:Y:S02]  /*9260*/  @!P3 ST.E.128 desc[UR56][R36.64], R28 ;  /* 0x0000001c2400b985 */ /* 0x0021e4000c101d38 */
.L_x_538:
[----:B------:R-:W-:Y:S05]  /*9270*/  BSYNC B1 ;  /* 0x0000000000017941 */ /* 0x000fea0003800000 */
.L_x_537:
[----:B------:R-:W-:Y:S01]  /*9280*/  ISETP.NE.AND P3, PT, R26, RZ, PT ;  /* 0x000000ff1a00720c */ /* 0x000fe20003f65270 */
[----:B------:R-:W-:-:S12]  /*9290*/  BSSY B1, `(.L_x_541) ;  /* 0x0000077000017945 */ /* 0x000fd80003800000 */
[----:B------:R-:W-:Y:S05]  /*92a0*/  @!P3 BRA `(.L_x_542) ;  /* 0x0000000400d4b947 */ /* 0x000fea0003800000 */
[----:B---3--:R-:W-:Y:S01]  /*92b0*/  SEL R11, R125, R137, !P1 ;  /* 0x000000897d0b7207 */ /* 0x008fe20004800000 */
[----:B------:R-:W-:Y:S01]  /*92c0*/  BSSY B2, `(.L_x_543) ;  /* 0x0000070000027945 */ /* 0x000fe20003800000 */
[----:B0-----:R-:W-:Y:S02]  /*92d0*/  SHF.R.U32.HI R14, RZ, 0x3, R168 ;  /* 0x00000003ff0e7819 */ /* 0x001fe400000116a8 */
[----:B----4-:R-:W-:Y:S02]  /*92e0*/  SHF.R.S32.HI R12, RZ, 0x1f, R11 ;  /* 0x0000001fff0c7819 */ /* 0x010fe4000001140b */
[----:B------:R-:W-:Y:S02]  /*92f0*/  ISETP.GE.AND P4, PT, R0, R124, PT ;  /* 0x0000007c0000720c */ /* 0x000fe40003f86270 */
[----:B------:R-:W-:Y:S02]  /*9300*/  LEA.HI R11, R12, R11, RZ, 0x4 ;  /* 0x0000000b0c0b7211 */ /* 0x000fe400078f20ff */
[----:B------:R-:W-:-:S02]  /*9310*/  LEA R34, P3, R7, R118, 0x1 ;  /* 0x0000007607227211 */ /* 0x000fc400078608ff */
[----:B------:R-:W-:Y:S02]  /*9320*/  LEA.HI.SX32 R11, R11, R120, 0x1c ;  /* 0x000000780b0b7211 */ /* 0x000fe400078fe2ff */
[----:B------:R-:W-:Y:S02]  /*9330*/  LEA.HI.X R35, R7, R115, R112, 0x1, P3 ;  /* 0x0000007307237211 */ /* 0x000fe400018f0c70 */
[----:B------:R-:W-:Y:S01]  /*9340*/  SHF.R.S32.HI R12, RZ, 0x1f, R11 ;  /* 0x0000001fff0c7819 */ /* 0x000fe2000001140b */
[----:B------:R-:W-:-:S03]  /*9350*/  IMAD.SHL.U32 R36, R11, 0x8, RZ ;  /* 0x000000080b247824 */ /* 0x000fc600078e00ff */
[----:B------:R-:W-:Y:S02]  /*9360*/  LEA.HI R12, R12, R11, RZ, 0x3 ;  /* 0x0000000b0c0c7211 */ /* 0x000fe400078f18ff */
[----:B------:R-:W-:Y:S02]  /*9370*/  LOP3.LUT R11, R168, 0x38, R36, 0xf8, !PT ;  /* 0x00000038a80b7812 */ /* 0x000fe400078ef824 */
[----:B------:R-:W-:Y:S02]  /*9380*/  SHF.R.S32.HI R13, RZ, 0x3, R12 ;  /* 0x00000003ff0d7819 */ /* 0x000fe4000001140c */
[----:B------:R-:W-:Y:S02]  /*9390*/  LOP3.LUT R11, R11, R14, RZ, 0x3c, !PT ;  /* 0x0000000e0b0b7212 */ /* 0x000fe400078e3cff */
[----:B------:R-:W-:Y:S01]  /*93a0*/  ISETP.GE.AND P3, PT, R36, R135, PT ;  /* 0x000000872400720c */ /* 0x000fe20003f66270 */
[----:B------:R-:W-:-:S04]  /*93b0*/  IMAD R12, R13, 0x1800, R180 ;  /* 0x000018000d0c7824 */ /* 0x000fc800078e02b4 */
[----:B------:R-:W-:Y:S02]  /*93c0*/  IMAD.IADD R11, R12, 0x1, R11 ;  /* 0x000000010c0b7824 */ /* 0x000fe400078e020b */
[C---:B------:R-:W-:Y:S02]  /*93d0*/  IMAD R12, R18.reuse, 0x4800, R134 ;  /* 0x00004800120c7824 */ /* 0x040fe400078e0286 */
[----:B------:R-:W-:-:S03]  /*93e0*/  IMAD R28, R18, 0x4800, R11 ;  /* 0x00004800121c7824 */ /* 0x000fc600078e020b */
[----:B------:R-:W-:Y:S01]  /*93f0*/  LEA R12, R12, R2, 0x1 ;  /* 0x000000020c0c7211 */ /* 0x000fe200078e08ff */
[----:B------:R-:W-:-:S05]  /*9400*/  IMAD R28, R28, 0x2, R2 ;  /* 0x000000021c1c7824 */ /* 0x000fca00078e0202 */
[----:B------:R-:W0:Y:S04]  /*9410*/  LDS.128 R12, [R12+0x18400] ;  /* 0x018400000c0c7984 */ /* 0x000e280000000c00 */
[----:B------:R-:W1:Y:S01]  /*9420*/  LDS.128 R28, [R28+0x18400] ;  /* 0x018400001c1c7984 */ /* 0x000e620000000c00 */
[----:B------:R-:W-:Y:S05]  /*9430*/  @P4 BRA `(.L_x_544) ;  /* 0x0000000400604947 */ /* 0x000fea0003800000 */
[----:B0-----:R-:W-:Y:S01]  /*9440*/  IMAD.MOV.U32 R11, RZ, RZ, R13 ;  /* 0x000000ffff0b7224 */ /* 0x001fe200078e000d */
[----:B------:R-:W-:Y:S01]  /*9450*/  SHF.R.U64 R68, R68, 0x10, R69 ;  /* 0x0000001044447819 */ /* 0x000fe20000001245 */
[----:B------:R-:W-:Y:S01]  /*9460*/  HADD2.F32 R39, -RZ, R158.H1_H1 ;  /* 0x3000009eff277230 */ /* 0x000fe20000004100 */
[----:B------:R-:W-:Y:S01]  /*9470*/  SHF.R.U64 R56, R56, 0x10, R57 ;  /* 0x0000001038387819 */ /* 0x000fe20000001239 */
[----:B-1----:R-:W-:Y:S01]  /*9480*/  HADD2.F32 R37, -RZ, R29.H0_H0 ;  /* 0x2000001dff257230 */ /* 0x002fe20000004100 */
[----:B------:R-:W-:Y:S01]  /*9490*/  SHF.R.U64 R70, R70, 0x10, R71 ;  /* 0x0000001046467819 */ /* 0x000fe20000001247 */
[----:B------:R-:W-:Y:S01]  /*94a0*/  HADD2.F32 R38, -RZ, R11.H0_H0 ;  /* 0x2000000bff267230 */ /* 0x000fe20000004100 */
[----:B------:R-:W-:Y:S01]  /*94b0*/  SHF.R.U64 R58, R58, 0x10, R59 ;  /* 0x000000103a3a7819 */ /* 0x000fe2000000123b */
[----:B------:R-:W-:Y:S02]  /*94c0*/  HADD2.F32 R13, -RZ, R150.H1_H1 ;  /* 0x30000096ff0d7230 */ /* 0x000fe40000004100 */
[----:B------:R-:W-:Y:S01]  /*94d0*/  FMUL.FTZ R40, R37, R39 ;  /* 0x0000002725287220 */ /* 0x000fe20000410000 */
[----:B------:R-:W-:-:S02]  /*94e0*/  HADD2.F32 R158, -RZ, R158.H0_H0 ;  /* 0x2000009eff9e7230 */ /* 0x000fc40000004100 */
[C---:B------:R-:W-:Y:S01]  /*94f0*/  FMUL.FTZ R39, R38.reuse, R39 ;  /* 0x0000002726277220 */ /* 0x040fe20000410000 */
[----:B------:R-:W-:Y:S02]  /*9500*/  HADD2.F32 R150, -RZ, R150.H0_H0 ;  /* 0x20000096ff967230 */ /* 0x000fe40000004100 */
[-C--:B------:R-:W-:Y:S01]  /*9510*/  FFMA.FTZ R38, R38, R13.reuse, -R40 ;  /* 0x0000000d26267223 */ /* 0x080fe20000010828 */
[----:B------:R-:W-:Y:S01]  /*9520*/  SHF.R.U32.HI R40, RZ, 0x10, R57 ;  /* 0x00000010ff287819 */ /* 0x000fe20000011639 */
[----:B------:R-:W-:Y:S01]  /*9530*/  FFMA.FTZ R37, R37, R13, R39 ;  /* 0x0000000d25257223 */ /* 0x000fe20000010027 */
[----:B------:R-:W-:Y:S01]  /*9540*/  SHF.R.U32.HI R39, RZ, 0x10, R69 ;  /* 0x00000010ff277819 */ /* 0x000fe20000011645 */
[----:B------:R-:W-:Y:S02]  /*9550*/  HADD2.F32 R13, -RZ, R29.H1_H1 ;  /* 0x3000001dff0d7230 */ /* 0x000fe40000004100 */
[----:B------:R-:W-:Y:S02]  /*9560*/  HADD2.F32 R68, -RZ, R68.H0_H0 ;  /* 0x20000044ff447230 */ /* 0x000fe40000004100 */
[----:B------:R-:W-:-:S02]  /*9570*/  HADD2.F32 R29, -RZ, R39.H0_H0 ;  /* 0x20000027ff1d7230 */ /* 0x000fc40000004100 */
[----:B------:R-:W-:Y:S02]  /*9580*/  HADD2.F32 R39, -RZ, R11.H1_H1 ;  /* 0x3000000bff277230 */ /* 0x000fe40000004100 */
[----:B------:R-:W-:Y:S02]  /*9590*/  HADD2.F32 R11, -RZ, R40.H0_H0 ;  /* 0x20000028ff0b7230 */ /* 0x000fe40000004100 */
[-C--:B------:R-:W-:Y:S01]  /*95a0*/  FMUL.FTZ R40, R13, R29.reuse ;  /* 0x0000001d0d287220 */ /* 0x080fe20000410000 */
[----:B------:R-:W-:Y:S02]  /*95b0*/  HADD2.F32 R56, -RZ, R56.H0_H0 ;  /* 0x20000038ff387230 */ /* 0x000fe40000004100 */
[C---:B------:R-:W-:Y:S01]  /*95c0*/  FMUL.FTZ R41, R39.reuse, R29 ;  /* 0x0000001d27297220 */ /* 0x040fe20000410000 */
[----:B------:R-:W-:Y:S02]  /*95d0*/  HADD2.F32 R70, -RZ, R70.H0_H0 ;  /* 0x20000046ff467230 */ /* 0x000fe40000004100 */
[----:B------:R-:W-:Y:S01]  /*95e0*/  FFMA.FTZ R29, R39, R11, -R40 ;  /* 0x0000000b271d7223 */ /* 0x000fe20000010828 */
[----:B------:R-:W-:-:S02]  /*95f0*/  HADD2.F32 R40, -RZ, R151.H1_H1 ;  /* 0x30000097ff287230 */ /* 0x000fc40000004100 */
[----:B------:R-:W-:Y:S01]  /*9600*/  FFMA.FTZ R11, R13, R11, R41 ;  /* 0x0000000b0d0b7223 */ /* 0x000fe20000010029 */
[----:B------:R-:W-:Y:S01]  /*9610*/  MOV R13, R15 ;  /* 0x0000000f000d7202 */ /* 0x000fe20000000f00 */
[----:B------:R-:W-:Y:S01]  /*9620*/  HADD2.F32 R15, -RZ, R31.H0_H0 ;  /* 0x2000001fff0f7230 */ /* 0x000fe20000004100 */
[----:B------:R-:W-:Y:S01]  /*9630*/  F2FP.F16.F32.PACK_AB R29, R29, R38 ;  /* 0x000000261d1d723e */ /* 0x000fe200000000ff */
[----:B------:R-:W-:Y:S01]  /*9640*/  HADD2.F32 R41, -RZ, R149.H1_H1 ;  /* 0x30000095ff297230 */ /* 0x000fe20000004100 */
[----:B------:R-:W-:Y:S01]  /*9650*/  F2FP.F16.F32.PACK_AB R11, R11, R37 ;  /* 0x000000250b0b723e */ /* 0x000fe200000000ff */
[--C-:B------:R-:W-:Y:S02]  /*9660*/  HADD2.F32 R39, -RZ, R13.reuse.H0_H0 ;  /* 0x2000000dff277230 */ /* 0x100fe40000004100 */
[----:B------:R-:W-:Y:S01]  /*9670*/  FMUL.FTZ R42, R15, R40 ;  /* 0x000000280f2a7220 */ /* 0x000fe20000410000 */
[----:B------:R-:W-:Y:S02]  /*9680*/  HADD2.F32 R13, -RZ, R13.H1_H1 ;  /* 0x3000000dff0d7230 */ /* 0x000fe40000004100 */
[----:B------:R-:W-:-:S02]  /*9690*/  HADD2.F32 R151, -RZ, R151.H0_H0 ;  /* 0x20000097ff977230 */ /* 0x000fc40000004100 */
[C---:B------:R-:W-:Y:S01]  /*96a0*/  FMUL.FTZ R40, R39.reuse, R40 ;  /* 0x0000002827287220 */ /* 0x040fe20000410000 */
[-C--:B------:R-:W-:Y:S01]  /*96b0*/  FFMA.FTZ R42, R39, R41.reuse, -R42 ;  /* 0x00000029272a7223 */ /* 0x080fe2000001082a */
[----:B------:R-:W-:Y:S01]  /*96c0*/  SHF.R.U32.HI R39, RZ, 0x10, R71 ;  /* 0x00000010ff277819 */ /* 0x000fe20000011647 */
[----:B------:R-:W-:Y:S02]  /*96d0*/  HADD2.F32 R149, -RZ, R149.H0_H0 ;  /* 0x20000095ff957230 */ /* 0x000fe40000004100 */
[----:B------:R-:W-:Y:S01]  /*96e0*/  FFMA.FTZ R40, R15, R41, R40 ;  /* 0x000000290f287223 */ /* 0x000fe20000010028 */
[----:B------:R-:W-:Y:S02]  /*96f0*/  HADD2.F32 R15, -RZ, R31.H1_H1 ;  /* 0x3000001fff0f7230 */ /* 0x000fe40000004100 */
[----:B------:R-:W-:Y:S01]  /*9700*/  HADD2.F32 R31, -RZ, R39.H0_H0 ;  /* 0x20000027ff1f7230 */ /* 0x000fe20000004100 */
[----:B------:R-:W-:Y:S01]  /*9710*/  SHF.R.U32.HI R39, RZ, 0x10, R59 ;  /* 0x00000010ff277819 */ /* 0x000fe2000001163b */
[----:B------:R-:W-:-:S03]  /*9720*/  HADD2.F32 R58, -RZ, R58.H0_H0 ;  /* 0x2000003aff3a7230 */ /* 0x000fc60000004100 */
[-C--:B------:R-:W-:Y:S01]  /*9730*/  FMUL.FTZ R41, R15, R31.reuse ;  /* 0x0000001f0f297220 */ /* 0x080fe20000410000 */
[----:B------:R-:W-:Y:S02]  /*9740*/  HADD2.F32 R39, -RZ, R39.H0_H0 ;  /* 0x20000027ff277230 */ /* 0x000fe40000004100 */
[----:B------:R-:W-:-:S03]  /*9750*/  FMUL.FTZ R31, R13, R31 ;  /* 0x0000001f0d1f7220 */ /* 0x000fc60000410000 */
[-C--:B------:R-:W-:Y:S01]  /*9760*/  FFMA.FTZ R41, R13, R39.reuse, -R41 ;  /* 0x000000270d297223 */ /* 0x080fe20000010829 */
[----:B------:R-:W-:Y:S01]  /*9770*/  FFMA.FTZ R31, R15, R39, R31 ;  /* 0x000000270f1f7223 */ /* 0x000fe2000001001f */
[----:B------:R-:W-:Y:S02]  /*9780*/  HADD2.F32 R13, -RZ, R28.H0_H0 ;  /* 0x2000001cff0d7230 */ /* 0x000fe40000004100 */
[----:B------:R-:W-:Y:S02]  /*9790*/  HADD2.F32 R15, -RZ, R12.H0_H0 ;  /* 0x2000000cff0f7230 */ /* 0x000fe40000004100 */
[----:B------:R-:W-:Y:S02]  /*97a0*/  HADD2.F32 R28, -RZ, R28.H1_H1 ;  /* 0x3000001cff1c7230 */ /* 0x000fe40000004100 */
[-C--:B------:R-:W-:Y:S01]  /*97b0*/  FMUL.FTZ R39, R13, R158.reuse ;  /* 0x0000009e0d277220 */ /* 0x080fe20000410000 */
[----:B------:R-:W-:Y:S02]  /*97c0*/  HADD2.F32 R12, -RZ, R12.H1_H1 ;  /* 0x3000000cff0c7230 */ /* 0x000fe40000004100 */
[----:B------:R-:W-:Y:S01]  /*97d0*/  FMUL.FTZ R158, R15, R158 ;  /* 0x0000009e0f9e7220 */ /* 0x000fe20000410000 */
[----:B------:R-:W-:Y:S01]  /*97e0*/  F2FP.F16.F32.PACK_AB R31, R31, R40 ;  /* 0x000000281f1f723e */ /* 0x000fe200000000ff */
[----:B------:R-:W-:Y:S01]  /*97f0*/  FFMA.FTZ R39, R15, R150, -R39 ;  /* 0x000000960f277223 */ /* 0x000fe20000010827 */
[----:B------:R-:W-:-:S02]  /*9800*/  HADD2.F32 R15, -RZ, R14.H0_H0 ;  /* 0x2000000eff0f7230 */ /* 0x000fc40000004100 */
[----:B------:R-:W-:Y:S01]  /*9810*/  FFMA.FTZ R158, R13, R150, R158 ;  /* 0x000000960d9e7223 */ /* 0x000fe2000001009e */
[-C--:B------:R-:W-:Y:S01]  /*9820*/  FMUL.FTZ R13, R28, R68.reuse ;  /* 0x000000441c0d7220 */ /* 0x080fe20000410000 */
[C---:B------:R-:W-:Y:S01]  /*9830*/  FMUL.FTZ R68, R12.reuse, R68 ;  /* 0x000000440c447220 */ /* 0x040fe20000410000 */
[----:B------:R-:W-:Y:S02]  /*9840*/  HADD2.F32 R14, -RZ, R14.H1_H1 ;  /* 0x3000000eff0e7230 */ /* 0x000fe40000004100 */
[-C--:B------:R-:W-:Y:S01]  /*9850*/  FFMA.FTZ R13, R12, R56.reuse, -R13 ;  /* 0x000000380c0d7223 */ /* 0x080fe2000001080d */
[--C-:B------:R-:W-:Y:S02]  /*9860*/  HADD2.F32 R12, -RZ, R30.reuse.H0_H0 ;  /* 0x2000001eff0c7230 */ /* 0x100fe40000004100 */
[----:B------:R-:W-:Y:S01]  /*9870*/  FFMA.FTZ R68, R28, R56, R68 ;  /* 0x000000381c447223 */ /* 0x000fe20000010044 */
[----:B------:R-:W-:Y:S02]  /*9880*/  HADD2.F32 R30, -RZ, R30.H1_H1 ;  /* 0x3000001eff1e7230 */ /* 0x000fe40000004100 */
[-C--:B------:R-:W-:Y:S01]  /*9890*/  FMUL.FTZ R28, R12, R151.reuse ;  /* 0x000000970c1c7220 */ /* 0x080fe20000410000 */
[----:B------:R-:W-:Y:S01]  /*98a0*/  FMUL.FTZ R151, R15, R151 ;  /* 0x000000970f977220 */ /* 0x000fe20000410000 */
[----:B------:R-:W-:-:S02]  /*98b0*/  F2FP.F16.F32.PACK_AB R68, R68, R158 ;  /* 0x0000009e4444723e */ /* 0x000fc400000000ff */
[-C--:B------:R-:W-:Y:S01]  /*98c0*/  FFMA.FTZ R28, R15, R149.reuse, -R28 ;  /* 0x000000950f1c7223 */ /* 0x080fe2000001081c */
[----:B------:R-:W-:Y:S01]  /*98d0*/  FFMA.FTZ R151, R12, R149, R151 ;  /* 0x000000950c977223 */ /* 0x000fe20000010097 */
[-C--:B------:R-:W-:Y:S01]  /*98e0*/  FMUL.FTZ R12, R30, R70.reuse ;  /* 0x000000461e0c7220 */ /* 0x080fe20000410000 */
[C---:B------:R-:W-:Y:S01]  /*98f0*/  FMUL.FTZ R70, R14.reuse, R70 ;  /* 0x000000460e467220 */ /* 0x040fe20000410000 */
[----:B------:R-:W-:Y:S02]  /*9900*/  F2FP.F16.F32.PACK_AB R15, R41, R42 ;  /* 0x0000002a290f723e */ /* 0x000fe400000000ff */
[-C--:B------:R-:W-:Y:S01]  /*9910*/  FFMA.FTZ R12, R14, R58.reuse, -R12 ;  /* 0x0000003a0e0c7223 */ /* 0x080fe2000001080c */
[----:B------:R-:W-:Y:S01]  /*9920*/  FFMA.FTZ R70, R30, R58, R70 ;  /* 0x0000003a1e467223 */ /* 0x000fe20000010046 */
[----:B------:R-:W-:Y:S01]  /*9930*/  F2FP.F16.F32.PACK_AB R14, R13, R39 ;  /* 0x000000270d0e723e */ /* 0x000fe200000000ff */
[----:B------:R-:W-:Y:S02]  /*9940*/  IMAD.MOV.U32 R13, RZ, RZ, R29 ;  /* 0x000000ffff0d7224 */ /* 0x000fe400078e001d */
[----:B------:R-:W-:Y:S01]  /*9950*/  F2FP.F16.F32.PACK_AB R30, R12, R28 ;  /* 0x0000001c0c1e723e */ /* 0x000fe200000000ff */
[----:B------:R-:W-:Y:S01]  /*9960*/  IMAD.MOV.U32 R29, RZ, RZ, R11 ;  /* 0x000000ffff1d7224 */ /* 0x000fe200078e000b */
[----:B------:R-:W-:Y:S01]  /*9970*/  F2FP.F16.F32.PACK_AB R70, R70, R151 ;  /* 0x000000974646723e */ /* 0x000fe200000000ff */
[----:B------:R-:W-:Y:S01]  /*9980*/  IMAD.MOV.U32 R12, RZ, RZ, R14 ;  /* 0x000000ffff0c7224 */ /* 0x000fe200078e000e */
[----:B------:R-:W-:Y:S01]  /*9990*/  MOV R28, R68 ;  /* 0x00000044001c7202 */ /* 0x000fe20000000f00 */
[----:B------:R-:W-:Y:S01]  /*99a0*/  IMAD.MOV.U32 R14, RZ, RZ, R30 ;  /* 0x000000ffff0e7224 */ /* 0x000fe200078e001e */
[----:B------:R-:W-:-:S07]  /*99b0*/  MOV R30, R70 ;  /* 0x00000046001e7202 */ /* 0x000fce0000000f00 */
.L_x_544:
[----:B------:R-:W-:Y:S05]  /*99c0*/  BSYNC B2 ;  /* 0x0000000000027941 */ /* 0x000fea0003800000 */
.L_x_543:
[----:B------:R-:W-:Y:S01]  /*99d0*/  @!P3 IMAD.WIDE R36, R36, 0x2, R32 ;  /* 0x000000022424b825 */ /* 0x000fe200078e0220 */
[----:B0-----:R2:W-:Y:S04]  /*99e0*/  ST.E.128 desc[UR56][R34.64], R12 ;  /* 0x0000000c22007985 */ /* 0x0015e8000c101d38 */
[----:B-1----:R2:W-:Y:S02]  /*99f0*/  @!P3 ST.E.128 desc[UR56][R36.64], R28 ;  /* 0x0000001c2400b985 */ /* 0x0025e4000c101d38 */
.L_x_542:
[----:B------:R-:W-:Y:S05]  /*9a00*/  BSYNC B1 ;  /* 0x0000000000017941 */ /* 0x000fea0003800000 */
.L_x_541:
[----:B------:R-:W-:-:S13]  /*9a10*/  ISETP.NE.AND P3, PT, R27, RZ, PT ;  /* 0x000000ff1b00720c */ /* 0x000fda0003f65270 */
[----:B------:R-:W-:Y:S05]  /*9a20*/  @!P3 BRA `(.L_x_493) ;  /* 0x0000000c00a0b947 */ /* 0x000fea0003800000 */
[----:B---3--:R-:W3:Y:S01]  /*9a30*/  LDL R11, [R1+0x38] ;  /* 0x00003800010b7983 */ /* 0x008ee20000100800 */
[----:B0-2---:R-:W-:Y:S01]  /*9a40*/  SHF.R.U32.HI R14, RZ, 0x3, R168 ;  /* 0x00000003ff0e7819 */ /* 0x005fe200000116a8 */
[----:B------:R-:W-:Y:S01]  /*9a50*/  BSSY B1, `(.L_x_545) ;  /* 0x000006c000017945 */ /* 0x000fe20003800000 */
[----:B------:R-:W-:-:S04]  /*9a60*/  LEA R34, P3, R8, R118, 0x1 ;  /* 0x0000007608227211 */ /* 0x000fc800078608ff */
[----:B------:R-:W-:Y:S02]  /*9a70*/  LEA.HI.X R35, R8, R115, R111, 0x1, P3 ;  /* 0x0000007308237211 */ /* 0x000fe400018f0c6f */
[----:B------:R-:W-:Y:S02]  /*9a80*/  ISETP.GE.AND P3, PT, R3, R124, PT ;  /* 0x0000007c0300720c */ /* 0x000fe40003f66270 */
[----:B---3--:R-:W-:-:S04]  /*9a90*/  LOP3.LUT P4, RZ, R11, 0x1, RZ, 0xc0, !PT ;  /* 0x000000010bff7812 */ /* 0x008fc8000788c0ff */
[----:B------:R-:W-:-:S04]  /*9aa0*/  SEL R137, R125, R137, !P4 ;  /* 0x000000897d897207 */ /* 0x000fc80006000000 */
[----:B----4-:R-:W-:-:S04]  /*9ab0*/  SHF.R.S32.HI R12, RZ, 0x1f, R137 ;  /* 0x0000001fff0c7819 */ /* 0x010fc80000011489 */
        /* <DEDUP_REMOVED lines=17> */
[----:B------:R-:W-:Y:S01]  /*9bd0*/  SHF.R.U64 R37, R64, 0x10, R65 ;  /* 0x0000001040257819 */ /* 0x000fe20000001241 */
[----:B-1----:R-:W-:Y:S01]  /*9be0*/  IMAD.MOV.U32 R40, RZ, RZ, R29 ;  /* 0x000000ffff287224 */ /* 0x002fe200078e001d */
[----:B------:R-:W-:Y:S01]  /*9bf0*/  SHF.R.U32.HI R64, RZ, 0x10, R65 ;  /* 0x00000010ff407819 */ /* 0x000fe20000011641 */
[----:B------:R-:W-:Y:S01]  /*9c00*/  HADD2.F32 R46, -RZ, R148.H1_H1 ;  /* 0x30000094ff2e7230 */ /* 0x000fe20000004100 */
[--C-:B------:R-:W-:Y:S01]  /*9c10*/  SHF.R.U64 R36, R52, 0x10, R53.reuse ;  /* 0x0000001034247819 */ /* 0x100fe20000001235 */
[----:B0-----:R-:W-:Y:S01]  /*9c20*/  HADD2.F32 R42, -RZ, R13.H1_H1 ;  /* 0x3000000dff2a7230 */ /* 0x001fe20000004100 */
[----:B------:R-:W-:Y:S01]  /*9c30*/  SHF.R.U32.HI R52, RZ, 0x10, R53 ;  /* 0x00000010ff347819 */ /* 0x000fe20000011635 */
[--C-:B------:R-:W-:Y:S01]  /*9c40*/  HADD2.F32 R41, -RZ, R40.reuse.H0_H0 ;  /* 0x20000028ff297230 */ /* 0x100fe20000004100 */
[----:B------:R-:W-:Y:S01]  /*9c50*/  MOV R29, R15 ;  /* 0x0000000f001d7202 */ /* 0x000fe20000000f00 */
[----:B------:R-:W-:Y:S01]  /*9c60*/  HADD2.F32 R40, -RZ, R40.H1_H1 ;  /* 0x30000028ff287230 */ /* 0x000fe20000004100 */
[----:B------:R-:W-:Y:S01]  /*9c70*/  SHF.R.U64 R39, R66, 0x10, R67 ;  /* 0x0000001042277819 */ /* 0x000fe20000001243 */
[----:B------:R-:W-:-:S02]  /*9c80*/  HADD2.F32 R45, -RZ, R64.H0_H0 ;  /* 0x20000040ff2d7230 */ /* 0x000fc40000004100 */
[-C--:B------:R-:W-:Y:S01]  /*9c90*/  FMUL.FTZ R48, R41, R46.reuse ;  /* 0x0000002e29307220 */ /* 0x080fe20000410000 */
[----:B------:R-:W-:Y:S01]  /*9ca0*/  HADD2.F32 R15, -RZ, R13.H0_H0 ;  /* 0x2000000dff0f7230 */ /* 0x000fe20000004100 */
[----:B------:R-:W-:Y:S01]  /*9cb0*/  SHF.R.U32.HI R66, RZ, 0x10, R67 ;  /* 0x00000010ff427819 */ /* 0x000fe20000011643 */
[----:B------:R-:W-:Y:S02]  /*9cc0*/  HADD2.F32 R44, -RZ, R144.H1_H1 ;  /* 0x30000090ff2c7230 */ /* 0x000fe40000004100 */
[-C--:B------:R-:W-:Y:S01]  /*9cd0*/  FMUL.FTZ R47, R40, R45.reuse ;  /* 0x0000002d282f7220 */ /* 0x080fe20000410000 */
[----:B------:R-:W-:Y:S02]  /*9ce0*/  HADD2.F32 R43, -RZ, R52.H0_H0 ;  /* 0x20000034ff2b7230 */ /* 0x000fe40000004100 */
[C---:B------:R-:W-:Y:S01]  /*9cf0*/  FMUL.FTZ R46, R15.reuse, R46 ;  /* 0x0000002e0f2e7220 */ /* 0x040fe20000410000 */
[----:B------:R-:W-:Y:S01]  /*9d00*/  FMUL.FTZ R45, R42, R45 ;  /* 0x0000002d2a2d7220 */ /* 0x000fe20000410000 */
[----:B------:R-:W-:Y:S01]  /*9d10*/  SHF.R.U64 R38, R54, 0x10, R55 ;  /* 0x0000001036267819 */ /* 0x000fe20000001237 */
[-C--:B------:R-:W-:Y:S01]  /*9d20*/  FFMA.FTZ R15, R15, R44.reuse, -R48 ;  /* 0x0000002c0f0f7223 */ /* 0x080fe20000010830 */
[----:B------:R-:W-:Y:S01]  /*9d30*/  FFMA.FTZ R13, R41, R44, R46 ;  /* 0x0000002c290d7223 */ /* 0x000fe2000001002e */
[----:B------:R-:W-:Y:S01]  /*9d40*/  FFMA.FTZ R40, R40, R43, R45 ;  /* 0x0000002b28287223 */ /* 0x000fe2000001002d */
[----:B------:R-:W-:Y:S01]  /*9d50*/  SHF.R.U32.HI R54, RZ, 0x10, R55 ;  /* 0x00000010ff367819 */ /* 0x000fe20000011637 */
[----:B------:R-:W-:-:S02]  /*9d60*/  HADD2.F32 R46, -RZ, R31.H1_H1 ;  /* 0x3000001fff2e7230 */ /* 0x000fc40000004100 */
[----:B------:R-:W-:Y:S01]  /*9d70*/  FFMA.FTZ R42, R42, R43, -R47 ;  /* 0x0000002b2a2a7223 */ /* 0x000fe2000001082f */
[----:B------:R-:W-:Y:S02]  /*9d80*/  HADD2.F32 R45, -RZ, R66.H0_H0 ;  /* 0x20000042ff2d7230 */ /* 0x000fe40000004100 */
[----:B------:R-:W-:Y:S02]  /*9d90*/  HADD2.F32 R50, -RZ, R147.H1_H1 ;  /* 0x30000093ff327230 */ /* 0x000fe40000004100 */
[----:B------:R-:W-:Y:S02]  /*9da0*/  HADD2.F32 R41, -RZ, R31.H0_H0 ;  /* 0x2000001fff297230 */ /* 0x000fe40000004100 */
[----:B------:R-:W-:Y:S01]  /*9db0*/  FMUL.FTZ R47, R46, R45 ;  /* 0x0000002d2e2f7220 */ /* 0x000fe20000410000 */
[--C-:B------:R-:W-:Y:S01]  /*9dc0*/  HADD2.F32 R44, -RZ, R29.reuse.H1_H1 ;  /* 0x3000001dff2c7230 */ /* 0x100fe20000004100 */
[----:B------:R-:W-:Y:S01]  /*9dd0*/  F2FP.F16.F32.PACK_AB R15, R42, R15 ;  /* 0x0000000f2a0f723e */ /* 0x000fe200000000ff */
[----:B------:R-:W-:-:S02]  /*9de0*/  HADD2.F32 R31, -RZ, R29.H0_H0 ;  /* 0x2000001dff1f7230 */ /* 0x000fc40000004100 */
[-C--:B------:R-:W-:Y:S01]  /*9df0*/  FMUL.FTZ R52, R41, R50.reuse ;  /* 0x0000003229347220 */ /* 0x080fe20000410000 */
[----:B------:R-:W-:Y:S02]  /*9e00*/  HADD2.F32 R48, -RZ, R146.H1_H1 ;  /* 0x30000092ff307230 */ /* 0x000fe40000004100 */
[----:B------:R-:W-:Y:S01]  /*9e10*/  FMUL.FTZ R45, R44, R45 ;  /* 0x0000002d2c2d7220 */ /* 0x000fe20000410000 */
[----:B------:R-:W-:Y:S02]  /*9e20*/  HADD2.F32 R43, -RZ, R54.H0_H0 ;  /* 0x20000036ff2b7230 */ /* 0x000fe40000004100 */
[C---:B------:R-:W-:Y:S01]  /*9e30*/  FMUL.FTZ R50, R31.reuse, R50 ;  /* 0x000000321f327220 */ /* 0x040fe20000410000 */
[----:B------:R-:W-:Y:S02]  /*9e40*/  HADD2.F32 R148, -RZ, R148.H0_H0 ;  /* 0x20000094ff947230 */ /* 0x000fe40000004100 */
[----:B------:R-:W-:Y:S01]  /*9e50*/  FFMA.FTZ R29, R31, R48, -R52 ;  /* 0x000000301f1d7223 */ /* 0x000fe20000010834 */
[----:B------:R-:W-:-:S02]  /*9e60*/  HADD2.F32 R146, -RZ, R146.H0_H0 ;  /* 0x20000092ff927230 */ /* 0x000fc40000004100 */
[-C--:B------:R-:W-:Y:S01]  /*9e70*/  FFMA.FTZ R44, R44, R43.reuse, -R47 ;  /* 0x0000002b2c2c7223 */ /* 0x080fe2000001082f */
[----:B------:R-:W-:Y:S01]  /*9e80*/  FFMA.FTZ R46, R46, R43, R45 ;  /* 0x0000002b2e2e7223 */ /* 0x000fe2000001002d */
[----:B------:R-:W-:Y:S01]  /*9e90*/  FFMA.FTZ R31, R41, R48, R50 ;  /* 0x00000030291f7223 */ /* 0x000fe20000010032 */
[--C-:B------:R-:W-:Y:S02]  /*9ea0*/  HADD2.F32 R43, -RZ, R28.reuse.H0_H0 ;  /* 0x2000001cff2b7230 */ /* 0x100fe40000004100 */
[----:B------:R-:W-:Y:S01]  /*9eb0*/  HADD2.F32 R48, -RZ, R37.H0_H0 ;  /* 0x20000025ff307230 */ /* 0x000fe20000004100 */
[----:B------:R-:W-:Y:S01]  /*9ec0*/  F2FP.F16.F32.PACK_AB R44, R44, R29 ;  /* 0x0000001d2c2c723e */ /* 0x000fe200000000ff */
[----:B------:R-:W-:Y:S01]  /*9ed0*/  HADD2.F32 R45, -RZ, R28.H1_H1 ;  /* 0x3000001cff2d7230 */ /* 0x000fe20000004100 */
[----:B------:R-:W-:Y:S01]  /*9ee0*/  F2FP.F16.F32.PACK_AB R29, R40, R13 ;  /* 0x0000000d281d723e */ /* 0x000fe200000000ff */
[--C-:B------:R-:W-:Y:S01]  /*9ef0*/  HADD2.F32 R41, -RZ, R12.reuse.H1_H1 ;  /* 0x3000000cff297230 */ /* 0x100fe20000004100 */
[----:B------:R-:W-:Y:S01]  /*9f00*/  F2FP.F16.F32.PACK_AB R31, R46, R31 ;  /* 0x0000001f2e1f723e */ /* 0x000fe200000000ff */
[----:B------:R-:W-:-:S02]  /*9f10*/  HADD2.F32 R37, -RZ, R12.H0_H0 ;  /* 0x2000000cff257230 */ /* 0x000fc40000004100 */
[----:B------:R-:W-:Y:S01]  /*9f20*/  FMUL.FTZ R12, R43, R148 ;  /* 0x000000942b0c7220 */ /* 0x000fe20000410000 */
[----:B------:R-:W-:Y:S02]  /*9f30*/  HADD2.F32 R36, -RZ, R36.H0_H0 ;  /* 0x20000024ff247230 */ /* 0x000fe40000004100 */
[-C--:B------:R-:W-:Y:S01]  /*9f40*/  FMUL.FTZ R50, R45, R48.reuse ;  /* 0x000000302d327220 */ /* 0x080fe20000410000 */
[----:B------:R-:W-:Y:S01]  /*9f50*/  FMUL.FTZ R48, R41, R48 ;  /* 0x0000003029307220 */ /* 0x000fe20000410000 */
[C---:B------:R-:W-:Y:S01]  /*9f60*/  FMUL.FTZ R28, R37.reuse, R148 ;  /* 0x00000094251c7220 */ /* 0x040fe20000410000 */
[----:B------:R-:W-:Y:S01]  /*9f70*/  FFMA.FTZ R12, R37, R146, -R12 ;  /* 0x00000092250c7223 */ /* 0x000fe2000001080c */
[-C--:B------:R-:W-:Y:S01]  /*9f80*/  FFMA.FTZ R37, R41, R36.reuse, -R50 ;  /* 0x0000002429257223 */ /* 0x080fe20000010832 */
[----:B------:R-:W-:Y:S01]  /*9f90*/  FFMA.FTZ R41, R45, R36, R48 ;  /* 0x000000242d297223 */ /* 0x000fe20000010030 */
[----:B------:R-:W-:Y:S02]  /*9fa0*/  HADD2.F32 R45, -RZ, R39.H0_H0 ;  /* 0x20000027ff2d7230 */ /* 0x000fe40000004100 */
[----:B------:R-:W-:Y:S01]  /*9fb0*/  FFMA.FTZ R28, R43, R146, R28 ;  /* 0x000000922b1c7223 */ /* 0x000fe2000001001c */
[----:B------:R-:W-:Y:S01]  /*9fc0*/  HADD2.F32 R39, -RZ, R30.H0_H0 ;  /* 0x2000001eff277230 */ /* 0x000fe20000004100 */
[----:B------:R-:W-:Y:S01]  /*9fd0*/  F2FP.F16.F32.PACK_AB R12, R37, R12 ;  /* 0x0000000c250c723e */ /* 0x000fe200000000ff */
[----:B------:R-:W-:-:S02]  /*9fe0*/  HADD2.F32 R144, -RZ, R144.H0_H0 ;  /* 0x20000090ff907230 */ /* 0x000fc40000004100 */
[----:B------:R-:W-:Y:S01]  /*9ff0*/  HADD2.F32 R36, -RZ, R14.H0_H0 ;  /* 0x2000000eff247230 */ /* 0x000fe20000004100 */
[----:B------:R-:W-:Y:S01]  /*a000*/  F2FP.F16.F32.PACK_AB R28, R41, R28 ;  /* 0x0000001c291c723e */ /* 0x000fe200000000ff */
[----:B------:R-:W-:Y:S02]  /*a010*/  HADD2.F32 R30, -RZ, R30.H1_H1 ;  /* 0x3000001eff1e7230 */ /* 0x000fe40000004100 */
[-C--:B------:R-:W-:Y:S01]  /*a020*/  FMUL.FTZ R47, R39, R144.reuse ;  /* 0x00000090272f7220 */ /* 0x080fe20000410000 */
[----:B------:R-:W-:Y:S02]  /*a030*/  HADD2.F32 R14, -RZ, R14.H1_H1 ;  /* 0x3000000eff0e7230 */ /* 0x000fe40000004100 */
[----:B------:R-:W-:Y:S01]  /*a040*/  FMUL.FTZ R144, R36, R144 ;  /* 0x0000009024907220 */ /* 0x000fe20000410000 */
[----:B------:R-:W-:Y:S02]  /*a050*/  HADD2.F32 R147, -RZ, R147.H0_H0 ;  /* 0x20000093ff937230 */ /* 0x000fe40000004100 */
[----:B------:R-:W-:Y:S01]  /*a060*/  FMUL.FTZ R49, R30, R45 ;  /* 0x0000002d1e317220 */ /* 0x000fe20000410000 */
[----:B------:R-:W-:-:S02]  /*a070*/  HADD2.F32 R43, -RZ, R38.H0_H0 ;  /* 0x20000026ff2b7230 */ /* 0x000fc40000004100 */
[----:B------:R-:W-:Y:S01]  /*a080*/  FMUL.FTZ R45, R14, R45 ;  /* 0x0000002d0e2d7220 */ /* 0x000fe20000410000 */
[----:B------:R-:W-:Y:S02]  /*a090*/  IMAD.MOV.U32 R13, RZ, RZ, R15 ;  /* 0x000000ffff0d7224 */ /* 0x000fe400078e000f */
[-C--:B------:R-:W-:Y:S01]  /*a0a0*/  FFMA.FTZ R47, R36, R147.reuse, -R47 ;  /* 0x00000093242f7223 */ /* 0x080fe2000001082f */
[----:B------:R-:W-:Y:S01]  /*a0b0*/  FFMA.FTZ R144, R39, R147, R144 ;  /* 0x0000009327907223 */ /* 0x000fe20000010090 */
[-C--:B------:R-:W-:Y:S01]  /*a0c0*/  FFMA.FTZ R14, R14, R43.reuse, -R49 ;  /* 0x0000002b0e0e7223 */ /* 0x080fe20000010831 */
[----:B------:R-:W-:Y:S01]  /*a0d0*/  FFMA.FTZ R45, R30, R43, R45 ;  /* 0x0000002b1e2d7223 */ /* 0x000fe2000001002d */
[----:B------:R-:W-:-:S03]  /*a0e0*/  IMAD.MOV.U32 R15, RZ, RZ, R44 ;  /* 0x000000ffff0f7224 */ /* 0x000fc600078e002c */
[----:B------:R-:W-:Y:S02]  /*a0f0*/  F2FP.F16.F32.PACK_AB R14, R14, R47 ;  /* 0x0000002f0e0e723e */ /* 0x000fe400000000ff */
[----:B------:R-:W-:-:S07]  /*a100*/  F2FP.F16.F32.PACK_AB R30, R45, R144 ;  /* 0x000000902d1e723e */ /* 0x000fce00000000ff */
.L_x_546:
[----:B------:R-:W-:Y:S05]  /*a110*/  BSYNC B1 ;  /* 0x0000000000017941 */ /* 0x000fea0003800000 */
.L_x_545:
[----:B0-----:R0:W-:Y:S01]  /*a120*/  ST.E.128 desc[UR56][R34.64], R12 ;  /* 0x0000000c22007985 */ /* 0x0011e2000c101d38 */
[----:B------:R-:W-:-:S13]  /*a130*/  ISETP.GE.AND P3, PT, R11, R135, PT ;  /* 0x000000870b00720c */ /* 0x000fda0003f66270 */
[----:B------:R-:W-:Y:S05]  /*a140*/  @P3 BRA `(.L_x_493) ;  /* 0x0000000400d83947 */ /* 0x000fea0003800000 */
[----:B------:R-:W-:-:S05]  /*a150*/  IMAD.WIDE R32, R11, 0x2, R32 ;  /* 0x000000020b207825 */ /* 0x000fca00078e0220 */
[----:B-1----:R1:W-:Y:S01]  /*a160*/  ST.E.128 desc[UR56][R32.64], R28 ;  /* 0x0000001c20007985 */ /* 0x0023e2000c101d38 */
[----:B------:R-:W-:Y:S05]  /*a170*/  BRA `(.L_x_493) ;  /* 0x0000000400cc7947 */ /* 0x000fea0003800000 */
.L_x_458:
[----:B------:R-:W-:-:S06]  /*a180*/  UISETP.NE.AND UP0, UPT, UR58, 0x3, UPT ;  /* 0x000000033a00788c */ /* 0x000fcc000bf05270 */
[----:B------:R-:W-:-:S13]  /*a190*/  PLOP3.LUT P2, PT, PT, PT, UP0, 0x80, 0x0 ;  /* 0x000000000000781c */ /* 0x000fda0003f4f008 */
[----:B------:R-:W-:Y:S05]  /*a1a0*/  @!P2 BRA `(.L_x_547) ;  /* 0x000000000004a947 */ /* 0x000fea0003800000 */
[----:B------:R-:W-:Y:S01]  /*a1b0*/  BPT.TRAP 0x1 ;  /* 0x000000040000795c */ /* 0x000fe20000300000 */
.L_x_547:
[----:B------:R-:W-:Y:S01]  /*a1c0*/  LEA R85, R18, R2, 0x3 ;  /* 0x0000000212557211 */ /* 0x000fe200078e18ff */
[----:B------:R-:W-:Y:S01]  /*a1d0*/  BSSY B1, `(.L_x_548) ;  /* 0x0000005000017945 */ /* 0x000fe20003800000 */
[----:B------:R-:W-:Y:S02]  /*a1e0*/  SHF.L.U32 R86, R167, 0x1f, RZ ;  /* 0x0000001fa7567819 */ /* 0x000fe400000006ff */
[----:B------:R-:W-:Y:S02]  /*a1f0*/  SHF.R.S32.HI R82, RZ, 0x1f, R81 ;  /* 0x0000001fff527819 */ /* 0x000fe40000011451 */
[----:B------:R-:W1:Y:S02]  /*a200*/  SYNCS.PHASECHK.TRANS64.TRYWAIT P3, [R85+URZ+0x2a890], R86 ;  /* 0x02a89056550075a7 */ /* 0x000e64000806017f */
[----:B-1----:R-:W-:Y:S05]  /*a210*/  @!P3 BRA `(.L_x_549) ;  /* 0x0000017000c0b947 */ /* 0x002fea0003800000 */
.L_x_809:
[----:B------:R-:W-:Y:S05]  /*a220*/  BSYNC B1 ;  /* 0x0000000000017941 */ /* 0x000fea0003800000 */
.L_x_548:
[----:B------:R-:W-:Y:S01]  /*a230*/  ULDC.64 UR4, c[0x0][0x300] ;  /* 0x0000c00000047ab9 */ /* 0x000fe20000000a00 */
[----:B-----5:R-:W-:Y:S01]  /*a240*/  SHF.R.S32.HI R83, RZ, 0x1f, R80 ;  /* 0x0000001fff537819 */ /* 0x020fe20000011450 */
[----:B------:R-:W-:Y:S01]  /*a250*/  IMAD R14, R82, UR4, RZ ;  /* 0x00000004520e7c24 */ /* 0x000fe2000f8e02ff */
[----:B------:R-:W-:Y:S01]  /*a260*/  ULDC.64 UR6, c[0x0][0x2e8] ;  /* 0x0000ba0000067ab9 */ /* 0x000fe20000000a00 */
[----:B0-----:R-:W-:-:S04]  /*a270*/  IMAD.WIDE.U32 R12, R81, UR4, RZ ;  /* 0x00000004510c7c25 */ /* 0x001fc8000f8e00ff */
[----:B------:R-:W-:Y:S01]  /*a280*/  IMAD R11, R81, UR5, R14 ;  /* 0x00000005510b7c24 */ /* 0x000fe2000f8e020e */
[----:B------:R-:W-:Y:S01]  /*a290*/  ULDC.64 UR4, c[0x0][0x310] ;  /* 0x0000c40000047ab9 */ /* 0x000fe20000000a00 */
[----:B------:R-:W-:Y:S02]  /*a2a0*/  IMAD R84, R24, -0x60, R25 ;  /* 0xffffffa018547824 */ /* 0x000fe400078e0219 */
[----:B------:R-:W-:Y:S02]  /*a2b0*/  IMAD R15, R83, UR4, RZ ;  /* 0x00000004530f7c24 */ /* 0x000fe4000f8e02ff */
[----:B------:R-:W-:Y:S01]  /*a2c0*/  IMAD.IADD R13, R13, 0x1, R11 ;  /* 0x000000010d0d7824 */ /* 0x000fe200078e020b */
[----:B------:R-:W-:Y:S01]  /*a2d0*/  VIMNMX R84, R84, 0x60, PT ;  /* 0x0000006054547848 */ /* 0x000fe20003fe0100 */
[C---:B------:R-:W-:Y:S02]  /*a2e0*/  IMAD R15, R80.reuse, UR5, R15 ;  /* 0x00000005500f7c24 */ /* 0x040fe4000f8e020f */
[----:B------:R-:W-:Y:S01]  /*a2f0*/  IMAD.WIDE.U32 R12, R80, UR4, R12 ;  /* 0x00000004500c7c25 */ /* 0x000fe2000f8e000c */
[----:B------:R-:W-:Y:S01]  /*a300*/  ULDC.64 UR4, c[0x0][0x308] ;  /* 0x0000c20000047ab9 */ /* 0x000fe20000000a00 */
[----:B------:R-:W-:-:S02]  /*a310*/  IADD3 R38, -R166, R84, RZ ;  /* 0x00000054a6267210 */ /* 0x000fc40007ffe1ff */
[----:B------:R-:W-:Y:S02]  /*a320*/  IMAD.IADD R13, R13, 0x1, R15 ;  /* 0x000000010d0d7824 */ /* 0x000fe400078e020f */
[----:B------:R-:W-:Y:S01]  /*a330*/  IMAD.WIDE.U32 R12, R162, UR4, R12 ;  /* 0x00000004a20c7c25 */ /* 0x000fe2000f8e000c */
[----:B------:R-:W-:-:S03]  /*a340*/  UMOV UR4, 0xffffffff ;  /* 0xffffffff00047882 */ /* 0x000fc60000000000 */
[----:B------:R-:W-:Y:S01]  /*a350*/  IMAD R37, R162, UR5, R13 ;  /* 0x00000005a2257c24 */ /* 0x000fe2000f8e020d */
[----:B------:R-:W-:-:S04]  /*a360*/  LEA R36, P3, R12, UR6, 0x1 ;  /* 0x000000060c247c11 */ /* 0x000fc8000f8608ff */
[----:B------:R-:W-:Y:S02]  /*a370*/  LEA.HI.X R37, R12, UR7, R37, 0x1, P3 ;  /* 0x000000070c257c11 */ /* 0x000fe400098f0c25 */
[----:B------:R-:W-:Y:S01]  /*a380*/  ISETP.GE.AND P3, PT, R38, 0x1, PT ;  /* 0x000000012600780c */ /* 0x000fe20003f66270 */
[----:B------:R-:W-:-:S12]  /*a390*/  BRA.DIV UR4, `(.L_x_550) ;  /* 0x0000017204747947 */ /* 0x000fd8000b800000 */
[----:B------:R0:W2:Y:S04]  /*a3a0*/  SHFL.IDX PT, R40, R37, RZ, 0x1c1f ;  /* 0x001c1fff25287589 */ /* 0x0000a800000e0000 */
[----:B------:R0:W3:Y:S02]  /*a3b0*/  SHFL.IDX PT, R39, R36, RZ, 0x1c1f ;  /* 0x001c1fff24277589 */ /* 0x0000e400000e0000 */
.L_x_813:
[----:B------:R-:W-:Y:S04]  /*a3c0*/  BSSY B1, `(.L_x_551) ;  /* 0x0000025000017945 */ /* 0x000fe80003800000 */
[----:B------:R-:W-:Y:S05]  /*a3d0*/  @!P3 BRA `(.L_x_552) ;  /* 0x00000000008cb947 */ /* 0x000fea0003800000 */
[----:B------:R-:W-:Y:S02]  /*a3e0*/  ULDC UR4, c[0x0][0x2f4] ;  /* 0x0000bd0000047ab9 */ /* 0x000fe40000000800 */
[----:B------:R-:W-:Y:S02]  /*a3f0*/  ISETP.GE.AND P5, PT, R16, UR4, PT ;  /* 0x0000000410007c0c */ /* 0x000fe4000bfa6270 */
[----:B------:R-:W-:-:S11]  /*a400*/  ISETP.GE.AND P4, PT, R19, UR4, PT ;  /* 0x0000000413007c0c */ /* 0x000fd6000bf86270 */
[----:B------:R-:W4:Y:S01]  /*a410*/  @!P5 LDS.128 R12, [R29] ;  /* 0x000000001d0cd984 */ /* 0x000f220000000c00 */
[----:B---3--:R-:W-:-:S04]  /*a420*/  @!P5 LEA R34, P3, R16, R39, 0x1 ;  /* 0x000000271022d211 */ /* 0x008fc800078608ff */
[----:B--2---:R-:W-:Y:S02]  /*a430*/  @!P5 LEA.HI.X R35, R16, R40, R17, 0x1, P3 ;  /* 0x000000281023d211 */ /* 0x004fe400018f0c11 */
[----:B------:R-:W-:-:S04]  /*a440*/  @!P4 LEA R32, P3, R19, R39, 0x1 ;  /* 0x000000271320c211 */ /* 0x000fc800078608ff */
[----:B------:R-:W-:Y:S02]  /*a450*/  @!P4 LEA.HI.X R33, R19, R40, R165, 0x1, P3 ;  /* 0x000000281321c211 */ /* 0x000fe400018f0ca5 */
[----:B------:R-:W-:-:S13]  /*a460*/  ISETP.GE.AND P3, PT, R22, UR4, PT ;  /* 0x0000000416007c0c */ /* 0x000fda000bf66270 */
[----:B------:R-:W-:-:S04]  /*a470*/  @!P3 LEA R30, P6, R22, R39, 0x1 ;  /* 0x00000027161eb211 */ /* 0x000fc800078c08ff */
[----:B------:R-:W-:Y:S01]  /*a480*/  @!P3 LEA.HI.X R31, R22, R40, R176, 0x1, P6 ;  /* 0x00000028161fb211 */ /* 0x000fe200030f0cb0 */
[----:B----4-:R2:W-:Y:S01]  /*a490*/  @!P5 ST.E.128 desc[UR56][R34.64], R12 ;  /* 0x0000000c2200d985 */ /* 0x0105e2000c101d38 */
[----:B------:R-:W-:-:S13]  /*a4a0*/  ISETP.GE.AND P5, PT, R0, UR4, PT ;  /* 0x0000000400007c0c */ /* 0x000fda000bfa6270 */
[----:B------:R-:W3:Y:S01]  /*a4b0*/  @!P5 LDS.128 R12, [R28] ;  /* 0x000000001c0cd984 */ /* 0x000ee20000000c00 */
[----:B------:R-:W-:Y:S01]  /*a4c0*/  @!P5 IMAD.SHL.U32 R11, R163, 0x8, RZ ;  /* 0x00000008a30bd824 */ /* 0x000fe200078e00ff */
[----:B--2---:R-:W-:Y:S01]  /*a4d0*/  @!P5 MOV R35, R40 ;  /* 0x000000280023d202 */ /* 0x004fe20000000f00 */
[----:B------:R-:W-:-:S04]  /*a4e0*/  @!P5 IMAD.MOV.U32 R34, RZ, RZ, R39 ;  /* 0x000000ffff22d224 */ /* 0x000fc800078e0027 */
[----:B------:R-:W-:-:S05]  /*a4f0*/  @!P5 IMAD.WIDE R34, R11, 0x2, R34 ;  /* 0x000000020b22d825 */ /* 0x000fca00078e0222 */
[----:B---3--:R2:W-:Y:S01]  /*a500*/  @!P5 ST.E.128 desc[UR56][R34.64], R12 ;  /* 0x0000000c2200d985 */ /* 0x0085e2000c101d38 */
[----:B------:R-:W-:-:S13]  /*a510*/  ISETP.GE.AND P5, PT, R3, UR4, PT ;  /* 0x0000000403007c0c */ /* 0x000fda000bfa6270 */
[----:B------:R-:W3:Y:S01]  /*a520*/  @!P5 LDS.128 R12, [R29+0x3000] ;  /* 0x003000001d0cd984 */ /* 0x000ee20000000c00 */
[----:B------:R-:W-:Y:S01]  /*a530*/  @!P5 IMAD.SHL.U32 R11, R164, 0x8, RZ ;  /* 0x00000008a40bd824 */ /* 0x000fe200078e00ff */
[----:B--2---:R-:W-:Y:S01]  /*a540*/  @!P5 MOV R35, R40 ;  /* 0x000000280023d202 */ /* 0x004fe20000000f00 */
[----:B------:R-:W-:-:S04]  /*a550*/  @!P5 IMAD.MOV.U32 R34, RZ, RZ, R39 ;  /* 0x000000ffff22d224 */ /* 0x000fc800078e0027 */
[----:B------:R-:W-:-:S05]  /*a560*/  @!P5 IMAD.WIDE R34, R11, 0x2, R34 ;  /* 0x000000020b22d825 */ /* 0x000fca00078e0222 */
[----:B---3--:R2:W-:Y:S01]  /*a570*/  @!P5 ST.E.128 desc[UR56][R34.64], R12 ;  /* 0x0000000c2200d985 */ /* 0x0085e2000c101d38 */
[----:B------:R-:W-:-:S03]  /*a580*/  ISETP.GE.AND P5, PT, R23, UR4, PT ;  /* 0x0000000417007c0c */ /* 0x000fc6000bfa6270 */
[----:B------:R-:W3:Y:S10]  /*a590*/  @!P4 LDS.128 R12, [R28+0x3000] ;  /* 0x003000001c0cc984 */ /* 0x000ef40000000c00 */
[----:B--2---:R-:W-:-:S04]  /*a5a0*/  @!P5 LEA R34, P6, R23, R39, 0x1 ;  /* 0x000000271722d211 */ /* 0x004fc800078c08ff */
[----:B------:R-:W-:Y:S01]  /*a5b0*/  @!P5 LEA.HI.X R35, R23, R40, R175, 0x1, P6 ;  /* 0x000000281723d211 */ /* 0x000fe200030f0caf */
[----:B---3--:R-:W-:Y:S04]  /*a5c0*/  @!P4 ST.E.128 desc[UR56][R32.64], R12 ;  /* 0x0000000c2000c985 */ /* 0x008fe8000c101d38 */
[----:B------:R-:W2:Y:S04]  /*a5d0*/  @!P3 LDS.128 R12, [R29+0x6000] ;  /* 0x006000001d0cb984 */ /* 0x000ea80000000c00 */
[----:B--2---:R-:W-:Y:S04]  /*a5e0*/  @!P3 ST.E.128 desc[UR56][R30.64], R12 ;  /* 0x0000000c1e00b985 */ /* 0x004fe8000c101d38 */
[----:B------:R-:W2:Y:S04]  /*a5f0*/  @!P5 LDS.128 R12, [R28+0x6000] ;  /* 0x006000001c0cd984 */ /* 0x000ea80000000c00 */
[----:B--2---:R4:W-:Y:S02]  /*a600*/  @!P5 ST.E.128 desc[UR56][R34.64], R12 ;  /* 0x0000000c2200d985 */ /* 0x0049e4000c101d38 */
.L_x_552:
[----:B------:R-:W-:Y:S05]  /*a610*/  BSYNC B1 ;  /* 0x0000000000017941 */ /* 0x000fea0003800000 */
.L_x_551:
[----:B------:R-:W-:-:S03]  /*a620*/  UMOV UR4, 0xffffffff ;  /* 0xffffffff00047882 */ /* 0x000fc60000000000 */
[----:B------:R-:W-:Y:S05]  /*a630*/  BRA.DIV UR4, `(.L_x_553) ;  /* 0x0000017204187947 */ /* 0x000fea000b800000 */
[----:B--2---:R2:W0:Y:S04]  /*a640*/  SHFL.IDX PT, R40, R37, 0x1, 0x1c1f ;  /* 0x003c1f0025287f89 */ /* 0x00442800000e0000 */
[----:B---3--:R2:W3:Y:S02]  /*a650*/  SHFL.IDX PT, R39, R36, 0x1, 0x1c1f ;  /* 0x003c1f0024277f89 */ /* 0x0084e400000e0000 */
.L_x_817:
[----:B------:R-:W-:-:S13]  /*a660*/  ISETP.GE.AND P3, PT, R38, 0x41, PT ;  /* 0x000000412600780c */ /* 0x000fda0003f66270 */
[----:B------:R-:W-:Y:S05]  /*a670*/  @!P3 BRA `(.L_x_493) ;  /* 0x00000000008cb947 */ /* 0x000fea0003800000 */
[----:B------:R-:W-:Y:S02]  /*a680*/  ULDC UR4, c[0x0][0x2f4] ;  /* 0x0000bd0000047ab9 */ /* 0x000fe40000000800 */
[----:B------:R-:W-:Y:S02]  /*a690*/  ISETP.GE.AND P5, PT, R16, UR4, PT ;  /* 0x0000000410007c0c */ /* 0x000fe4000bfa6270 */
[----:B------:R-:W-:-:S11]  /*a6a0*/  ISETP.GE.AND P4, PT, R19, UR4, PT ;  /* 0x0000000413007c0c */ /* 0x000fd6000bf86270 */
[----:B----4-:R-:W4:Y:S01]  /*a6b0*/  @!P5 LDS.128 R12, [R29+0x2000] ;  /* 0x002000001d0cd984 */ /* 0x010f220000000c00 */
[----:B---3--:R-:W-:-:S04]  /*a6c0*/  @!P5 LEA R34, P3, R16, R39, 0x1 ;  /* 0x000000271022d211 */ /* 0x008fc800078608ff */
[----:B0-----:R-:W-:Y:S02]  /*a6d0*/  @!P5 LEA.HI.X R35, R16, R40, R17, 0x1, P3 ;  /* 0x000000281023d211 */ /* 0x001fe400018f0c11 */
[----:B------:R-:W-:-:S04]  /*a6e0*/  @!P4 LEA R32, P3, R19, R39, 0x1 ;  /* 0x000000271320c211 */ /* 0x000fc800078608ff */
[----:B------:R-:W-:Y:S02]  /*a6f0*/  @!P4 LEA.HI.X R33, R19, R40, R165, 0x1, P3 ;  /* 0x000000281321c211 */ /* 0x000fe400018f0ca5 */
[----:B------:R-:W-:-:S13]  /*a700*/  ISETP.GE.AND P3, PT, R22, UR4, PT ;  /* 0x0000000416007c0c */ /* 0x000fda000bf66270 */
[----:B------:R-:W-:-:S04]  /*a710*/  @!P3 LEA R30, P6, R22, R39, 0x1 ;  /* 0x00000027161eb211 */ /* 0x000fc800078c08ff */
[----:B------:R-:W-:Y:S01]  /*a720*/  @!P3 LEA.HI.X R31, R22, R40, R176, 0x1, P6 ;  /* 0x00000028161fb211 */ /* 0x000fe200030f0cb0 */
[----:B----4-:R0:W-:Y:S01]  /*a730*/  @!P5 ST.E.128 desc[UR56][R34.64], R12 ;  /* 0x0000000c2200d985 */ /* 0x0101e2000c101d38 */
[----:B------:R-:W-:-:S13]  /*a740*/  ISETP.GE.AND P5, PT, R0, UR4, PT ;  /* 0x0000000400007c0c */ /* 0x000fda000bfa6270 */
[----:B------:R-:W3:Y:S01]  /*a750*/  @!P5 LDS.128 R12, [R28+0x2000] ;  /* 0x002000001c0cd984 */ /* 0x000ee20000000c00 */
[----:B------:R-:W-:Y:S01]  /*a760*/  @!P5 IMAD.SHL.U32 R11, R163, 0x8, RZ ;  /* 0x00000008a30bd824 */ /* 0x000fe200078e00ff */
[----:B0-----:R-:W-:Y:S01]  /*a770*/  @!P5 MOV R35, R40 ;  /* 0x000000280023d202 */ /* 0x001fe20000000f00 */
[----:B------:R-:W-:-:S04]  /*a780*/  @!P5 IMAD.MOV.U32 R34, RZ, RZ, R39 ;  /* 0x000000ffff22d224 */ /* 0x000fc800078e0027 */
[----:B------:R-:W-:-:S05]  /*a790*/  @!P5 IMAD.WIDE R34, R11, 0x2, R34 ;  /* 0x000000020b22d825 */ /* 0x000fca00078e0222 */
[----:B---3--:R0:W-:Y:S01]  /*a7a0*/  @!P5 ST.E.128 desc[UR56][R34.64], R12 ;  /* 0x0000000c2200d985 */ /* 0x0081e2000c101d38 */
[----:B------:R-:W-:-:S13]  /*a7b0*/  ISETP.GE.AND P5, PT, R3, UR4, PT ;  /* 0x0000000403007c0c */ /* 0x000fda000bfa6270 */
[----:B------:R-:W3:Y:S01]  /*a7c0*/  @!P5 LDS.128 R12, [R29+0x5000] ;  /* 0x005000001d0cd984 */ /* 0x000ee20000000c00 */
[----:B------:R-:W-:Y:S01]  /*a7d0*/  @!P5 IMAD.SHL.U32 R11, R164, 0x8, RZ ;  /* 0x00000008a40bd824 */ /* 0x000fe200078e00ff */
[----:B0-----:R-:W-:Y:S01]  /*a7e0*/  @!P5 MOV R35, R40 ;  /* 0x000000280023d202 */ /* 0x001fe20000000f00 */
[----:B------:R-:W-:-:S04]  /*a7f0*/  @!P5 IMAD.MOV.U32 R34, RZ, RZ, R39 ;  /* 0x000000ffff22d224 */ /* 0x000fc800078e0027 */
[----:B------:R-:W-:-:S05]  /*a800*/  @!P5 IMAD.WIDE R34, R11, 0x2, R34 ;  /* 0x000000020b22d825 */ /* 0x000fca00078e0222 */
[----:B---3--:R0:W-:Y:S01]  /*a810*/  @!P5 ST.E.128 desc[UR56][R34.64], R12 ;  /* 0x0000000c2200d985 */ /* 0x0081e2000c101d38 */
[----:B------:R-:W-:-:S03]  /*a820*/  ISETP.GE.AND P5, PT, R23, UR4, PT ;  /* 0x0000000417007c0c */ /* 0x000fc6000bfa6270 */
[----:B------:R-:W3:Y:S10]  /*a830*/  @!P4 LDS.128 R12, [R28+0x5000] ;  /* 0x005000001c0cc984 */ /* 0x000ef40000000c00 */
[----:B0-----:R-:W-:-:S04]  /*a840*/  @!P5 LEA R34, P6, R23, R39, 0x1 ;  /* 0x000000271722d211 */ /* 0x001fc800078c08ff */
[----:B------:R-:W-:Y:S01]  /*a850*/  @!P5 LEA.HI.X R35, R23, R40, R175, 0x1, P6 ;  /* 0x000000281723d211 */ /* 0x000fe200030f0caf */
[----:B---3--:R-:W-:Y:S04]  /*a860*/  @!P4 ST.E.128 desc[UR56][R32.64], R12 ;  /* 0x0000000c2000c985 */ /* 0x008fe8000c101d38 */
[----:B------:R-:W0:Y:S04]  /*a870*/  @!P3 LDS.128 R12, [R29+0x8000] ;  /* 0x008000001d0cb984 */ /* 0x000e280000000c00 */
[----:B0-----:R-:W-:Y:S04]  /*a880*/  @!P3 ST.E.128 desc[UR56][R30.64], R12 ;  /* 0x0000000c1e00b985 */ /* 0x001fe8000c101d38 */
[----:B------:R-:W0:Y:S04]  /*a890*/  @!P5 LDS.128 R12, [R28+0x8000] ;  /* 0x008000001c0cd984 */ /* 0x000e280000000c00 */
[----:B0-----:R0:W-:Y:S02]  /*a8a0*/  @!P5 ST.E.128 desc[UR56][R34.64], R12 ;  /* 0x0000000c2200d985 */ /* 0x0011e4000c101d38 */
.L_x_493:
[----:B------:R-:W-:Y:S05]  /*a8b0*/  BSYNC B0 ;  /* 0x0000000000007941 */ /* 0x000fea0003800000 */
.L_x_457:
[----:B---3--:R-:W3:Y:S01]  /*a8c0*/  S2R R11, SR_TID.X ;  /* 0x00000000000b7919 */ /* 0x008ee20000002100 */
[----:B------:R-:W-:Y:S01]  /*a8d0*/  @!PT LDS RZ, [RZ] ;  /* 0x00000000fffff984 */ /* 0x000fe20000000800 */
[----:B------:R-:W-:Y:S01]  /*a8e0*/  @!PT LDS RZ, [RZ] ;  /* 0x00000000fffff984 */ /* 0x000fe20000000800 */
[----:B------:R-:W-:Y:S01]  /*a8f0*/  @!PT LDS RZ, [RZ] ;  /* 0x00000000fffff984 */ /* 0x000fe20000000800 */
[----:B------:R-:W-:Y:S01]  /*a900*/  @!PT LDS RZ, [RZ] ;  /* 0x00000000fffff984 */ /* 0x000fe20000000800 */
[----:B------:R5:W-:Y:S06]  /*a910*/  MEMBAR.ALL.CTA ;  /* 0x0000000000007992 */ /* 0x000bec0000008000 */
[----:B-----5:R-:W5:Y:S01]  /*a920*/  FENCE.VIEW.ASYNC.S ;  /* 0x00000000000073c6 */ /* 0x020f620000000000 */
[----:B------:R-:W-:Y:S05]  /*a930*/  WARPSYNC.ALL ;  /* 0x0000000000007948 */ /* 0x000fea0003800000 */
[----:B------:R-:W-:Y:S01]  /*a940*/  BSSY B0, `(.L_x_554) ;  /* 0x0000009000007945 */ /* 0x000fe20003800000 */
[----:B---3--:R-:W-:Y:S01]  /*a950*/  LOP3.LUT R11, R11, 0x7f, RZ, 0xc0, !PT ;  /* 0x0000007f0b0b7812 */ /* 0x008fe200078ec0ff */
[----:B-----5:R3:W-:Y:S03]  /*a960*/  BAR.SYNC.DEFER_BLOCKING R218, 0x80 ;  /* 0x000200da0000751d */ /* 0x0207e60000010000 */
[----:B------:R-:W-:-:S13]  /*a970*/  ISETP.NE.AND P3, PT, R11, RZ, PT ;  /* 0x000000ff0b00720c */ /* 0x000fda0003f65270 */
[----:B------:R-:W-:-:S05]  /*a980*/  @!P3 VIADD R11, R85, 0x2a8a0 ;  /* 0x0002a8a0550bb836 */ /* 0x000fca0000000000 */
[----:B------:R-:W-:-:S04]  /*a990*/  @!P3 PRMT R11, RZ, 0x654, R11 ;  /* 0x00000654ff0bb816 */ /* 0x000fc8000000000b */
[----:B------:R3:W-:Y:S01]  /*a9a0*/  @!P3 SYNCS.ARRIVE.TRANS64.RED.A1T0 RZ, [R11+URZ], RZ ;  /* 0x000000ff0bffb9a7 */ /* 0x0007e2000810043f */
[----:B------:R-:W-:Y:S05]  /*a9b0*/  @!P2 BRA `(.L_x_555) ;  /* 0x000000000004a947 */ /* 0x000fea0003800000 */
[----:B------:R-:W-:Y:S01]  /*a9c0*/  BPT.TRAP 0x1 ;  /* 0x000000040000795c */ /* 0x000fe20000300000 */
.L_x_555:
[----:B------:R-:W-:Y:S05]  /*a9d0*/  BSYNC B0 ;  /* 0x0000000000007941 */ /* 0x000fea0003800000 */
.L_x_554:
[----:B------:R-:W5:Y:S01]  /*a9e0*/  SYNCS.PHASECHK.TRANS64.TRYWAIT P2, [R85+URZ+0x2a8b0], R86 ;  /* 0x02a8b056550075a7 */ /* 0x000f62000804017f */
[----:B------:R-:W-:Y:S04]  /*a9f0*/  BSSY B0, `(.L_x_556) ;  /* 0x0000002000007945 */ /* 0x000fe80003800000 */
[----:B-----5:R-:W-:Y:S05]  /*aa00*/  @!P2 BRA `(.L_x_557) ;  /* 0x0000016c0070a947 */ /* 0x020fea0003800000 */
.L_x_818:
[----:B------:R-:W-:Y:S05]  /*aa10*/  BSYNC B0 ;  /* 0x0000000000007941 */ /* 0x000fea0003800000 */
.L_x_556:
[----:B------:R-:W-:Y:S01]  /*aa20*/  ULDC.64 UR4, c[0x0][0x328] ;  /* 0x0000ca0000047ab9 */ /* 0x000fe20000000a00 */
[----:B------:R-:W-:Y:S01]  /*aa30*/  ULDC.64 UR6, c[0x0][0x318] ;  /* 0x0000c60000067ab9 */ /* 0x000fe20000000a00 */
[----:B------:R-:W-:Y:S01]  /*aa40*/  IMAD R82, R82, UR4, RZ ;  /* 0x0000000452527c24 */ /* 0x000fe2000f8e02ff */
[----:B------:R-:W-:Y:S01]  /*aa50*/  BSSY B0, `(.L_x_558) ;  /* 0x000002b000007945 */ /* 0x000fe20003800000 */
[----:B0-2-4-:R-:W-:-:S04]  /*aa60*/  IMAD.WIDE.U32 R12, R81, UR4, RZ ;  /* 0x00000004510c7c25 */ /* 0x015fc8000f8e00ff */
[----:B------:R-:W-:Y:S01]  /*aa70*/  IMAD R81, R81, UR5, R82 ;  /* 0x0000000551517c24 */ /* 0x000fe2000f8e0252 */
[----:B------:R-:W-:Y:S01]  /*aa80*/  ULDC.64 UR4, c[0x0][0x338] ;  /* 0x0000ce0000047ab9 */ /* 0x000fe20000000a00 */
[----:B------:R-:W-:Y:S02]  /*aa90*/  IMAD.IADD R84, R84, 0x1, -R166 ;  /* 0x0000000154547824 */ /* 0x000fe400078e0aa6 */
[----:B------:R-:W-:Y:S02]  /*aaa0*/  IMAD R83, R83, UR4, RZ ;  /* 0x0000000453537c24 */ /* 0x000fe4000f8e02ff */
[----:B------:R-:W-:Y:S02]  /*aab0*/  IMAD.IADD R13, R13, 0x1, R81 ;  /* 0x000000010d0d7824 */ /* 0x000fe400078e0251 */
[C---:B------:R-:W-:Y:S02]  /*aac0*/  IMAD R83, R80.reuse, UR5, R83 ;  /* 0x0000000550537c24 */ /* 0x040fe4000f8e0253 */
[----:B------:R-:W-:Y:S01]  /*aad0*/  IMAD.WIDE.U32 R12, R80, UR4, R12 ;  /* 0x00000004500c7c25 */ /* 0x000fe2000f8e000c */
[----:B------:R-:W-:-:S03]  /*aae0*/  ULDC.64 UR4, c[0x0][0x330] ;  /* 0x0000cc0000047ab9 */ /* 0x000fc60000000a00 */
[----:B------:R-:W-:Y:S01]  /*aaf0*/  IMAD R34, R18, 0x3000, R4 ;  /* 0x0000300012227824 */ /* 0x000fe200078e0204 */
[----:B------:R-:W-:-:S03]  /*ab00*/  IADD3 R13, R13, R83, RZ ;  /* 0x000000530d0d7210 */ /* 0x000fc60007ffe0ff */
[----:B------:R-:W-:-:S04]  /*ab10*/  IMAD.WIDE.U32 R12, R162, UR4, R12 ;  /* 0x00000004a20c7c25 */ /* 0x000fc8000f8e000c */
[----:B---3--:R-:W-:Y:S01]  /*ab20*/  IMAD R11, R162, UR5, R13 ;  /* 0x00000005a20b7c24 */ /* 0x008fe2000f8e020d */
[----:B------:R-:W-:-:S04]  /*ab30*/  LEA R35, P2, R12, UR6, 0x1 ;  /* 0x000000060c237c11 */ /* 0x000fc8000f8408ff */
[----:B------:R-:W-:Y:S01]  /*ab40*/  LEA.HI.X R36, R12, UR7, R11, 0x1, P2 ;  /* 0x000000070c247c11 */ /* 0x000fe200090f0c0b */
[----:B------:R-:W-:Y:S01]  /*ab50*/  IMAD.IADD R11, R127, 0x1, R34 ;  /* 0x000000017f0b7824 */ /* 0x000fe200078e0222 */
[----:B------:R-:W-:Y:S01]  /*ab60*/  ISETP.GE.AND P2, PT, R84, 0x1, PT ;  /* 0x000000015400780c */ /* 0x000fe20003f46270 */
[----:B-1----:R0:W1:Y:S01]  /*ab70*/  SHFL.IDX PT, R30, R35, RZ, 0x1c1f ;  /* 0x001c1fff231e7589 */ /* 0x00206200000e0000 */
[----:B------:R-:W-:Y:S01]  /*ab80*/  LEA R34, R34, R122, 0x1 ;  /* 0x0000007a22227211 */ /* 0x000fe200078e08ff */
[----:B------:R-:W-:Y:S02]  /*ab90*/  IMAD R11, R11, 0x2, R122 ;  /* 0x000000020b0b7824 */ /* 0x000fe400078e027a */
[----:B------:R0:W2:Y:S08]  /*aba0*/  SHFL.IDX PT, R31, R36, RZ, 0x1c1f ;  /* 0x001c1fff241f7589 */ /* 0x0000b000000e0000 */
[----:B0-----:R-:W-:Y:S05]  /*abb0*/  @!P2 BRA `(.L_x_559) ;  /* 0x000000000050a947 */ /* 0x001fea0003800000 */
[----:B------:R-:W-:-:S13]  /*abc0*/  ISETP.NE.AND P2, PT, R5, RZ, PT ;  /* 0x000000ff0500720c */ /* 0x000fda0003f45270 */
[----:B------:R-:W0:Y:S01]  /*abd0*/  @P2 LDS.128 R12, [R34] ;  /* 0x00000000220c2984 */ /* 0x000e220000000c00 */
[----:B-1----:R-:W-:-:S04]  /*abe0*/  @P2 LEA R32, P4, R16, R30, 0x1 ;  /* 0x0000001e10202211 */ /* 0x002fc800078808ff */
[----:B--2---:R-:W-:Y:S02]  /*abf0*/  @P2 LEA.HI.X R33, R16, R31, R17, 0x1, P4 ;  /* 0x0000001f10212211 */ /* 0x004fe400020f0c11 */
[----:B------:R-:W-:-:S13]  /*ac00*/  ISETP.NE.AND P4, PT, R21, RZ, PT ;  /* 0x000000ff1500720c */ /* 0x000fda0003f85270 */
[----:B------:R-:W-:-:S04]  /*ac10*/  @P4 LEA R28, P5, R19, R30, 0x1 ;  /* 0x0000001e131c4211 */ /* 0x000fc800078a08ff */
[----:B------:R-:W-:Y:S01]  /*ac20*/  @P4 LEA.HI.X R29, R19, R31, R165, 0x1, P5 ;  /* 0x0000001f131d4211 */ /* 0x000fe200028f0ca5 */
[----:B0-----:R0:W-:Y:S01]  /*ac30*/  @P2 ST.E.128 desc[UR56][R32.64], R12 ;  /* 0x0000000c20002985 */ /* 0x0011e2000c101d38 */
[----:B------:R-:W-:-:S13]  /*ac40*/  ISETP.NE.AND P2, PT, R10, RZ, PT ;  /* 0x000000ff0a00720c */ /* 0x000fda0003f45270 */
[----:B------:R-:W1:Y:S01]  /*ac50*/  @P2 LDS.128 R12, [R11] ;  /* 0x000000000b0c2984 */ /* 0x000e620000000c00 */
[----:B------:R-:W-:-:S04]  /*ac60*/  @P2 IMAD.SHL.U32 R37, R163, 0x8, RZ ;  /* 0x00000008a3252824 */ /* 0x000fc800078e00ff */
[----:B0-----:R-:W-:-:S05]  /*ac70*/  @P2 IMAD.WIDE R32, R37, 0x2, R30 ;  /* 0x0000000225202825 */ /* 0x001fca00078e021e */
[----:B-1----:R-:W-:Y:S01]  /*ac80*/  @P2 ST.E.128 desc[UR56][R32.64], R12 ;  /* 0x0000000c20002985 */ /* 0x002fe2000c101d38 */
[----:B------:R-:W-:-:S13]  /*ac90*/  ISETP.NE.AND P2, PT, R20, RZ, PT ;  /* 0x000000ff1400720c */ /* 0x000fda0003f45270 */
[----:B------:R-:W0:Y:S01]  /*aca0*/  @P2 LDS.128 R12, [R34+0x3000] ;  /* 0x00300000220c2984 */ /* 0x000e220000000c00 */
[----:B------:R-:W-:-:S05]  /*acb0*/  @P2 SHF.L.U32 R37, R164, 0x3, RZ ;  /* 0x00000003a4252819 */ /* 0x000fca00000006ff */
[----:B------:R-:W-:-:S05]  /*acc0*/  @P2 IMAD.WIDE R30, R37, 0x2, R30 ;  /* 0x00000002251e2825 */ /* 0x000fca00078e021e */
[----:B0-----:R-:W-:Y:S04]  /*acd0*/  @P2 ST.E.128 desc[UR56][R30.64], R12 ;  /* 0x0000000c1e002985 */ /* 0x001fe8000c101d38 */
[----:B------:R-:W0:Y:S04]  /*ace0*/  @P4 LDS.128 R12, [R11+0x3000] ;  /* 0x003000000b0c4984 */ /* 0x000e280000000c00 */
[----:B0-----:R0:W-:Y:S02]  /*acf0*/  @P4 ST.E.128 desc[UR56][R28.64], R12 ;  /* 0x0000000c1c004985 */ /* 0x0011e4000c101d38 */
.L_x_559:
[----:B------:R-:W-:Y:S05]  /*ad00*/  BSYNC B0 ;  /* 0x0000000000007941 */ /* 0x000fea0003800000 */
.L_x_558:
[----:B------:R-:W-:Y:S01]  /*ad10*/  ISETP.GE.AND P2, PT, R84, 0x41, PT ;  /* 0x000000415400780c */ /* 0x000fe20003f46270 */
[----:B--2---:R2:W3:Y:S01]  /*ad20*/  SHFL.IDX PT, R31, R36, 0x1, 0x1c1f ;  /* 0x003c1f00241f7f89 */ /* 0x0044e200000e0000 */
[----:B------:R-:W-:Y:S03]  /*ad30*/  BSSY B0, `(.L_x_560) ;  /* 0x0000017000007945 */ /* 0x000fe60003800000 */
[----:B-1----:R2:W1:Y:S08]  /*ad40*/  SHFL.IDX PT, R30, R35, 0x1, 0x1c1f ;  /* 0x003c1f00231e7f89 */ /* 0x00247000000e0000 */
[----:B--2---:R-:W-:Y:S05]  /*ad50*/  @!P2 BRA `(.L_x_561) ;  /* 0x000000000050a947 */ /* 0x004fea0003800000 */
[----:B------:R-:W-:-:S13]  /*ad60*/  ISETP.NE.AND P2, PT, R5, RZ, PT ;  /* 0x000000ff0500720c */ /* 0x000fda0003f45270 */
[----:B0-----:R-:W0:Y:S01]  /*ad70*/  @P2 LDS.128 R12, [R34+0x2000] ;  /* 0x00200000220c2984 */ /* 0x001e220000000c00 */
[----:B-1----:R-:W-:-:S04]  /*ad80*/  @P2 LEA R32, P4, R16, R30, 0x1 ;  /* 0x0000001e10202211 */ /* 0x002fc800078808ff */
[----:B---3--:R-:W-:Y:S02]  /*ad90*/  @P2 LEA.HI.X R33, R16, R31, R17, 0x1, P4 ;  /* 0x0000001f10212211 */ /* 0x008fe400020f0c11 */
[----:B------:R-:W-:-:S13]  /*ada0*/  ISETP.NE.AND P4, PT, R21, RZ, PT ;  /* 0x000000ff1500720c */ /* 0x000fda0003f85270 */
[----:B------:R-:W-:-:S04]  /*adb0*/  @P4 LEA R28, P5, R19, R30, 0x1 ;  /* 0x0000001e131c4211 */ /* 0x000fc800078a08ff */
[----:B------:R-:W-:Y:S01]  /*adc0*/  @P4 LEA.HI.X R29, R19, R31, R165, 0x1, P5 ;  /* 0x0000001f131d4211 */ /* 0x000fe200028f0ca5 */
[----:B0-----:R0:W-:Y:S01]  /*add0*/  @P2 ST.E.128 desc[UR56][R32.64], R12 ;  /* 0x0000000c20002985 */ /* 0x0011e2000c101d38 */
[----:B------:R-:W-:-:S13]  /*ade0*/  ISETP.NE.AND P2, PT, R10, RZ, PT ;  /* 0x000000ff0a00720c */ /* 0x000fda0003f45270 */
[----:B------:R-:W1:Y:S01]  /*adf0*/  @P2 LDS.128 R12, [R11+0x2000] ;  /* 0x002000000b0c2984 */ /* 0x000e620000000c00 */
[----:B------:R-:W-:-:S04]  /*ae00*/  @P2 IMAD.SHL.U32 R35, R163, 0x8, RZ ;  /* 0x00000008a3232824 */ /* 0x000fc800078e00ff */
[----:B0-----:R-:W-:-:S05]  /*ae10*/  @P2 IMAD.WIDE R32, R35, 0x2, R30 ;  /* 0x0000000223202825 */ /* 0x001fca00078e021e */
[----:B-1----:R-:W-:Y:S01]  /*ae20*/  @P2 ST.E.128 desc[UR56][R32.64], R12 ;  /* 0x0000000c20002985 */ /* 0x002fe2000c101d38 */
[----:B------:R-:W-:-:S13]  /*ae30*/  ISETP.NE.AND P2, PT, R20, RZ, PT ;  /* 0x000000ff1400720c */ /* 0x000fda0003f45270 */
[----:B------:R-:W0:Y:S01]  /*ae40*/  @P2 LDS.128 R12, [R34+0x5000] ;  /* 0x00500000220c2984 */ /* 0x000e220000000c00 */
[----:B------:R-:W-:-:S04]  /*ae50*/  @P2 IMAD.SHL.U32 R35, R164, 0x8, RZ ;  /* 0x00000008a4232824 */ /* 0x000fc800078e00ff */
[----:B------:R-:W-:-:S05]  /*ae60*/  @P2 IMAD.WIDE R30, R35, 0x2, R30 ;  /* 0x00000002231e2825 */ /* 0x000fca00078e021e */
[----:B0-----:R-:W-:Y:S04]  /*ae70*/  @P2 ST.E.128 desc[UR56][R30.64], R12 ;  /* 0x0000000c1e002985 */ /* 0x001fe8000c101d38 */
[----:B------:R-:W0:Y:S04]  /*ae80*/  @P4 LDS.128 R12, [R11+0x5000] ;  /* 0x005000000b0c4984 */ /* 0x000e280000000c00 */
[----:B0-----:R2:W-:Y:S02]  /*ae90*/  @P4 ST.E.128 desc[UR56][R28.64], R12 ;  /* 0x0000000c1c004985 */ /* 0x0015e4000c101d38 */
.L_x_561:
[----:B------:R-:W-:Y:S05]  /*aea0*/  BSYNC B0 ;  /* 0x0000000000007941 */ /* 0x000fea0003800000 */
.L_x_560:
[----:B------:R-:W4:Y:S01]  /*aeb0*/  LDL R11, [R1+0x38] ;  /* 0x00003800010b7983 */ /* 0x000f220000100800 */
[----:B------:R-:W-:Y:S01]  /*aec0*/  @!P3 IADD3 R85, R85, 0x2a8c0, RZ ;  /* 0x0002a8c05555b810 */ /* 0x000fe20007ffe0ff */
[----:B------:R-:W-:Y:S01]  /*aed0*/  VIADD R18, R18, 0x1 ;  /* 0x0000000112127836 */ /* 0x000fe20000000000 */
[----:B------:R-:W-:Y:S01]  /*aee0*/  PLOP3.LUT P2, PT, PT, PT, PT, 0x8, 0x0 ;  /* 0x000000000000781c */ /* 0x000fe20003f4e170 */
[----:B------:R-:W-:Y:S01]  /*aef0*/  @!PT LDS RZ, [RZ] ;  /* 0x00000000fffff984 */ /* 0x000fe20000000800 */
[----:B------:R-:W-:Y:S01]  /*af00*/  @!PT LDS RZ, [RZ] ;  /* 0x00000000fffff984 */ /* 0x000fe20000000800 */
[----:B------:R-:W-:Y:S01]  /*af10*/  @!PT LDS RZ, [RZ] ;  /* 0x00000000fffff984 */ /* 0x000fe20000000800 */
[----:B------:R-:W-:Y:S01]  /*af20*/  @!PT LDS RZ, [RZ] ;  /* 0x00000000fffff984 */ /* 0x000fe20000000800 */
[----:B------:R5:W-:Y:S06]  /*af30*/  MEMBAR.ALL.CTA ;  /* 0x0000000000007992 */ /* 0x000bec0000008000 */
[----:B-----5:R-:W5:Y:S01]  /*af40*/  FENCE.VIEW.ASYNC.S ;  /* 0x00000000000073c6 */ /* 0x020f620000000000 */
[----:B------:R-:W-:Y:S01]  /*af50*/  @!P3 PRMT R85, RZ, 0x654, R85 ;  /* 0x00000654ff55b816 */ /* 0x000fe20000000055 */
[----:B-----5:R0:W-:Y:S06]  /*af60*/  BAR.SYNC.DEFER_BLOCKING R218, 0x80 ;  /* 0x000200da0000751d */ /* 0x0201ec0000010000 */
[----:B------:R1:W-:Y:S01]  /*af70*/  @!P3 SYNCS.ARRIVE.TRANS64.RED.A1T0 RZ, [R85+URZ], RZ ;  /* 0x000000ff55ffb9a7 */ /* 0x0003e2000810043f */
[----:B------:R-:W-:-:S04]  /*af80*/  ISETP.NE.AND P3, PT, R18, 0x2, PT ;  /* 0x000000021200780c */ /* 0x000fc80003f65270 */
[----:B0-2---:R-:W-:Y:S02]  /*af90*/  SEL R12, RZ, 0x1, P3 ;  /* 0x00000001ff0c7807 */ /* 0x005fe40001800000 */
[----:B------:R-:W-:Y:S02]  /*afa0*/  SEL R18, R18, RZ, P3 ;  /* 0x000000ff12127207 */ /* 0x000fe40001800000 */
[----:B------:R-:W-:Y:S02]  /*afb0*/  LOP3.LUT R167, R167, R12, RZ, 0x3c, !PT ;  /* 0x0000000ca7a77212 */ /* 0x000fe400078e3cff */
[----:B----4-:R-:W-:-:S13]  /*afc0*/  LOP3.LUT P4, RZ, R11, 0x2, RZ, 0xc0, !PT ;  /* 0x000000020bff7812 */ /* 0x010fda000788c0ff */
[----:B-1----:R-:W-:Y:S05]  /*afd0*/  @P4 BRA `(.L_x_562) ;  /* 0xffffff7800cc4947 */ /* 0x002fea000383ffff */
.L_x_452:
[----:B------:R-:W-:Y:S01]  /*afe0*/  BSSY B0, `(.L_x_563) ;  /* 0x0000005000007945 */ /* 0x000fe20003800000 */
[----:B------:R-:W-:-:S03]  /*aff0*/  IMAD.MOV.U32 R3, RZ, RZ, RZ ;  /* 0x000000ffff037224 */ /* 0x000fc600078e00ff */
[----:B------:R-:W-:Y:S05]  /*b000*/  @P2 BRA `(.L_x_564) ;  /* 0x0000000000082947 */ /* 0x000fea0003800000 */
[----:B------:R-:W1:Y:S02]  /*b010*/  FENCE.VIEW.ASYNC.G ;  /* 0x00000000000073c6 */ /* 0x000e640000000100 */
[----:B-1----:R-:W-:Y:S06]  /*b020*/  BAR.ARV 0xc, 0x180 ;  /* 0x0306000000007b1d */ /* 0x002fec0000002000 */
.L_x_564:
[----:B------:R-:W-:Y:S05]  /*b030*/  BSYNC B0 ;  /* 0x0000000000007941 */ /* 0x000fea0003800000 */
.L_x_563:
[----:B------:R-:W2:Y:S01]  /*b040*/  LDL R0, [R1+0x38] ;  /* 0x0000380001007983 */ /* 0x000ea20000100800 */
[----:B------:R-:W-:Y:S01]  /*b050*/  BSSY B0, `(.L_x_565) ;  /* 0x0000020000007945 */ /* 0x000fe20003800000 */
[----:B--2---:R-:W-:-:S13]  /*b060*/  LOP3.LUT P0, RZ, R0, 0x4, RZ, 0xc0, !PT ;  /* 0x0000000400ff7812 */ /* 0x004fda000780c0ff */
        /* <DEDUP_REMOVED lines=12> */
[----:B0-----:R-:W-:Y:S01]  /*b130*/  IADD3 R4, R3, 0xffffffe, RZ ;  /* 0x0ffffffe03047810 */ /* 0x001fe20007ffe0ff */
[----:B------:R-:W-:-:S05]  /*b140*/  IMAD.MOV R3, RZ, RZ, -R10 ;  /* 0x000000ffff037224 */ /* 0x000fca00078e0a0a */
[----:B------:R0:W1:Y:S02]  /*b150*/  F2I.FTZ.U32.TRUNC.NTZ R5, R4 ;  /* 0x0000000400057305 */ /* 0x000064000021f000 */
[----:B0-----:R-:W-:Y:S01]  /*b160*/  MOV R4, RZ ;  /* 0x000000ff00047202 */ /* 0x001fe20000000f00 */
[----:B-1----:R-:W-:-:S04]  /*b170*/  IMAD.MOV R7, RZ, RZ, -R5 ;  /* 0x000000ffff077224 */ /* 0x002fc800078e0a05 */
[----:B------:R-:W-:-:S04]  /*b180*/  IMAD R7, R7, R6, RZ ;  /* 0x0000000607077224 */ /* 0x000fc800078e02ff */
[----:B------:R-:W-:-:S06]  /*b190*/  IMAD.HI.U32 R5, R5, R7, R4 ;  /* 0x0000000705057227 */ /* 0x000fcc00078e0004 */
        /* <DEDUP_REMOVED lines=8> */
[----:B------:R-:W-:-:S04]  /*b220*/  IMAD.MOV.U32 R3, RZ, RZ, R5 ;  /* 0x000000ffff037224 */ /* 0x000fc800078e0005 */
[----:B------:R-:W-:Y:S01]  /*b230*/  @!P2 IMAD.MOV R3, RZ, RZ, -R3 ;  /* 0x000000ffff03a224 */ /* 0x000fe200078e0a03 */
[----:B------:R-:W-:-:S07]  /*b240*/  @!P1 LOP3.LUT R3, RZ, R9, RZ, 0x33, !PT ;  /* 0x00000009ff039212 */ /* 0x000fce00078e33ff */
.L_x_566:
[----:B------:R-:W-:Y:S05]  /*b250*/  BSYNC B0 ;  /* 0x0000000000007941 */ /* 0x000fea0003800000 */
.L_x_565:
[-C--:B------:R-:W-:Y:S01]  /*b260*/  IMAD R182, R200, R3.reuse, RZ ;  /* 0x00000003c8b67224 */ /* 0x080fe200078e02ff */
[----:B------:R-:W-:Y:S02]  /*b270*/  PLOP3.LUT P0, PT, PT, PT, PT, 0x80, 0x0 ;  /* 0x000000000000781c */ /* 0x000fe40003f0f070 */
[----:B------:R-:W-:Y:S02]  /*b280*/  CS2R R86, SRZ ;  /* 0x0000000000567805 */ /* 0x000fe4000001ff00 */
[----:B------:R-:W-:Y:S02]  /*b290*/  MOV R0, RZ ;  /* 0x000000ff00007202 */ /* 0x000fe40000000f00 */
[----:B------:R-:W-:Y:S02]  /*b2a0*/  CS2R R84, SRZ ;  /* 0x0000000000547805 */ /* 0x000fe4000001ff00 */
[----:B------:R-:W-:Y:S01]  /*b2b0*/  VIADDMNMX R72, R182, R3, R142, PT ;  /* 0x00000003b6487246 */ /* 0x000fe2000380018e */
[----:B------:R-:W-:Y:S01]  /*b2c0*/  IMAD.MOV.U32 R3, RZ, RZ, RZ ;  /* 0x000000ffff037224 */ /* 0x000fe200078e00ff */
[----:B------:R-:W-:-:S02]  /*b2d0*/  CS2R R82, SRZ ;  /* 0x0000000000527805 */ /* 0x000fc4000001ff00 */
[----:B------:R-:W-:Y:S02]  /*b2e0*/  CS2R R80, SRZ ;  /* 0x0000000000507805 */ /* 0x000fe4000001ff00 */
[----:B------:R-:W-:Y:S02]  /*b2f0*/  ISETP.GT.AND P1, PT, R72, R182, PT ;  /* 0x000000b64800720c */ /* 0x000fe40003f24270 */
        /* <DEDUP_REMOVED lines=29> */
[----:B------:R-:W2:Y:S01]  /*b4d0*/  LDL R4, [R1+0x64] ;  /* 0x0000640001047983 */ /* 0x000ea20000100800 */
[----:B------:R-:W-:-:S06]  /*b4e0*/  ULOP3.LUT UP0, URZ, UR59, 0x1bf, URZ, 0xc0, !UPT ;  /* 0x000001bf3b3f7892 */ /* 0x000fcc000f80c03f */
[----:B------:R-:W-:Y:S01]  /*b4f0*/  PLOP3.LUT P0, PT, PT, PT, UP0, 0x80, 0x0 ;  /* 0x000000000000781c */ /* 0x000fe20003f0f008 */
[----:B--2---:R-:W1:Y:S02]  /*b500*/  SHFL.IDX PT, R0, R4, RZ, 0x1f ;  /* 0x00001fff04007589 */ /* 0x004e6400000e0000 */
[----:B-1----:R-:W-:-:S04]  /*b510*/  LEA.HI R3, R0, R0, RZ, 0x1 ;  /* 0x0000000000037211 */ /* 0x002fc800078f08ff */
[----:B------:R-:W-:-:S05]  /*b520*/  LOP3.LUT R3, R3, 0x1e, RZ, 0xc0, !PT ;  /* 0x0000001e03037812 */ /* 0x000fca00078ec0ff */
[----:B------:R-:W-:-:S05]  /*b530*/  IMAD.IADD R3, R0, 0x1, -R3 ;  /* 0x0000000100037824 */ /* 0x000fca00078e0a03 */
[----:B------:R-:W-:-:S04]  /*b540*/  LEA R3, R3, UR59, 0xd ;  /* 0x0000003b03037c11 */ /* 0x000fc8000f8e68ff */
[----:B------:R-:W-:-:S04]  /*b550*/  SHF.R.U32.HI R3, RZ, 0x4, R3 ;  /* 0x00000004ff037819 */ /* 0x000fc80000011603 */
[----:B------:R-:W-:Y:S01]  /*b560*/  LOP3.LUT R36, R3, 0x3fff, RZ, 0xc0, !PT ;  /* 0x00003fff03247812 */ /* 0x000fe200078ec0ff */
[----:B------:R-:W-:Y:S06]  /*b570*/  @!P0 BRA `(.L_x_568) ;  /* 0x0000000000408947 */ /* 0x000fec0003800000 */
        /* <DEDUP_REMOVED lines=15> */
[----:B-1-3-5:R-:W-:Y:S05]  /*b670*/  CALL.ABS.NOINC R14 ;  /* 0x000000000e007343 */ /* 0x02afea0003c00000 */
.L_x_568:
[----:B------:R-:W-:Y:S02]  /*b680*/  ULDC UR4, c[0x0][0x3f4] ;  /* 0x0000fd0000047ab9 */ /* 0x000fe40000000800 */
[----:B------:R-:W-:-:S13]  /*b690*/  ISETP.LT.AND P0, PT, RZ, UR4, PT ;  /* 0x00000004ff007c0c */ /* 0x000fda000bf01270 */
[----:B------:R-:W-:Y:S05]  /*b6a0*/  @P0 BRA `(.L_x_569) ;  /* 0x00000000003c0947 */ /* 0x000fea0003800000 */
[----:B------:R-:W-:-:S04]  /*b6b0*/  LEA.HI R0, R191, R191, RZ, 0x1 ;  /* 0x000000bfbf007211 */ /* 0x000fc800078f08ff */
[----:B------:R-:W-:-:S04]  /*b6c0*/  LOP3.LUT R0, R0, 0xfffffffe, RZ, 0xc0, !PT ;  /* 0xfffffffe00007812 */ /* 0x000fc800078ec0ff */
[----:B------:R-:W-:-:S04]  /*b6d0*/  IADD3 R0, R191, -R0, RZ ;  /* 0x80000000bf007210 */ /* 0x000fc80007ffe0ff */
[----:B------:R-:W-:-:S04]  /*b6e0*/  SHF.L.U32 R3, R0, 0x1f, RZ ;  /* 0x0000001f00037819 */ /* 0x000fc800000006ff */
[----:B------:R1:W2:Y:S03]  /*b6f0*/  SYNCS.PHASECHK.TRANS64.TRYWAIT P0, [R2+URZ+0x2a800], R3 ;  /* 0x02a80003020075a7 */ /* 0x0002a6000800017f */
[----:B--2---:R-:W-:Y:S05]  /*b700*/  @!P0 NANOSLEEP.SYNCS 0x989680 ;  /* 0x009896800000895d */ /* 0x004fea0003900000 */
[----:B------:R-:W2:Y:S01]  /*b710*/  @!P0 SYNCS.PHASECHK.TRANS64 P0, [R2+URZ+0x2a800], R3 ;  /* 0x02a80003020085a7 */ /* 0x000ea2000800007f */
[----:B------:R-:W-:Y:S04]  /*b720*/  BSSY B0, `(.L_x_570) ;  /* 0x0000006000007945 */ /* 0x000fe80003800000 */
[----:B--2---:R-:W-:Y:S05]  /*b730*/  @P0 BRA `(.L_x_571) ;  /* 0x0000000000100947 */ /* 0x004fea0003800000 */
.L_x_572:
[----:B--2---:R2:W4:Y:S02]  /*b740*/  SYNCS.PHASECHK.TRANS64.TRYWAIT P0, [R2+URZ+0x2a800], R3 ;  /* 0x02a80003020075a7 */ /* 0x004524000800017f */
[----:B----4-:R-:W-:Y:S05]  /*b750*/  @!P0 NANOSLEEP.SYNCS 0x989680 ;  /* 0x009896800000895d */ /* 0x010fea0003900000 */
[----:B------:R-:W4:Y:S02]  /*b760*/  @!P0 SYNCS.PHASECHK.TRANS64 P0, [R2+URZ+0x2a800], R3 ;  /* 0x02a80003020085a7 */ /* 0x000f24000800007f */
[----:B----4-:R-:W-:Y:S05]  /*b770*/  @!P0 BRA `(.L_x_572) ;  /* 0xfffffffc00f08947 */ /* 0x010fea000383ffff */
.L_x_571:
[----:B------:R-:W-:Y:S05]  /*b780*/  BSYNC B0 ;  /* 0x0000000000007941 */ /* 0x000fea0003800000 */
.L_x_570:
[----:B------:R-:W-:Y:S05]  /*b790*/  BRA `(.L_x_573) ;  /* 0x0000005800787947 */ /* 0x000fea0003800000 */
.L_x_569:
[----:B-----5:R-:W-:Y:S01]  /*b7a0*/  SHF.R.S32.HI R0, RZ, 0x1f, R141 ;  /* 0x0000001fff007819 */ /* 0x020fe2000001148d */
[----:B------:R-:W-:Y:S01]  /*b7b0*/  ULOP3.LUT UP0, URZ, UR59, 0x3ff, URZ, 0xc0, !UPT ;  /* 0x000003ff3b3f7892 */ /* 0x000fe2000f80c03f */
[----:B------:R-:W-:Y:S01]  /*b7c0*/  ULDC.64 UR4, c[0x0][0x3f8] ;  /* 0x0000fe0000047ab9 */ /* 0x000fe20000000a00 */
[----:B------:R-:W-:Y:S02]  /*b7d0*/  ULDC.64 UR6, c[0x0][0x408] ;  /* 0x0001020000067ab9 */ /* 0x000fe40000000a00 */
[C---:B------:R-:W-:Y:S02]  /*b7e0*/  IMAD R4, R0.reuse, UR4, RZ ;  /* 0x0000000400047c24 */ /* 0x040fe4000f8e02ff */
[----:B------:R-:W-:Y:S01]  /*b7f0*/  IMAD R0, R0, UR6, RZ ;  /* 0x0000000600007c24 */ /* 0x000fe2000f8e02ff */
[----:B------:R-:W-:Y:S01]  /*b800*/  PLOP3.LUT P2, PT, PT, PT, UP0, 0x80, 0x0 ;  /* 0x000000000000781c */ /* 0x000fe20003f4f008 */
[C---:B------:R-:W-:Y:S02]  /*b810*/  IMAD R3, R141.reuse, UR5, R4 ;  /* 0x000000058d037c24 */ /* 0x040fe4000f8e0204 */
[----:B------:R-:W-:Y:S01]  /*b820*/  IMAD.WIDE.U32 R24, R141, UR4, RZ ;  /* 0x000000048d187c25 */ /* 0x000fe2000f8e00ff */
[----:B------:R-:W-:-:S03]  /*b830*/  ULDC.64 UR4, c[0x0][0x3e8] ;  /* 0x0000fa0000047ab9 */ /* 0x000fc60000000a00 */
[C---:B------:R-:W-:Y:S01]  /*b840*/  IMAD R41, R141.reuse, UR7, R0 ;  /* 0x000000078d297c24 */ /* 0x040fe2000f8e0200 */
[----:B------:R-:W-:Y:S01]  /*b850*/  LEA R38, P0, R24, UR4, 0x1 ;  /* 0x0000000418267c11 */ /* 0x000fe2000f8008ff */
[----:B------:R-:W-:Y:S01]  /*b860*/  IMAD.WIDE.U32 R4, R141, UR6, RZ ;  /* 0x000000068d047c25 */ /* 0x000fe2000f8e00ff */
[----:B------:R-:W-:-:S03]  /*b870*/  ULDC.64 UR6, c[0x0][0x400] ;  /* 0x0001000000067ab9 */ /* 0x000fc60000000a00 */
[----:B------:R-:W-:Y:S01]  /*b880*/  IMAD.IADD R3, R3, 0x1, R25 ;  /* 0x0000000103037824 */ /* 0x000fe200078e0219 */
[----:B------:R-:W-:Y:S01]  /*b890*/  LEA R40, P1, R4, UR6, 0x1 ;  /* 0x0000000604287c11 */ /* 0x000fe2000f8208ff */
[----:B------:R-:W-:-:S03]  /*b8a0*/  IMAD.IADD R41, R41, 0x1, R5 ;  /* 0x0000000129297824 */ /* 0x000fc600078e0205 */
[----:B------:R-:W-:Y:S02]  /*b8b0*/  LEA.HI.X R24, R24, UR5, R3, 0x1, P0 ;  /* 0x0000000518187c11 */ /* 0x000fe400080f0c03 */
[----:B------:R-:W-:Y:S01]  /*b8c0*/  LEA.HI.X R41, R4, UR7, R41, 0x1, P1 ;  /* 0x0000000704297c11 */ /* 0x000fe200088f0c29 */
        /* <DEDUP_REMOVED lines=16> */
[----:B-1-3--:R-:W-:Y:S05]  /*b9d0*/  CALL.ABS.NOINC R14 ;  /* 0x000000000e007343 */ /* 0x00afea0003c00000 */
.L_x_574:
[----:B------:R-:W-:Y:S01]  /*b9e0*/  ULDC.U8 UR4, c[0x0][0x410] ;  /* 0x0001040000047ab9 */ /* 0x000fe20000000000 */
[----:B------:R-:W-:Y:S01]  /*b9f0*/  BSSY B0, `(.L_x_575) ;  /* 0x0000570000007945 */ /* 0x000fe20003800000 */
[----:B------:R-:W-:Y:S02]  /*ba00*/  ISETP.NE.AND P0, PT, RZ, UR4, PT ;  /* 0x00000004ff007c0c */ /* 0x000fe4000bf05270 */
[----:B0-----:R-:W-:-:S11]  /*ba10*/  LEA R6, R145, R166, 0x7 ;  /* 0x000000a691067211 */ /* 0x001fd600078e38ff */
[----:B------:R-:W-:Y:S05]  /*ba20*/  @!P0 BRA `(.L_x_576) ;  /* 0x0000002800ac8947 */ /* 0x000fea0003800000 */
[----:B------:R-:W-:-:S03]  /*ba30*/  UMOV UR4, 0xffffffff ;  /* 0xffffffff00047882 */ /* 0x000fc60000000000 */
[----:B------:R-:W-:Y:S05]  /*ba40*/  BRA.DIV UR4, `(.L_x_577) ;  /* 0x0000015e04747947 */ /* 0x000fea000b800000 */
[----:B------:R0:W1:Y:S04]  /*ba50*/  SHFL.IDX PT, R37, R24, RZ, 0x1c1f ;  /* 0x001c1fff18257589 */ /* 0x00006800000e0000 */
[----:B------:R-:W2:Y:S04]  /*ba60*/  SHFL.IDX PT, R38, R38, RZ, 0x1c1f ;  /* 0x001c1fff26267589 */ /* 0x000ea800000e0000 */
[----:B------:R-:W4:Y:S04]  /*ba70*/  SHFL.IDX PT, R41, R41, RZ, 0x1c1f ;  /* 0x001c1fff29297589 */ /* 0x000f2800000e0000 */
[----:B------:R-:W0:Y:S02]  /*ba80*/  SHFL.IDX PT, R40, R40, RZ, 0x1c1f ;  /* 0x001c1fff28287589 */ /* 0x000e2400000e0000 */
.L_x_824:
[----:B------:R-:W-:Y:S01]  /*ba90*/  ULDC UR4, c[0x0][0x448] ;  /* 0x0001120000047ab9 */ /* 0x000fe20000000800 */
[----:B------:R-:W-:Y:S01]  /*baa0*/  LOP3.LUT R3, R177, 0x18, R16, 0xf8, !PT ;  /* 0x00000018b1037812 */ /* 0x000fe200078ef810 */
[----:B------:R-:W-:Y:S01]  /*bab0*/  IMAD R42, R143, UR4, RZ ;  /* 0x000000048f2a7c24 */ /* 0x000fe2000f8e02ff */
[----:B------:R-:W-:Y:S01]  /*bac0*/  BSSY B1, `(.L_x_578) ;  /* 0x0000051000017945 */ /* 0x000fe20003800000 */
[----:B------:R-:W-:Y:S02]  /*bad0*/  LOP3.LUT P0, RZ, R219, 0x4, RZ, 0xc0, !PT ;  /* 0x00000004dbff7812 */ /* 0x000fe4000780c0ff */
[----:B------:R-:W-:Y:S02]  /*bae0*/  CS2R R4, SRZ ;  /* 0x0000000000047805 */ /* 0x000fe4000001ff00 */
[----:B------:R-:W-:Y:S02]  /*baf0*/  LOP3.LUT R0, R3, R178, RZ, 0x3c, !PT ;  /* 0x000000b203007212 */ /* 0x000fe400078e3cff */
[----:B------:R-:W-:-:S02]  /*bb00*/  CS2R R8, SRZ ;  /* 0x0000000000087805 */ /* 0x000fc4000001ff00 */
[----:B------:R-:W-:Y:S01]  /*bb10*/  ISETP.GE.AND P1, PT, R6, R42, PT ;  /* 0x0000002a0600720c */ /* 0x000fe20003f26270 */
[----:B------:R-:W-:Y:S01]  /*bb20*/  IMAD R42, R145, -0x80, R42 ;  /* 0xffffff80912a7824 */ /* 0x000fe200078e022a */
[----:B------:R-:W-:Y:S01]  /*bb30*/  CS2R R6, SRZ ;  /* 0x0000000000067805 */ /* 0x000fe2000001ff00 */
[----:B------:R-:W-:Y:S01]  /*bb40*/  IMAD.IADD R3, R179, 0x1, R0 ;  /* 0x00000001b3037824 */ /* 0x000fe200078e0200 */
[----:B------:R-:W-:Y:S02]  /*bb50*/  CS2R R10, SRZ ;  /* 0x00000000000a7805 */ /* 0x000fe4000001ff00 */
[----:B------:R-:W-:Y:S02]  /*bb60*/  CS2R R12, SRZ ;  /* 0x00000000000c7805 */ /* 0x000fe4000001ff00 */
[----:B------:R-:W-:Y:S01]  /*bb70*/  CS2R R14, SRZ ;  /* 0x00000000000e7805 */ /* 0x000fe2000001ff00 */
[----:B------:R-:W-:Y:S01]  /*bb80*/  IMAD R3, R3, 0x2, R2 ;  /* 0x0000000203037824 */ /* 0x000fe200078e0202 */
[----:B------:R-:W-:-:S02]  /*bb90*/  CS2R R20, SRZ ;  /* 0x0000000000147805 */ /* 0x000fc4000001ff00 */
[----:B0-----:R-:W-:Y:S02]  /*bba0*/  CS2R R24, SRZ ;  /* 0x0000000000187805 */ /* 0x001fe4000001ff00 */
[----:B------:R-:W-:Y:S02]  /*bbb0*/  CS2R R26, SRZ ;  /* 0x00000000001a7805 */ /* 0x000fe4000001ff00 */
[----:B------:R-:W-:Y:S02]  /*bbc0*/  CS2R R28, SRZ ;  /* 0x00000000001c7805 */ /* 0x000fe4000001ff00 */
[----:B---3--:R-:W-:Y:S02]  /*bbd0*/  CS2R R30, SRZ ;  /* 0x00000000001e7805 */ /* 0x008fe4000001ff00 */
[C---:B------:R-:W-:Y:S01]  /*bbe0*/  IADD3 R43, R3.reuse, 0xc400, RZ ;  /* 0x0000c400032b7810 */ /* 0x040fe20007ffe0ff */
[----:B------:R-:W-:Y:S01]  /*bbf0*/  VIADD R0, R3, 0xc440 ;  /* 0x0000c44003007836 */ /* 0x000fe20000000000 */
[----:B------:R-:W-:Y:S01]  /*bc00*/  CS2R R32, SRZ ;  /* 0x0000000000207805 */ /* 0x000fe2000001ff00 */
[----:B------:R-:W-:Y:S06]  /*bc10*/  @P1 BRA `(.L_x_579) ;  /* 0x0000000000ec1947 */ /* 0x000fec0003800000 */
[----:B------:R-:W3:Y:S01]  /*bc20*/  LDL R45, [R1+0x40] ;  /* 0x00004000012d7983 */ /* 0x000ee20000100800 */
[----:B------:R-:W-:-:S03]  /*bc30*/  ULDC UR4, c[0x0][0x3f4] ;  /* 0x0000fd0000047ab9 */ /* 0x000fc60000000800 */
[----:B------:R-:W3:Y:S01]  /*bc40*/  LDL R44, [R1+0x3c] ;  /* 0x00003c00012c7983 */ /* 0x000ee20000100800 */
[----:B------:R-:W-:Y:S02]  /*bc50*/  ISETP.GE.AND P2, PT, R160, UR4, PT ;  /* 0x00000004a0007c0c */ /* 0x000fe4000bf46270 */
[----:B------:R-:W-:Y:S02]  /*bc60*/  CS2R R20, SRZ ;  /* 0x0000000000147805 */ /* 0x000fe4000001ff00 */
[----:B------:R-:W-:Y:S02]  /*bc70*/  ISETP.GE.AND P3, PT, R170, UR4, PT ;  /* 0x00000004aa007c0c */ /* 0x000fe4000bf66270 */
[----:B------:R-:W-:Y:S02]  /*bc80*/  CS2R R4, SRZ ;  /* 0x0000000000047805 */ /* 0x000fe4000001ff00 */
[----:B------:R-:W-:Y:S02]  /*bc90*/  ISETP.GE.AND P4, PT, R169, UR4, PT ;  /* 0x00000004a9007c0c */ /* 0x000fe4000bf86270 */
[----:B------:R-:W-:-:S03]  /*bca0*/  CS2R R24, SRZ ;  /* 0x0000000000187805 */ /* 0x000fc6000001ff00 */
[----:B-1----:R-:W-:Y:S01]  /*bcb0*/  @!P2 MOV R9, R37 ;  /* 0x000000250009a202 */ /* 0x002fe20000000f00 */
[----:B--2---:R-:W-:-:S03]  /*bcc0*/  @!P2 IMAD.MOV.U32 R8, RZ, RZ, R38 ;  /* 0x000000ffff08a224 */ /* 0x004fc600078e0026 */
[----:B------:R-:W-:Y:S01]  /*bcd0*/  @!P3 IADD3 R28, P1, R38, R222, RZ ;  /* 0x000000de261cb210 */ /* 0x000fe20007f3e0ff */
[----:B------:R-:W-:Y:S02]  /*bce0*/  @!P2 IMAD.MOV.U32 R6, RZ, RZ, R40 ;  /* 0x000000ffff06a224 */ /* 0x000fe400078e0028 */
[----:B----4-:R-:W-:Y:S01]  /*bcf0*/  @!P2 IMAD.MOV.U32 R7, RZ, RZ, R41 ;  /* 0x000000ffff07a224 */ /* 0x010fe200078e0029 */
[----:B------:R-:W-:Y:S01]  /*bd00*/  @!P3 IADD3.X R29, R37, R221, RZ, P1, !PT ;  /* 0x000000dd251db210 */ /* 0x000fe20000ffe4ff */
[----:B------:R-:W-:-:S04]  /*bd10*/  @!P2 IMAD.WIDE R8, R160, 0x2, R8 ;  /* 0x00000002a008a825 */ /* 0x000fc800078e0208 */
[----:B------:R-:W-:Y:S01]  /*bd20*/  @!P2 IMAD.WIDE R30, R160, 0x2, R6 ;  /* 0x00000002a01ea825 */ /* 0x000fe200078e0206 */
[----:B------:R0:W5:Y:S01]  /*bd30*/  @!P2 LD.E.64 R20, desc[UR56][R8.64] ;  /* 0x000000380814a980 */ /* 0x000162000c101b00 */
[----:B------:R-:W-:-:S03]  /*bd40*/  @!P3 IADD3 R10, P1, R40, R222, RZ ;  /* 0x000000de280ab210 */ /* 0x000fc60007f3e0ff */
[----:B------:R-:W5:Y:S01]  /*bd50*/  @!P2 LD.E.64 R4, desc[UR56][R30.64] ;  /* 0x000000381e04a980 */ /* 0x000f62000c101b00 */
[----:B------:R-:W-:Y:S02]  /*bd60*/  ISETP.GE.AND P2, PT, R172, UR4, PT ;  /* 0x00000004ac007c0c */ /* 0x000fe4000bf46270 */
[-C--:B------:R-:W-:Y:S02]  /*bd70*/  @!P4 IADD3 R12, P5, R38, R225.reuse, RZ ;  /* 0x000000e1260cc210 */ /* 0x080fe40007fbe0ff */
[----:B------:R-:W-:Y:S02]  /*bd80*/  @!P4 IADD3 R14, P6, R40, R225, RZ ;  /* 0x000000e1280ec210 */ /* 0x000fe40007fde0ff */
[----:B------:R-:W-:Y:S01]  /*bd90*/  CS2R R6, SRZ ;  /* 0x0000000000067805 */ /* 0x000fe2000001ff00 */
[----:B------:R-:W-:Y:S01]  /*bda0*/  @!P3 IMAD.X R11, R41, 0x1, R221, P1 ;  /* 0x00000001290bb824 */ /* 0x000fe200008e06dd */
[----:B------:R-:W-:Y:S02]  /*bdb0*/  CS2R R26, SRZ ;  /* 0x00000000001a7805 */ /* 0x000fe4000001ff00 */
[----:B------:R-:W-:-:S02]  /*bdc0*/  ISETP.GE.AND P1, PT, R171, UR4, PT ;  /* 0x00000004ab007c0c */ /* 0x000fc4000bf26270 */
[----:B0-----:R-:W-:Y:S01]  /*bdd0*/  CS2R R8, SRZ ;  /* 0x0000000000087805 */ /* 0x001fe2000001ff00 */
[----:B------:R-:W-:Y:S01]  /*bde0*/  @!P4 IMAD.X R13, R37, 0x1, R223, P5 ;  /* 0x00000001250dc824 */ /* 0x000fe200028e06df */
[----:B------:R-:W-:Y:S01]  /*bdf0*/  @!P4 IADD3.X R15, R41, R223, RZ, P6, !PT ;  /* 0x000000df290fc210 */ /* 0x000fe200037fe4ff */
[----:B------:R0:W5:Y:S04]  /*be00*/  @!P3 LD.E.64 R24, desc[UR56][R28.64] ;  /* 0x000000381c18b980 */ /* 0x000168000c101b00 */
[----:B------:R1:W5:Y:S01]  /*be10*/  @!P3 LD.E.64 R6, desc[UR56][R10.64] ;  /* 0x000000380a06b980 */ /* 0x000362000c101b00 */
[----:B------:R-:W-:-:S03]  /*be20*/  ISETP.GE.AND P3, PT, R173, UR4, PT ;  /* 0x00000004ad007c0c */ /* 0x000fc6000bf66270 */
[----:B------:R2:W5:Y:S04]  /*be30*/  @!P4 LD.E.64 R26, desc[UR56][R12.64] ;  /* 0x000000380c1ac980 */ /* 0x000568000c101b00 */
[----:B------:R4:W5:Y:S01]  /*be40*/  @!P4 LD.E.64 R8, desc[UR56][R14.64] ;  /* 0x000000380e08c980 */ /* 0x000962000c101b00 */
[----:B0-----:R-:W-:Y:S02]  /*be50*/  CS2R R28, SRZ ;  /* 0x00000000001c7805 */ /* 0x001fe4000001ff00 */
[----:B-1----:R-:W-:Y:S02]  /*be60*/  CS2R R10, SRZ ;  /* 0x00000000000a7805 */ /* 0x002fe4000001ff00 */
[----:B------:R-:W-:Y:S02]  /*be70*/  @!P1 IADD3 R32, P6, R38, R229, RZ ;  /* 0x000000e526209210 */ /* 0x000fe40007fde0ff */
[----:B------:R-:W-:-:S02]  /*be80*/  CS2R R30, SRZ ;  /* 0x00000000001e7805 */ /* 0x000fc4000001ff00 */
[-C--:B--2---:R-:W-:Y:S02]  /*be90*/  @!P2 IADD3 R12, P4, R38, R227.reuse, RZ ;  /* 0x000000e3260ca210 */ /* 0x084fe40007f9e0ff */
[C---:B------:R-:W-:Y:S02]  /*bea0*/  @!P1 IADD3.X R33, R37.reuse, R228, RZ, P6, !PT ;  /* 0x000000e425219210 */ /* 0x040fe400037fe4ff */
[C---:B----4-:R-:W-:Y:S01]  /*beb0*/  @!P2 IADD3 R14, P5, R40.reuse, R227, RZ ;  /* 0x000000e3280ea210 */ /* 0x050fe20007fbe0ff */
[--C-:B------:R-:W-:Y:S02]  /*bec0*/  @!P2 IMAD.X R13, R37, 0x1, R226.reuse, P4 ;  /* 0x00000001250da824 */ /* 0x100fe400020e06e2 */
[----:B------:R0:W5:Y:S02]  /*bed0*/  @!P1 LD.E.64 R30, desc[UR56][R32.64] ;  /* 0x00000038201e9980 */ /* 0x000164000c101b00 */
[----:B------:R-:W-:Y:S02]  /*bee0*/  @!P2 IMAD.X R15, R41, 0x1, R226, P5 ;  /* 0x00000001290fa824 */ /* 0x000fe400028e06e2 */
[----:B------:R1:W5:Y:S04]  /*bef0*/  @!P2 LD.E.64 R28, desc[UR56][R12.64] ;  /* 0x000000380c1ca980 */ /* 0x000368000c101b00 */
[----:B------:R2:W5:Y:S01]  /*bf00*/  @!P2 LD.E.64 R10, desc[UR56][R14.64] ;  /* 0x000000380e0aa980 */ /* 0x000562000c101b00 */
[----:B------:R-:W-:-:S02]  /*bf10*/  @!P1 IADD3 R34, P2, R40, R229, RZ ;  /* 0x000000e528229210 */ /* 0x000fc40007f5e0ff */
[----:B0-----:R-:W-:Y:S02]  /*bf20*/  CS2R R32, SRZ ;  /* 0x0000000000207805 */ /* 0x001fe4000001ff00 */
[----:B-1----:R-:W-:Y:S01]  /*bf30*/  CS2R R12, SRZ ;  /* 0x00000000000c7805 */ /* 0x002fe2000001ff00 */
[----:B------:R-:W-:Y:S01]  /*bf40*/  @!P1 IMAD.X R35, R41, 0x1, R228, P2 ;  /* 0x0000000129239824 */ /* 0x000fe200010e06e4 */
[----:B--2---:R-:W-:-:S04]  /*bf50*/  CS2R R14, SRZ ;  /* 0x00000000000e7805 */ /* 0x004fc8000001ff00 */
[----:B------:R0:W5:Y:S01]  /*bf60*/  @!P1 LD.E.64 R12, desc[UR56][R34.64] ;  /* 0x00000038220c9980 */ /* 0x000162000c101b00 */
[-C--:B---3--:R-:W-:Y:S02]  /*bf70*/  @!P3 IADD3 R38, P4, R38, R45.reuse, RZ ;  /* 0x0000002d2626b210 */ /* 0x088fe40007f9e0ff */
[----:B------:R-:W-:-:S03]  /*bf80*/  @!P3 IADD3 R40, P5, R40, R45, RZ ;  /* 0x0000002d2828b210 */ /* 0x000fc60007fbe0ff */
[----:B------:R-:W-:Y:S01]  /*bf90*/  @!P3 IMAD.X R39, R37, 0x1, R44, P4 ;  /* 0x000000012527b824 */ /* 0x000fe200020e062c */
[----:B------:R-:W-:-:S04]  /*bfa0*/  @!P3 IADD3.X R41, R41, R44, RZ, P5, !PT ;  /* 0x0000002c2929b210 */ /* 0x000fc80002ffe4ff */
[----:B------:R0:W5:Y:S04]  /*bfb0*/  @!P3 LD.E.64 R32, desc[UR56][R38.64] ;  /* 0x000000382620b980 */ /* 0x000168000c101b00 */
[----:B------:R0:W5:Y:S02]  /*bfc0*/  @!P3 LD.E.64 R14, desc[UR56][R40.64] ;  /* 0x00000038280eb980 */ /* 0x000164000c101b00 */
.L_x_579:
[----:B------:R-:W-:Y:S05]  /*bfd0*/  BSYNC B1 ;  /* 0x0000000000017941 */ /* 0x000fea0003800000 */
.L_x_578:
[----:B0-2--5:R-:W-:Y:S01]  /*bfe0*/  IMAD.MOV.U32 R38, RZ, RZ, R4 ;  /* 0x000000ffff267224 */ /* 0x025fe200078e0004 */
[----:B------:R-:W-:Y:S01]  /*bff0*/  SHF.R.U64 R60, R4, 0x10, R5 ;  /* 0x00000010043c7819 */ /* 0x000fe20000001205 */
[----:B------:R-:W-:Y:S01]  /*c000*/  IMAD.MOV.U32 R35, RZ, RZ, R20 ;  /* 0x000000ffff237224 */ /* 0x000fe200078e0014 */
[----:B------:R-:W-:Y:S01]  /*c010*/  LEA.HI R4, R191, R191, RZ, 0x1 ;  /* 0x000000bfbf047211 */ /* 0x000fe200078f08ff */
[----:B------:R-:W-:Y:S01]  /*c020*/  @P0 VIADD R0, R43, 0xffffffc0 ;  /* 0xffffffc02b000836 */ /* 0x000fe20000000000 */
[----:B-1----:R-:W-:Y:S01]  /*c030*/  SHF.R.U64 R37, R20, 0x10, R21 ;  /* 0x0000001014257819 */ /* 0x002fe20000001215 */
[----:B------:R-:W-:Y:S01]  /*c040*/  IMAD.MOV.U32 R48, RZ, RZ, R33 ;  /* 0x000000ffff307224 */ /* 0x000fe200078e0021 */
[----:B------:R-:W-:Y:S01]  /*c050*/  LOP3.LUT R4, R4, 0xfffffffe, RZ, 0xc0, !PT ;  /* 0xfffffffe04047812 */ /* 0x000fe200078ec0ff */
[----:B------:R-:W-:Y:S01]  /*c060*/  IMAD.MOV.U32 R46, RZ, RZ, R30 ;  /* 0x000000ffff2e7224 */ /* 0x000fe200078e001e */
[----:B------:R-:W-:Y:S01]  /*c070*/  MOV R20, R5 ;  /* 0x0000000500147202 */ /* 0x000fe20000000f00 */
[----:B------:R-:W-:Y:S01]  /*c080*/  IMAD.MOV.U32 R39, RZ, RZ, R25 ;  /* 0x000000ffff277224 */ /* 0x000fe200078e0019 */
[----:B------:R-:W-:Y:S01]  /*c090*/  SHF.R.U32.HI R61, RZ, 0x10, R5 ;  /* 0x00000010ff3d7819 */ /* 0x000fe20000011605 */
[----:B------:R-:W-:Y:S01]  /*c0a0*/  IMAD.IADD R4, R191, 0x1, -R4 ;  /* 0x00000001bf047824 */ /* 0x000fe200078e0a04 */
[----:B------:R-:W-:Y:S01]  /*c0b0*/  SHF.R.U64 R58, R32, 0x10, R33 ;  /* 0x00000010203a7819 */ /* 0x000fe20000001221 */
[----:B------:R-:W-:Y:S01]  /*c0c0*/  IMAD.MOV.U32 R43, RZ, RZ, R27 ;  /* 0x000000ffff2b7224 */ /* 0x000fe200078e001b */
[----:B------:R-:W-:Y:S01]  /*c0d0*/  SHF.R.U32.HI R59, RZ, 0x10, R33 ;  /* 0x00000010ff3b7819 */ /* 0x000fe20000011621 */
[----:B------:R-:W-:Y:S01]  /*c0e0*/  IMAD.MOV.U32 R33, RZ, RZ, R6 ;  /* 0x000000ffff217224 */ /* 0x000fe200078e0006 */
[----:B------:R-:W-:Y:S01]  /*c0f0*/  SHF.L.U32 R5, R4, 0x1f, RZ ;  /* 0x0000001f04057819 */ /* 0x000fe200000006ff */
[----:B------:R-:W-:Y:S01]  /*c100*/  IMAD.MOV.U32 R40, RZ, RZ, R13 ;  /* 0x000000ffff287224 */ /* 0x000fe200078e000d */
[----:B------:R-:W-:Y:S01]  /*c110*/  SHF.R.U64 R56, R30, 0x10, R31 ;  /* 0x000000101e387819 */ /* 0x000fe2000000121f */
[----:B------:R-:W-:Y:S01]  /*c120*/  IMAD.MOV.U32 R44, RZ, RZ, R28 ;  /* 0x000000ffff2c7224 */ /* 0x000fe200078e001c */
[----:B------:R-:W0:Y:S01]  /*c130*/  SYNCS.PHASECHK.TRANS64.TRYWAIT P0, [R2+URZ+0x2a800], R5 ;  /* 0x02a80005020075a7 */ /* 0x000e22000800017f */
[----:B------:R-:W-:Y:S01]  /*c140*/  SHF.R.U64 R62, R6, 0x10, R7 ;  /* 0x00000010063e7819 */ /* 0x000fe20000001207 */
[----:B------:R-:W-:Y:S01]  /*c150*/  IMAD.MOV.U32 R6, RZ, RZ, R9 ;  /* 0x000000ffff067224 */ /* 0x000fe200078e0009 */
[----:B------:R-:W-:Y:S01]  /*c160*/  MOV R34, R21 ;  /* 0x0000001500227202 */ /* 0x000fe20000000f00 */
[----:B------:R-:W-:Y:S01]  /*c170*/  IMAD.MOV.U32 R47, RZ, RZ, R31 ;  /* 0x000000ffff2f7224 */ /* 0x000fe200078e001f */
[----:B------:R-:W-:Y:S01]  /*c180*/  SHF.R.U32.HI R49, RZ, 0x10, R21 ;  /* 0x00000010ff317819 */ /* 0x000fe20000011615 */
[----:B------:R-:W-:Y:S01]  /*c190*/  IMAD.MOV.U32 R21, RZ, RZ, R24 ;  /* 0x000000ffff157224 */ /* 0x000fe200078e0018 */
[----:B------:R-:W-:Y:S01]  /*c1a0*/  MOV R30, R32 ;  /* 0x00000020001e7202 */ /* 0x000fe20000000f00 */
[----:B----4-:R-:W-:Y:S01]  /*c1b0*/  IMAD.MOV.U32 R41, RZ, RZ, R15 ;  /* 0x000000ffff297224 */ /* 0x010fe200078e000f */
[----:B------:R-:W-:Y:S01]  /*c1c0*/  SHF.R.U64 R64, R8, 0x10, R9 ;  /* 0x0000001008407819 */ /* 0x000fe20000001209 */
[----:B------:R-:W-:Y:S01]  /*c1d0*/  BSSY B1, `(.L_x_580) ;  /* 0x0000032000017945 */ /* 0x000fe20003800000 */
[----:B------:R-:W-:-:S02]  /*c1e0*/  SHF.R.U64 R50, R24, 0x10, R25 ;  /* 0x0000001018327819 */ /* 0x000fc40000001219 */
[----:B------:R-:W-:Y:S02]  /*c1f0*/  SHF.R.U32.HI R9, RZ, 0x10, R9 ;  /* 0x00000010ff097819 */ /* 0x000fe40000011609 */
[----:B------:R-:W-:Y:S01]  /*c200*/  SHF.R.U32.HI R51, RZ, 0x10, R25 ;  /* 0x00000010ff337819 */ /* 0x000fe20000011619 */
[----:B------:R-:W-:Y:S01]  /*c210*/  IMAD.MOV.U32 R25, RZ, RZ, R7 ;  /* 0x000000ffff197224 */ /* 0x000fe200078e0007 */
[----:B------:R-:W-:Y:S02]  /*c220*/  MOV R24, R26 ;  /* 0x0000001a00187202 */ /* 0x000fe40000000f00 */
[----:B------:R-:W-:Y:S02]  /*c230*/  SHF.R.U64 R52, R26, 0x10, R27 ;  /* 0x000000101a347819 */ /* 0x000fe4000000121b */
[----:B------:R-:W-:Y:S02]  /*c240*/  MOV R45, R29 ;  /* 0x0000001d002d7202 */ /* 0x000fe40000000f00 */
[----:B------:R-:W-:-:S02]  /*c250*/  SHF.R.U64 R54, R28, 0x10, R29 ;  /* 0x000000101c367819 */ /* 0x000fc4000000121d */
[----:B------:R-:W-:Y:S02]  /*c260*/  SHF.R.U32.HI R55, RZ, 0x10, R29 ;  /* 0x00000010ff377819 */ /* 0x000fe4000001161d */
[----:B------:R-:W-:Y:S01]  /*c270*/  SHF.R.U32.HI R63, RZ, 0x10, R7 ;  /* 0x00000010ff3f7819 */ /* 0x000fe20000011607 */
[----:B------:R-:W-:Y:S01]  /*c280*/  IMAD.MOV.U32 R7, RZ, RZ, R10 ;  /* 0x000000ffff077224 */ /* 0x000fe200078e000a */
[----:B------:R-:W-:Y:S02]  /*c290*/  MOV R29, R8 ;  /* 0x00000008001d7202 */ /* 0x000fe40000000f00 */
[----:B------:R-:W-:Y:S02]  /*c2a0*/  MOV R26, R11 ;  /* 0x0000000b001a7202 */ /* 0x000fe40000000f00 */
[--C-:B------:R-:W-:Y:S02]  /*c2b0*/  SHF.R.U64 R65, R10, 0x10, R11.reuse ;  /* 0x000000100a417819 */ /* 0x100fe4000000120b */
[----:B------:R-:W-:Y:S01]  /*c2c0*/  SHF.R.U32.HI R66, RZ, 0x10, R11 ;  /* 0x00000010ff427819 */ /* 0x000fe2000001160b */
[----:B------:R-:W-:Y:S01]  /*c2d0*/  IMAD.MOV.U32 R11, RZ, RZ, R12 ;  /* 0x000000ffff0b7224 */ /* 0x000fe200078e000c */
[----:B------:R-:W-:-:S02]  /*c2e0*/  PRMT R8, R30, 0x5410, R48 ;  /* 0x000054101e087816 */ /* 0x000fc40000000030 */
[----:B------:R-:W-:Y:S02]  /*c2f0*/  SHF.R.U64 R67, R12, 0x10, R13 ;  /* 0x000000100c437819 */ /* 0x000fe4000000120d */
[----:B------:R-:W-:Y:S02]  /*c300*/  PRMT R30, R64, 0x5410, R9 ;  /* 0x00005410401e7816 */ /* 0x000fe40000000009 */
[----:B------:R-:W-:Y:S02]  /*c310*/  SHF.R.U32.HI R53, RZ, 0x10, R27 ;  /* 0x00000010ff357819 */ /* 0x000fe4000001161b */
[----:B------:R-:W-:Y:S02]  /*c320*/  SHF.R.U32.HI R57, RZ, 0x10, R31 ;  /* 0x00000010ff397819 */ /* 0x000fe4000001161f */
[----:B------:R-:W-:Y:S02]  /*c330*/  SHF.R.U32.HI R68, RZ, 0x10, R13 ;  /* 0x00000010ff447819 */ /* 0x000fe4000001160d */
[----:B------:R-:W-:-:S02]  /*c340*/  MOV R12, R14 ;  /* 0x0000000e000c7202 */ /* 0x000fc40000000f00 */
[----:B------:R-:W-:Y:S02]  /*c350*/  VIMNMX R9, R42, 0x80, PT ;  /* 0x000000802a097848 */ /* 0x000fe40003fe0100 */
[--C-:B------:R-:W-:Y:S02]  /*c360*/  SHF.R.U64 R69, R14, 0x10, R15.reuse ;  /* 0x000000100e457819 */ /* 0x100fe4000000120f */
[----:B------:R-:W-:Y:S02]  /*c370*/  SHF.R.U32.HI R70, RZ, 0x10, R15 ;  /* 0x00000010ff467819 */ /* 0x000fe4000001160f */
[----:B------:R-:W-:Y:S02]  /*c380*/  PRMT R33, R33, 0x5410, R25 ;  /* 0x0000541021217816 */ /* 0x000fe40000000019 */
[----:B------:R-:W-:Y:S02]  /*c390*/  PRMT R35, R35, 0x5410, R34 ;  /* 0x0000541023237816 */ /* 0x000fe40000000022 */
[----:B------:R-:W-:-:S02]  /*c3a0*/  PRMT R31, R21, 0x5410, R39 ;  /* 0x00005410151f7816 */ /* 0x000fc40000000027 */
[----:B------:R-:W-:Y:S02]  /*c3b0*/  PRMT R27, R24, 0x5410, R43 ;  /* 0x00005410181b7816 */ /* 0x000fe4000000002b */
[----:B------:R-:W-:Y:S02]  /*c3c0*/  PRMT R38, R38, 0x5410, R20 ;  /* 0x0000541026267816 */ /* 0x000fe40000000014 */
[----:B------:R-:W-:Y:S02]  /*c3d0*/  PRMT R25, R7, 0x5410, R26 ;  /* 0x0000541007197816 */ /* 0x000fe4000000001a */
        /* <DEDUP_REMOVED lines=13> */
[----:B------:R-:W-:Y:S02]  /*c4b0*/  ISETP.GE.AND P1, PT, R166, R9, PT ;  /* 0x00000009a600720c */ /* 0x000fe40003f26270 */
[----:B------:R-:W-:-:S02]  /*c4c0*/  PRMT R20, R67, 0x5410, R68 ;  /* 0x0000541043147816 */ /* 0x000fc40000000044 */
[----:B------:R-:W-:Y:S01]  /*c4d0*/  PRMT R11, R12, 0x5410, R41 ;  /* 0x000054100c0b7816 */ /* 0x000fe20000000029 */
[----:B0-----:R-:W-:Y:S08]  /*c4e0*/  @!P0 BRA `(.L_x_581) ;  /* 0x0000015400408947 */ /* 0x001ff00003800000 */
.L_x_825:
[----:B------:R-:W-:Y:S05]  /*c4f0*/  BSYNC B1 ;  /* 0x0000000000017941 */ /* 0x000fea0003800000 */
.L_x_580:
[----:B------:R-:W-:Y:S01]  /*c500*/  BSSY B1, `(.L_x_582) ;  /* 0x00000fe000017945 */ /* 0x000fe20003800000 */
[----:B------:R-:W-:-:S03]  /*c510*/  PRMT R12, R69, 0x5410, R70 ;  /* 0x00005410450c7816 */ /* 0x000fc60000000046 */
[----:B------:R-:W-:Y:S05]  /*c520*/  @P1 BRA `(.L_x_583) ;  /* 0x0000000c00ec1947 */ /* 0x000fea0003800000 */
[----:B------:R-:W1:Y:S01]  /*c530*/  LDC R4, c[0x0][0x3f4] ;  /* 0x0000fd00ff047b82 */ /* 0x000e620000000800 */
[----:B------:R-:W-:Y:S01]  /*c540*/  BSSY B2, `(.L_x_584) ;  /* 0x000002e000027945 */ /* 0x000fe20003800000 */
[-C--:B-1----:R-:W-:Y:S02]  /*c550*/  ISETP.GE.AND P0, PT, R160, R4.reuse, PT ;  /* 0x00000004a000720c */ /* 0x082fe40003f06270 */
[-C--:B------:R-:W-:Y:S02]  /*c560*/  ISETP.GE.AND P1, PT, R170, R4.reuse, PT ;  /* 0x00000004aa00720c */ /* 0x080fe40003f26270 */
[-C--:B------:R-:W-:Y:S02]  /*c570*/  ISETP.GE.AND P2, PT, R169, R4.reuse, PT ;  /* 0x00000004a900720c */ /* 0x080fe40003f46270 */
[-C--:B------:R-:W-:Y:S02]  /*c580*/  ISETP.GE.AND P3, PT, R172, R4.reuse, PT ;  /* 0x00000004ac00720c */ /* 0x080fe40003f66270 */
[----:B------:R-:W-:-:S02]  /*c590*/  ISETP.GE.AND P4, PT, R171, R4, PT ;  /* 0x00000004ab00720c */ /* 0x000fc40003f86270 */
[----:B------:R-:W-:-:S03]  /*c5a0*/  ISETP.GE.AND P5, PT, R173, R4, PT ;  /* 0x00000004ad00720c */ /* 0x000fc60003fa6270 */
[----:B------:R-:W-:Y:S10]  /*c5b0*/  @P0 BRA `(.L_x_585) ;  /* 0x0000000000980947 */ /* 0x000ff40003800000 */
[----:B0-----:R-:W0:Y:S01]  /*c5c0*/  LDS.128 R4, [R3+0xc400] ;  /* 0x00c4000003047984 */ /* 0x001e220000000c00 */
[----:B------:R-:W-:Y:S02]  /*c5d0*/  HADD2.F32 R47, -RZ, R38.H0_H0 ;  /* 0x20000026ff2f7230 */ /* 0x000fe40000004100 */
[----:B------:R-:W-:Y:S02]  /*c5e0*/  HADD2.F32 R45, -RZ, R35.H0_H0 ;  /* 0x20000023ff2d7230 */ /* 0x000fe40000004100 */
[----:B------:R-:W-:Y:S02]  /*c5f0*/  HADD2.F32 R44, -RZ, R37.H0_H0 ;  /* 0x20000025ff2c7230 */ /* 0x000fe40000004100 */
[----:B------:R-:W-:Y:S02]  /*c600*/  HADD2.F32 R46, -RZ, R39.H0_H0 ;  /* 0x20000027ff2e7230 */ /* 0x000fe40000004100 */
[--C-:B0-----:R-:W-:Y:S02]  /*c610*/  HADD2.F32 R40, -RZ, R4.reuse.H0_H0 ;  /* 0x20000004ff287230 */ /* 0x101fe40000004100 */
[----:B------:R-:W-:-:S02]  /*c620*/  HADD2.F32 R4, -RZ, R4.H1_H1 ;  /* 0x30000004ff047230 */ /* 0x000fc40000004100 */
[--C-:B------:R-:W-:Y:S02]  /*c630*/  HADD2.F32 R41, -RZ, R5.reuse.H0_H0 ;  /* 0x20000005ff297230 */ /* 0x100fe40000004100 */
[----:B------:R-:W-:Y:S02]  /*c640*/  HADD2.F32 R5, -RZ, R5.H1_H1 ;  /* 0x30000005ff057230 */ /* 0x000fe40000004100 */
[C---:B------:R-:W-:Y:S01]  /*c650*/  FMUL.FTZ R49, R4.reuse, R47 ;  /* 0x0000002f04317220 */ /* 0x040fe20000410000 */
[-C--:B------:R-:W-:Y:S01]  /*c660*/  FMUL.FTZ R4, R4, R45.reuse ;  /* 0x0000002d04047220 */ /* 0x080fe20000410000 */
[--C-:B------:R-:W-:Y:S02]  /*c670*/  HADD2.F32 R42, -RZ, R6.reuse.H0_H0 ;  /* 0x20000006ff2a7230 */ /* 0x100fe40000004100 */
[----:B------:R-:W-:Y:S02]  /*c680*/  HADD2.F32 R43, -RZ, R7.H0_H0 ;  /* 0x20000007ff2b7230 */ /* 0x000fe40000004100 */
[C---:B------:R-:W-:Y:S01]  /*c690*/  FMUL.FTZ R50, R5.reuse, R46 ;  /* 0x0000002e05327220 */ /* 0x040fe20000410000 */
[C---:B------:R-:W-:Y:S01]  /*c6a0*/  FFMA.FTZ R49, R40.reuse, R45, -R49 ;  /* 0x0000002d28317223 */ /* 0x040fe20000010831 */
[----:B------:R-:W-:Y:S01]  /*c6b0*/  FFMA.FTZ R48, R40, R47, R4 ;  /* 0x0000002f28307223 */ /* 0x000fe20000010004 */
[----:B------:R-:W-:Y:S01]  /*c6c0*/  FMUL.FTZ R52, R5, R44 ;  /* 0x0000002c05347220 */ /* 0x000fe20000410000 */
[----:B------:R-:W-:-:S02]  /*c6d0*/  HADD2.F32 R6, -RZ, R6.H1_H1 ;  /* 0x30000006ff067230 */ /* 0x000fc40000004100 */
[C---:B------:R-:W-:Y:S01]  /*c6e0*/  FFMA.FTZ R50, R41.reuse, R44, -R50 ;  /* 0x0000002c29327223 */ /* 0x040fe20000010832 */
[----:B------:R-:W-:Y:S02]  /*c6f0*/  HADD2.F32 R7, -RZ, R7.H1_H1 ;  /* 0x30000007ff077230 */ /* 0x000fe40000004100 */
[----:B------:R-:W-:Y:S01]  /*c700*/  FFMA.FTZ R41, R41, R46, R52 ;  /* 0x0000002e29297223 */ /* 0x000fe20000010034 */
[----:B------:R-:W-:Y:S02]  /*c710*/  HADD2.F32 R45, -RZ, R38.H1_H1 ;  /* 0x30000026ff2d7230 */ /* 0x000fe40000004100 */
[----:B------:R-:W-:Y:S02]  /*c720*/  HADD2.F32 R5, -RZ, R35.H1_H1 ;  /* 0x30000023ff057230 */ /* 0x000fe40000004100 */
[----:B------:R-:W-:Y:S02]  /*c730*/  HADD2.F32 R40, -RZ, R39.H1_H1 ;  /* 0x30000027ff287230 */ /* 0x000fe40000004100 */
[----:B------:R-:W-:Y:S01]  /*c740*/  FMUL.FTZ R47, R6, R45 ;  /* 0x0000002d062f7220 */ /* 0x000fe20000410000 */
[----:B------:R-:W-:-:S02]  /*c750*/  HADD2.F32 R4, -RZ, R37.H1_H1 ;  /* 0x30000025ff047230 */ /* 0x000fc40000004100 */
[-C--:B------:R-:W-:Y:S01]  /*c760*/  FMUL.FTZ R44, R6, R5.reuse ;  /* 0x00000005062c7220 */ /* 0x080fe20000410000 */
[C---:B------:R-:W-:Y:S01]  /*c770*/  FMUL.FTZ R46, R7.reuse, R40 ;  /* 0x00000028072e7220 */ /* 0x040fe20000410000 */
[C---:B------:R-:W-:Y:S01]  /*c780*/  FFMA.FTZ R6, R42.reuse, R5, -R47 ;  /* 0x000000052a067223 */ /* 0x040fe2000001082f */
[-C--:B------:R-:W-:Y:S01]  /*c790*/  FMUL.FTZ R51, R7, R4.reuse ;  /* 0x0000000407337220 */ /* 0x080fe20000410000 */
[----:B------:R-:W-:Y:S01]  /*c7a0*/  FFMA.FTZ R45, R42, R45, R44 ;  /* 0x0000002d2a2d7223 */ /* 0x000fe2000001002c */
[C---:B------:R-:W-:Y:S01]  /*c7b0*/  FFMA.FTZ R7, R43.reuse, R4, -R46 ;  /* 0x000000042b077223 */ /* 0x040fe2000001082e */
[----:B------:R-:W-:Y:S01]  /*c7c0*/  F2FP.F16.F32.PACK_AB R4, R48, R49 ;  /* 0x000000313004723e */ /* 0x000fe200000000ff */
[----:B------:R-:W-:Y:S01]  /*c7d0*/  FFMA.FTZ R40, R43, R40, R51 ;  /* 0x000000282b287223 */ /* 0x000fe20000010033 */
[----:B------:R-:W-:Y:S02]  /*c7e0*/  F2FP.F16.F32.PACK_AB R5, R41, R50 ;  /* 0x000000322905723e */ /* 0x000fe400000000ff */
[----:B------:R-:W-:-:S02]  /*c7f0*/  F2FP.F16.F32.PACK_AB R6, R45, R6 ;  /* 0x000000062d06723e */ /* 0x000fc400000000ff */
[----:B------:R-:W-:-:S05]  /*c800*/  F2FP.F16.F32.PACK_AB R7, R40, R7 ;  /* 0x000000072807723e */ /* 0x000fca00000000ff */
[----:B------:R1:W-:Y:S02]  /*c810*/  STS.128 [R3+0xc400], R4 ;  /* 0x00c4000403007388 */ /* 0x0003e40000000c00 */
.L_x_585:
[----:B------:R-:W-:Y:S05]  /*c820*/  BSYNC B2 ;  /* 0x0000000000027941 */ /* 0x000fea0003800000 */
.L_x_584:
[----:B------:R-:W-:Y:S04]  /*c830*/  BSSY B2, `(.L_x_586) ;  /* 0x0000028000027945 */ /* 0x000fe80003800000 */
[----:B------:R-:W-:Y:S05]  /*c840*/  @P1 BRA `(.L_x_587) ;  /* 0x0000000000981947 */ /* 0x000fea0003800000 */
[----:B01----:R-:W0:Y:S01]  /*c850*/  LDS.128 R4, [R0] ;  /* 0x0000000000047984 */ /* 0x003e220000000c00 */
        /* <DEDUP_REMOVED lines=36> */
[----:B------:R2:W-:Y:S02]  /*caa0*/  STS.128 [R0], R4 ;  /* 0x0000000400007388 */ /* 0x0005e40000000c00 */
.L_x_587:
[----:B------:R-:W-:Y:S05]  /*cab0*/  BSYNC B2 ;  /* 0x0000000000027941 */ /* 0x000fea0003800000 */
.L_x_586:
[----:B------:R-:W-:Y:S04]  /*cac0*/  BSSY B2, `(.L_x_588) ;  /* 0x0000028000027945 */ /* 0x000fe80003800000 */
[----:B------:R-:W-:Y:S05]  /*cad0*/  @P2 BRA `(.L_x_589) ;  /* 0x0000000000982947 */ /* 0x000fea0003800000 */
[----:B012---:R-:W0:Y:S01]  /*cae0*/  LDS.128 R4, [R3+0x10400] ;  /* 0x0104000003047984 */ /* 0x007e220000000c00 */
        /* <DEDUP_REMOVED lines=37> */
.L_x_589:
[----:B------:R-:W-:Y:S05]  /*cd40*/  BSYNC B2 ;  /* 0x0000000000027941 */ /* 0x000fea0003800000 */
.L_x_588:
[----:B------:R-:W-:Y:S04]  /*cd50*/  BSSY B2, `(.L_x_590) ;  /* 0x0000028000027945 */ /* 0x000fe80003800000 */
[----:B------:R-:W-:Y:S05]  /*cd60*/  @P3 BRA `(.L_x_591) ;  /* 0x0000000000983947 */ /* 0x000fea0003800000 */
[----:B0123--:R-:W0:Y:S01]  /*cd70*/  LDS.128 R4, [R0+0x4000] ;  /* 0x0040000000047984 */ /* 0x00fe220000000c00 */
        /* <DEDUP_REMOVED lines=37> */
.L_x_591:
[----:B------:R-:W-:Y:S05]  /*cfd0*/  BSYNC B2 ;  /* 0x0000000000027941 */ /* 0x000fea0003800000 */
.L_x_590:
[----:B------:R-:W-:Y:S04]  /*cfe0*/  BSSY B2, `(.L_x_592) ;  /* 0x0000028000027945 */ /* 0x000fe80003800000 */
[----:B------:R-:W-:Y:S05]  /*cff0*/  @P4 BRA `(.L_x_593) ;  /* 0x0000000000984947 */ /* 0x000fea0003800000 */
[----:B01234-:R-:W0:Y:S01]  /*d000*/  LDS.128 R4, [R3+0x14400] ;  /* 0x0144000003047984 */ /* 0x01fe220000000c00 */
        /* <DEDUP_REMOVED lines=37> */
.L_x_593:
[----:B------:R-:W-:Y:S05]  /*d260*/  BSYNC B2 ;  /* 0x0000000000027941 */ /* 0x000fea0003800000 */
.L_x_592:
        /* <DEDUP_REMOVED lines=39> */
.L_x_583:
[----:B------:R-:W-:Y:S05]  /*d4e0*/  BSYNC B1 ;  /* 0x0000000000017941 */ /* 0x000fea0003800000 */
.L_x_582:
[----:B01234-:R-:W-:-:S04]  /*d4f0*/  IADD3 R4, R166, 0x40, RZ ;  /* 0x00000040a6047810 */ /* 0x01ffc80007ffe0ff */
[----:B------:R-:W-:-:S13]  /*d500*/  ISETP.GE.AND P0, PT, R4, R9, PT ;  /* 0x000000090400720c */ /* 0x000fda0003f06270 */
[----:B------:R-:W-:Y:S05]  /*d510*/  @P0 BRA `(.L_x_594) ;  /* 0x0000003800f40947 */ /* 0x000fea0003800000 */
[----:B------:R-:W0:Y:S01]  /*d520*/  LDC R4, c[0x0][0x3f4] ;  /* 0x0000fd00ff047b82 */ /* 0x000e220000000800 */
[----:B------:R-:W-:Y:S01]  /*d530*/  BSSY B1, `(.L_x_595) ;  /* 0x000002e000017945 */ /* 0x000fe20003800000 */
[-C--:B0-----:R-:W-:Y:S02]  /*d540*/  ISETP.GE.AND P0, PT, R160, R4.reuse, PT ;  /* 0x00000004a000720c */ /* 0x081fe40003f06270 */
[-C--:B------:R-:W-:Y:S02]  /*d550*/  ISETP.GE.AND P1, PT, R170, R4.reuse, PT ;  /* 0x00000004aa00720c */ /* 0x080fe40003f26270 */
[-C--:B------:R-:W-:Y:S02]  /*d560*/  ISETP.GE.AND P2, PT, R169, R4.reuse, PT ;  /* 0x00000004a900720c */ /* 0x080fe40003f46270 */
[-C--:B------:R-:W-:Y:S02]  /*d570*/  ISETP.GE.AND P3, PT, R172, R4.reuse, PT ;  /* 0x00000004ac00720c */ /* 0x080fe40003f66270 */
[----:B------:R-:W-:-:S02]  /*d580*/  ISETP.GE.AND P4, PT, R171, R4, PT ;  /* 0x00000004ab00720c */ /* 0x000fc40003f86270 */
[----:B------:R-:W-:-:S03]  /*d590*/  ISETP.GE.AND P5, PT, R173, R4, PT ;  /* 0x00000004ad00720c */ /* 0x000fc60003fa6270 */
[----:B------:R-:W-:Y:S10]  /*d5a0*/  @P0 BRA `(.L_x_596) ;  /* 0x0000000000980947 */ /* 0x000ff40003800000 */
[----:B------:R-:W0:Y:S01]  /*d5b0*/  LDS.128 R4, [R3+0xe400] ;  /* 0x00e4000003047984 */ /* 0x000e220000000c00 */
        /* <DEDUP_REMOVED lines=8> */
[-C--:B------:R-:W-:Y:S01]  /*d640*/  FMUL.FTZ R44, R47, R4.reuse ;  /* 0x000000042f2c7220 */ /* 0x080fe20000410000 */
[C---:B------:R-:W-:Y:S01]  /*d650*/  FMUL.FTZ R46, R45.reuse, R4 ;  /* 0x000000042d2e7220 */ /* 0x040fe20000410000 */
[----:B------:R-:W-:Y:S02]  /*d660*/  HADD2.F32 R41, -RZ, R6.H0_H0 ;  /* 0x20000006ff297230 */ /* 0x000fe40000004100 */
[----:B------:R-:W-:Y:S01]  /*d670*/  FMUL.FTZ R43, R50, R5 ;  /* 0x00000005322b7220 */ /* 0x000fe20000410000 */
[----:B------:R-:W-:Y:S01]  /*d680*/  FFMA.FTZ R4, R45, R9, -R44 ;  /* 0x000000092d047223 */ /* 0x000fe2000001082c */
[----:B------:R-:W-:Y:S01]  /*d690*/  FMUL.FTZ R45, R48, R5 ;  /* 0x00000005302d7220 */ /* 0x000fe20000410000 */
[----:B------:R-:W-:-:S02]  /*d6a0*/  HADD2.F32 R42, -RZ, R7.H0_H0 ;  /* 0x20000007ff2a7230 */ /* 0x000fc40000004100 */
[----:B------:R-:W-:Y:S01]  /*d6b0*/  FFMA.FTZ R9, R47, R9, R46 ;  /* 0x000000092f097223 */ /* 0x000fe2000001002e */
[-C--:B------:R-:W-:Y:S01]  /*d6c0*/  FFMA.FTZ R5, R48, R40.reuse, -R43 ;  /* 0x0000002830057223 */ /* 0x080fe2000001082b */
[----:B------:R-:W-:Y:S02]  /*d6d0*/  HADD2.F32 R6, -RZ, R6.H1_H1 ;  /* 0x30000006ff067230 */ /* 0x000fe40000004100 */
[----:B------:R-:W-:Y:S01]  /*d6e0*/  FFMA.FTZ R40, R50, R40, R45 ;  /* 0x0000002832287223 */ /* 0x000fe2000001002d */
[----:B------:R-:W-:Y:S01]  /*d6f0*/  HADD2.F32 R7, -RZ, R7.H1_H1 ;  /* 0x30000007ff077230 */ /* 0x000fe20000004100 */
[----:B------:R-:W-:Y:S01]  /*d700*/  F2FP.F16.F32.PACK_AB R4, R9, R4 ;  /* 0x000000040904723e */ /* 0x000fe200000000ff */
[----:B------:R-:W-:Y:S02]  /*d710*/  HADD2.F32 R47, -RZ, R38.H1_H1 ;  /* 0x30000026ff2f7230 */ /* 0x000fe40000004100 */
[----:B------:R-:W-:Y:S01]  /*d720*/  HADD2.F32 R48, -RZ, R39.H1_H1 ;  /* 0x30000027ff307230 */ /* 0x000fe20000004100 */
[----:B------:R-:W-:Y:S01]  /*d730*/  F2FP.F16.F32.PACK_AB R5, R40, R5 ;  /* 0x000000052805723e */ /* 0x000fe200000000ff */
[----:B------:R-:W-:-:S02]  /*d740*/  HADD2.F32 R43, -RZ, R35.H1_H1 ;  /* 0x30000023ff2b7230 */ /* 0x000fc40000004100 */
[-C--:B------:R-:W-:Y:S01]  /*d750*/  FMUL.FTZ R38, R47, R6.reuse ;  /* 0x000000062f267220 */ /* 0x080fe20000410000 */
[----:B------:R-:W-:Y:S02]  /*d760*/  HADD2.F32 R46, -RZ, R37.H1_H1 ;  /* 0x30000025ff2e7230 */ /* 0x000fe40000004100 */
[----:B------:R-:W-:Y:S01]  /*d770*/  FMUL.FTZ R35, R48, R7 ;  /* 0x0000000730237220 */ /* 0x000fe20000410000 */
[C---:B------:R-:W-:Y:S01]  /*d780*/  FMUL.FTZ R44, R43.reuse, R6 ;  /* 0x000000062b2c7220 */ /* 0x040fe20000410000 */
[----:B------:R-:W-:Y:S01]  /*d790*/  FFMA.FTZ R6, R43, R41, -R38 ;  /* 0x000000292b067223 */ /* 0x000fe20000010826 */
[C---:B------:R-:W-:Y:S01]  /*d7a0*/  FMUL.FTZ R37, R46.reuse, R7 ;  /* 0x000000072e257220 */ /* 0x040fe20000410000 */
[-C--:B------:R-:W-:Y:S01]  /*d7b0*/  FFMA.FTZ R7, R46, R42.reuse, -R35 ;  /* 0x0000002a2e077223 */ /* 0x080fe20000010823 */
[----:B------:R-:W-:Y:S02]  /*d7c0*/  FFMA.FTZ R41, R47, R41, R44 ;  /* 0x000000292f297223 */ /* 0x000fe4000001002c */
[----:B------:R-:W-:-:S03]  /*d7d0*/  FFMA.FTZ R42, R48, R42, R37 ;  /* 0x0000002a302a7223 */ /* 0x000fc60000010025 */
[----:B------:R-:W-:Y:S02]  /*d7e0*/  F2FP.F16.F32.PACK_AB R6, R41, R6 ;  /* 0x000000062906723e */ /* 0x000fe400000000ff */
[----:B------:R-:W-:-:S05]  /*d7f0*/  F2FP.F16.F32.PACK_AB R7, R42, R7 ;  /* 0x000000072a07723e */ /* 0x000fca00000000ff */
[----:B------:R0:W-:Y:S02]  /*d800*/  STS.128 [R3+0xe400], R4 ;  /* 0x00e4000403007388 */ /* 0x0001e40000000c00 */
.L_x_596:
[----:B------:R-:W-:Y:S05]  /*d810*/  BSYNC B1 ;  /* 0x0000000000017941 */ /* 0x000fea0003800000 */
.L_x_595:
[----:B------:R-:W-:Y:S04]  /*d820*/  BSSY B1, `(.L_x_597) ;  /* 0x0000028000017945 */ /* 0x000fe80003800000 */
[----:B------:R-:W-:Y:S05]  /*d830*/  @P1 BRA `(.L_x_598) ;  /* 0x0000000000981947 */ /* 0x000fea0003800000 */
        /* <DEDUP_REMOVED lines=10> */
[----:B------:R-:W-:Y:S01]  /*d8e0*/  FMUL.FTZ R42, R39, R4 ;  /* 0x00000004272a7220 */ /* 0x000fe20000410000 */
[----:B------:R-:W-:Y:S02]  /*d8f0*/  HADD2.F32 R37, -RZ, R6.H0_H0 ;  /* 0x20000006ff257230 */ /* 0x000fe40000004100 */
[----:B------:R-:W-:Y:S01]  /*d900*/  FMUL.FTZ R44, R45, R5 ;  /* 0x000000052d2c7220 */ /* 0x000fe20000410000 */
[----:B------:R-:W-:Y:S01]  /*d910*/  FFMA.FTZ R4, R39, R9, -R40 ;  /* 0x0000000927047223 */ /* 0x000fe20000010828 */
[----:B------:R-:W-:Y:S01]  /*d920*/  FMUL.FTZ R40, R41, R5 ;  /* 0x0000000529287220 */ /* 0x000fe20000410000 */
[----:B------:R-:W-:-:S02]  /*d930*/  HADD2.F32 R38, -RZ, R7.H0_H0 ;  /* 0x20000007ff267230 */ /* 0x000fc40000004100 */
[----:B------:R-:W-:Y:S01]  /*d940*/  FFMA.FTZ R5, R41, R35, -R44 ;  /* 0x0000002329057223 */ /* 0x000fe2000001082c */
[----:B------:R-:W-:Y:S02]  /*d950*/  HADD2.F32 R6, -RZ, R6.H1_H1 ;  /* 0x30000006ff067230 */ /* 0x000fe40000004100 */
[----:B------:R-:W-:Y:S01]  /*d960*/  FFMA.FTZ R9, R43, R9, R42 ;  /* 0x000000092b097223 */ /* 0x000fe2000001002a */
[----:B------:R-:W-:Y:S02]  /*d970*/  HADD2.F32 R7, -RZ, R7.H1_H1 ;  /* 0x30000007ff077230 */ /* 0x000fe40000004100 */
[----:B------:R-:W-:Y:S01]  /*d980*/  FFMA.FTZ R40, R45, R35, R40 ;  /* 0x000000232d287223 */ /* 0x000fe20000010028 */
[----:B------:R-:W-:Y:S02]  /*d990*/  HADD2.F32 R41, -RZ, R33.H1_H1 ;  /* 0x30000021ff297230 */ /* 0x000fe40000004100 */
[----:B------:R-:W-:Y:S01]  /*d9a0*/  HADD2.F32 R44, -RZ, R34.H1_H1 ;  /* 0x30000022ff2c7230 */ /* 0x000fe20000004100 */
[----:B------:R-:W-:Y:S01]  /*d9b0*/  F2FP.F16.F32.PACK_AB R4, R9, R4 ;  /* 0x000000040904723e */ /* 0x000fe200000000ff */
[----:B------:R-:W-:Y:S01]  /*d9c0*/  HADD2.F32 R39, -RZ, R31.H1_H1 ;  /* 0x3000001fff277230 */ /* 0x000fe20000004100 */
[----:B------:R-:W-:Y:S01]  /*d9d0*/  F2FP.F16.F32.PACK_AB R5, R40, R5 ;  /* 0x000000052805723e */ /* 0x000fe200000000ff */
[----:B------:R-:W-:-:S02]  /*d9e0*/  HADD2.F32 R42, -RZ, R32.H1_H1 ;  /* 0x30000020ff2a7230 */ /* 0x000fc40000004100 */
[-C--:B------:R-:W-:Y:S01]  /*d9f0*/  FMUL.FTZ R32, R41, R6.reuse ;  /* 0x0000000629207220 */ /* 0x080fe20000410000 */
[-C--:B------:R-:W-:Y:S01]  /*da00*/  FMUL.FTZ R31, R44, R7.reuse ;  /* 0x000000072c1f7220 */ /* 0x080fe20000410000 */
[C---:B------:R-:W-:Y:S01]  /*da10*/  FMUL.FTZ R34, R39.reuse, R6 ;  /* 0x0000000627227220 */ /* 0x040fe20000410000 */
[C---:B------:R-:W-:Y:S01]  /*da20*/  FMUL.FTZ R33, R42.reuse, R7 ;  /* 0x000000072a217220 */ /* 0x040fe20000410000 */
[-C--:B------:R-:W-:Y:S01]  /*da30*/  FFMA.FTZ R6, R39, R37.reuse, -R32 ;  /* 0x0000002527067223 */ /* 0x080fe20000010820 */
[-C--:B------:R-:W-:Y:S01]  /*da40*/  FFMA.FTZ R7, R42, R38.reuse, -R31 ;  /* 0x000000262a077223 */ /* 0x080fe2000001081f */
[----:B------:R-:W-:Y:S01]  /*da50*/  FFMA.FTZ R37, R41, R37, R34 ;  /* 0x0000002529257223 */ /* 0x000fe20000010022 */
[----:B------:R-:W-:-:S04]  /*da60*/  FFMA.FTZ R38, R44, R38, R33 ;  /* 0x000000262c267223 */ /* 0x000fc80000010021 */
[----:B------:R-:W-:Y:S02]  /*da70*/  F2FP.F16.F32.PACK_AB R6, R37, R6 ;  /* 0x000000062506723e */ /* 0x000fe400000000ff */
[----:B------:R-:W-:-:S05]  /*da80*/  F2FP.F16.F32.PACK_AB R7, R38, R7 ;  /* 0x000000072607723e */ /* 0x000fca00000000ff */
[----:B------:R1:W-:Y:S02]  /*da90*/  STS.128 [R0+0x2000], R4 ;  /* 0x0020000400007388 */ /* 0x0003e40000000c00 */
.L_x_598:
[----:B------:R-:W-:Y:S05]  /*daa0*/  BSYNC B1 ;  /* 0x0000000000017941 */ /* 0x000fea0003800000 */
.L_x_597:
[----:B------:R-:W-:Y:S04]  /*dab0*/  BSSY B1, `(.L_x_599) ;  /* 0x0000028000017945 */ /* 0x000fe80003800000 */
[----:B------:R-:W-:Y:S05]  /*dac0*/  @P2 BRA `(.L_x_600) ;  /* 0x0000000000982947 */ /* 0x000fea0003800000 */
[----:B01----:R-:W0:Y:S01]  /*dad0*/  LDS.128 R4, [R3+0x12400] ;  /* 0x0124000003047984 */ /* 0x003e220000000c00 */
        /* <DEDUP_REMOVED lines=27> */
[C---:B------:R-:W-:Y:S01]  /*dc90*/  FMUL.FTZ R29, R38.reuse, R6 ;  /* 0x00000006261d7220 */ /* 0x040fe20000410000 */
[-C--:B------:R-:W-:Y:S01]  /*dca0*/  FMUL.FTZ R28, R37, R7.reuse ;  /* 0x00000007251c7220 */ /* 0x080fe20000410000 */
[-C--:B------:R-:W-:Y:S01]  /*dcb0*/  FFMA.FTZ R6, R38, R32.reuse, -R27 ;  /* 0x0000002026067223 */ /* 0x080fe2000001081b */
[C---:B------:R-:W-:Y:S01]  /*dcc0*/  FMUL.FTZ R30, R35.reuse, R7 ;  /* 0x00000007231e7220 */ /* 0x040fe20000410000 */
[----:B------:R-:W-:Y:S01]  /*dcd0*/  FFMA.FTZ R29, R40, R32, R29 ;  /* 0x00000020281d7223 */ /* 0x000fe2000001001d */
[-C--:B------:R-:W-:Y:S02]  /*dce0*/  FFMA.FTZ R7, R35, R33.reuse, -R28 ;  /* 0x0000002123077223 */ /* 0x080fe4000001081c */
[----:B------:R-:W-:-:S02]  /*dcf0*/  FFMA.FTZ R30, R37, R33, R30 ;  /* 0x00000021251e7223 */ /* 0x000fc4000001001e */
[----:B------:R-:W-:-:S03]  /*dd00*/  F2FP.F16.F32.PACK_AB R6, R29, R6 ;  /* 0x000000061d06723e */ /* 0x000fc600000000ff */
[----:B------:R-:W-:-:S05]  /*dd10*/  F2FP.F16.F32.PACK_AB R7, R30, R7 ;  /* 0x000000071e07723e */ /* 0x000fca00000000ff */
[----:B------:R2:W-:Y:S02]  /*dd20*/  STS.128 [R3+0x12400], R4 ;  /* 0x0124000403007388 */ /* 0x0005e40000000c00 */
.L_x_600:
[----:B------:R-:W-:Y:S05]  /*dd30*/  BSYNC B1 ;  /* 0x0000000000017941 */ /* 0x000fea0003800000 */
.L_x_599:
        /* <DEDUP_REMOVED lines=40> */
.L_x_602:
[----:B------:R-:W-:Y:S05]  /*dfc0*/  BSYNC B1 ;  /* 0x0000000000017941 */ /* 0x000fea0003800000 */
.L_x_601:
        /* <DEDUP_REMOVED lines=40> */
.L_x_604:
[----:B------:R-:W-:Y:S05]  /*e250*/  BSYNC B1 ;  /* 0x0000000000017941 */ /* 0x000fea0003800000 */
.L_x_603:
        /* <DEDUP_REMOVED lines=38> */
[----:B------:R0:W-:Y:S01]  /*e4c0*/  STS.128 [R0+0xa000], R4 ;  /* 0x00a0000400007388 */ /* 0x0001e20000000c00 */
[----:B------:R-:W-:Y:S05]  /*e4d0*/  BRA `(.L_x_594) ;  /* 0x0000002c00047947 */ /* 0x000fea0003800000 */
.L_x_576:
[----:B------:R-:W-:-:S03]  /*e4e0*/  UMOV UR4, 0xffffffff ;  /* 0xffffffff00047882 */ /* 0x000fc60000000000 */
[----:B------:R-:W-:Y:S05]  /*e4f0*/  BRA.DIV UR4, `(.L_x_605) ;  /* 0x0000013604507947 */ /* 0x000fea000b800000 */
[----:B------:R0:W1:Y:S04]  /*e500*/  SHFL.IDX PT, R3, R24, RZ, 0x1c1f ;  /* 0x001c1fff18037589 */ /* 0x00006800000e0000 */
[----:B------:R0:W2:Y:S04]  /*e510*/  SHFL.IDX PT, R0, R38, RZ, 0x1c1f ;  /* 0x001c1fff26007589 */ /* 0x0000a800000e0000 */
[----:B------:R0:W4:Y:S04]  /*e520*/  SHFL.IDX PT, R37, R41, RZ, 0x1c1f ;  /* 0x001c1fff29257589 */ /* 0x00012800000e0000 */
[----:B------:R-:W0:Y:S02]  /*e530*/  SHFL.IDX PT, R40, R40, RZ, 0x1c1f ;  /* 0x001c1fff28287589 */ /* 0x000e2400000e0000 */
.L_x_831:
[----:B------:R-:W-:Y:S01]  /*e540*/  ULDC UR4, c[0x0][0x448] ;  /* 0x0001120000047ab9 */ /* 0x000fe20000000800 */
[----:B------:R-:W-:Y:S01]  /*e550*/  BSSY B1, `(.L_x_606) ;  /* 0x0000039000017945 */ /* 0x000fe20003800000 */
[----:B------:R-:W-:Y:S01]  /*e560*/  IMAD R43, R143, UR4, RZ ;  /* 0x000000048f2b7c24 */ /* 0x000fe2000f8e02ff */
[----:B------:R-:W-:Y:S02]  /*e570*/  CS2R R4, SRZ ;  /* 0x0000000000047805 */ /* 0x000fe4000001ff00 */
[----:B------:R-:W-:Y:S02]  /*e580*/  CS2R R8, SRZ ;  /* 0x0000000000087805 */ /* 0x000fe4000001ff00 */
[----:B------:R-:W-:Y:S02]  /*e590*/  CS2R R10, SRZ ;  /* 0x00000000000a7805 */ /* 0x000fe4000001ff00 */
[----:B------:R-:W-:Y:S02]  /*e5a0*/  CS2R R12, SRZ ;  /* 0x00000000000c7805 */ /* 0x000fe4000001ff00 */
[----:B------:R-:W-:Y:S01]  /*e5b0*/  ISETP.GE.AND P0, PT, R6, R43, PT ;  /* 0x0000002b0600720c */ /* 0x000fe20003f06270 */
[----:B------:R-:W-:Y:S01]  /*e5c0*/  IMAD R43, R145, -0x80, R43 ;  /* 0xffffff80912b7824 */ /* 0x000fe200078e022b */
[----:B------:R-:W-:-:S02]  /*e5d0*/  CS2R R6, SRZ ;  /* 0x0000000000067805 */ /* 0x000fc4000001ff00 */
[----:B------:R-:W-:Y:S02]  /*e5e0*/  CS2R R14, SRZ ;  /* 0x00000000000e7805 */ /* 0x000fe4000001ff00 */
[----:B0-----:R-:W-:Y:S02]  /*e5f0*/  CS2R R24, SRZ ;  /* 0x0000000000187805 */ /* 0x001fe4000001ff00 */
[----:B------:R-:W-:Y:S02]  /*e600*/  CS2R R26, SRZ ;  /* 0x00000000001a7805 */ /* 0x000fe4000001ff00 */
[----:B------:R-:W-:Y:S02]  /*e610*/  CS2R R28, SRZ ;  /* 0x00000000001c7805 */ /* 0x000fe4000001ff00 */
[----:B---3--:R-:W-:Y:S02]  /*e620*/  CS2R R30, SRZ ;  /* 0x00000000001e7805 */ /* 0x008fe4000001ff00 */
[----:B------:R-:W-:-:S02]  /*e630*/  CS2R R32, SRZ ;  /* 0x0000000000207805 */ /* 0x000fc4000001ff00 */
[----:B------:R-:W-:Y:S01]  /*e640*/  CS2R R34, SRZ ;  /* 0x0000000000227805 */ /* 0x000fe2000001ff00 */
[----:B------:R-:W-:Y:S06]  /*e650*/  @P0 BRA `(.L_x_607) ;  /* 0x0000000000a00947 */ /* 0x000fec0003800000 */
[C---:B------:R-:W-:Y:S01]  /*e660*/  VIADD R4, R16.reuse, 0x20 ;  /* 0x0000002010047836 */ /* 0x040fe20000000000 */
[----:B------:R-:W-:Y:S01]  /*e670*/  ULDC UR4, c[0x0][0x3f4] ;  /* 0x0000fd0000047ab9 */ /* 0x000fe20000000800 */
[C---:B------:R-:W-:Y:S01]  /*e680*/  VIADD R5, R16.reuse, 0x40 ;  /* 0x0000004010057836 */ /* 0x040fe20000000000 */
[----:B------:R-:W-:Y:S01]  /*e690*/  ISETP.GE.AND P2, PT, R16, UR4, PT ;  /* 0x0000000410007c0c */ /* 0x000fe2000bf46270 */
[----:B--2---:R-:W-:Y:S01]  /*e6a0*/  IMAD.MOV.U32 R6, RZ, RZ, R0 ;  /* 0x000000ffff067224 */ /* 0x004fe200078e0000 */
[----:B------:R-:W-:Y:S01]  /*e6b0*/  ISETP.GE.AND P3, PT, R4, UR4, PT ;  /* 0x0000000404007c0c */ /* 0x000fe2000bf66270 */
[----:B-1----:R-:W-:Y:S01]  /*e6c0*/  IMAD.MOV.U32 R7, RZ, RZ, R3 ;  /* 0x000000ffff077224 */ /* 0x002fe200078e0003 */
[----:B------:R-:W-:Y:S01]  /*e6d0*/  ISETP.GE.AND P4, PT, R5, UR4, PT ;  /* 0x0000000405007c0c */ /* 0x000fe2000bf86270 */
[----:B------:R-:W-:Y:S01]  /*e6e0*/  IMAD.MOV.U32 R8, RZ, RZ, R40 ;  /* 0x000000ffff087224 */ /* 0x000fe200078e0028 */
[----:B----4-:R-:W-:Y:S02]  /*e6f0*/  MOV R9, R37 ;  /* 0x0000002500097202 */ /* 0x010fe40000000f00 */
[----:B------:R-:W-:-:S02]  /*e700*/  CS2R R28, SRZ ;  /* 0x00000000001c7805 */ /* 0x000fc4000001ff00 */
[----:B------:R-:W-:Y:S02]  /*e710*/  CS2R R30, SRZ ;  /* 0x00000000001e7805 */ /* 0x000fe4000001ff00 */
[----:B------:R-:W-:Y:S02]  /*e720*/  CS2R R10, SRZ ;  /* 0x00000000000a7805 */ /* 0x000fe4000001ff00 */
[----:B------:R-:W-:Y:S02]  /*e730*/  CS2R R32, SRZ ;  /* 0x0000000000207805 */ /* 0x000fe4000001ff00 */
[----:B------:R-:W-:Y:S02]  /*e740*/  CS2R R34, SRZ ;  /* 0x0000000000227805 */ /* 0x000fe4000001ff00 */
[----:B------:R-:W-:Y:S02]  /*e750*/  @!P2 SHF.L.U32 R39, R16, 0x1, RZ ;  /* 0x000000011027a819 */ /* 0x000fe400000006ff */
[----:B------:R-:W-:Y:S01]  /*e760*/  @!P3 SHF.L.U32 R13, R163, 0x3, RZ ;  /* 0x00000003a30db819 */ /* 0x000fe200000006ff */
[----:B------:R-:W-:Y:S01]  /*e770*/  @!P4 IMAD.SHL.U32 R41, R164, 0x8, RZ ;  /* 0x00000008a429c824 */ /* 0x000fe200078e00ff */
[----:B------:R-:W-:-:S03]  /*e780*/  @!P2 IADD3 R38, P1, R40, R39, RZ ;  /* 0x000000272826a210 */ /* 0x000fc60007f3e0ff */
[----:B------:R-:W-:Y:S01]  /*e790*/  @!P3 IMAD.WIDE R4, R13, 0x2, R6 ;  /* 0x000000020d04b825 */ /* 0x000fe200078e0206 */
[----:B------:R-:W-:Y:S02]  /*e7a0*/  @!P2 IADD3 R20, P0, R0, R39, RZ ;  /* 0x000000270014a210 */ /* 0x000fe40007f1e0ff */
[----:B------:R-:W-:Y:S01]  /*e7b0*/  @!P2 SHF.L.U64.HI R0, R16, 0x1, R17 ;  /* 0x000000011000a819 */ /* 0x000fe20000010211 */
[----:B------:R-:W-:Y:S01]  /*e7c0*/  @!P4 IMAD.WIDE R6, R41, 0x2, R6 ;  /* 0x000000022906c825 */ /* 0x000fe200078e0206 */
[----:B------:R0:W5:Y:S03]  /*e7d0*/  @!P3 LD.E.128 R28, desc[UR56][R4.64] ;  /* 0x00000038041cb980 */ /* 0x000166000c101d00 */
[--C-:B------:R-:W-:Y:S01]  /*e7e0*/  @!P3 IMAD.WIDE R12, R13, 0x2, R8.reuse ;  /* 0x000000020d0cb825 */ /* 0x100fe200078e0208 */
[----:B------:R1:W5:Y:S03]  /*e7f0*/  @!P4 LD.E.128 R32, desc[UR56][R6.64] ;  /* 0x000000380620c980 */ /* 0x000366000c101d00 */
[----:B------:R-:W-:Y:S01]  /*e800*/  @!P4 IMAD.WIDE R40, R41, 0x2, R8 ;  /* 0x000000022928c825 */ /* 0x000fe200078e0208 */
[----:B------:R-:W-:-:S02]  /*e810*/  CS2R R8, SRZ ;  /* 0x0000000000087805 */ /* 0x000fc4000001ff00 */
[----:B------:R-:W-:Y:S02]  /*e820*/  CS2R R14, SRZ ;  /* 0x00000000000e7805 */ /* 0x000fe4000001ff00 */
[----:B------:R-:W-:Y:S02]  /*e830*/  CS2R R24, SRZ ;  /* 0x0000000000187805 */ /* 0x000fe4000001ff00 */
[----:B------:R-:W-:Y:S02]  /*e840*/  CS2R R26, SRZ ;  /* 0x00000000001a7805 */ /* 0x000fe4000001ff00 */
[----:B0-----:R-:W-:Y:S01]  /*e850*/  CS2R R4, SRZ ;  /* 0x0000000000047805 */ /* 0x001fe2000001ff00 */
[--C-:B------:R-:W-:Y:S01]  /*e860*/  @!P2 IMAD.X R21, R3, 0x1, R0.reuse, P0 ;  /* 0x000000010315a824 */ /* 0x100fe200000e0600 */
[----:B------:R0:W5:Y:S01]  /*e870*/  @!P3 LD.E.128 R8, desc[UR56][R12.64] ;  /* 0x000000380c08b980 */ /* 0x000162000c101d00 */
[----:B-1----:R-:W-:Y:S01]  /*e880*/  CS2R R6, SRZ ;  /* 0x0000000000067805 */ /* 0x002fe2000001ff00 */
[----:B------:R-:W-:-:S02]  /*e890*/  @!P2 IMAD.X R39, R37, 0x1, R0, P1 ;  /* 0x000000012527a824 */ /* 0x000fc400008e0600 */
[----:B------:R3:W5:Y:S04]  /*e8a0*/  @!P2 LD.E.128 R24, desc[UR56][R20.64] ;  /* 0x000000381418a980 */ /* 0x000768000c101d00 */
[----:B------:R3:W5:Y:S01]  /*e8b0*/  @!P2 LD.E.128 R4, desc[UR56][R38.64] ;  /* 0x000000382604a980 */ /* 0x000762000c101d00 */
[----:B0-----:R-:W-:-:S06]  /*e8c0*/  CS2R R12, SRZ ;  /* 0x00000000000c7805 */ /* 0x001fcc000001ff00 */
[----:B------:R3:W5:Y:S02]  /*e8d0*/  @!P4 LD.E.128 R12, desc[UR56][R40.64] ;  /* 0x00000038280cc980 */ /* 0x000764000c101d00 */
.L_x_607:
[----:B------:R-:W-:Y:S05]  /*e8e0*/  BSYNC B1 ;  /* 0x0000000000017941 */ /* 0x000fea0003800000 */
.L_x_606:
[----:B---3-5:R-:W-:Y:S01]  /*e8f0*/  IMAD.MOV.U32 R20, RZ, RZ, R25 ;  /* 0x000000ffff147224 */ /* 0x028fe200078e0019 */
[----:B--2---:R-:W-:Y:S01]  /*e900*/  MOV R0, R24 ;  /* 0x0000001800007202 */ /* 0x004fe20000000f00 */
[----:B-1----:R-:W-:Y:S01]  /*e910*/  IMAD.MOV.U32 R3, RZ, RZ, R5 ;  /* 0x000000ffff037224 */ /* 0x002fe200078e0005 */
[----:B------:R-:W-:Y:S01]  /*e920*/  MOV R40, R33 ;  /* 0x0000002100287202 */ /* 0x000fe20000000f00 */
[----:B----4-:R-:W-:Y:S01]  /*e930*/  IMAD.MOV.U32 R37, RZ, RZ, R26 ;  /* 0x000000ffff257224 */ /* 0x010fe200078e001a */
[----:B------:R-:W-:Y:S01]  /*e940*/  SHF.R.U64 R50, R32, 0x10, R33 ;  /* 0x0000001020327819 */ /* 0x000fe20000001221 */
[----:B------:R-:W-:Y:S01]  /*e950*/  IMAD.MOV.U32 R42, RZ, RZ, R35 ;  /* 0x000000ffff2a7224 */ /* 0x000fe200078e0023 */
[----:B------:R-:W-:Y:S01]  /*e960*/  SHF.R.U32.HI R51, RZ, 0x10, R33 ;  /* 0x00000010ff337819 */ /* 0x000fe20000011621 */
[----:B------:R-:W-:Y:S01]  /*e970*/  IMAD.MOV.U32 R33, RZ, RZ, R34 ;  /* 0x000000ffff217224 */ /* 0x000fe200078e0022 */
[----:B------:R-:W-:Y:S01]  /*e980*/  SHF.R.U64 R52, R34, 0x10, R35 ;  /* 0x0000001022347819 */ /* 0x000fe20000001223 */
[----:B------:R-:W-:Y:S01]  /*e990*/  IMAD.MOV.U32 R41, RZ, RZ, R6 ;  /* 0x000000ffff297224 */ /* 0x000fe200078e0006 */
[----:B------:R-:W-:Y:S01]  /*e9a0*/  PRMT R34, R0, 0x5410, R20 ;  /* 0x0000541000227816 */ /* 0x000fe20000000014 */
[----:B------:R-:W-:Y:S01]  /*e9b0*/  IMAD.MOV.U32 R21, RZ, RZ, R14 ;  /* 0x000000ffff157224 */ /* 0x000fe200078e000e */
[----:B------:R-:W-:Y:S01]  /*e9c0*/  LEA.HI R0, R191, R191, RZ, 0x1 ;  /* 0x000000bfbf007211 */ /* 0x000fe200078f08ff */
[----:B------:R-:W-:Y:S01]  /*e9d0*/  BSSY B1, `(.L_x_608) ;  /* 0x0000042000017945 */ /* 0x000fe20003800000 */
[----:B------:R-:W-:-:S02]  /*e9e0*/  SHF.R.U64 R54, R4, 0x10, R5 ;  /* 0x0000001004367819 */ /* 0x000fc40000001205 */
[----:B------:R-:W-:Y:S02]  /*e9f0*/  LOP3.LUT R0, R0, 0xfffffffe, RZ, 0xc0, !PT ;  /* 0xfffffffe00007812 */ /* 0x000fe400078ec0ff */
[----:B------:R-:W-:Y:S02]  /*ea00*/  SHF.R.U32.HI R55, RZ, 0x10, R5 ;  /* 0x00000010ff377819 */ /* 0x000fe40000011605 */
[----:B------:R-:W-:Y:S02]  /*ea10*/  IADD3 R0, R191, -R0, RZ ;  /* 0x80000000bf007210 */ /* 0x000fe40007ffe0ff */
[--C-:B------:R-:W-:Y:S02]  /*ea20*/  SHF.R.U64 R38, R24, 0x10, R25.reuse ;  /* 0x0000001018267819 */ /* 0x100fe40000001219 */
[----:B------:R-:W-:Y:S02]  /*ea30*/  SHF.L.U32 R5, R0, 0x1f, RZ ;  /* 0x0000001f00057819 */ /* 0x000fe400000006ff */
[----:B------:R-:W-:Y:S01]  /*ea40*/  SHF.R.U32.HI R44, RZ, 0x10, R25 ;  /* 0x00000010ff2c7819 */ /* 0x000fe20000011619 */
[----:B------:R-:W-:Y:S01]  /*ea50*/  IMAD.MOV.U32 R25, RZ, RZ, R29 ;  /* 0x000000ffff197224 */ /* 0x000fe200078e001d */
[----:B------:R-:W0:Y:S01]  /*ea60*/  SYNCS.PHASECHK.TRANS64.TRYWAIT P0, [R2+URZ+0x2a800], R5 ;  /* 0x02a80005020075a7 */ /* 0x000e22000800017f */
[----:B------:R-:W-:Y:S01]  /*ea70*/  SHF.R.U64 R45, R26, 0x10, R27 ;  /* 0x000000101a2d7819 */ /* 0x000fe2000000121b */
[----:B------:R-:W-:Y:S01]  /*ea80*/  IMAD.MOV.U32 R26, RZ, RZ, R28 ;  /* 0x000000ffff1a7224 */ /* 0x000fe200078e001c */
[----:B------:R-:W-:-:S02]  /*ea90*/  SHF.R.U64 R46, R28, 0x10, R29 ;  /* 0x000000101c2e7819 */ /* 0x000fc4000000121d */
[----:B------:R-:W-:Y:S01]  /*eaa0*/  SHF.R.U32.HI R47, RZ, 0x10, R29 ;  /* 0x00000010ff2f7819 */ /* 0x000fe2000001161d */
[--C-:B------:R-:W-:Y:S01]  /*eab0*/  IMAD.MOV.U32 R29, RZ, RZ, R31.reuse ;  /* 0x000000ffff1d7224 */ /* 0x100fe200078e001f */
[----:B------:R-:W-:Y:S02]  /*eac0*/  MOV R39, R4 ;  /* 0x0000000400277202 */ /* 0x000fe40000000f00 */
[--C-:B------:R-:W-:Y:S02]  /*ead0*/  SHF.R.U64 R48, R30, 0x10, R31.reuse ;  /* 0x000000101e307819 */ /* 0x100fe4000000121f */
[----:B------:R-:W-:Y:S01]  /*eae0*/  SHF.R.U32.HI R49, RZ, 0x10, R31 ;  /* 0x00000010ff317819 */ /* 0x000fe2000001161f */
[----:B------:R-:W-:Y:S01]  /*eaf0*/  IMAD.MOV.U32 R31, RZ, RZ, R32 ;  /* 0x000000ffff1f7224 */ /* 0x000fe200078e0020 */
[----:B------:R-:W-:Y:S01]  /*eb00*/  MOV R28, R30 ;  /* 0x0000001e001c7202 */ /* 0x000fe20000000f00 */
[----:B------:R-:W-:Y:S01]  /*eb10*/  IMAD.MOV.U32 R30, RZ, RZ, R8 ;  /* 0x000000ffff1e7224 */ /* 0x000fe200078e0008 */
[----:B------:R-:W-:-:S02]  /*eb20*/  MOV R24, R27 ;  /* 0x0000001b00187202 */ /* 0x000fc40000000f00 */
[----:B------:R-:W-:Y:S02]  /*eb30*/  MOV R4, R7 ;  /* 0x0000000700047202 */ /* 0x000fe40000000f00 */
[----:B------:R-:W-:Y:S01]  /*eb40*/  SHF.R.U64 R56, R6, 0x10, R7 ;  /* 0x0000001006387819 */ /* 0x000fe20000001207 */
[----:B------:R-:W-:Y:S01]  /*eb50*/  IMAD.MOV.U32 R6, RZ, RZ, R9 ;  /* 0x000000ffff067224 */ /* 0x000fe200078e0009 */
[----:B------:R-:W-:Y:S01]  /*eb60*/  SHF.R.U32.HI R57, RZ, 0x10, R7 ;  /* 0x00000010ff397819 */ /* 0x000fe20000011607 */
[----:B------:R-:W-:Y:S01]  /*eb70*/  IMAD.MOV.U32 R7, RZ, RZ, R11 ;  /* 0x000000ffff077224 */ /* 0x000fe200078e000b */
[----:B------:R-:W-:Y:S01]  /*eb80*/  SHF.R.U64 R58, R8, 0x10, R9 ;  /* 0x00000010083a7819 */ /* 0x000fe20000001209 */
[----:B------:R-:W-:Y:S01]  /*eb90*/  IMAD.MOV.U32 R8, RZ, RZ, R12 ;  /* 0x000000ffff087224 */ /* 0x000fe200078e000c */
[----:B------:R-:W-:Y:S02]  /*eba0*/  MOV R32, R10 ;  /* 0x0000000a00207202 */ /* 0x000fe40000000f00 */
[----:B------:R-:W-:Y:S01]  /*ebb0*/  SHF.R.U64 R60, R10, 0x10, R11 ;  /* 0x000000100a3c7819 */ /* 0x000fe2000000120b */
[----:B------:R-:W-:Y:S01]  /*ebc0*/  IMAD.MOV.U32 R10, RZ, RZ, R15 ;  /* 0x000000ffff0a7224 */ /* 0x000fe200078e000f */
[----:B------:R-:W-:-:S02]  /*ebd0*/  SHF.R.U32.HI R27, RZ, 0x10, R27 ;  /* 0x00000010ff1b7819 */ /* 0x000fc4000001161b */
[----:B------:R-:W-:Y:S02]  /*ebe0*/  SHF.R.U32.HI R59, RZ, 0x10, R9 ;  /* 0x00000010ff3b7819 */ /* 0x000fe40000011609 */
[----:B------:R-:W-:Y:S02]  /*ebf0*/  PRMT R39, R39, 0x5410, R3 ;  /* 0x0000541027277816 */ /* 0x000fe40000000003 */
[----:B------:R-:W-:Y:S02]  /*ec00*/  SHF.R.U32.HI R53, RZ, 0x10, R35 ;  /* 0x00000010ff357819 */ /* 0x000fe40000011623 */
[----:B------:R-:W-:Y:S02]  /*ec10*/  SHF.R.U32.HI R11, RZ, 0x10, R11 ;  /* 0x00000010ff0b7819 */ /* 0x000fe4000001160b */
[----:B------:R-:W-:Y:S02]  /*ec20*/  MOV R9, R13 ;  /* 0x0000000d00097202 */ /* 0x000fe40000000f00 */
[----:B------:R-:W-:-:S02]  /*ec30*/  SHF.R.U64 R61, R12, 0x10, R13 ;  /* 0x000000100c3d7819 */ /* 0x000fc4000000120d */
[----:B------:R-:W-:Y:S02]  /*ec40*/  SHF.R.U32.HI R62, RZ, 0x10, R13 ;  /* 0x00000010ff3e7819 */ /* 0x000fe4000001160d */
[----:B------:R-:W-:Y:S02]  /*ec50*/  VIMNMX R3, R43, 0x80, PT ;  /* 0x000000802b037848 */ /* 0x000fe40003fe0100 */
[----:B------:R-:W-:Y:S02]  /*ec60*/  PRMT R35, R38, 0x5410, R44 ;  /* 0x0000541026237816 */ /* 0x000fe4000000002c */
[--C-:B------:R-:W-:Y:S02]  /*ec70*/  SHF.R.U64 R63, R14, 0x10, R15.reuse ;  /* 0x000000100e3f7819 */ /* 0x100fe4000000120f */
[----:B------:R-:W-:Y:S02]  /*ec80*/  SHF.R.U32.HI R64, RZ, 0x10, R15 ;  /* 0x00000010ff407819 */ /* 0x000fe4000001160f */
        /* <DEDUP_REMOVED lines=19> */
[----:B------:R-:W-:Y:S02]  /*edc0*/  PRMT R20, R61, 0x5410, R62 ;  /* 0x000054103d147816 */ /* 0x000fe4000000003e */
[----:B------:R-:W-:Y:S01]  /*edd0*/  PRMT R21, R21, 0x5410, R10 ;  /* 0x0000541015157816 */ /* 0x000fe2000000000a */
[----:B0-----:R-:W-:Y:S06]  /*ede0*/  @!P0 BRA `(.L_x_609) ;  /* 0x0000012c00888947 */ /* 0x001fec0003800000 */
.L_x_832:
[----:B------:R-:W-:Y:S05]  /*edf0*/  BSYNC B1 ;  /* 0x0000000000017941 */ /* 0x000fea0003800000 */
.L_x_608:
[----:B------:R-:W-:Y:S01]  /*ee00*/  BSSY B1, `(.L_x_610) ;  /* 0x0000118000017945 */ /* 0x000fe20003800000 */
[----:B------:R-:W-:-:S03]  /*ee10*/  PRMT R24, R63, 0x5410, R64 ;  /* 0x000054103f187816 */ /* 0x000fc60000000040 */
[----:B------:R-:W-:Y:S05]  /*ee20*/  @P1 BRA `(.L_x_611) ;  /* 0x0000001000541947 */ /* 0x000fea0003800000 */
[----:B------:R-:W1:Y:S01]  /*ee30*/  LDC R25, c[0x0][0x3f4] ;  /* 0x0000fd00ff197b82 */ /* 0x000e620000000800 */
[C---:B------:R-:W-:Y:S01]  /*ee40*/  VIADD R4, R16.reuse, 0x20 ;  /* 0x0000002010047836 */ /* 0x040fe20000000000 */
[----:B------:R-:W-:Y:S01]  /*ee50*/  BSSY B2, `(.L_x_612) ;  /* 0x0000060000027945 */ /* 0x000fe20003800000 */
[C---:B------:R-:W-:Y:S01]  /*ee60*/  VIADD R6, R16.reuse, 0x40 ;  /* 0x0000004010067836 */ /* 0x040fe20000000000 */
[-C--:B-1----:R-:W-:Y:S02]  /*ee70*/  ISETP.GE.AND P0, PT, R16, R25.reuse, PT ;  /* 0x000000191000720c */ /* 0x082fe40003f06270 */
[-C--:B------:R-:W-:Y:S02]  /*ee80*/  ISETP.GE.AND P1, PT, R4, R25.reuse, PT ;  /* 0x000000190400720c */ /* 0x080fe40003f26270 */
[----:B------:R-:W-:-:S09]  /*ee90*/  ISETP.GE.AND P2, PT, R6, R25, PT ;  /* 0x000000190600720c */ /* 0x000fd20003f46270 */
[----:B------:R-:W-:Y:S05]  /*eea0*/  @P0 BRA `(.L_x_613) ;  /* 0x0000000400680947 */ /* 0x000fea0003800000 */
[----:B------:R-:W-:Y:S01]  /*eeb0*/  LEA.HI R6, R25, R214, RZ, 0x1d ;  /* 0x000000d619067211 */ /* 0x000fe200078fe8ff */
[----:B------:R-:W-:Y:S01]  /*eec0*/  HADD2.F32 R56, -RZ, R39.H0_H0 ;  /* 0x20000027ff387230 */ /* 0x000fe20000004100 */
[----:B0-----:R-:W-:Y:S01]  /*eed0*/  LOP3.LUT R5, R177, 0x38, R16, 0xf8, !PT ;  /* 0x00000038b1057812 */ /* 0x001fe200078ef810 */
[----:B------:R-:W-:Y:S01]  /*eee0*/  HADD2.F32 R54, -RZ, R34.H0_H0 ;  /* 0x20000022ff367230 */ /* 0x000fe20000004100 */
[----:B------:R-:W-:Y:S01]  /*eef0*/  SHF.R.S32.HI R7, RZ, 0x1f, R6 ;  /* 0x0000001fff077819 */ /* 0x000fe20000011406 */
[----:B------:R-:W-:Y:S01]  /*ef00*/  HADD2.F32 R53, -RZ, R40.H0_H0 ;  /* 0x20000028ff357230 */ /* 0x000fe20000004100 */
[----:B------:R-:W-:Y:S02]  /*ef10*/  SHF.L.U32 R8, R6, 0x3, RZ ;  /* 0x0000000306087819 */ /* 0x000fe400000006ff */
[----:B------:R-:W-:Y:S02]  /*ef20*/  LEA.HI R7, R7, R6, RZ, 0x3 ;  /* 0x0000000607077211 */ /* 0x000fe400078f18ff */
[----:B------:R-:W-:-:S02]  /*ef30*/  LOP3.LUT R4, R5, R178, RZ, 0x3c, !PT ;  /* 0x000000b205047212 */ /* 0x000fc400078e3cff */
[----:B------:R-:W-:Y:S01]  /*ef40*/  LOP3.LUT R5, R177, 0x38, R8, 0xf8, !PT ;  /* 0x00000038b1057812 */ /* 0x000fe200078ef808 */
[----:B------:R-:W-:Y:S02]  /*ef50*/  IMAD.SHL.U32 R7, R7, 0x400, RZ ;  /* 0x0000040007077824 */ /* 0x000fe400078e00ff */
[----:B------:R-:W-:Y:S01]  /*ef60*/  IMAD.IADD R43, R179, 0x1, R4 ;  /* 0x00000001b32b7824 */ /* 0x000fe200078e0204 */
[----:B------:R-:W-:Y:S02]  /*ef70*/  LOP3.LUT R9, R5, R178, RZ, 0x3c, !PT ;  /* 0x000000b205097212 */ /* 0x000fe400078e3cff */
[----:B------:R-:W-:Y:S02]  /*ef80*/  LOP3.LUT R8, R7, 0x7fffe000, RZ, 0xc0, !PT ;  /* 0x7fffe00007087812 */ /* 0x000fe400078ec0ff */
[----:B------:R-:W-:Y:S02]  /*ef90*/  LEA R43, R43, R2, 0x1 ;  /* 0x000000022b2b7211 */ /* 0x000fe400078e08ff */
[----:B------:R-:W-:-:S03]  /*efa0*/  IADD3 R9, R9, R8, R179 ;  /* 0x0000000809097210 */ /* 0x000fc60007ffe0b3 */
[----:B------:R-:W0:Y:S02]  /*efb0*/  LDS.128 R4, [R43+0xc400] ;  /* 0x00c400002b047984 */ /* 0x000e240000000c00 */
[----:B------:R-:W-:-:S05]  /*efc0*/  IMAD R44, R9, 0x2, R2 ;  /* 0x00000002092c7824 */ /* 0x000fca00078e0202 */
[----:B------:R-:W1:Y:S01]  /*efd0*/  LDS.128 R8, [R44+0xc400] ;  /* 0x00c400002c087984 */ /* 0x000e620000000c00 */
[--C-:B0-----:R-:W-:Y:S02]  /*efe0*/  HADD2.F32 R45, -RZ, R4.reuse.H0_H0 ;  /* 0x20000004ff2d7230 */ /* 0x101fe40000004100 */
[----:B------:R-:W-:Y:S02]  /*eff0*/  HADD2.F32 R46, -RZ, R4.H1_H1 ;  /* 0x30000004ff2e7230 */ /* 0x000fe40000004100 */
[--C-:B------:R-:W-:Y:S02]  /*f000*/  HADD2.F32 R47, -RZ, R5.reuse.H0_H0 ;  /* 0x20000005ff2f7230 */ /* 0x100fe40000004100 */
[----:B------:R-:W-:Y:S02]  /*f010*/  HADD2.F32 R5, -RZ, R5.H1_H1 ;  /* 0x30000005ff057230 */ /* 0x000fe40000004100 */
[--C-:B-1----:R-:W-:Y:S02]  /*f020*/  HADD2.F32 R49, -RZ, R8.reuse.H0_H0 ;  /* 0x20000008ff317230 */ /* 0x102fe40000004100 */
[----:B------:R-:W-:-:S02]  /*f030*/  HADD2.F32 R8, -RZ, R8.H1_H1 ;  /* 0x30000008ff087230 */ /* 0x000fc40000004100 */
[----:B------:R-:W-:Y:S02]  /*f040*/  HADD2.F32 R50, -RZ, R9.H0_H0 ;  /* 0x20000009ff327230 */ /* 0x000fe40000004100 */
[C---:B------:R-:W-:Y:S01]  /*f050*/  FMUL.FTZ R58, R49.reuse, R56 ;  /* 0x00000038313a7220 */ /* 0x040fe20000410000 */
[-C--:B------:R-:W-:Y:S01]  /*f060*/  FMUL.FTZ R60, R49, R54.reuse ;  /* 0x00000036313c7220 */ /* 0x080fe20000410000 */
[----:B------:R-:W-:Y:S02]  /*f070*/  HADD2.F32 R49, -RZ, R35.H0_H0 ;  /* 0x20000023ff317230 */ /* 0x000fe40000004100 */
[----:B------:R-:W-:Y:S01]  /*f080*/  FMUL.FTZ R55, R8, R53 ;  /* 0x0000003508377220 */ /* 0x000fe20000410000 */
[C---:B------:R-:W-:Y:S01]  /*f090*/  FFMA.FTZ R58, R45.reuse, R54, -R58 ;  /* 0x000000362d3a7223 */ /* 0x040fe2000001083a */
[----:B------:R-:W-:Y:S02]  /*f0a0*/  HADD2.F32 R54, -RZ, R39.H1_H1 ;  /* 0x30000027ff367230 */ /* 0x000fe40000004100 */
[----:B------:R-:W-:Y:S01]  /*f0b0*/  FFMA.FTZ R60, R45, R56, R60 ;  /* 0x000000382d3c7223 */ /* 0x000fe2000001003c */
[----:B------:R-:W-:-:S02]  /*f0c0*/  HADD2.F32 R45, -RZ, R34.H1_H1 ;  /* 0x30000022ff2d7230 */ /* 0x000fc40000004100 */
[-C--:B------:R-:W-:Y:S01]  /*f0d0*/  FMUL.FTZ R57, R8, R49.reuse ;  /* 0x0000003108397220 */ /* 0x080fe20000410000 */
[----:B------:R-:W-:Y:S01]  /*f0e0*/  FFMA.FTZ R55, R46, R49, -R55 ;  /* 0x000000312e377223 */ /* 0x000fe20000010837 */
[C---:B------:R-:W-:Y:S01]  /*f0f0*/  FMUL.FTZ R8, R50.reuse, R54 ;  /* 0x0000003632087220 */ /* 0x040fe20000410000 */
[----:B------:R-:W-:Y:S02]  /*f100*/  HADD2.F32 R9, -RZ, R9.H1_H1 ;  /* 0x30000009ff097230 */ /* 0x000fe40000004100 */
[-C--:B------:R-:W-:Y:S01]  /*f110*/  FMUL.FTZ R59, R50, R45.reuse ;  /* 0x0000002d323b7220 */ /* 0x080fe20000410000 */
[----:B------:R-:W-:Y:S02]  /*f120*/  HADD2.F32 R56, -RZ, R40.H1_H1 ;  /* 0x30000028ff387230 */ /* 0x000fe40000004100 */
[----:B------:R-:W-:Y:S01]  /*f130*/  FFMA.FTZ R49, R47, R45, -R8 ;  /* 0x0000002d2f317223 */ /* 0x000fe20000010808 */
[----:B------:R-:W-:Y:S02]  /*f140*/  HADD2.F32 R8, -RZ, R35.H1_H1 ;  /* 0x30000023ff087230 */ /* 0x000fe40000004100 */
[----:B------:R-:W-:Y:S01]  /*f150*/  FFMA.FTZ R57, R46, R53, R57 ;  /* 0x000000352e397223 */ /* 0x000fe20000010039 */
[----:B------:R-:W-:-:S02]  /*f160*/  HADD2.F32 R51, -RZ, R10.H0_H0 ;  /* 0x2000000aff337230 */ /* 0x000fc40000004100 */
[----:B------:R-:W-:Y:S01]  /*f170*/  FFMA.FTZ R59, R47, R54, R59 ;  /* 0x000000362f3b7223 */ /* 0x000fe2000001003b */
[----:B------:R-:W-:Y:S02]  /*f180*/  HADD2.F32 R46, -RZ, R41.H0_H0 ;  /* 0x20000029ff2e7230 */ /* 0x000fe40000004100 */
[C---:B------:R-:W-:Y:S01]  /*f190*/  FMUL.FTZ R50, R9.reuse, R56 ;  /* 0x0000003809327220 */ /* 0x040fe20000410000 */
[----:B------:R-:W-:Y:S02]  /*f1a0*/  HADD2.F32 R45, -RZ, R37.H0_H0 ;  /* 0x20000025ff2d7230 */ /* 0x000fe40000004100 */
[----:B------:R-:W-:Y:S01]  /*f1b0*/  FMUL.FTZ R54, R9, R8 ;  /* 0x0000000809367220 */ /* 0x000fe20000410000 */
[----:B------:R-:W-:Y:S02]  /*f1c0*/  HADD2.F32 R10, -RZ, R10.H1_H1 ;  /* 0x3000000aff0a7230 */ /* 0x000fe40000004100 */
[----:B------:R-:W-:Y:S01]  /*f1d0*/  FMUL.FTZ R53, R51, R46 ;  /* 0x0000002e33357220 */ /* 0x000fe20000410000 */
[----:B------:R-:W-:-:S02]  /*f1e0*/  HADD2.F32 R47, -RZ, R42.H0_H0 ;  /* 0x2000002aff2f7230 */ /* 0x000fc40000004100 */
[----:B------:R-:W-:Y:S01]  /*f1f0*/  FFMA.FTZ R50, R5, R8, -R50 ;  /* 0x0000000805327223 */ /* 0x000fe20000010832 */
[--C-:B------:R-:W-:Y:S02]  /*f200*/  HADD2.F32 R48, -RZ, R6.reuse.H0_H0 ;  /* 0x20000006ff307230 */ /* 0x100fe40000004100 */
[----:B------:R-:W-:Y:S01]  /*f210*/  FMUL.FTZ R51, R51, R45 ;  /* 0x0000002d33337220 */ /* 0x000fe20000410000 */
[----:B------:R-:W-:Y:S02]  /*f220*/  HADD2.F32 R6, -RZ, R6.H1_H1 ;  /* 0x30000006ff067230 */ /* 0x000fe40000004100 */
[----:B------:R-:W-:Y:S01]  /*f230*/  FFMA.FTZ R54, R5, R56, R54 ;  /* 0x0000003805367223 */ /* 0x000fe20000010036 */
[----:B------:R-:W-:Y:S02]  /*f240*/  HADD2.F32 R9, -RZ, R38.H0_H0 ;  /* 0x20000026ff097230 */ /* 0x000fe40000004100 */
[----:B------:R-:W-:Y:S01]  /*f250*/  FMUL.FTZ R5, R10, R47 ;  /* 0x0000002f0a057220 */ /* 0x000fe20000410000 */
[C---:B------:R-:W-:Y:S01]  /*f260*/  FFMA.FTZ R53, R48.reuse, R45, -R53 ;  /* 0x0000002d30357223 */ /* 0x040fe20000010835 */
[----:B------:R-:W-:Y:S01]  /*f270*/  FFMA.FTZ R51, R48, R46, R51 ;  /* 0x0000002e30337223 */ /* 0x000fe20000010033 */
[----:B------:R-:W-:-:S02]  /*f280*/  HADD2.F32 R52, -RZ, R11.H0_H0 ;  /* 0x2000000bff347230 */ /* 0x000fc40000004100 */
[-C--:B------:R-:W-:Y:S01]  /*f290*/  FMUL.FTZ R45, R10, R9.reuse ;  /* 0x000000090a2d7220 */ /* 0x080fe20000410000 */
[C---:B------:R-:W-:Y:S01]  /*f2a0*/  FFMA.FTZ R46, R6.reuse, R9, -R5 ;  /* 0x00000009062e7223 */ /* 0x040fe20000010805 */
[----:B------:R-:W-:Y:S02]  /*f2b0*/  HADD2.F32 R9, -RZ, R41.H1_H1 ;  /* 0x30000029ff097230 */ /* 0x000fe40000004100 */
[----:B------:R-:W-:Y:S02]  /*f2c0*/  HADD2.F32 R5, -RZ, R37.H1_H1 ;  /* 0x30000025ff057230 */ /* 0x000fe40000004100 */
[----:B------:R-:W-:Y:S01]  /*f2d0*/  FFMA.FTZ R48, R6, R47, R45 ;  /* 0x0000002f06307223 */ /* 0x000fe2000001002d */
[----:B------:R-:W-:Y:S02]  /*f2e0*/  HADD2.F32 R11, -RZ, R11.H1_H1 ;  /* 0x3000000bff0b7230 */ /* 0x000fe40000004100 */
[----:B------:R-:W-:Y:S01]  /*f2f0*/  FMUL.FTZ R45, R52, R9 ;  /* 0x00000009342d7220 */ /* 0x000fe20000410000 */
[----:B------:R-:W-:-:S02]  /*f300*/  HADD2.F32 R10, -RZ, R42.H1_H1 ;  /* 0x3000002aff0a7230 */ /* 0x000fc40000004100 */
[----:B------:R-:W-:Y:S01]  /*f310*/  FMUL.FTZ R52, R52, R5 ;  /* 0x0000000534347220 */ /* 0x000fe20000410000 */
[----:B------:R-:W-:Y:S02]  /*f320*/  HADD2.F32 R8, -RZ, R38.H1_H1 ;  /* 0x30000026ff087230 */ /* 0x000fe40000004100 */
[--C-:B------:R-:W-:Y:S02]  /*f330*/  HADD2.F32 R4, -RZ, R7.reuse.H0_H0 ;  /* 0x20000007ff047230 */ /* 0x100fe40000004100 */
[C---:B------:R-:W-:Y:S01]  /*f340*/  FMUL.FTZ R6, R11.reuse, R10 ;  /* 0x0000000a0b067220 */ /* 0x040fe20000410000 */
[----:B------:R-:W-:Y:S02]  /*f350*/  HADD2.F32 R7, -RZ, R7.H1_H1 ;  /* 0x30000007ff077230 */ /* 0x000fe40000004100 */
[-C--:B------:R-:W-:Y:S01]  /*f360*/  FMUL.FTZ R47, R11, R8.reuse ;  /* 0x000000080b2f7220 */ /* 0x080fe20000410000 */
[C---:B------:R-:W-:Y:S01]  /*f370*/  FFMA.FTZ R11, R4.reuse, R9, R52 ;  /* 0x00000009040b7223 */ /* 0x040fe20000010034 */
[----:B------:R-:W-:Y:S01]  /*f380*/  FFMA.FTZ R45, R4, R5, -R45 ;  /* 0x00000005042d7223 */ /* 0x000fe2000001082d */
[C---:B------:R-:W-:Y:S01]  /*f390*/  FFMA.FTZ R52, R7.reuse, R8, -R6 ;  /* 0x0000000807347223 */ /* 0x040fe20000010806 */
[----:B------:R-:W-:Y:S01]  /*f3a0*/  FFMA.FTZ R56, R7, R10, R47 ;  /* 0x0000000a07387223 */ /* 0x000fe2000001002f */
[----:B------:R-:W-:-:S02]  /*f3b0*/  F2FP.F16.F32.PACK_AB R4, R55, R58 ;  /* 0x0000003a3704723e */ /* 0x000fc400000000ff */
[----:B------:R-:W-:Y:S02]  /*f3c0*/  F2FP.F16.F32.PACK_AB R5, R50, R49 ;  /* 0x000000313205723e */ /* 0x000fe400000000ff */
[----:B------:R-:W-:Y:S02]  /*f3d0*/  F2FP.F16.F32.PACK_AB R6, R46, R53 ;  /* 0x000000352e06723e */ /* 0x000fe400000000ff */
[----:B------:R-:W-:Y:S02]  /*f3e0*/  F2FP.F16.F32.PACK_AB R7, R52, R45 ;  /* 0x0000002d3407723e */ /* 0x000fe400000000ff */
[----:B------:R-:W-:Y:S02]  /*f3f0*/  F2FP.F16.F32.PACK_AB R8, R57, R60 ;  /* 0x0000003c3908723e */ /* 0x000fe400000000ff */
[----:B------:R-:W-:Y:S01]  /*f400*/  F2FP.F16.F32.PACK_AB R9, R54, R59 ;  /* 0x0000003b3609723e */ /* 0x000fe200000000ff */
[----:B------:R1:W-:Y:S01]  /*f410*/  STS.128 [R43+0xc400], R4 ;  /* 0x00c400042b007388 */ /* 0x0003e20000000c00 */
[----:B------:R-:W-:-:S02]  /*f420*/  F2FP.F16.F32.PACK_AB R10, R48, R51 ;  /* 0x00000033300a723e */ /* 0x000fc400000000ff */
[----:B------:R-:W-:-:S05]  /*f430*/  F2FP.F16.F32.PACK_AB R11, R56, R11 ;  /* 0x0000000b380b723e */ /* 0x000fca00000000ff */
[----:B------:R1:W-:Y:S02]  /*f440*/  STS.128 [R44+0xc400], R8 ;  /* 0x00c400082c007388 */ /* 0x0003e40000000c00 */
.L_x_613:
[----:B------:R-:W-:Y:S05]  /*f450*/  BSYNC B2 ;  /* 0x0000000000027941 */ /* 0x000fea0003800000 */
.L_x_612:
[----:B------:R-:W-:Y:S04]  /*f460*/  BSSY B2, `(.L_x_614) ;  /* 0x0000059000027945 */ /* 0x000fe80003800000 */
[----:B------:R-:W-:Y:S05]  /*f470*/  @P1 BRA `(.L_x_615) ;  /* 0x00000004005c1947 */ /* 0x000fea0003800000 */
[----:B------:R-:W2:Y:S01]  /*f480*/  LDL R60, [R1+0x60] ;  /* 0x00006000013c7983 */ /* 0x000ea20000100800 */
[----:B-1----:R-:W-:Y:S01]  /*f490*/  LEA.HI R4, R25, R163, RZ, 0x1d ;  /* 0x000000a319047211 */ /* 0x002fe200078fe8ff */
[----:B------:R-:W-:Y:S02]  /*f4a0*/  HADD2.F32 R53, -RZ, R26.H0_H0 ;  /* 0x2000001aff357230 */ /* 0x000fe40000004100 */
[----:B------:R-:W-:Y:S01]  /*f4b0*/  HADD2.F32 R55, -RZ, R30.H0_H0 ;  /* 0x2000001eff377230 */ /* 0x000fe20000004100 */
[----:B0-----:R-:W-:Y:S01]  /*f4c0*/  SHF.R.S32.HI R5, RZ, 0x1f, R4 ;  /* 0x0000001fff057819 */ /* 0x001fe20000011404 */
[----:B------:R-:W-:Y:S02]  /*f4d0*/  IMAD.SHL.U32 R6, R4, 0x8, RZ ;  /* 0x0000000804067824 */ /* 0x000fe400078e00ff */
[----:B------:R-:W-:Y:S01]  /*f4e0*/  HADD2.F32 R52, -RZ, R31.H0_H0 ;  /* 0x2000001fff347230 */ /* 0x000fe20000004100 */
[----:B------:R-:W-:Y:S02]  /*f4f0*/  LEA.HI R4, R5, R4, RZ, 0x3 ;  /* 0x0000000405047211 */ /* 0x000fe400078f18ff */
[----:B------:R-:W-:-:S02]  /*f500*/  LOP3.LUT R5, R177, 0x38, R6, 0xf8, !PT ;  /* 0x00000038b1057812 */ /* 0x000fc400078ef806 */
[----:B------:R-:W-:Y:S02]  /*f510*/  SHF.L.U32 R4, R4, 0xa, RZ ;  /* 0x0000000a04047819 */ /* 0x000fe400000006ff */
[----:B------:R-:W-:Y:S02]  /*f520*/  LOP3.LUT R9, R5, R178, RZ, 0x3c, !PT ;  /* 0x000000b205097212 */ /* 0x000fe400078e3cff */
[----:B------:R-:W-:-:S04]  /*f530*/  LOP3.LUT R8, R4, 0x7fffe000, RZ, 0xc0, !PT ;  /* 0x7fffe00004087812 */ /* 0x000fc800078ec0ff */
[----:B------:R-:W-:-:S05]  /*f540*/  IADD3 R9, R9, R8, R179 ;  /* 0x0000000809097210 */ /* 0x000fca0007ffe0b3 */
[----:B------:R-:W-:-:S05]  /*f550*/  IMAD R43, R9, 0x2, R2 ;  /* 0x00000002092b7824 */ /* 0x000fca00078e0202 */
[----:B------:R-:W0:Y:S02]  /*f560*/  LDS.128 R8, [R43+0xc400] ;  /* 0x00c400002b087984 */ /* 0x000e240000000c00 */
[--C-:B0-----:R-:W-:Y:S02]  /*f570*/  HADD2.F32 R48, -RZ, R8.reuse.H0_H0 ;  /* 0x20000008ff307230 */ /* 0x101fe40000004100 */
[----:B------:R-:W-:Y:S02]  /*f580*/  HADD2.F32 R8, -RZ, R8.H1_H1 ;  /* 0x30000008ff087230 */ /* 0x000fe40000004100 */
[----:B------:R-:W-:Y:S02]  /*f590*/  HADD2.F32 R49, -RZ, R9.H0_H0 ;  /* 0x20000009ff317230 */ /* 0x000fe40000004100 */
[C---:B------:R-:W-:Y:S01]  /*f5a0*/  FMUL.FTZ R57, R48.reuse, R55 ;  /* 0x0000003730397220 */ /* 0x040fe20000410000 */
[----:B------:R-:W-:Y:S01]  /*f5b0*/  FMUL.FTZ R59, R48, R53 ;  /* 0x00000035303b7220 */ /* 0x000fe20000410000 */
[----:B------:R-:W-:-:S02]  /*f5c0*/  HADD2.F32 R48, -RZ, R27.H0_H0 ;  /* 0x2000001bff307230 */ /* 0x000fc40000004100 */
[C---:B------:R-:W-:Y:S01]  /*f5d0*/  FMUL.FTZ R54, R8.reuse, R52 ;  /* 0x0000003408367220 */ /* 0x040fe20000410000 */
[----:B------:R-:W-:Y:S02]  /*f5e0*/  HADD2.F32 R9, -RZ, R9.H1_H1 ;  /* 0x30000009ff097230 */ /* 0x000fe40000004100 */
[--C-:B------:R-:W-:Y:S02]  /*f5f0*/  HADD2.F32 R50, -RZ, R10.reuse.H0_H0 ;  /* 0x2000000aff327230 */ /* 0x100fe40000004100 */
[----:B------:R-:W-:Y:S01]  /*f600*/  FMUL.FTZ R8, R8, R48 ;  /* 0x0000003008087220 */ /* 0x000fe20000410000 */
[----:B------:R-:W-:Y:S02]  /*f610*/  HADD2.F32 R10, -RZ, R10.H1_H1 ;  /* 0x3000000aff0a7230 */ /* 0x000fe40000004100 */
[--C-:B------:R-:W-:Y:S02]  /*f620*/  HADD2.F32 R51, -RZ, R11.reuse.H0_H0 ;  /* 0x2000000bff337230 */ /* 0x100fe40000004100 */
[----:B------:R-:W-:Y:S01]  /*f630*/  HADD2.F32 R11, -RZ, R11.H1_H1 ;  /* 0x3000000bff0b7230 */ /* 0x000fe20000004100 */
[----:B--2---:R-:W0:Y:S02]  /*f640*/  LDS.128 R4, [R60] ;  /* 0x000000003c047984 */ /* 0x004e240000000c00 */
[----:B0-----:R-:W-:-:S02]  /*f650*/  HADD2.F32 R44, -RZ, R4.H0_H0 ;  /* 0x20000004ff2c7230 */ /* 0x001fc40000004100 */
[----:B------:R-:W-:Y:S02]  /*f660*/  HADD2.F32 R45, -RZ, R4.H1_H1 ;  /* 0x30000004ff2d7230 */ /* 0x000fe40000004100 */
[----:B------:R-:W-:Y:S02]  /*f670*/  HADD2.F32 R46, -RZ, R5.H0_H0 ;  /* 0x20000005ff2e7230 */ /* 0x000fe40000004100 */
[C---:B------:R-:W-:Y:S01]  /*f680*/  FFMA.FTZ R57, R44.reuse, R53, -R57 ;  /* 0x000000352c397223 */ /* 0x040fe20000010839 */
[----:B------:R-:W-:Y:S01]  /*f690*/  FFMA.FTZ R59, R44, R55, R59 ;  /* 0x000000372c3b7223 */ /* 0x000fe2000001003b */
[----:B------:R-:W-:Y:S02]  /*f6a0*/  HADD2.F32 R53, -RZ, R30.H1_H1 ;  /* 0x3000001eff357230 */ /* 0x000fe40000004100 */
[C---:B------:R-:W-:Y:S01]  /*f6b0*/  FFMA.FTZ R54, R45.reuse, R48, -R54 ;  /* 0x000000302d367223 */ /* 0x040fe20000010836 */
[----:B------:R-:W-:Y:S02]  /*f6c0*/  HADD2.F32 R44, -RZ, R26.H1_H1 ;  /* 0x3000001aff2c7230 */ /* 0x000fe40000004100 */
[----:B------:R-:W-:Y:S01]  /*f6d0*/  FFMA.FTZ R52, R45, R52, R8 ;  /* 0x000000342d347223 */ /* 0x000fe20000010008 */
[----:B------:R-:W-:-:S02]  /*f6e0*/  HADD2.F32 R48, -RZ, R31.H1_H1 ;  /* 0x3000001fff307230 */ /* 0x000fc40000004100 */
[CC--:B------:R-:W-:Y:S01]  /*f6f0*/  FMUL.FTZ R55, R49.reuse, R53.reuse ;  /* 0x0000003531377220 */ /* 0x0c0fe20000410000 */
[----:B------:R-:W-:Y:S02]  /*f700*/  HADD2.F32 R8, -RZ, R27.H1_H1 ;  /* 0x3000001bff087230 */ /* 0x000fe40000004100 */
[-C--:B------:R-:W-:Y:S01]  /*f710*/  FMUL.FTZ R56, R49, R44.reuse ;  /* 0x0000002c31387220 */ /* 0x080fe20000410000 */
[----:B------:R-:W-:Y:S02]  /*f720*/  HADD2.F32 R5, -RZ, R5.H1_H1 ;  /* 0x30000005ff057230 */ /* 0x000fe40000004100 */
[C---:B------:R-:W-:Y:S01]  /*f730*/  FFMA.FTZ R55, R46.reuse, R44, -R55 ;  /* 0x0000002c2e377223 */ /* 0x040fe20000010837 */
[----:B------:R-:W-:Y:S02]  /*f740*/  HADD2.F32 R45, -RZ, R32.H0_H0 ;  /* 0x20000020ff2d7230 */ /* 0x000fe40000004100 */
[----:B------:R-:W-:Y:S01]  /*f750*/  FFMA.FTZ R56, R46, R53, R56 ;  /* 0x000000352e387223 */ /* 0x000fe20000010038 */
[----:B------:R-:W-:Y:S01]  /*f760*/  FMUL.FTZ R46, R9, R48 ;  /* 0x00000030092e7220 */ /* 0x000fe20000410000 */
[----:B------:R-:W-:-:S02]  /*f770*/  HADD2.F32 R44, -RZ, R28.H0_H0 ;  /* 0x2000001cff2c7230 */ /* 0x000fc40000004100 */
[-C--:B------:R-:W-:Y:S01]  /*f780*/  FMUL.FTZ R58, R9, R8.reuse ;  /* 0x00000008093a7220 */ /* 0x080fe20000410000 */
[----:B------:R-:W-:Y:S02]  /*f790*/  HADD2.F32 R49, -RZ, R33.H0_H0 ;  /* 0x20000021ff317230 */ /* 0x000fe40000004100 */
[----:B------:R-:W-:Y:S01]  /*f7a0*/  FFMA.FTZ R46, R5, R8, -R46 ;  /* 0x00000008052e7223 */ /* 0x000fe2000001082e */
[--C-:B------:R-:W-:Y:S02]  /*f7b0*/  HADD2.F32 R47, -RZ, R6.reuse.H0_H0 ;  /* 0x20000006ff2f7230 */ /* 0x100fe40000004100 */
[C---:B------:R-:W-:Y:S01]  /*f7c0*/  FMUL.FTZ R8, R50.reuse, R45 ;  /* 0x0000002d32087220 */ /* 0x040fe20000410000 */
[----:B------:R-:W-:Y:S02]  /*f7d0*/  HADD2.F32 R6, -RZ, R6.H1_H1 ;  /* 0x30000006ff067230 */ /* 0x000fe40000004100 */
[----:B------:R-:W-:Y:S01]  /*f7e0*/  FMUL.FTZ R50, R50, R44 ;  /* 0x0000002c32327220 */ /* 0x000fe20000410000 */
[----:B------:R-:W-:-:S02]  /*f7f0*/  HADD2.F32 R9, -RZ, R29.H0_H0 ;  /* 0x2000001dff097230 */ /* 0x000fc40000004100 */
[----:B------:R-:W-:Y:S01]  /*f800*/  FFMA.FTZ R53, R5, R48, R58 ;  /* 0x0000003005357223 */ /* 0x000fe2000001003a */
[C---:B------:R-:W-:Y:S01]  /*f810*/  FMUL.FTZ R5, R10.reuse, R49 ;  /* 0x000000310a057220 */ /* 0x040fe20000410000 */
[C---:B------:R-:W-:Y:S01]  /*f820*/  FFMA.FTZ R44, R47.reuse, R44, -R8 ;  /* 0x0000002c2f2c7223 */ /* 0x040fe20000010808 */
[----:B------:R-:W-:Y:S01]  /*f830*/  FFMA.FTZ R50, R47, R45, R50 ;  /* 0x0000002d2f327223 */ /* 0x000fe20000010032 */
[-C--:B------:R-:W-:Y:S01]  /*f840*/  FMUL.FTZ R47, R10, R9.reuse ;  /* 0x000000090a2f7220 */ /* 0x080fe20000410000 */
[C---:B------:R-:W-:Y:S01]  /*f850*/  FFMA.FTZ R45, R6.reuse, R9, -R5 ;  /* 0x00000009062d7223 */ /* 0x040fe20000010805 */
[----:B------:R-:W-:Y:S02]  /*f860*/  HADD2.F32 R9, -RZ, R32.H1_H1 ;  /* 0x30000020ff097230 */ /* 0x000fe40000004100 */
[----:B------:R-:W-:Y:S02]  /*f870*/  HADD2.F32 R5, -RZ, R28.H1_H1 ;  /* 0x3000001cff057230 */ /* 0x000fe40000004100 */
[----:B------:R-:W-:Y:S01]  /*f880*/  FFMA.FTZ R47, R6, R49, R47 ;  /* 0x00000031062f7223 */ /* 0x000fe2000001002f */
[----:B------:R-:W-:-:S02]  /*f890*/  HADD2.F32 R10, -RZ, R33.H1_H1 ;  /* 0x30000021ff0a7230 */ /* 0x000fc40000004100 */
[C---:B------:R-:W-:Y:S01]  /*f8a0*/  FMUL.FTZ R49, R51.reuse, R9 ;  /* 0x0000000933317220 */ /* 0x040fe20000410000 */
[----:B------:R-:W-:Y:S02]  /*f8b0*/  HADD2.F32 R8, -RZ, R29.H1_H1 ;  /* 0x3000001dff087230 */ /* 0x000fe40000004100 */
[-C--:B------:R-:W-:Y:S01]  /*f8c0*/  FMUL.FTZ R6, R51, R5.reuse ;  /* 0x0000000533067220 */ /* 0x080fe20000410000 */
[--C-:B------:R-:W-:Y:S02]  /*f8d0*/  HADD2.F32 R4, -RZ, R7.reuse.H0_H0 ;  /* 0x20000007ff047230 */ /* 0x100fe40000004100 */
[C---:B------:R-:W-:Y:S01]  /*f8e0*/  FMUL.FTZ R48, R11.reuse, R10 ;  /* 0x0000000a0b307220 */ /* 0x040fe20000410000 */
[----:B------:R-:W-:Y:S02]  /*f8f0*/  HADD2.F32 R7, -RZ, R7.H1_H1 ;  /* 0x30000007ff077230 */ /* 0x000fe40000004100 */
[-C--:B------:R-:W-:Y:S01]  /*f900*/  FMUL.FTZ R51, R11, R8.reuse ;  /* 0x000000080b337220 */ /* 0x080fe20000410000 */
[C---:B------:R-:W-:Y:S01]  /*f910*/  FFMA.FTZ R49, R4.reuse, R5, -R49 ;  /* 0x0000000504317223 */ /* 0x040fe20000010831 */
[----:B------:R-:W-:Y:S01]  /*f920*/  FFMA.FTZ R11, R4, R9, R6 ;  /* 0x00000009040b7223 */ /* 0x000fe20000010006 */
        /* <DEDUP_REMOVED lines=8> */
[----:B------:R2:W-:Y:S01]  /*f9b0*/  STS.128 [R60], R4 ;  /* 0x000000043c007388 */ /* 0x0005e20000000c00 */
[----:B------:R-:W-:-:S02]  /*f9c0*/  F2FP.F16.F32.PACK_AB R10, R47, R50 ;  /* 0x000000322f0a723e */ /* 0x000fc400000000ff */
[----:B------:R-:W-:-:S05]  /*f9d0*/  F2FP.F16.F32.PACK_AB R11, R58, R11 ;  /* 0x0000000b3a0b723e */ /* 0x000fca00000000ff */
[----:B------:R2:W-:Y:S02]  /*f9e0*/  STS.128 [R43+0xc400], R8 ;  /* 0x00c400082b007388 */ /* 0x0005e40000000c00 */
.L_x_615:
[----:B------:R-:W-:Y:S05]  /*f9f0*/  BSYNC B2 ;  /* 0x0000000000027941 */ /* 0x000fea0003800000 */
.L_x_614:
[----:B------:R-:W-:Y:S05]  /*fa00*/  @P2 BRA `(.L_x_611) ;  /* 0x00000004005c2947 */ /* 0x000fea0003800000 */
[----:B------:R-:W3:Y:S01]  /*fa10*/  LDL R59, [R1+0x58] ;  /* 0x00005800013b7983 */ /* 0x000ee20000100800 */
[----:B------:R-:W-:Y:S01]  /*fa20*/  LEA.HI R25, R25, R164, RZ, 0x1d ;  /* 0x000000a419197211 */ /* 0x000fe200078fe8ff */
[----:B------:R-:W-:Y:S02]  /*fa30*/  HADD2.F32 R54, -RZ, R15.H0_H0 ;  /* 0x2000000fff367230 */ /* 0x000fe40000004100 */
[----:B------:R-:W-:Y:S01]  /*fa40*/  HADD2.F32 R52, -RZ, R0.H0_H0 ;  /* 0x20000000ff347230 */ /* 0x000fe20000004100 */
[----:B-12---:R-:W-:Y:S01]  /*fa50*/  SHF.R.S32.HI R6, RZ, 0x1f, R25 ;  /* 0x0000001fff067819 */ /* 0x006fe20000011419 */
[----:B------:R-:W-:Y:S02]  /*fa60*/  IMAD.SHL.U32 R4, R25, 0x8, RZ ;  /* 0x0000000819047824 */ /* 0x000fe400078e00ff */
[----:B------:R-:W-:Y:S01]  /*fa70*/  HADD2.F32 R51, -RZ, R20.H0_H0 ;  /* 0x20000014ff337230 */ /* 0x000fe20000004100 */
[----:B------:R-:W-:Y:S02]  /*fa80*/  LEA.HI R6, R6, R25, RZ, 0x3 ;  /* 0x0000001906067211 */ /* 0x000fe400078f18ff */
[----:B0-----:R-:W-:-:S02]  /*fa90*/  LOP3.LUT R5, R177, 0x38, R4, 0xf8, !PT ;  /* 0x00000038b1057812 */ /* 0x001fc400078ef804 */
        /* <DEDUP_REMOVED lines=19> */
[----:B---3--:R-:W0:Y:S02]  /*fbd0*/  LDS.128 R4, [R59] ;  /* 0x000000003b047984 */ /* 0x008e240000000c00 */
[----:B0-----:R-:W-:-:S02]  /*fbe0*/  HADD2.F32 R43, -RZ, R4.H0_H0 ;  /* 0x20000004ff2b7230 */ /* 0x001fc40000004100 */
[----:B------:R-:W-:Y:S02]  /*fbf0*/  HADD2.F32 R44, -RZ, R4.H1_H1 ;  /* 0x30000004ff2c7230 */ /* 0x000fe40000004100 */
[----:B------:R-:W-:Y:S02]  /*fc00*/  HADD2.F32 R45, -RZ, R5.H0_H0 ;  /* 0x20000005ff2d7230 */ /* 0x000fe40000004100 */
[C---:B------:R-:W-:Y:S01]  /*fc10*/  FFMA.FTZ R56, R43.reuse, R52, -R56 ;  /* 0x000000342b387223 */ /* 0x040fe20000010838 */
[----:B------:R-:W-:Y:S02]  /*fc20*/  HADD2.F32 R52, -RZ, R15.H1_H1 ;  /* 0x3000000fff347230 */ /* 0x000fe40000004100 */
[----:B------:R-:W-:Y:S01]  /*fc30*/  FFMA.FTZ R58, R43, R54, R58 ;  /* 0x000000362b3a7223 */ /* 0x000fe2000001003a */
[----:B------:R-:W-:Y:S02]  /*fc40*/  HADD2.F32 R43, -RZ, R0.H1_H1 ;  /* 0x30000000ff2b7230 */ /* 0x000fe40000004100 */
[----:B------:R-:W-:Y:S01]  /*fc50*/  FFMA.FTZ R53, R44, R47, -R53 ;  /* 0x0000002f2c357223 */ /* 0x000fe20000010835 */
[----:B------:R-:W-:-:S02]  /*fc60*/  HADD2.F32 R54, -RZ, R20.H1_H1 ;  /* 0x30000014ff367230 */ /* 0x000fc40000004100 */
[-C--:B------:R-:W-:Y:S01]  /*fc70*/  FMUL.FTZ R8, R48, R52.reuse ;  /* 0x0000003430087220 */ /* 0x080fe20000410000 */
[----:B------:R-:W-:Y:S01]  /*fc80*/  FFMA.FTZ R55, R44, R51, R55 ;  /* 0x000000332c377223 */ /* 0x000fe20000010037 */
[-C--:B------:R-:W-:Y:S01]  /*fc90*/  FMUL.FTZ R57, R48, R43.reuse ;  /* 0x0000002b30397220 */ /* 0x080fe20000410000 */
[----:B------:R-:W-:Y:S02]  /*fca0*/  HADD2.F32 R44, -RZ, R21.H0_H0 ;  /* 0x20000015ff2c7230 */ /* 0x000fe40000004100 */
[C---:B------:R-:W-:Y:S01]  /*fcb0*/  FFMA.FTZ R47, R45.reuse, R43, -R8 ;  /* 0x0000002b2d2f7223 */ /* 0x040fe20000010808 */
[----:B------:R-:W-:Y:S02]  /*fcc0*/  HADD2.F32 R8, -RZ, R12.H1_H1 ;  /* 0x3000000cff087230 */ /* 0x000fe40000004100 */
[----:B------:R-:W-:Y:S01]  /*fcd0*/  FFMA.FTZ R57, R45, R52, R57 ;  /* 0x000000342d397223 */ /* 0x000fe20000010039 */
[----:B------:R-:W-:Y:S02]  /*fce0*/  HADD2.F32 R5, -RZ, R5.H1_H1 ;  /* 0x30000005ff057230 */ /* 0x000fe40000004100 */
[----:B------:R-:W-:Y:S01]  /*fcf0*/  FMUL.FTZ R48, R9, R54 ;  /* 0x0000003609307220 */ /* 0x000fe20000410000 */
[----:B------:R-:W-:-:S02]  /*fd00*/  HADD2.F32 R43, -RZ, R13.H0_H0 ;  /* 0x2000000dff2b7230 */ /* 0x000fc40000004100 */
[----:B------:R-:W-:Y:S01]  /*fd10*/  FMUL.FTZ R52, R9, R8 ;  /* 0x0000000809347220 */ /* 0x000fe20000410000 */
[----:B------:R-:W-:Y:S02]  /*fd20*/  HADD2.F32 R45, -RZ, R24.H0_H0 ;  /* 0x20000018ff2d7230 */ /* 0x000fe40000004100 */
[----:B------:R-:W-:Y:S01]  /*fd30*/  FMUL.FTZ R51, R49, R44 ;  /* 0x0000002c31337220 */ /* 0x000fe20000410000 */
[--C-:B------:R-:W-:Y:S02]  /*fd40*/  HADD2.F32 R46, -RZ, R6.reuse.H0_H0 ;  /* 0x20000006ff2e7230 */ /* 0x100fe40000004100 */
[----:B------:R-:W-:Y:S01]  /*fd50*/  FFMA.FTZ R48, R5, R8, -R48 ;  /* 0x0000000805307223 */ /* 0x000fe20000010830 */
[----:B------:R-:W-:Y:S02]  /*fd60*/  HADD2.F32 R6, -RZ, R6.H1_H1 ;  /* 0x30000006ff067230 */ /* 0x000fe40000004100 */
[----:B------:R-:W-:Y:S01]  /*fd70*/  FMUL.FTZ R49, R49, R43 ;  /* 0x0000002b31317220 */ /* 0x000fe20000410000 */
[----:B------:R-:W-:-:S02]  /*fd80*/  HADD2.F32 R9, -RZ, R14.H0_H0 ;  /* 0x2000000eff097230 */ /* 0x000fc40000004100 */
[----:B------:R-:W-:Y:S01]  /*fd90*/  FFMA.FTZ R52, R5, R54, R52 ;  /* 0x0000003605347223 */ /* 0x000fe20000010034 */
[----:B------:R-:W-:Y:S01]  /*fda0*/  FMUL.FTZ R5, R10, R45 ;  /* 0x0000002d0a057220 */ /* 0x000fe20000410000 */
        /* <DEDUP_REMOVED lines=10> */
[----:B------:R-:W-:Y:S01]  /*fe50*/  FMUL.FTZ R50, R50, R5 ;  /* 0x0000000532327220 */ /* 0x000fe20000410000 */
        /* <DEDUP_REMOVED lines=18> */
.L_x_611:
[----:B------:R-:W-:Y:S05]  /*ff80*/  BSYNC B1 ;  /* 0x0000000000017941 */ /* 0x000fea0003800000 */
.L_x_610:
[----:B-123--:R-:W-:-:S05]  /*ff90*/  VIADD R4, R166, 0x40 ;  /* 0x00000040a6047836 */ /* 0x00efca0000000000 */
[----:B------:R-:W-:-:S13]  /*ffa0*/  ISETP.GE.AND P0, PT, R4, R3, PT ;  /* 0x000000030400720c */ /* 0x000fda0003f06270 */
[----:B------:R-:W-:Y:S05]  /*ffb0*/  @P0 BRA `(.L_x_594) ;  /* 0x00000010004c0947 */ /* 0x000fea0003800000 */
[----:B------:R-:W1:Y:S01]  /*ffc0*/  LDC R3, c[0x0][0x3f4] ;  /* 0x0000fd00ff037b82 */ /* 0x000e620000000800 */
[C---:B------:R-:W-:Y:S01]  /*ffd0*/  VIADD R6, R16.reuse, 0x40 ;  /* 0x0000004010067836 */ /* 0x040fe20000000000 */
[C---:B------:R-:W-:Y:S01]  /*ffe0*/  IADD3 R4, R16.reuse, 0x20, RZ ;  /* 0x0000002010047810 */ /* 0x040fe20007ffe0ff */
[----:B------:R-:W-:Y:S01]  /*fff0*/  BSSY B1, `(.L_x_616) ;  /* 0x000005d000017945 */ /* 0x000fe20003800000 */
[----:B------:R-:W-:Y:S02]  /*10000*/  SHF.R.U32.HI R55, RZ, 0x3, R168 ;  /* 0x00000003ff377819 */ /* 0x000fe400000116a8 */
[-C--:B-1----:R-:W-:Y:S02]  /*10010*/  ISETP.GE.AND P0, PT, R16, R3.reuse, PT ;  /* 0x000000031000720c */ /* 0x082fe40003f06270 */
[-C--:B------:R-:W-:Y:S02]  /*10020*/  ISETP.GE.AND P1, PT, R4, R3.reuse, PT ;  /* 0x000000030400720c */ /* 0x080fe40003f26270 */
[----:B------:R-:W-:-:S09]  /*10030*/  ISETP.GE.AND P2, PT, R6, R3, PT ;  /* 0x000000030600720c */ /* 0x000fd20003f46270 */
[----:B------:R-:W-:Y:S05]  /*10040*/  @P0 BRA `(.L_x_617) ;  /* 0x00000004005c0947 */ /* 0x000fea0003800000 */
[----:B------:R-:W2:Y:S01]  /*10050*/  LDL R57, [R1+0x5c] ;  /* 0x00005c0001397983 */ /* 0x000ea20000100800 */
[----:B------:R-:W-:Y:S01]  /*10060*/  LEA.HI R4, R3, R214, RZ, 0x1d ;  /* 0x000000d603047211 */ /* 0x000fe200078fe8ff */
[----:B------:R-:W-:Y:S02]  /*10070*/  HADD2.F32 R53, -RZ, R39.H0_H0 ;  /* 0x20000027ff357230 */ /* 0x000fe40000004100 */
[----:B------:R-:W-:Y:S01]  /*10080*/  HADD2.F32 R51, -RZ, R34.H0_H0 ;  /* 0x20000022ff337230 */ /* 0x000fe20000004100 */
[----:B------:R-:W-:Y:S01]  /*10090*/  SHF.R.S32.HI R7, RZ, 0x1f, R4 ;  /* 0x0000001fff077819 */ /* 0x000fe20000011404 */
[----:B0-----:R-:W-:Y:S02]  /*100a0*/  IMAD.SHL.U32 R5, R4, 0x8, RZ ;  /* 0x0000000804057824 */ /* 0x001fe400078e00ff */
[----:B------:R-:W-:Y:S01]  /*100b0*/  HADD2.F32 R58, -RZ, R40.H0_H0 ;  /* 0x20000028ff3a7230 */ /* 0x000fe20000004100 */
[----:B------:R-:W-:Y:S01]  /*100c0*/  LEA.HI R7, R7, R4, RZ, 0x3 ;  /* 0x0000000407077211 */ /* 0x000fe200078f18ff */
[--C-:B------:R-:W-:Y:S01]  /*100d0*/  HADD2.F32 R56, -RZ, R35.reuse.H0_H0 ;  /* 0x20000023ff387230 */ /* 0x100fe20000004100 */
[----:B------:R-:W-:Y:S01]  /*100e0*/  LOP3.LUT R4, R168, 0x38, R5, 0xf8, !PT ;  /* 0x00000038a8047812 */ /* 0x000fe200078ef805 */
[----:B------:R-:W-:Y:S01]  /*100f0*/  HADD2.F32 R35, -RZ, R35.H1_H1 ;  /* 0x30000023ff237230 */ /* 0x000fe20000004100 */
[----:B------:R-:W-:-:S02]  /*10100*/  SHF.L.U32 R7, R7, 0xa, RZ ;  /* 0x0000000a07077819 */ /* 0x000fc400000006ff */
        /* <DEDUP_REMOVED lines=8> */
[-C--:B------:R-:W-:Y:S01]  /*10190*/  FMUL.FTZ R52, R53, R47.reuse ;  /* 0x0000002f35347220 */ /* 0x080fe20000410000 */
[----:B------:R-:W-:Y:S01]  /*101a0*/  FMUL.FTZ R54, R51, R47 ;  /* 0x0000002f33367220 */ /* 0x000fe20000410000 */
[----:B------:R-:W-:-:S02]  /*101b0*/  HADD2.F32 R47, -RZ, R34.H1_H1 ;  /* 0x30000022ff2f7230 */ /* 0x000fc40000004100 */
[----:B------:R-:W-:Y:S02]  /*101c0*/  HADD2.F32 R9, -RZ, R9.H1_H1 ;  /* 0x30000009ff097230 */ /* 0x000fe40000004100 */
[--C-:B------:R-:W-:Y:S02]  /*101d0*/  HADD2.F32 R49, -RZ, R10.reuse.H0_H0 ;  /* 0x2000000aff317230 */ /* 0x100fe40000004100 */
[----:B------:R-:W-:Y:S02]  /*101e0*/  HADD2.F32 R10, -RZ, R10.H1_H1 ;  /* 0x3000000aff0a7230 */ /* 0x000fe40000004100 */
[--C-:B------:R-:W-:Y:S02]  /*101f0*/  HADD2.F32 R50, -RZ, R11.reuse.H0_H0 ;  /* 0x2000000bff327230 */ /* 0x100fe40000004100 */
[----:B------:R-:W-:Y:S01]  /*10200*/  HADD2.F32 R11, -RZ, R11.H1_H1 ;  /* 0x3000000bff0b7230 */ /* 0x000fe20000004100 */
[----:B--2---:R-:W0:Y:S02]  /*10210*/  LDS.128 R4, [R57] ;  /* 0x0000000039047984 */ /* 0x004e240000000c00 */
[----:B0-----:R-:W-:-:S02]  /*10220*/  HADD2.F32 R43, -RZ, R4.H0_H0 ;  /* 0x20000004ff2b7230 */ /* 0x001fc40000004100 */
[----:B------:R-:W-:Y:S02]  /*10230*/  HADD2.F32 R44, -RZ, R4.H1_H1 ;  /* 0x30000004ff2c7230 */ /* 0x000fe40000004100 */
[----:B------:R-:W-:Y:S02]  /*10240*/  HADD2.F32 R45, -RZ, R5.H0_H0 ;  /* 0x20000005ff2d7230 */ /* 0x000fe40000004100 */
[-C--:B------:R-:W-:Y:S01]  /*10250*/  FFMA.FTZ R52, R51, R43.reuse, -R52 ;  /* 0x0000002b33347223 */ /* 0x080fe20000010834 */
[----:B------:R-:W-:Y:S02]  /*10260*/  HADD2.F32 R51, -RZ, R39.H1_H1 ;  /* 0x30000027ff337230 */ /* 0x000fe40000004100 */
[----:B------:R-:W-:Y:S01]  /*10270*/  FFMA.FTZ R54, R53, R43, R54 ;  /* 0x0000002b35367223 */ /* 0x000fe20000010036 */
[-C--:B------:R-:W-:Y:S01]  /*10280*/  FMUL.FTZ R39, R58, R8.reuse ;  /* 0x000000083a277220 */ /* 0x080fe20000410000 */
[----:B------:R-:W-:Y:S01]  /*10290*/  FMUL.FTZ R43, R56, R8 ;  /* 0x00000008382b7220 */ /* 0x000fe20000410000 */
[----:B------:R-:W-:-:S02]  /*102a0*/  HADD2.F32 R53, -RZ, R40.H1_H1 ;  /* 0x30000028ff357230 */ /* 0x000fc40000004100 */
[----:B------:R-:W-:Y:S01]  /*102b0*/  FMUL.FTZ R8, R51, R48 ;  /* 0x0000003033087220 */ /* 0x000fe20000410000 */
[----:B------:R-:W-:Y:S01]  /*102c0*/  FFMA.FTZ R39, R56, R44, -R39 ;  /* 0x0000002c38277223 */ /* 0x000fe20000010827 */
[----:B------:R-:W-:Y:S02]  /*102d0*/  HADD2.F32 R5, -RZ, R5.H1_H1 ;  /* 0x30000005ff057230 */ /* 0x000fe40000004100 */
[C---:B------:R-:W-:Y:S01]  /*102e0*/  FMUL.FTZ R48, R47.reuse, R48 ;  /* 0x000000302f307220 */ /* 0x040fe20000410000 */
[----:B------:R-:W-:Y:S01]  /*102f0*/  FFMA.FTZ R34, R47, R45, -R8 ;  /* 0x0000002d2f227223 */ /* 0x000fe20000010808 */
[----:B------:R-:W-:Y:S02]  /*10300*/  HADD2.F32 R56, -RZ, R41.H0_H0 ;  /* 0x20000029ff387230 */ /* 0x000fe40000004100 */
[----:B------:R-:W-:Y:S01]  /*10310*/  FMUL.FTZ R8, R53, R9 ;  /* 0x0000000935087220 */ /* 0x000fe20000410000 */
[----:B------:R-:W-:Y:S01]  /*10320*/  FFMA.FTZ R43, R58, R44, R43 ;  /* 0x0000002c3a2b7223 */ /* 0x000fe2000001002b */
[----:B------:R-:W-:-:S02]  /*10330*/  HADD2.F32 R46, -RZ, R6.H0_H0 ;  /* 0x20000006ff2e7230 */ /* 0x000fc40000004100 */
[----:B------:R-:W-:Y:S01]  /*10340*/  FFMA.FTZ R48, R51, R45, R48 ;  /* 0x0000002d33307223 */ /* 0x000fe20000010030 */
[----:B------:R-:W-:Y:S02]  /*10350*/  HADD2.F32 R44, -RZ, R37.H0_H0 ;  /* 0x20000025ff2c7230 */ /* 0x000fe40000004100 */
[C---:B------:R-:W-:Y:S01]  /*10360*/  FMUL.FTZ R40, R35.reuse, R9 ;  /* 0x0000000923287220 */ /* 0x040fe20000410000 */
[----:B------:R-:W-:Y:S01]  /*10370*/  FFMA.FTZ R9, R35, R5, -R8 ;  /* 0x0000000523097223 */ /* 0x000fe20000010808 */
[----:B------:R-:W-:Y:S02]  /*10380*/  HADD2.F32 R58, -RZ, R42.H0_H0 ;  /* 0x2000002aff3a7230 */ /* 0x000fe40000004100 */
[-C--:B------:R-:W-:Y:S01]  /*10390*/  FMUL.FTZ R45, R56, R49.reuse ;  /* 0x00000031382d7220 */ /* 0x080fe20000410000 */
[----:B------:R-:W-:Y:S02]  /*103a0*/  HADD2.F32 R8, -RZ, R38.H0_H0 ;  /* 0x20000026ff087230 */ /* 0x000fe40000004100 */
[----:B------:R-:W-:Y:S01]  /*103b0*/  FMUL.FTZ R49, R44, R49 ;  /* 0x000000312c317220 */ /* 0x000fe20000410000 */
[----:B------:R-:W-:-:S02]  /*103c0*/  HADD2.F32 R6, -RZ, R6.H1_H1 ;  /* 0x30000006ff067230 */ /* 0x000fc40000004100 */
[----:B------:R-:W-:Y:S01]  /*103d0*/  FFMA.FTZ R35, R53, R5, R40 ;  /* 0x0000000535237223 */ /* 0x000fe20000010028 */
[----:B------:R-:W-:Y:S01]  /*103e0*/  FFMA.FTZ R45, R44, R46, -R45 ;  /* 0x0000002e2c2d7223 */ /* 0x000fe2000001082d */
[-C--:B------:R-:W-:Y:S01]  /*103f0*/  FMUL.FTZ R5, R58, R10.reuse ;  /* 0x0000000a3a057220 */ /* 0x080fe20000410000 */
[----:B------:R-:W-:Y:S02]  /*10400*/  HADD2.F32 R44, -RZ, R41.H1_H1 ;  /* 0x30000029ff2c7230 */ /* 0x000fe40000004100 */
[C---:B------:R-:W-:Y:S01]  /*10410*/  FMUL.FTZ R47, R8.reuse, R10 ;  /* 0x0000000a082f7220 */ /* 0x040fe20000410000 */
[----:B------:R-:W-:Y:S02]  /*10420*/  HADD2.F32 R51, -RZ, R42.H1_H1 ;  /* 0x3000002aff337230 */ /* 0x000fe40000004100 */
[----:B------:R-:W-:Y:S01]  /*10430*/  FFMA.FTZ R10, R8, R6, -R5 ;  /* 0x00000006080a7223 */ /* 0x000fe20000010805 */
[----:B------:R-:W-:Y:S02]  /*10440*/  HADD2.F32 R40, -RZ, R37.H1_H1 ;  /* 0x30000025ff287230 */ /* 0x000fe40000004100 */
[----:B------:R-:W-:Y:S01]  /*10450*/  FMUL.FTZ R5, R44, R50 ;  /* 0x000000322c057220 */ /* 0x000fe20000410000 */
[----:B------:R-:W-:-:S02]  /*10460*/  HADD2.F32 R41, -RZ, R38.H1_H1 ;  /* 0x30000026ff297230 */ /* 0x000fc40000004100 */
[----:B------:R-:W-:Y:S01]  /*10470*/  FFMA.FTZ R38, R58, R6, R47 ;  /* 0x000000063a267223 */ /* 0x000fe2000001002f */
[--C-:B------:R-:W-:Y:S02]  /*10480*/  HADD2.F32 R4, -RZ, R7.reuse.H0_H0 ;  /* 0x20000007ff047230 */ /* 0x100fe40000004100 */
[-C--:B------:R-:W-:Y:S01]  /*10490*/  FMUL.FTZ R6, R51, R11.reuse ;  /* 0x0000000b33067220 */ /* 0x080fe20000410000 */
[----:B------:R-:W-:Y:S02]  /*104a0*/  HADD2.F32 R7, -RZ, R7.H1_H1 ;  /* 0x30000007ff077230 */ /* 0x000fe40000004100 */
[C---:B------:R-:W-:Y:S01]  /*104b0*/  FMUL.FTZ R37, R40.reuse, R50 ;  /* 0x0000003228257220 */ /* 0x040fe20000410000 */
[C---:B------:R-:W-:Y:S01]  /*104c0*/  FMUL.FTZ R8, R41.reuse, R11 ;  /* 0x0000000b29087220 */ /* 0x040fe20000410000 */
[----:B------:R-:W-:Y:S01]  /*104d0*/  FFMA.FTZ R11, R40, R4, -R5 ;  /* 0x00000004280b7223 */ /* 0x000fe20000010805 */
[----:B------:R-:W-:Y:S01]  /*104e0*/  FFMA.FTZ R49, R56, R46, R49 ;  /* 0x0000002e38317223 */ /* 0x000fe20000010031 */
[-C--:B------:R-:W-:Y:S01]  /*104f0*/  FFMA.FTZ R40, R41, R7.reuse, -R6 ;  /* 0x0000000729287223 */ /* 0x080fe20000010806 */
[----:B------:R-:W-:Y:S01]  /*10500*/  FFMA.FTZ R37, R44, R4, R37 ;  /* 0x000000042c257223 */ /* 0x000fe20000010025 */
        /* <DEDUP_REMOVED lines=11> */
.L_x_617:
[----:B------:R-:W-:Y:S05]  /*105c0*/  BSYNC B1 ;  /* 0x0000000000017941 */ /* 0x000fea0003800000 */
.L_x_616:
[----:B------:R-:W-:Y:S04]  /*105d0*/  BSSY B1, `(.L_x_618) ;  /* 0x0000059000017945 */ /* 0x000fe80003800000 */
[----:B------:R-:W-:Y:S05]  /*105e0*/  @P1 BRA `(.L_x_619) ;  /* 0x00000004005c1947 */ /* 0x000fea0003800000 */
[----:B------:R-:W2:Y:S01]  /*105f0*/  LDL R50, [R1+0x50] ;  /* 0x0000500001327983 */ /* 0x000ea20000100800 */
[----:B-1----:R-:W-:Y:S01]  /*10600*/  LEA.HI R4, R3, R163, RZ, 0x1d ;  /* 0x000000a303047211 */ /* 0x002fe200078fe8ff */
[----:B------:R-:W-:Y:S02]  /*10610*/  HADD2.F32 R46, -RZ, R30.H0_H0 ;  /* 0x2000001eff2e7230 */ /* 0x000fe40000004100 */
[----:B------:R-:W-:Y:S01]  /*10620*/  HADD2.F32 R44, -RZ, R26.H0_H0 ;  /* 0x2000001aff2c7230 */ /* 0x000fe20000004100 */
[----:B------:R-:W-:Y:S01]  /*10630*/  SHF.R.S32.HI R7, RZ, 0x1f, R4 ;  /* 0x0000001fff077819 */ /* 0x000fe20000011404 */
[----:B0-----:R-:W-:Y:S02]  /*10640*/  IMAD.SHL.U32 R5, R4, 0x8, RZ ;  /* 0x0000000804057824 */ /* 0x001fe400078e00ff */
[----:B------:R-:W-:Y:S01]  /*10650*/  HADD2.F32 R48, -RZ, R31.H0_H0 ;  /* 0x2000001fff307230 */ /* 0x000fe20000004100 */
[----:B------:R-:W-:Y:S01]  /*10660*/  LEA.HI R7, R7, R4, RZ, 0x3 ;  /* 0x0000000407077211 */ /* 0x000fe200078f18ff */
[----:B------:R-:W-:Y:S01]  /*10670*/  HADD2.F32 R51, -RZ, R30.H1_H1 ;  /* 0x3000001eff337230 */ /* 0x000fe20000004100 */
        /* <DEDUP_REMOVED lines=10> */
[--C-:B------:R-:W-:Y:S02]  /*10720*/  HADD2.F32 R40, -RZ, R9.reuse.H0_H0 ;  /* 0x20000009ff287230 */ /* 0x100fe40000004100 */
[-C--:B------:R-:W-:Y:S01]  /*10730*/  FMUL.FTZ R43, R46, R39.reuse ;  /* 0x000000272e2b7220 */ /* 0x080fe20000410000 */
[----:B------:R-:W-:Y:S01]  /*10740*/  FMUL.FTZ R39, R44, R39 ;  /* 0x000000272c277220 */ /* 0x000fe20000410000 */
[----:B------:R-:W-:Y:S01]  /*10750*/  FMUL.FTZ R45, R48, R8 ;  /* 0x00000008302d7220 */ /* 0x000fe20000410000 */
[----:B------:R-:W-:-:S02]  /*10760*/  HADD2.F32 R9, -RZ, R9.H1_H1 ;  /* 0x30000009ff097230 */ /* 0x000fc40000004100 */
[-C--:B------:R-:W-:Y:S01]  /*10770*/  FMUL.FTZ R30, R51, R40.reuse ;  /* 0x00000028331e7220 */ /* 0x080fe20000410000 */
[----:B------:R-:W-:Y:S01]  /*10780*/  FMUL.FTZ R40, R49, R40 ;  /* 0x0000002831287220 */ /* 0x000fe20000410000 */
        /* <DEDUP_REMOVED lines=9> */
[--C-:B------:R-:W-:Y:S02]  /*10820*/  HADD2.F32 R44, -RZ, R27.reuse.H0_H0 ;  /* 0x2000001bff2c7230 */ /* 0x100fe40000004100 */
[----:B------:R-:W-:Y:S01]  /*10830*/  FFMA.FTZ R39, R46, R34, R39 ;  /* 0x000000222e277223 */ /* 0x000fe20000010027 */
[----:B------:R-:W-:Y:S02]  /*10840*/  HADD2.F32 R27, -RZ, R27.H1_H1 ;  /* 0x3000001bff1b7230 */ /* 0x000fe40000004100 */
[----:B------:R-:W-:Y:S01]  /*10850*/  FFMA.FTZ R30, R49, R35, -R30 ;  /* 0x00000023311e7223 */ /* 0x000fe2000001081e */
[----:B------:R-:W-:-:S02]  /*10860*/  HADD2.F32 R5, -RZ, R5.H1_H1 ;  /* 0x30000005ff057230 */ /* 0x000fc40000004100 */
[C---:B------:R-:W-:Y:S01]  /*10870*/  FMUL.FTZ R47, R44.reuse, R8 ;  /* 0x000000082c2f7220 */ /* 0x040fe20000410000 */
[-C--:B------:R-:W-:Y:S01]  /*10880*/  FFMA.FTZ R8, R44, R4.reuse, -R45 ;  /* 0x000000042c087223 */ /* 0x080fe2000001082d */
[----:B------:R-:W-:Y:S02]  /*10890*/  HADD2.F32 R45, -RZ, R31.H1_H1 ;  /* 0x3000001fff2d7230 */ /* 0x000fe40000004100 */
[----:B------:R-:W-:Y:S01]  /*108a0*/  FFMA.FTZ R40, R51, R35, R40 ;  /* 0x0000002333287223 */ /* 0x000fe20000010028 */
[----:B------:R-:W-:Y:S01]  /*108b0*/  FFMA.FTZ R26, R48, R4, R47 ;  /* 0x00000004301a7223 */ /* 0x000fe2000001002f */
[----:B------:R-:W-:Y:S02]  /*108c0*/  HADD2.F32 R31, -RZ, R28.H0_H0 ;  /* 0x2000001cff1f7230 */ /* 0x000fe40000004100 */
[-C--:B------:R-:W-:Y:S01]  /*108d0*/  FMUL.FTZ R34, R27, R9.reuse ;  /* 0x000000091b227220 */ /* 0x080fe20000410000 */
[----:B------:R-:W-:Y:S01]  /*108e0*/  FMUL.FTZ R4, R45, R9 ;  /* 0x000000092d047220 */ /* 0x000fe20000410000 */
[----:B------:R-:W-:-:S02]  /*108f0*/  HADD2.F32 R35, -RZ, R32.H0_H0 ;  /* 0x20000020ff237230 */ /* 0x000fc40000004100 */
[--C-:B------:R-:W-:Y:S02]  /*10900*/  HADD2.F32 R37, -RZ, R6.reuse.H0_H0 ;  /* 0x20000006ff257230 */ /* 0x100fe40000004100 */
[----:B------:R-:W-:Y:S01]  /*10910*/  FFMA.FTZ R9, R27, R5, -R4 ;  /* 0x000000051b097223 */ /* 0x000fe20000010804 */
[----:B------:R-:W-:Y:S02]  /*10920*/  HADD2.F32 R48, -RZ, R33.H0_H0 ;  /* 0x20000021ff307230 */ /* 0x000fe40000004100 */
[-C--:B------:R-:W-:Y:S01]  /*10930*/  FMUL.FTZ R4, R35, R41.reuse ;  /* 0x0000002923047220 */ /* 0x080fe20000410000 */
[----:B------:R-:W-:Y:S01]  /*10940*/  FMUL.FTZ R44, R31, R41 ;  /* 0x000000291f2c7220 */ /* 0x000fe20000410000 */
[----:B------:R-:W-:Y:S02]  /*10950*/  HADD2.F32 R46, -RZ, R29.H0_H0 ;  /* 0x2000001dff2e7230 */ /* 0x000fe40000004100 */
[----:B------:R-:W-:Y:S01]  /*10960*/  FFMA.FTZ R27, R45, R5, R34 ;  /* 0x000000052d1b7223 */ /* 0x000fe20000010022 */
[----:B------:R-:W-:-:S02]  /*10970*/  HADD2.F32 R6, -RZ, R6.H1_H1 ;  /* 0x30000006ff067230 */ /* 0x000fc40000004100 */
[-C--:B------:R-:W-:Y:S01]  /*10980*/  FMUL.FTZ R5, R48, R10.reuse ;  /* 0x0000000a30057220 */ /* 0x080fe20000410000 */
[-C--:B------:R-:W-:Y:S01]  /*10990*/  FFMA.FTZ R31, R31, R37.reuse, -R4 ;  /* 0x000000251f1f7223 */ /* 0x080fe20000010804 */
[----:B------:R-:W-:Y:S01]  /*109a0*/  FFMA.FTZ R44, R35, R37, R44 ;  /* 0x00000025232c7223 */ /* 0x000fe2000001002c */
        /* <DEDUP_REMOVED lines=9> */
[C---:B------:R-:W-:Y:S01]  /*10a40*/  FMUL.FTZ R29, R28.reuse, R42 ;  /* 0x0000002a1c1d7220 */ /* 0x040fe20000410000 */
[----:B------:R-:W-:Y:S02]  /*10a50*/  HADD2.F32 R7, -RZ, R7.H1_H1 ;  /* 0x30000007ff077230 */ /* 0x000fe40000004100 */
[-C--:B------:R-:W-:Y:S01]  /*10a60*/  FMUL.FTZ R4, R37, R11.reuse ;  /* 0x0000000b25047220 */ /* 0x080fe20000410000 */
[C---:B------:R-:W-:Y:S01]  /*10a70*/  FMUL.FTZ R6, R33.reuse, R11 ;  /* 0x0000000b21067220 */ /* 0x040fe20000410000 */
[-C--:B------:R-:W-:Y:S01]  /*10a80*/  FFMA.FTZ R11, R28, R38.reuse, -R5 ;  /* 0x000000261c0b7223 */ /* 0x080fe20000010805 */
[----:B------:R-:W-:Y:S01]  /*10a90*/  FFMA.FTZ R29, R32, R38, R29 ;  /* 0x00000026201d7223 */ /* 0x000fe2000001001d */
[-C--:B------:R-:W-:Y:S01]  /*10aa0*/  FFMA.FTZ R28, R33, R7.reuse, -R4 ;  /* 0x00000007211c7223 */ /* 0x080fe20000010804 */
        /* <DEDUP_REMOVED lines=11> */
.L_x_619:
[----:B------:R-:W-:Y:S05]  /*10b60*/  BSYNC B1 ;  /* 0x0000000000017941 */ /* 0x000fea0003800000 */
.L_x_618:
[----:B------:R-:W-:Y:S05]  /*10b70*/  @P2 BRA `(.L_x_594) ;  /* 0x00000004005c2947 */ /* 0x000fea0003800000 */
[----:B------:R-:W3:Y:S01]  /*10b80*/  LDL R43, [R1+0x4c] ;  /* 0x00004c00012b7983 */ /* 0x000ee20000100800 */
[----:B------:R-:W-:Y:S01]  /*10b90*/  LEA.HI R3, R3, R164, RZ, 0x1d ;  /* 0x000000a403037211 */ /* 0x000fe200078fe8ff */
[----:B------:R-:W-:Y:S02]  /*10ba0*/  HADD2.F32 R33, -RZ, R0.H0_H0 ;  /* 0x20000000ff217230 */ /* 0x000fe40000004100 */
[--C-:B------:R-:W-:Y:S01]  /*10bb0*/  HADD2.F32 R35, -RZ, R15.reuse.H0_H0 ;  /* 0x2000000fff237230 */ /* 0x100fe20000004100 */
[----:B-12---:R-:W-:Y:S01]  /*10bc0*/  SHF.R.S32.HI R4, RZ, 0x1f, R3 ;  /* 0x0000001fff047819 */ /* 0x006fe20000011403 */
[----:B0-----:R-:W-:Y:S02]  /*10bd0*/  IMAD.SHL.U32 R5, R3, 0x8, RZ ;  /* 0x0000000803057824 */ /* 0x001fe400078e00ff */
[----:B------:R-:W-:Y:S01]  /*10be0*/  HADD2.F32 R42, -RZ, R20.H0_H0 ;  /* 0x20000014ff2a7230 */ /* 0x000fe20000004100 */
[----:B------:R-:W-:Y:S01]  /*10bf0*/  LEA.HI R4, R4, R3, RZ, 0x3 ;  /* 0x0000000304047211 */ /* 0x000fe200078f18ff */
[----:B------:R-:W-:Y:S01]  /*10c00*/  HADD2.F32 R40, -RZ, R12.H0_H0 ;  /* 0x2000000cff287230 */ /* 0x000fe20000004100 */
[----:B------:R-:W-:Y:S01]  /*10c10*/  LOP3.LUT R3, R168, 0x38, R5, 0xf8, !PT ;  /* 0x00000038a8037812 */ /* 0x000fe200078ef805 */
[----:B------:R-:W-:Y:S01]  /*10c20*/  HADD2.F32 R44, -RZ, R15.H1_H1 ;  /* 0x3000000fff2c7230 */ /* 0x000fe20000004100 */
[----:B------:R-:W-:Y:S01]  /*10c30*/  SHF.L.U32 R4, R4, 0xa, RZ ;  /* 0x0000000a04047819 */ /* 0x000fe200000006ff */
[----:B------:R-:W-:Y:S01]  /*10c40*/  HADD2.F32 R0, -RZ, R0.H1_H1 ;  /* 0x30000000ff007230 */ /* 0x000fe20000004100 */
[----:B------:R-:W-:Y:S01]  /*10c50*/  LOP3.LUT R3, R3, R55, RZ, 0x3c, !PT ;  /* 0x0000003703037212 */ /* 0x000fe200078e3cff */
[----:B------:R-:W-:Y:S01]  /*10c60*/  HADD2.F32 R39, -RZ, R20.H1_H1 ;  /* 0x30000014ff277230 */ /* 0x000fe20000004100 */
[----:B------:R-:W-:Y:S01]  /*10c70*/  LOP3.LUT R8, R4, 0x7fffe000, RZ, 0xc0, !PT ;  /* 0x7fffe00004087812 */ /* 0x000fe200078ec0ff */
[----:B------:R-:W-:-:S02]  /*10c80*/  HADD2.F32 R41, -RZ, R21.H0_H0 ;  /* 0x20000015ff297230 */ /* 0x000fc40000004100 */
[----:B------:R-:W-:Y:S01]  /*10c90*/  HADD2.F32 R37, -RZ, R13.H0_H0 ;  /* 0x2000000dff257230 */ /* 0x000fe20000004100 */
        /* <DEDUP_REMOVED lines=8> */
[----:B------:R-:W-:-:S02]  /*10d20*/  HADD2.F32 R9, -RZ, R9.H1_H1 ;  /* 0x30000009ff097230 */ /* 0x000fc40000004100 */
[----:B------:R-:W-:Y:S01]  /*10d30*/  FMUL.FTZ R15, R42, R8 ;  /* 0x000000082a0f7220 */ /* 0x000fe20000410000 */
[----:B------:R-:W-:Y:S01]  /*10d40*/  FMUL.FTZ R29, R44, R30 ;  /* 0x0000001e2c1d7220 */ /* 0x000fe20000410000 */
[--C-:B------:R-:W-:Y:S02]  /*10d50*/  HADD2.F32 R31, -RZ, R10.reuse.H0_H0 ;  /* 0x2000000aff1f7230 */ /* 0x100fe40000004100 */
[----:B------:R-:W-:Y:S02]  /*10d60*/  HADD2.F32 R10, -RZ, R10.H1_H1 ;  /* 0x3000000aff0a7230 */ /* 0x000fe40000004100 */
[--C-:B------:R-:W-:Y:S02]  /*10d70*/  HADD2.F32 R32, -RZ, R11.reuse.H0_H0 ;  /* 0x2000000bff207230 */ /* 0x100fe40000004100 */
[----:B------:R-:W-:Y:S01]  /*10d80*/  HADD2.F32 R11, -RZ, R11.H1_H1 ;  /* 0x3000000bff0b7230 */ /* 0x000fe20000004100 */
[----:B---3--:R-:W0:Y:S02]  /*10d90*/  LDS.128 R4, [R43] ;  /* 0x000000002b047984 */ /* 0x008e240000000c00 */
[----:B0-----:R-:W-:-:S02]  /*10da0*/  HADD2.F32 R25, -RZ, R4.H0_H0 ;  /* 0x20000004ff197230 */ /* 0x001fc40000004100 */
[----:B------:R-:W-:Y:S02]  /*10db0*/  HADD2.F32 R4, -RZ, R4.H1_H1 ;  /* 0x30000004ff047230 */ /* 0x000fe40000004100 */
[--C-:B------:R-:W-:Y:S02]  /*10dc0*/  HADD2.F32 R26, -RZ, R5.reuse.H0_H0 ;  /* 0x20000005ff1a7230 */ /* 0x100fe40000004100 */
[-C--:B------:R-:W-:Y:S01]  /*10dd0*/  FFMA.FTZ R34, R33, R25.reuse, -R34 ;  /* 0x0000001921227223 */ /* 0x080fe20000010822 */
[----:B------:R-:W-:Y:S01]  /*10de0*/  FFMA.FTZ R38, R35, R25, R38 ;  /* 0x0000001923267223 */ /* 0x000fe20000010026 */
[C---:B------:R-:W-:Y:S01]  /*10df0*/  FMUL.FTZ R25, R40.reuse, R8 ;  /* 0x0000000828197220 */ /* 0x040fe20000410000 */
[----:B------:R-:W-:Y:S02]  /*10e00*/  HADD2.F32 R35, -RZ, R12.H1_H1 ;  /* 0x3000000cff237230 */ /* 0x000fe40000004100 */
[----:B------:R-:W-:Y:S01]  /*10e10*/  FFMA.FTZ R15, R40, R4, -R15 ;  /* 0x00000004280f7223 */ /* 0x000fe2000001080f */
[----:B------:R-:W-:-:S02]  /*10e20*/  HADD2.F32 R5, -RZ, R5.H1_H1 ;  /* 0x30000005ff057230 */ /* 0x000fc40000004100 */
[----:B------:R-:W-:Y:S01]  /*10e30*/  FMUL.FTZ R33, R0, R30 ;  /* 0x0000001e00217220 */ /* 0x000fe20000410000 */
[----:B------:R-:W-:Y:S01]  /*10e40*/  FFMA.FTZ R25, R42, R4, R25 ;  /* 0x000000042a197223 */ /* 0x000fe20000010019 */
[-C--:B------:R-:W-:Y:S01]  /*10e50*/  FFMA.FTZ R29, R0, R26.reuse, -R29 ;  /* 0x0000001a001d7223 */ /* 0x080fe2000001081d */
[-C--:B------:R-:W-:Y:S01]  /*10e60*/  FMUL.FTZ R0, R39, R9.reuse ;  /* 0x0000000927007220 */ /* 0x080fe20000410000 */
[----:B------:R-:W-:Y:S01]  /*10e70*/  FMUL.FTZ R4, R35, R9 ;  /* 0x0000000923047220 */ /* 0x000fe20000410000 */
[----:B------:R-:W-:Y:S02]  /*10e80*/  HADD2.F32 R40, -RZ, R24.H0_H0 ;  /* 0x20000018ff287230 */ /* 0x000fe40000004100 */
[----:B------:R-:W-:Y:S01]  /*10e90*/  FMUL.FTZ R8, R41, R31 ;  /* 0x0000001f29087220 */ /* 0x000fe20000410000 */
[----:B------:R-:W-:Y:S02]  /*10ea0*/  HADD2.F32 R30, -RZ, R14.H0_H0 ;  /* 0x2000000eff1e7230 */ /* 0x000fe40000004100 */
[----:B------:R-:W-:Y:S01]  /*10eb0*/  FFMA.FTZ R33, R44, R26, R33 ;  /* 0x0000001a2c217223 */ /* 0x000fe20000010021 */
[----:B------:R-:W-:-:S02]  /*10ec0*/  HADD2.F32 R27, -RZ, R6.H0_H0 ;  /* 0x20000006ff1b7230 */ /* 0x000fc40000004100 */
[-C--:B------:R-:W-:Y:S01]  /*10ed0*/  FFMA.FTZ R0, R35, R5.reuse, -R0 ;  /* 0x0000000523007223 */ /* 0x080fe20000010800 */
[----:B------:R-:W-:Y:S01]  /*10ee0*/  FFMA.FTZ R12, R39, R5, R4 ;  /* 0x00000005270c7223 */ /* 0x000fe20000010004 */
[----:B------:R-:W-:Y:S02]  /*10ef0*/  HADD2.F32 R6, -RZ, R6.H1_H1 ;  /* 0x30000006ff067230 */ /* 0x000fe40000004100 */
[C---:B------:R-:W-:Y:S01]  /*10f00*/  FMUL.FTZ R26, R37.reuse, R31 ;  /* 0x0000001f251a7220 */ /* 0x040fe20000410000 */
[-C--:B------:R-:W-:Y:S01]  /*10f10*/  FMUL.FTZ R5, R40, R10.reuse ;  /* 0x0000000a28057220 */ /* 0x080fe20000410000 */
[----:B------:R-:W-:Y:S01]  /*10f20*/  FMUL.FTZ R9, R30, R10 ;  /* 0x0000000a1e097220 */ /* 0x000fe20000410000 */
[-C--:B------:R-:W-:Y:S01]  /*10f30*/  FFMA.FTZ R20, R37, R27.reuse, -R8 ;  /* 0x0000001b25147223 */ /* 0x080fe20000010808 */
[----:B------:R-:W-:Y:S02]  /*10f40*/  HADD2.F32 R10, -RZ, R21.H1_H1 ;  /* 0x30000015ff0a7230 */ /* 0x000fe40000004100 */
[----:B------:R-:W-:Y:S01]  /*10f50*/  FFMA.FTZ R26, R41, R27, R26 ;  /* 0x0000001b291a7223 */ /* 0x000fe2000001001a */
[----:B------:R-:W-:-:S02]  /*10f60*/  HADD2.F32 R31, -RZ, R24.H1_H1 ;  /* 0x30000018ff1f7230 */ /* 0x000fc40000004100 */
[-C--:B------:R-:W-:Y:S01]  /*10f70*/  FFMA.FTZ R27, R30, R6.reuse, -R5 ;  /* 0x000000061e1b7223 */ /* 0x080fe20000010805 */
[----:B------:R-:W-:Y:S02]  /*10f80*/  HADD2.F32 R8, -RZ, R13.H1_H1 ;  /* 0x3000000dff087230 */ /* 0x000fe40000004100 */
[----:B------:R-:W-:Y:S01]  /*10f90*/  FFMA.FTZ R13, R40, R6, R9 ;  /* 0x00000006280d7223 */ /* 0x000fe20000010009 */
[----:B------:R-:W-:Y:S02]  /*10fa0*/  HADD2.F32 R21, -RZ, R14.H1_H1 ;  /* 0x3000000eff157230 */ /* 0x000fe40000004100 */
[----:B------:R-:W-:Y:S01]  /*10fb0*/  FMUL.FTZ R5, R10, R32 ;  /* 0x000000200a057220 */ /* 0x000fe20000410000 */
[--C-:B------:R-:W-:Y:S02]  /*10fc0*/  HADD2.F32 R28, -RZ, R7.reuse.H0_H0 ;  /* 0x20000007ff1c7230 */ /* 0x100fe40000004100 */
[----:B------:R-:W-:Y:S01]  /*10fd0*/  FMUL.FTZ R4, R31, R11 ;  /* 0x0000000b1f047220 */ /* 0x000fe20000410000 */
[----:B------:R-:W-:-:S02]  /*10fe0*/  HADD2.F32 R7, -RZ, R7.H1_H1 ;  /* 0x30000007ff077230 */ /* 0x000fc40000004100 */
[C---:B------:R-:W-:Y:S01]  /*10ff0*/  FMUL.FTZ R9, R8.reuse, R32 ;  /* 0x0000002008097220 */ /* 0x040fe20000410000 */
[C---:B------:R-:W-:Y:S01]  /*11000*/  FMUL.FTZ R6, R21.reuse, R11 ;  /* 0x0000000b15067220 */ /* 0x040fe20000410000 */
[-C--:B------:R-:W-:Y:S01]  /*11010*/  FFMA.FTZ R11, R8, R28.reuse, -R5 ;  /* 0x0000001c080b7223 */ /* 0x080fe20000010805 */
[----:B------:R-:W-:Y:S01]  /*11020*/  F2FP.F16.F32.PACK_AB R5, R0, R29 ;  /* 0x0000001d0005723e */ /* 0x000fe200000000ff */
[-C--:B------:R-:W-:Y:S01]  /*11030*/  FFMA.FTZ R14, R21, R7.reuse, -R4 ;  /* 0x00000007150e7223 */ /* 0x080fe20000010804 */
[----:B------:R-:W-:Y:S01]  /*11040*/  FFMA.FTZ R28, R10, R28, R9 ;  /* 0x0000001c0a1c7223 */ /* 0x000fe20000010009 */
[----:B------:R-:W-:Y:S01]  /*11050*/  FFMA.FTZ R21, R31, R7, R6 ;  /* 0x000000071f157223 */ /* 0x000fe20000010006 */
[----:B------:R-:W-:Y:S02]  /*11060*/  F2FP.F16.F32.PACK_AB R4, R15, R34 ;  /* 0x000000220f04723e */ /* 0x000fe400000000ff */
[----:B------:R-:W-:Y:S02]  /*11070*/  F2FP.F16.F32.PACK_AB R6, R27, R20 ;  /* 0x000000141b06723e */ /* 0x000fe400000000ff */
[----:B------:R-:W-:-:S02]  /*11080*/  F2FP.F16.F32.PACK_AB R7, R14, R11 ;  /* 0x0000000b0e07723e */ /* 0x000fc400000000ff */
[----:B------:R-:W-:Y:S02]  /*11090*/  F2FP.F16.F32.PACK_AB R8, R25, R38 ;  /* 0x000000261908723e */ /* 0x000fe400000000ff */
[----:B------:R-:W-:Y:S01]  /*110a0*/  F2FP.F16.F32.PACK_AB R9, R12, R33 ;  /* 0x000000210c09723e */ /* 0x000fe200000000ff */
[----:B------:R3:W-:Y:S01]  /*110b0*/  STS.128 [R43], R4 ;  /* 0x000000042b007388 */ /* 0x0007e20000000c00 */
[----:B------:R-:W-:Y:S02]  /*110c0*/  F2FP.F16.F32.PACK_AB R10, R13, R26 ;  /* 0x0000001a0d0a723e */ /* 0x000fe400000000ff */
[----:B------:R-:W-:-:S05]  /*110d0*/  F2FP.F16.F32.PACK_AB R11, R21, R28 ;  /* 0x0000001c150b723e */ /* 0x000fca00000000ff */
[----:B------:R3:W-:Y:S02]  /*110e0*/  STS.128 [R3+0xc400], R8 ;  /* 0x00c4000803007388 */ /* 0x0007e40000000c00 */
.L_x_594:
[----:B------:R-:W-:Y:S05]  /*110f0*/  BSYNC B0 ;  /* 0x0000000000007941 */ /* 0x000fea0003800000 */
.L_x_575:
[----:B------:R-:W-:Y:S01]  /*11100*/  @!PT LDS RZ, [RZ] ;  /* 0x00000000fffff984 */ /* 0x000fe20000000800 */
[----:B------:R-:W-:Y:S01]  /*11110*/  @!PT LDS RZ, [RZ] ;  /* 0x00000000fffff984 */ /* 0x000fe20000000800 */
[----:B------:R-:W-:Y:S01]  /*11120*/  @!PT LDS RZ, [RZ] ;  /* 0x00000000fffff984 */ /* 0x000fe20000000800 */
[----:B------:R-:W-:Y:S01]  /*11130*/  @!PT LDS RZ, [RZ] ;  /* 0x00000000fffff984 */ /* 0x000fe20000000800 */
[----:B------:R5:W-:Y:S06]  /*11140*/  MEMBAR.ALL.CTA ;  /* 0x0000000000007992 */ /* 0x000bec0000008000 */
[----:B-----5:R-:W5:Y:S01]  /*11150*/  FENCE.VIEW.ASYNC.S ;  /* 0x00000000000073c6 */ /* 0x020f620000000000 */
[----:B------:R-:W-:Y:S05]  /*11160*/  WARPSYNC.ALL ;  /* 0x0000000000007948 */ /* 0x000fea0003800000 */
[----:B-----5:R-:W-:Y:S06]  /*11170*/  BAR.SYNC.DEFER_BLOCKING 0xd, 0x100 ;  /* 0x0344000000007b1d */ /* 0x020fec0000010000 */
.L_x_573:
[----:B01-3--:R-:W-:-:S05]  /*11180*/  IMAD.U32 R0, RZ, RZ, UR58 ;  /* 0x0000003aff007e24 */ /* 0x00bfca000f8e00ff */
[----:B------:R-:W-:-:S13]  /*11190*/  ISETP.NE.AND P0, PT, R0, 0x3, PT ;  /* 0x000000030000780c */ /* 0x000fda0003f05270 */
[----:B------:R-:W-:Y:S05]  /*111a0*/  @!P0 BRA `(.L_x_620) ;  /* 0x0000000000048947 */ /* 0x000fea0003800000 */
[----:B------:R-:W-:Y:S01]  /*111b0*/  BPT.TRAP 0x1 ;  /* 0x000000040000795c */ /* 0x000fe20000300000 */
.L_x_620:
[----:B------:R-:W-:Y:S02]  /*111c0*/  LEA R0, R174, R2, 0x3 ;  /* 0x00000002ae007211 */ /* 0x000fe400078e18ff */
[----:B--2-4-:R-:W-:-:S04]  /*111d0*/  SHF.L.U32 R3, R181, 0x1f, RZ ;  /* 0x0000001fb5037819 */ /* 0x014fc800000006ff */
[----:B------:R0:W1:Y:S01]  /*111e0*/  SYNCS.PHASECHK.TRANS64.TRYWAIT P1, [R0+URZ+0x2a830], R3 ;  /* 0x02a83003000075a7 */ /* 0x000062000802017f */
[----:B------:R-:W-:Y:S05]  /*111f0*/  @!P0 BRA `(.L_x_621) ;  /* 0x0000000000048947 */ /* 0x000fea0003800000 */
[----:B------:R-:W-:Y:S01]  /*11200*/  BPT.TRAP 0x1 ;  /* 0x000000040000795c */ /* 0x000fe20000300000 */
.L_x_621:
[----:B------:R-:W-:Y:S01]  /*11210*/  IMAD.MOV.U32 R87, RZ, RZ, RZ ;  /* 0x000000ffff577224 */ /* 0x000fe200078e00ff */
[----:B-1----:R-:W-:Y:S06]  /*11220*/  @P1 BRA `(.L_x_622) ;  /* 0x0000000000081947 */ /* 0x002fec0003800000 */
[----:B------:R-:W1:Y:S02]  /*11230*/  SYNCS.PHASECHK.TRANS64.TRYWAIT P1, [R0+URZ+0x2a830], R3 ;  /* 0x02a83003000075a7 */ /* 0x000e64000802017f */
[----:B-1----:R-:W-:Y:S05]  /*11240*/  @!P1 BRA `(.L_x_623) ;  /* 0x0000010800849947 */ /* 0x002fea0003800000 */
.L_x_622:
[----:B------:R-:W-:Y:S05]  /*11250*/  WARPSYNC.ALL ;  /* 0x0000000000007948 */ /* 0x000fea0003800000 */
[----:B01----:R-:W-:Y:S01]  /*11260*/  VIADD R3, R2, 0x18400 ;  /* 0x0001840002037836 */ /* 0x003fe20000000000 */
[----:B------:R-:W-:Y:S01]  /*11270*/  R2UR UR4, R36 ;  /* 0x00000000240472ca */ /* 0x000fe200000e0000 */
[----:B------:R-:W-:Y:S01]  /*11280*/  UMOV UR9, 0x40000040 ;  /* 0x4000004000097882 */ /* 0x000fe20000000000 */
[----:B------:R-:W-:Y:S01]  /*11290*/  MOV R7, 0x40000040 ;  /* 0x4000004000077802 */ /* 0x000fe20000000f00 */
[----:B------:R-:W-:Y:S01]  /*112a0*/  WARPGROUP.ARRIVE ;  /* 0x00000000000079c5 */ /* 0x000fe20000000000 */
[----:B------:R-:W-:Y:S01]  /*112b0*/  SHF.R.U32.HI R3, RZ, 0x4, R3 ;  /* 0x00000004ff037819 */ /* 0x000fe20000011603 */
[----:B------:R-:W-:Y:S01]  /*112c0*/  IMAD.MOV.U32 R9, RZ, RZ, 0x40000040 ;  /* 0x40000040ff097424 */ /* 0x000fe200078e00ff */
[----:B------:R-:W-:Y:S01]  /*112d0*/  R2UR UR11, R7 ;  /* 0x00000000070b72ca */ /* 0x000fe200000e0000 */
[----:B------:R-:W-:Y:S01]  /*112e0*/  IMAD.U32 R11, RZ, RZ, UR9 ;  /* 0x00000009ff0b7e24 */ /* 0x000fe2000f8e00ff */
[----:B------:R-:W-:Y:S01]  /*112f0*/  LOP3.LUT R3, R3, 0x3fff, RZ, 0xc0, !PT ;  /* 0x00003fff03037812 */ /* 0x000fe200078ec0ff */
[----:B------:R-:W-:Y:S01]  /*11300*/  UMOV UR53, 0x40000040 ;  /* 0x4000004000357882 */ /* 0x000fe20000000000 */
[----:B------:R-:W-:Y:S01]  /*11310*/  UMOV UR49, 0x40000040 ;  /* 0x4000004000317882 */ /* 0x000fe20000000000 */
[----:B------:R-:W-:Y:S01]  /*11320*/  UMOV UR45, 0x40000040 ;  /* 0x40000040002d7882 */ /* 0x000fe20000000000 */
[----:B------:R-:W-:Y:S01]  /*11330*/  LOP3.LUT R4, R3, 0x10000, RZ, 0xfc, !PT ;  /* 0x0001000003047812 */ /* 0x000fe200078efcff */
[----:B------:R-:W-:Y:S01]  /*11340*/  ULOP3.LUT UR4, UR4, 0x10000, URZ, 0xfc, !UPT ;  /* 0x0001000004047892 */ /* 0x000fe2000f8efc3f */
[----:B------:R-:W-:Y:S01]  /*11350*/  MOV R7, 0x40000040 ;  /* 0x4000004000077802 */ /* 0x000fe20000000f00 */
[----:B------:R-:W-:Y:S01]  /*11360*/  UMOV UR41, 0x40000040 ;  /* 0x4000004000297882 */ /* 0x000fe20000000000 */
[----:B------:R-:W-:Y:S01]  /*11370*/  UMOV UR37, 0x40000040 ;  /* 0x4000004000257882 */ /* 0x000fe20000000000 */
[----:B------:R-:W-:Y:S01]  /*11380*/  IMAD R6, R174, 0x900, R4 ;  /* 0x00000900ae067824 */ /* 0x000fe200078e0204 */
[----:B------:R-:W-:Y:S01]  /*11390*/  UIADD3 UR5, UR4, 0x2, URZ ;  /* 0x0000000204057890 */ /* 0x000fe2000fffe03f */
[----:B------:R-:W-:Y:S01]  /*113a0*/  R2UR UR39, R7 ;  /* 0x00000000072772ca */ /* 0x000fe200000e0000 */
[----:B------:R-:W-:Y:S01]  /*113b0*/  UMOV UR8, UR4 ;  /* 0x0000000400087c82 */ /* 0x000fe20008000000 */
[----:B------:R-:W-:Y:S01]  /*113c0*/  UIADD3 UR52, UR4, 0x406, URZ ;  /* 0x0000040604347890 */ /* 0x000fe2000fffe03f */
[C---:B------:R-:W-:Y:S01]  /*113d0*/  R2UR UR10, R6.reuse ;  /* 0x00000000060a72ca */ /* 0x040fe200000e0000 */
[----:B------:R-:W-:Y:S01]  /*113e0*/  IMAD.U32 R10, RZ, RZ, UR8 ;  /* 0x00000008ff0a7e24 */ /* 0x000fe2000f8e00ff */
[----:B------:R-:W-:Y:S01]  /*113f0*/  IADD3 R8, R6, 0x2, RZ ;  /* 0x0000000206087810 */ /* 0x000fe20007ffe0ff */
[----:B------:R-:W-:-:S02]  /*11400*/  UIADD3 UR48, UR4, 0x800, URZ ;  /* 0x0000080004307890 */ /* 0x000fc4000fffe03f */
[----:B------:R-:W-:Y:S01]  /*11410*/  UIADD3 UR44, UR4, 0x802, URZ ;  /* 0x00000802042c7890 */ /* 0x000fe2000fffe03f */
[----:B------:R0:W-:Y:S01]  /*11420*/  STL.64 [R1+0x30], R10 ;  /* 0x0000300a01007387 */ /* 0x0001e20000100a00 */
[----:B------:R-:W-:Y:S02]  /*11430*/  UIADD3 UR40, UR4, 0x804, URZ ;  /* 0x0000080404287890 */ /* 0x000fe4000fffe03f */
[----:B------:R-:W-:-:S04]  /*11440*/  UIADD3 UR36, UR4, 0x806, URZ ;  /* 0x0000080604247890 */ /* 0x000fc8000fffe03f */
[----:B------:R-:W-:Y:S01]  /*11450*/  HGMMA.64x96x16.F32 R24, gdesc[UR8], RZ, !UPT, gsb0 ;  /* 0x01600000081879f0 */ /* 0x000fe2000c0008ff */
[----:B------:R-:W-:Y:S01]  /*11460*/  R2UR UR10, R8 ;  /* 0x00000000080a72ca */ /* 0x000fe200000e0000 */
[----:B------:R-:W-:Y:S01]  /*11470*/  UMOV UR8, UR5 ;  /* 0x0000000500087c82 */ /* 0x000fe20008000000 */
[----:B------:R-:W-:Y:S01]  /*11480*/  R2UR UR11, R9 ;  /* 0x00000000090b72ca */ /* 0x000fe200000e0000 */
[----:B------:R-:W-:Y:S01]  /*11490*/  UMOV UR9, 0x40000040 ;  /* 0x4000004000097882 */ /* 0x000fe20000000000 */
[----:B------:R-:W-:Y:S01]  /*114a0*/  VIADD R8, R6, 0x4 ;  /* 0x0000000406087836 */ /* 0x000fe20000000000 */
[----:B------:R-:W-:Y:S01]  /*114b0*/  UIADD3 UR5, UR4, 0x4, URZ ;  /* 0x0000000404057890 */ /* 0x000fe2000fffe03f */
[----:B------:R-:W-:Y:S01]  /*114c0*/  IMAD.MOV.U32 R9, RZ, RZ, 0x40000040 ;  /* 0x40000040ff097424 */ /* 0x000fe200078e00ff */
[----:B0-----:R-:W-:Y:S01]  /*114d0*/  MOV R11, UR9 ;  /* 0x00000009000b7c02 */ /* 0x001fe20008000f00 */
[----:B------:R-:W-:-:S05]  /*114e0*/  IMAD.U32 R10, RZ, RZ, UR8 ;  /* 0x00000008ff0a7e24 */ /* 0x000fca000f8e00ff */
[----:B------:R0:W-:Y:S01]  /*114f0*/  STL.64 [R1+0x28], R10 ;  /* 0x0000280a01007387 */ /* 0x0001e20000100a00 */
[----:B------:R-:W-:Y:S02]  /*11500*/  WARPGROUP.DEPBAR.LE gsb0, 0x0 ;  /* 0x00008000000079c5 */ /* 0x000fe40000010000 */
[----:B------:R-:W-:-:S06]  /*11510*/  WARPGROUP.ARRIVE ;  /* 0x00000000000079c5 */ /* 0x000fcc0000000000 */
[----:B------:R-:W-:Y:S01]  /*11520*/  HGMMA.64x96x16.F32 R24, gdesc[UR8], R24, gsb0 ;  /* 0x01600000081879f0 */ /* 0x000fe20008000818 */
[----:B------:R-:W-:Y:S01]  /*11530*/  R2UR UR10, R8 ;  /* 0x00000000080a72ca */ /* 0x000fe200000e0000 */
[----:B------:R-:W-:Y:S01]  /*11540*/  UMOV UR8, UR5 ;  /* 0x0000000500087c82 */ /* 0x000fe20008000000 */
[----:B------:R-:W-:Y:S01]  /*11550*/  R2UR UR11, R9 ;  /* 0x00000000090b72ca */ /* 0x000fe200000e0000 */
[----:B------:R-:W-:Y:S01]  /*11560*/  UMOV UR9, 0x40000040 ;  /* 0x4000004000097882 */ /* 0x000fe20000000000 */
[----:B------:R-:W-:Y:S01]  /*11570*/  VIADD R8, R6, 0x6 ;  /* 0x0000000606087836 */ /* 0x000fe20000000000 */
[----:B------:R-:W-:Y:S01]  /*11580*/  MOV R9, 0x40000040 ;  /* 0x4000004000097802 */ /* 0x000fe20000000f00 */
[----:B------:R-:W-:Y:S01]  /*11590*/  UIADD3 UR5, UR4, 0x6, URZ ;  /* 0x0000000604057890 */ /* 0x000fe2000fffe03f */
        /* <DEDUP_REMOVED lines=10> */
[----:B------:R-:W-:Y:S01]  /*11640*/  IMAD.MOV.U32 R9, RZ, RZ, 0x40000040 ;  /* 0x40000040ff097424 */ /* 0x000fe200078e00ff */
[----:B------:R-:W-:Y:S01]  /*11650*/  IADD3 R8, R6, 0x300, RZ ;  /* 0x0000030006087810 */ /* 0x000fe20007ffe0ff */
[----:B------:R-:W-:Y:S01]  /*11660*/  UIADD3 UR5, UR4, 0x400, URZ ;  /* 0x0000040004057890 */ /* 0x000fe2000fffe03f */
[----:B0-----:R-:W-:Y:S02]  /*11670*/  IMAD.U32 R10, RZ, RZ, UR8 ;  /* 0x00000008ff0a7e24 */ /* 0x001fe4000f8e00ff */
        /* <DEDUP_REMOVED lines=37> */
[----:B0-----:R-:W-:Y:S02]  /*118d0*/  IMAD.U32 R10, RZ, RZ, UR8 ;  /* 0x00000008ff0a7e24 */ /* 0x001fe4000f8e00ff */
[----:B------:R-:W-:Y:S01]  /*118e0*/  IMAD.U32 R11, RZ, RZ, UR9 ;  /* 0x00000009ff0b7e24 */ /* 0x000fe2000f8e00ff */
[----:B------:R-:W-:Y:S01]  /*118f0*/  R2UR UR54, R8 ;  /* 0x00000000083672ca */ /* 0x000fe200000e0000 */
[----:B------:R-:W-:Y:S01]  /*11900*/  VIADD R8, R6, 0x600 ;  /* 0x0000060006087836 */ /* 0x000fe20000000000 */
[----:B------:R-:W-:-:S02]  /*11910*/  R2UR UR55, R9 ;  /* 0x00000000093772ca */ /* 0x000fc400000e0000 */
[----:B------:R-:W-:Y:S01]  /*11920*/  MOV R9, 0x40000040 ;  /* 0x4000004000097802 */ /* 0x000fe20000000f00 */
[----:B------:R0:W-:Y:S01]  /*11930*/  STL.64 [R1], R10 ;  /* 0x0000000a01007387 */ /* 0x0001e20000100a00 */
[----:B------:R-:W-:Y:S01]  /*11940*/  R2UR UR50, R8 ;  /* 0x00000000083272ca */ /* 0x000fe200000e0000 */
[----:B------:R-:W-:Y:S01]  /*11950*/  VIADD R8, R6, 0x602 ;  /* 0x0000060206087836 */ /* 0x000fe20000000000 */
[----:B------:R-:W-:Y:S01]  /*11960*/  R2UR UR51, R9 ;  /* 0x00000000093372ca */ /* 0x000fe200000e0000 */
[----:B------:R-:W-:-:S03]  /*11970*/  IMAD.MOV.U32 R9, RZ, RZ, 0x40000040 ;  /* 0x40000040ff097424 */ /* 0x000fc600078e00ff */
[----:B------:R-:W-:Y:S02]  /*11980*/  R2UR UR46, R8 ;  /* 0x00000000082e72ca */ /* 0x000fe400000e0000 */
[----:B------:R-:W-:Y:S01]  /*11990*/  R2UR UR47, R9 ;  /* 0x00000000092f72ca */ /* 0x000fe200000e0000 */
[----:B------:R-:W-:Y:S01]  /*119a0*/  IMAD.MOV.U32 R9, RZ, RZ, 0x40000040 ;  /* 0x40000040ff097424 */ /* 0x000fe200078e00ff */
[C---:B------:R-:W-:Y:S01]  /*119b0*/  IADD3 R8, R6.reuse, 0x604, RZ ;  /* 0x0000060406087810 */ /* 0x040fe20007ffe0ff */
[----:B------:R-:W-:-:S03]  /*119c0*/  VIADD R6, R6, 0x606 ;  /* 0x0000060606067836 */ /* 0x000fc60000000000 */
[----:B------:R-:W-:Y:S02]  /*119d0*/  R2UR UR42, R8 ;  /* 0x00000000082a72ca */ /* 0x000fe400000e0000 */
[----:B------:R-:W-:Y:S02]  /*119e0*/  R2UR UR43, R9 ;  /* 0x00000000092b72ca */ /* 0x000fe400000e0000 */
[----:B------:R-:W-:Y:S01]  /*119f0*/  R2UR UR38, R6 ;  /* 0x00000000062672ca */ /* 0x000fe200000e0000 */
        /* <DEDUP_REMOVED lines=19> */
[----:B0-----:R-:W-:Y:S05]  /*11b30*/  @!P0 BRA `(.L_x_624) ;  /* 0x0000000000048947 */ /* 0x001fea0003800000 */
[----:B------:R-:W-:Y:S01]  /*11b40*/  BPT.TRAP 0x1 ;  /* 0x000000040000795c */ /* 0x000fe20000300000 */
.L_x_624:
[----:B------:R-:W-:Y:S01]  /*11b50*/  ULDC UR4, c[0x0][0x9d8] ;  /* 0x0002760000047ab9 */ /* 0x000fe20000000800 */
[----:B------:R-:W-:Y:S01]  /*11b60*/  ULDC UR5, c[0x0][0x988] ;  /* 0x0002620000057ab9 */ /* 0x000fe20000000800 */
[----:B------:R-:W-:Y:S01]  /*11b70*/  FMUL.FTZ R6, R24, UR4 ;  /* 0x0000000418067c20 */ /* 0x000fe20008410000 */
[----:B------:R-:W-:Y:S01]  /*11b80*/  FMUL.FTZ R7, R25, UR4 ;  /* 0x0000000419077c20 */ /* 0x000fe20008410000 */
[----:B------:R-:W-:Y:S01]  /*11b90*/  FMUL.FTZ R10, R28, UR4 ;  /* 0x000000041c0a7c20 */ /* 0x000fe20008410000 */
[----:B------:R-:W-:Y:S01]  /*11ba0*/  FMUL.FTZ R13, R29, UR4 ;  /* 0x000000041d0d7c20 */ /* 0x000fe20008410000 */
[----:B------:R-:W-:Y:S01]  /*11bb0*/  FMUL.FTZ R14, R39, UR4 ;  /* 0x00000004270e7c20 */ /* 0x000fe20008410000 */
[----:B------:R-:W-:Y:S01]  /*11bc0*/  IADD3 R39, R215, 0x60, -R199 ;  /* 0x00000060d7277810 */ /* 0x000fe20007ffe8c7 */
[----:B------:R-:W0:Y:S01]  /*11bd0*/  MUFU.TANH R6, R6 ;  /* 0x0000000600067308 */ /* 0x000e220000002400 */
[----:B------:R-:W-:Y:S01]  /*11be0*/  FMUL.FTZ R21, R32, UR4 ;  /* 0x0000000420157c20 */ /* 0x000fe20008410000 */
[----:B------:R-:W-:Y:S01]  /*11bf0*/  FMUL.FTZ R3, R26, UR4 ;  /* 0x000000041a037c20 */ /* 0x000fe20008410000 */
[----:B------:R-:W-:Y:S01]  /*11c00*/  FMUL.FTZ R20, R33, UR4 ;  /* 0x0000000421147c20 */ /* 0x000fe20008410000 */
[----:B------:R-:W-:-:S02]  /*11c10*/  IMAD R39, R72, -0x60, R39 ;  /* 0xffffffa048277824 */ /* 0x000fc400078e0227 */
[----:B------:R-:W-:Y:S01]  /*11c20*/  FMUL.FTZ R5, R27, UR4 ;  /* 0x000000041b057c20 */ /* 0x000fe20008410000 */
[----:B------:R-:W-:Y:S01]  /*11c30*/  FMUL.FTZ R26, R36, UR4 ;  /* 0x00000004241a7c20 */ /* 0x000fe20008410000 */
[----:B------:R-:W-:Y:S01]  /*11c40*/  FMUL.FTZ R15, R38, UR4 ;  /* 0x00000004260f7c20 */ /* 0x000fe20008410000 */
[----:B------:R-:W1:Y:S01]  /*11c50*/  MUFU.TANH R7, R7 ;  /* 0x0000000700077308 */ /* 0x000e620000002400 */
[C---:B------:R-:W-:Y:S01]  /*11c60*/  ISETP.GT.AND P6, PT, R39.reuse, RZ, PT ;  /* 0x000000ff2700720c */ /* 0x040fe20003fc4270 */
[----:B------:R-:W-:Y:S01]  /*11c70*/  FMUL.FTZ R38, R50, UR4 ;  /* 0x0000000432267c20 */ /* 0x000fe20008410000 */
[C---:B------:R-:W-:Y:S01]  /*11c80*/  ISETP.GT.AND P5, PT, R39.reuse, 0x1, PT ;  /* 0x000000012700780c */ /* 0x040fe20003fa4270 */
[----:B------:R-:W-:Y:S01]  /*11c90*/  FMUL.FTZ R9, R30, UR4 ;  /* 0x000000041e097c20 */ /* 0x000fe20008410000 */
[----:B------:R-:W-:Y:S01]  /*11ca0*/  ISETP.GT.AND P4, PT, R39, 0x8, PT ;  /* 0x000000082700780c */ /* 0x000fe20003f84270 */
[----:B------:R-:W-:Y:S01]  /*11cb0*/  FMUL.FTZ R24, R37, UR4 ;  /* 0x0000000425187c20 */ /* 0x000fe20008410000 */
[----:B------:R-:W-:Y:S01]  /*11cc0*/  FMUL.FTZ R27, R41, UR4 ;  /* 0x00000004291b7c20 */ /* 0x000fe20008410000 */
[----:B------:R-:W2:Y:S01]  /*11cd0*/  MUFU.TANH R10, R10 ;  /* 0x0000000a000a7308 */ /* 0x000ea20000002400 */
[----:B0-----:R-:W-:Y:S01]  /*11ce0*/  FSEL R50, R6, -INF , P6 ;  /* 0xff80000006327808 */ /* 0x001fe20003000000 */
[----:B------:R-:W-:Y:S01]  /*11cf0*/  FMUL.FTZ R37, R52, UR4 ;  /* 0x0000000434257c20 */ /* 0x000fe20008410000 */
[----:B------:R-:W-:Y:S01]  /*11d00*/  FMUL.FTZ R8, R31, UR4 ;  /* 0x000000041f087c20 */ /* 0x000fe20008410000 */
[----:B------:R-:W-:Y:S01]  /*11d10*/  ISETP.GT.AND P3, PT, R39, 0x9, PT ;  /* 0x000000092700780c */ /* 0x000fe20003f64270 */
[----:B------:R-:W-:Y:S01]  /*11d20*/  FMUL.FTZ R28, R40, UR4 ;  /* 0x00000004281c7c20 */ /* 0x000fe20008410000 */
[----:B------:R-:W-:Y:S01]  /*11d30*/  FMUL.FTZ R30, R42, UR4 ;  /* 0x000000042a1e7c20 */ /* 0x000fe20008410000 */
[----:B------:R-:W-:Y:S01]  /*11d40*/  FMUL.FTZ R42, R54, UR4 ;  /* 0x00000004362a7c20 */ /* 0x000fe20008410000 */
[----:B------:R-:W0:Y:S01]  /*11d50*/  MUFU.TANH R13, R13 ;  /* 0x0000000d000d7308 */ /* 0x000e220000002400 */
[----:B-1----:R-:W-:Y:S01]  /*11d60*/  FSEL R7, R7, -INF , P5 ;  /* 0xff80000007077808 */ /* 0x002fe20002800000 */
[----:B------:R-:W-:Y:S01]  /*11d70*/  FMUL.FTZ R56, R56, UR4 ;  /* 0x0000000438387c20 */ /* 0x000fe20008410000 */
[----:B------:R-:W-:Y:S01]  /*11d80*/  FMUL.FTZ R11, R34, UR4 ;  /* 0x00000004220b7c20 */ /* 0x000fe20008410000 */
[----:B------:R-:W-:Y:S01]  /*11d90*/  ISETP.GT.AND P2, PT, R39, 0x10, PT ;  /* 0x000000102700780c */ /* 0x000fe20003f44270 */
[----:B------:R-:W-:Y:S01]  /*11da0*/  FMUL.FTZ R12, R35, UR4 ;  /* 0x00000004230c7c20 */ /* 0x000fe20008410000 */
[----:B------:R-:W-:Y:S01]  /*11db0*/  FMNMX.FTZ R41, R50, R7, !PT ;  /* 0x0000000732297209 */ /* 0x000fe20007810000 */
[----:B------:R-:W-:Y:S01]  /*11dc0*/  FMUL.FTZ R31, R44, UR4 ;  /* 0x000000042c1f7c20 */ /* 0x000fe20008410000 */
[----:B------:R-:W-:Y:S01]  /*11dd0*/  MUFU.TANH R21, R21 ;  /* 0x0000001500157308 */ /* 0x000fe20000002400 */
[----:B--2---:R-:W-:Y:S01]  /*11de0*/  FSEL R52, R10, -INF , P4 ;  /* 0xff8000000a347808 */ /* 0x004fe20002000000 */
[----:B------:R-:W-:Y:S01]  /*11df0*/  FMUL.FTZ R33, R48, UR4 ;  /* 0x0000000430217c20 */ /* 0x000fe20008410000 */
[----:B------:R-:W-:Y:S01]  /*11e00*/  ISETP.GT.AND P1, PT, R39, 0x11, PT ;  /* 0x000000112700780c */ /* 0x000fe20003f24270 */
[----:B------:R-:W-:Y:S01]  /*11e10*/  FMUL.FTZ R48, R58, UR4 ;  /* 0x000000043a307c20 */ /* 0x000fe20008410000 */
[----:B------:R-:W-:Y:S01]  /*11e20*/  FMNMX.FTZ R41, R52, R41, !PT ;  /* 0x0000002934297209 */ /* 0x000fe20007810000 */
[----:B------:R-:W-:Y:S01]  /*11e30*/  FMUL.FTZ R60, R60, UR4 ;  /* 0x000000043c3c7c20 */ /* 0x000fe20008410000 */
[----:B------:R-:W-:Y:S01]  /*11e40*/  FMUL.FTZ R29, R45, UR4 ;  /* 0x000000042d1d7c20 */ /* 0x000fe20008410000 */
[----:B------:R-:W1:Y:S01]  /*11e50*/  MUFU.TANH R3, R3 ;  /* 0x0000000300037308 */ /* 0x000e620000002400 */
[----:B0-----:R-:W-:Y:S01]  /*11e60*/  FSEL R54, R13, -INF , P3 ;  /* 0xff8000000d367808 */ /* 0x001fe20001800000 */
[----:B------:R-:W-:Y:S01]  /*11e70*/  FMUL.FTZ R68, R68, UR4 ;  /* 0x0000000444447c20 */ /* 0x000fe20008410000 */
[----:B------:R-:W-:Y:S01]  /*11e80*/  FMUL.FTZ R32, R49, UR4 ;  /* 0x0000000431207c20 */ /* 0x000fe20008410000 */
[----:B------:R-:W-:Y:S01]  /*11e90*/  FMUL.FTZ R64, R64, UR4 ;  /* 0x0000000440407c20 */ /* 0x000fe20008410000 */
[----:B------:R-:W-:Y:S01]  /*11ea0*/  FMNMX.FTZ R41, R54, R41, !PT ;  /* 0x0000002936297209 */ /* 0x000fe20007810000 */
        /* <DEDUP_REMOVED lines=10> */
[----:B------:R-:W2:Y:S01]  /*11f50*/  MUFU.TANH R5, R5 ;  /* 0x0000000500057308 */ /* 0x000ea20000002400 */
[----:B-1----:R-:W-:Y:S01]  /*11f60*/  FSEL R10, R3, -INF , P6 ;  /* 0xff800000030a7808 */ /* 0x002fe20003000000 */
[----:B------:R-:W-:Y:S01]  /*11f70*/  FMUL.FTZ R46, R59, UR4 ;  /* 0x000000043b2e7c20 */ /* 0x000fe20008410000 */
[----:B------:R-:W-:Y:S01]  /*11f80*/  ISETP.GT.AND P6, PT, R39, 0x18, PT ;  /* 0x000000182700780c */ /* 0x000fe20003fc4270 */
[----:B------:R-:W-:Y:S01]  /*11f90*/  FMUL.FTZ R69, R69, UR4 ;  /* 0x0000000445457c20 */ /* 0x000fe20008410000 */
[----:B------:R-:W-:Y:S01]  /*11fa0*/  P2R R73, PR, RZ, 0x1 ;  /* 0x00000001ff497803 */ /* 0x000fe20000000000 */
[----:B------:R-:W-:Y:S01]  /*11fb0*/  FMUL.FTZ R62, R62, UR4 ;  /* 0x000000043e3e7c20 */ /* 0x000fe20008410000 */
[----:B------:R-:W-:Y:S01]  /*11fc0*/  FMUL.FTZ R63, R63, UR4 ;  /* 0x000000043f3f7c20 */ /* 0x000fe20008410000 */
[----:B------:R-:W-:Y:S01]  /*11fd0*/  MUFU.TANH R26, R26 ;  /* 0x0000001a001a7308 */ /* 0x000fe20000002400 */
[----:B0-----:R-:W-:Y:S01]  /*11fe0*/  FSEL R58, R20, -INF , P1 ;  /* 0xff800000143a7808 */ /* 0x001fe20000800000 */
[----:B------:R-:W-:Y:S01]  /*11ff0*/  FMUL.FTZ R66, R66, UR4 ;  /* 0x0000000442427c20 */ /* 0x000fe20008410000 */
[----:B------:R-:W-:Y:S01]  /*12000*/  FMUL.FTZ R67, R67, UR4 ;  /* 0x0000000443437c20 */ /* 0x000fe20008410000 */
[----:B------:R-:W-:Y:S01]  /*12010*/  FMUL.FTZ R70, R70, UR4 ;  /* 0x0000000446467c20 */ /* 0x000fe20008410000 */
[----:B------:R-:W-:Y:S01]  /*12020*/  FMUL.FTZ R71, R71, UR4 ;  /* 0x0000000447477c20 */ /* 0x000fe20008410000 */
[----:B------:R-:W-:Y:S01]  /*12030*/  VIADD R0, R0, 0x2a840 ;  /* 0x0002a84000007836 */ /* 0x000fe20000000000 */
[----:B------:R-:W-:Y:S01]  /*12040*/  ULDC UR38, c[0x0][0x9d8] ;  /* 0x0002760000267ab9 */ /* 0x000fe20000000800 */
[----:B------:R-:W0:Y:S01]  /*12050*/  MUFU.TANH R9, R9 ;  /* 0x0000000900097308 */ /* 0x000e220000002400 */
[----:B--2---:R-:W-:Y:S01]  /*12060*/  FSEL R5, R5, -INF , P5 ;  /* 0xff80000005057808 */ /* 0x004fe20002800000 */
[----:B------:R-:W-:Y:S01]  /*12070*/  ULDC UR39, c[0x0][0x988] ;  /* 0x0002620000277ab9 */ /* 0x000fe20000000800 */
[----:B------:R-:W-:Y:S01]  /*12080*/  ISETP.GT.AND P5, PT, R39, 0x19, PT ;  /* 0x000000192700780c */ /* 0x000fe20003fa4270 */
[----:B------:R-:W-:Y:S01]  /*12090*/  BSSY B0, `(.L_x_625) ;  /* 0x000041b000007945 */ /* 0x000fe20003800000 */
[--C-:B------:R-:W-:Y:S01]  /*120a0*/  IMAD.MOV.U32 R85, RZ, RZ, R87.reuse ;  /* 0x000000ffff557224 */ /* 0x100fe200078e0057 */
[-C--:B------:R-:W-:Y:S01]  /*120b0*/  MOV R83, R87.reuse ;  /* 0x0000005700537202 */ /* 0x080fe20000000f00 */
[--C-:B------:R-:W-:Y:S01]  /*120c0*/  IMAD.MOV.U32 R81, RZ, RZ, R87.reuse ;  /* 0x000000ffff517224 */ /* 0x100fe200078e0057 */
[----:B------:R-:W1:Y:S01]  /*120d0*/  MUFU.TANH R24, R24 ;  /* 0x0000001800187308 */ /* 0x000e620000002400 */
[--C-:B------:R-:W-:Y:S01]  /*120e0*/  IMAD.MOV.U32 R79, RZ, RZ, R87.reuse ;  /* 0x000000ffff4f7224 */ /* 0x100fe200078e0057 */
[-C--:B------:R-:W-:Y:S01]  /*120f0*/  MOV R77, R87.reuse ;  /* 0x00000057004d7202 */ /* 0x080fe20000000f00 */
[--C-:B------:R-:W-:Y:S01]  /*12100*/  IMAD.MOV.U32 R75, RZ, RZ, R87.reuse ;  /* 0x000000ffff4b7224 */ /* 0x100fe200078e0057 */
[-C--:B------:R-:W-:Y:S01]  /*12110*/  MOV R59, R87.reuse ;  /* 0x00000057003b7202 */ /* 0x080fe20000000f00 */
[--C-:B------:R-:W-:Y:S01]  /*12120*/  IMAD.MOV.U32 R55, RZ, RZ, R87.reuse ;  /* 0x000000ffff377224 */ /* 0x100fe200078e0057 */
[-C--:B------:R-:W-:Y:S01]  /*12130*/  MOV R53, R87.reuse ;  /* 0x0000005700357202 */ /* 0x080fe20000000f00 */
[--C-:B------:R-:W-:Y:S01]  /*12140*/  IMAD.MOV.U32 R51, RZ, RZ, R87.reuse ;  /* 0x000000ffff337224 */ /* 0x100fe200078e0057 */
[----:B------:R-:W2:Y:S01]  /*12150*/  MUFU.TANH R8, R8 ;  /* 0x0000000800087308 */ /* 0x000ea20000002400 */
[----:B0-----:R-:W-:Y:S01]  /*12160*/  FSEL R20, R9, -INF , P4 ;  /* 0xff80000009147808 */ /* 0x001fe20002000000 */
[----:B------:R-:W-:Y:S01]  /*12170*/  IMAD.U32 R9, RZ, RZ, UR5 ;  /* 0x00000005ff097e24 */ /* 0x000fe2000f8e00ff */
[----:B------:R-:W-:Y:S01]  /*12180*/  ISETP.GT.AND P4, PT, R39, 0x20, PT ;  /* 0x000000202700780c */ /* 0x000fe20003f84270 */
[--C-:B------:R-:W-:Y:S01]  /*12190*/  IMAD.MOV.U32 R49, RZ, RZ, R87.reuse ;  /* 0x000000ffff317224 */ /* 0x100fe200078e0057 */
[----:B------:R-:W-:Y:S01]  /*121a0*/  MOV R47, R87 ;  /* 0x00000057002f7202 */ /* 0x000fe20000000f00 */
[----:B------:R-:W-:-:S02]  /*121b0*/  IMAD.MOV.U32 R45, RZ, RZ, R87 ;  /* 0x000000ffff2d7224 */ /* 0x000fc400078e0057 */
[----:B------:R-:W-:Y:S01]  /*121c0*/  MUFU.TANH R28, R28 ;  /* 0x0000001c001c7308 */ /* 0x000fe20000002400 */
[----:B-1----:R-:W-:Y:S01]  /*121d0*/  FSEL R74, R24, -INF , P5 ;  /* 0xff800000184a7808 */ /* 0x002fe20002800000 */
[----:B------:R-:W-:-:S06]  /*121e0*/  IMAD.MOV.U32 R43, RZ, RZ, R87 ;  /* 0x000000ffff2b7224 */ /* 0x000fcc00078e0057 */
[----:B------:R0:W-:Y:S01]  /*121f0*/  MUFU.TANH R86, R56 ;  /* 0x0000003800567308 */ /* 0x0001e20000002400 */
[----:B--2---:R-:W-:Y:S02]  /*12200*/  FSEL R8, R8, -INF , P3 ;  /* 0xff80000008087808 */ /* 0x004fe40001800000 */
[----:B------:R-:W-:-:S05]  /*12210*/  ISETP.GT.AND P3, PT, R39, 0x21, PT ;  /* 0x000000212700780c */ /* 0x000fca0003f64270 */
[----:B------:R-:W1:Y:S01]  /*12220*/  MUFU.TANH R11, R11 ;  /* 0x0000000b000b7308 */ /* 0x000e620000002400 */
[----:B0-----:R-:W-:-:S04]  /*12230*/  FSEL R56, R21, -INF , P2 ;  /* 0xff80000015387808 */ /* 0x001fc80001000000 */
[----:B------:R-:W-:-:S03]  /*12240*/  FMNMX.FTZ R41, R56, R41, !PT ;  /* 0x0000002938297209 */ /* 0x000fc60007810000 */
[----:B------:R-:W-:Y:S01]  /*12250*/  MUFU.TANH R27, R27 ;  /* 0x0000001b001b7308 */ /* 0x000fe20000002400 */
[----:B------:R-:W-:-:S07]  /*12260*/  FMNMX.FTZ R41, R58, R41, !PT ;  /* 0x000000293a297209 */ /* 0x000fce0007810000 */
[----:B------:R-:W0:Y:S01]  /*12270*/  MUFU.TANH R12, R12 ;  /* 0x0000000c000c7308 */ /* 0x000e220000002400 */
[----:B-1----:R-:W-:Y:S02]  /*12280*/  FSEL R24, R11, -INF , P2 ;  /* 0xff8000000b187808 */ /* 0x002fe40001000000 */
[----:B------:R-:W-:-:S05]  /*12290*/  ISETP.GT.AND P2, PT, R39, 0x28, PT ;  /* 0x000000282700780c */ /* 0x000fca0003f44270 */
[----:B------:R-:W1:Y:S08]  /*122a0*/  MUFU.TANH R31, R31 ;  /* 0x0000001f001f7308 */ /* 0x000e700000002400 */
[----:B------:R2:W-:Y:S01]  /*122b0*/  MUFU.TANH R90, R60 ;  /* 0x0000003c005a7308 */ /* 0x0005e20000002400 */
[----:B0-----:R-:W-:Y:S02]  /*122c0*/  FSEL R12, R12, -INF , P1 ;  /* 0xff8000000c0c7808 */ /* 0x001fe40000800000 */
[----:B------:R-:W-:-:S05]  /*122d0*/  ISETP.GT.AND P1, PT, R39, 0x29, PT ;  /* 0x000000292700780c */ /* 0x000fca0003f24270 */
[----:B------:R-:W0:Y:S01]  /*122e0*/  MUFU.TANH R15, R15 ;  /* 0x0000000f000f7308 */ /* 0x000e220000002400 */
[----:B--2---:R-:W-:Y:S02]  /*122f0*/  FSEL R60, R26, -INF , P6 ;  /* 0xff8000001a3c7808 */ /* 0x004fe40003000000 */
[----:B-1----:R-:W-:Y:S02]  /*12300*/  FSEL R76, R31, -INF , P2 ;  /* 0xff8000001f4c7808 */ /* 0x002fe40001000000 */
[----:B------:R-:W-:-:S03]  /*12310*/  FMNMX.FTZ R41, R60, R41, !PT ;  /* 0x000000293c297209 */ /* 0x000fc60007810000 */
[----:B------:R-:W1:Y:S01]  /*12320*/  MUFU.TANH R29, R29 ;  /* 0x0000001d001d7308 */ /* 0x000e620000002400 */
[----:B------:R-:W-:-:S07]  /*12330*/  FMNMX.FTZ R41, R74, R41, !PT ;  /* 0x000000294a297209 */ /* 0x000fce0007810000 */
[----:B------:R-:W2:Y:S01]  /*12340*/  MUFU.TANH R14, R14 ;  /* 0x0000000e000e7308 */ /* 0x000ea20000002400 */
[----:B0-----:R-:W-:Y:S02]  /*12350*/  FSEL R26, R15, -INF , P6 ;  /* 0xff8000000f1a7808 */ /* 0x001fe40003000000 */
[----:B------:R-:W-:-:S05]  /*12360*/  ISETP.GT.AND P6, PT, R39, 0x30, PT ;  /* 0x000000302700780c */ /* 0x000fca0003fc4270 */
[----:B------:R-:W0:Y:S01]  /*12370*/  MUFU.TANH R33, R33 ;  /* 0x0000002100217308 */ /* 0x000e220000002400 */
[----:B-1----:R-:W-:-:S07]  /*12380*/  FSEL R78, R29, -INF , P1 ;  /* 0xff8000001d4e7808 */ /* 0x002fce0000800000 */
[----:B------:R1:W-:Y:S08]  /*12390*/  MUFU.TANH R98, R68 ;  /* 0x0000004400627308 */ /* 0x0003f00000002400 */
[----:B------:R-:W3:Y:S01]  /*123a0*/  MUFU.TANH R30, R30 ;  /* 0x0000001e001e7308 */ /* 0x000ee20000002400 */
[----:B-1----:R-:W-:Y:S02]  /*123b0*/  FSEL R68, R28, -INF , P4 ;  /* 0xff8000001c447808 */ /* 0x002fe40002000000 */
[----:B--2---:R-:W-:-:S02]  /*123c0*/  FSEL R28, R14, -INF , P5 ;  /* 0xff8000000e1c7808 */ /* 0x004fc40002800000 */
[----:B------:R-:W-:Y:S02]  /*123d0*/  FMNMX.FTZ R41, R68, R41, !PT ;  /* 0x0000002944297209 */ /* 0x000fe40007810000 */
[----:B------:R-:W-:Y:S01]  /*123e0*/  ISETP.GT.AND P5, PT, R39, 0x31, PT ;  /* 0x000000312700780c */ /* 0x000fe20003fa4270 */
[----:B------:R-:W1:Y:S01]  /*123f0*/  MUFU.TANH R32, R32 ;  /* 0x0000002000207308 */ /* 0x000e620000002400 */
[----:B0-----:R-:W-:-:S07]  /*12400*/  FSEL R14, R33, -INF , P6 ;  /* 0xff800000210e7808 */ /* 0x001fce0003000000 */
[----:B------:R0:W-:Y:S01]  /*12410*/  MUFU.TANH R94, R64 ;  /* 0x00000040005e7308 */ /* 0x0001e20000002400 */
[----:B---3--:R-:W-:Y:S02]  /*12420*/  FSEL R30, R30, -INF , P4 ;  /* 0xff8000001e1e7808 */ /* 0x008fe40002000000 */
[----:B------:R-:W-:-:S05]  /*12430*/  ISETP.GT.AND P4, PT, R39, 0x38, PT ;  /* 0x000000382700780c */ /* 0x000fca0003f84270 */
[----:B------:R-:W2:Y:S01]  /*12440*/  MUFU.TANH R25, R25 ;  /* 0x0000001900197308 */ /* 0x000ea20000002400 */
[----:B0-----:R-:W-:Y:S02]  /*12450*/  FSEL R64, R27, -INF , P3 ;  /* 0xff8000001b407808 */ /* 0x001fe40001800000 */
[----:B-1----:R-:W-:Y:S02]  /*12460*/  FSEL R80, R32, -INF , P5 ;  /* 0xff80000020507808 */ /* 0x002fe40002800000 */
[----:B------:R-:W-:-:S03]  /*12470*/  FMNMX.FTZ R41, R64, R41, !PT ;  /* 0x0000002940297209 */ /* 0x000fc60007810000 */
[----:B------:R-:W0:Y:S01]  /*12480*/  MUFU.TANH R37, R37 ;  /* 0x0000002500257308 */ /* 0x000e220000002400 */
[----:B------:R-:W-:-:S04]  /*12490*/  FMNMX.FTZ R41, R76, R41, !PT ;  /* 0x000000294c297209 */ /* 0x000fc80007810000 */
[----:B------:R-:W-:-:S03]  /*124a0*/  FMNMX.FTZ R41, R78, R41, !PT ;  /* 0x000000294e297209 */ /* 0x000fc60007810000 */
[----:B------:R-:W1:Y:S01]  /*124b0*/  MUFU.TANH R34, R34 ;  /* 0x0000002200227308 */ /* 0x000e620000002400 */
[----:B------:R-:W-:Y:S02]  /*124c0*/  FMNMX.FTZ R41, R14, R41, !PT ;  /* 0x000000290e297209 */ /* 0x000fe40007810000 */
[----:B--2---:R-:W-:Y:S02]  /*124d0*/  FSEL R32, R25, -INF , P3 ;  /* 0xff80000019207808 */ /* 0x004fe40001800000 */
[----:B------:R-:W-:Y:S02]  /*124e0*/  ISETP.GT.AND P3, PT, R39, 0x39, PT ;  /* 0x000000392700780c */ /* 0x000fe40003f64270 */
[----:B------:R-:W-:Y:S01]  /*124f0*/  FMNMX.FTZ R41, R80, R41, !PT ;  /* 0x0000002950297209 */ /* 0x000fe20007810000 */
[----:B------:R-:W2:Y:S01]  /*12500*/  MUFU.TANH R35, R35 ;  /* 0x0000002300237308 */ /* 0x000ea20000002400 */
[----:B0-----:R-:W-:-:S04]  /*12510*/  FSEL R82, R37, -INF , P4 ;  /* 0xff80000025527808 */ /* 0x001fc80002000000 */
[----:B------:R-:W-:-:S03]  /*12520*/  FMNMX.FTZ R41, R82, R41, !PT ;  /* 0x0000002952297209 */ /* 0x000fc60007810000 */
[----:B------:R-:W0:Y:S01]  /*12530*/  MUFU.TANH R36, R36 ;  /* 0x0000002400247308 */ /* 0x000e220000002400 */
[----:B-1----:R-:W-:Y:S02]  /*12540*/  FSEL R34, R34, -INF , P2 ;  /* 0xff80000022227808 */ /* 0x002fe40001000000 */
[----:B------:R-:W-:-:S04]  /*12550*/  ISETP.GT.AND P2, PT, R39, 0x40, PT ;  /* 0x000000402700780c */ /* 0x000fc80003f44270 */
[----:B------:R-:W-:Y:S01]  /*12560*/  FSEL R86, R86, -INF , P2 ;  /* 0xff80000056567808 */ /* 0x000fe20001000000 */
[----:B------:R-:W1:Y:S01]  /*12570*/  MUFU.TANH R38, R38 ;  /* 0x0000002600267308 */ /* 0x000e620000002400 */
[----:B--2---:R-:W-:-:S04]  /*12580*/  FSEL R84, R35, -INF , P3 ;  /* 0xff80000023547808 */ /* 0x004fc80001800000 */
[----:B------:R-:W-:-:S03]  /*12590*/  FMNMX.FTZ R41, R84, R41, !PT ;  /* 0x0000002954297209 */ /* 0x000fc60007810000 */
[----:B------:R-:W2:Y:S01]  /*125a0*/  MUFU.TANH R57, R57 ;  /* 0x0000003900397308 */ /* 0x000ea20000002400 */
[----:B0-----:R-:W-:Y:S02]  /*125b0*/  FSEL R36, R36, -INF , P1 ;  /* 0xff80000024247808 */ /* 0x001fe40000800000 */
[----:B------:R-:W-:Y:S02]  /*125c0*/  ISETP.GT.AND P1, PT, R39, 0x41, PT ;  /* 0x000000412700780c */ /* 0x000fe40003f24270 */
[----:B------:R-:W-:-:S03]  /*125d0*/  FMNMX.FTZ R41, R86, R41, !PT ;  /* 0x0000002956297209 */ /* 0x000fc60007810000 */
[----:B------:R-:W0:Y:S01]  /*125e0*/  MUFU.TANH R40, R40 ;  /* 0x0000002800287308 */ /* 0x000e220000002400 */
[----:B-1----:R-:W-:Y:S02]  /*125f0*/  FSEL R38, R38, -INF , P6 ;  /* 0xff80000026267808 */ /* 0x002fe40003000000 */
[----:B------:R-:W-:-:S04]  /*12600*/  ISETP.GT.AND P6, PT, R39, 0x48, PT ;  /* 0x000000482700780c */ /* 0x000fc80003fc4270 */
[----:B------:R-:W-:Y:S01]  /*12610*/  FSEL R90, R90, -INF , P6 ;  /* 0xff8000005a5a7808 */ /* 0x000fe20003000000 */
[----:B------:R-:W1:Y:S01]  /*12620*/  MUFU.TANH R42, R42 ;  /* 0x0000002a002a7308 */ /* 0x000e620000002400 */
[----:B--2---:R-:W-:Y:S01]  /*12630*/  FSEL R88, R57, -INF , P1 ;  /* 0xff80000039587808 */ /* 0x004fe20000800000 */
[----:B------:R-:W-:-:S03]  /*12640*/  IMAD.MOV.U32 R57, RZ, RZ, R87 ;  /* 0x000000ffff397224 */ /* 0x000fc600078e0057 */
        /* <DEDUP_REMOVED lines=22> */
[----:B--2---:R-:W-:Y:S02]  /*127b0*/  FSEL R96, R65, -INF , P3 ;  /* 0xff80000041607808 */ /* 0x004fe40001800000 */
[----:B------:R-:W-:Y:S02]  /*127c0*/  MOV R65, R87 ;  /* 0x0000005700417202 */ /* 0x000fe40000000f00 */
[----:B------:R-:W-:-:S03]  /*127d0*/  FMNMX.FTZ R41, R96, R41, !PT ;  /* 0x0000002960297209 */ /* 0x000fc60007810000 */
[----:B------:R-:W2:Y:S01]  /*127e0*/  MUFU.TANH R62, R62 ;  /* 0x0000003e003e7308 */ /* 0x000ea20000002400 */
[----:B0-----:R-:W-:Y:S02]  /*127f0*/  FSEL R46, R46, -INF , P1 ;  /* 0xff8000002e2e7808 */ /* 0x001fe40000800000 */
[----:B------:R-:W-:Y:S02]  /*12800*/  ISETP.GT.AND P1, PT, R39, 0x59, PT ;  /* 0x000000592700780c */ /* 0x000fe40003f24270 */
[----:B------:R-:W-:-:S03]  /*12810*/  FMNMX.FTZ R41, R98, R41, !PT ;  /* 0x0000002962297209 */ /* 0x000fc60007810000 */
[----:B------:R-:W0:Y:S01]  /*12820*/  MUFU.TANH R63, R63 ;  /* 0x0000003f003f7308 */ /* 0x000e220000002400 */
[----:B-1----:R-:W-:Y:S01]  /*12830*/  FSEL R100, R69, -INF , P1 ;  /* 0xff80000045647808 */ /* 0x002fe20000800000 */
[----:B------:R-:W-:-:S03]  /*12840*/  IMAD.MOV.U32 R69, RZ, RZ, R87 ;  /* 0x000000ffff457224 */ /* 0x000fc600078e0057 */
[----:B------:R-:W-:-:S03]  /*12850*/  FMNMX.FTZ R41, R100, R41, !PT ;  /* 0x0000002964297209 */ /* 0x000fc60007810000 */
[----:B------:R-:W-:Y:S02]  /*12860*/  MUFU.TANH R66, R66 ;  /* 0x0000004200427308 */ /* 0x000fe40000002400 */
[----:B------:R-:W1:Y:S06]  /*12870*/  SHFL.BFLY PT, R6, R41, 0x2, 0x1f ;  /* 0x0c401f0029067f89 */ /* 0x000e6c00000e0000 */
[----:B------:R-:W3:Y:S08]  /*12880*/  MUFU.TANH R67, R67 ;  /* 0x0000004300437308 */ /* 0x000ef00000002400 */
[----:B------:R-:W-:Y:S08]  /*12890*/  MUFU.TANH R70, R70 ;  /* 0x0000004600467308 */ /* 0x000ff00000002400 */
[----:B------:R-:W4:Y:S01]  /*128a0*/  MUFU.TANH R71, R71 ;  /* 0x0000004700477308 */ /* 0x000f220000002400 */
[----:B-1----:R-:W-:-:S02]  /*128b0*/  FMNMX.FTZ R3, R41, R6, !PT ;  /* 0x0000000629037209 */ /* 0x002fc40007810000 */
[----:B------:R-:W-:-:S03]  /*128c0*/  MOV R41, R87 ;  /* 0x0000005700297202 */ /* 0x000fc60000000f00 */
[----:B------:R-:W1:Y:S02]  /*128d0*/  SHFL.BFLY PT, R6, R3, 0x1, 0x1f ;  /* 0x0c201f0003067f89 */ /* 0x000e6400000e0000 */
[----:B-1----:R-:W-:Y:S02]  /*128e0*/  FMNMX.FTZ R6, R3, R6, !PT ;  /* 0x0000000603067209 */ /* 0x002fe40007810000 */
        /* <DEDUP_REMOVED lines=10> */
[--C-:B------:R-:W-:Y:S01]  /*12990*/  FFMA.FTZ R156, R50, R9, -R11.reuse ;  /* 0x00000009329c7223 */ /* 0x100fe2000001080b */
[----:B--2---:R-:W-:Y:S01]  /*129a0*/  FSEL R50, R62, -INF , P6 ;  /* 0xff8000003e327808 */ /* 0x004fe20003000000 */
[----:B------:R1:W-:Y:S01]  /*129b0*/  MUFU.EX2 R3, R15 ;  /* 0x0000000f00037308 */ /* 0x0003e20000000800 */
[----:B------:R-:W-:Y:S01]  /*129c0*/  FMNMX.FTZ R7, R26, R7, !PT ;  /* 0x000000071a077209 */ /* 0x000fe20007810000 */
[-CC-:B------:R-:W-:Y:S01]  /*129d0*/  FFMA.FTZ R158, R52, R9.reuse, -R11.reuse ;  /* 0x00000009349e7223 */ /* 0x180fe2000001080b */
[-CC-:B------:R-:W-:Y:S01]  /*129e0*/  FFMA.FTZ R54, R54, R9.reuse, -R11.reuse ;  /* 0x0000000936367223 */ /* 0x180fe2000001080b */
[----:B0-----:R-:W-:Y:S01]  /*129f0*/  FSEL R52, R63, -INF , P5 ;  /* 0xff8000003f347808 */ /* 0x001fe20002800000 */
[--C-:B------:R-:W-:Y:S01]  /*12a00*/  FFMA.FTZ R136, R56, R9, -R11.reuse ;  /* 0x0000000938887223 */ /* 0x100fe2000001080b */
[----:B------:R-:W-:Y:S01]  /*12a10*/  FMNMX.FTZ R7, R28, R7, !PT ;  /* 0x000000071c077209 */ /* 0x000fe20007810000 */
[-CC-:B------:R-:W-:Y:S01]  /*12a20*/  FFMA.FTZ R58, R58, R9.reuse, -R11.reuse ;  /* 0x000000093a3a7223 */ /* 0x180fe2000001080b */
[----:B---3--:R-:W-:Y:S01]  /*12a30*/  FSEL R56, R67, -INF , P3 ;  /* 0xff80000043387808 */ /* 0x008fe20001800000 */
[--C-:B------:R-:W-:Y:S01]  /*12a40*/  FFMA.FTZ R138, R60, R9, -R11.reuse ;  /* 0x000000093c8a7223 */ /* 0x100fe2000001080b */
[----:B------:R-:W-:Y:S01]  /*12a50*/  FMNMX.FTZ R7, R30, R7, !PT ;  /* 0x000000071e077209 */ /* 0x000fe20007810000 */
[--C-:B------:R-:W-:Y:S01]  /*12a60*/  FFMA.FTZ R144, R14, R9, -R11.reuse ;  /* 0x000000090e907223 */ /* 0x100fe2000001080b */
[----:B----4-:R-:W-:Y:S01]  /*12a70*/  FSEL R60, R71, -INF , P1 ;  /* 0xff800000473c7808 */ /* 0x010fe20000800000 */
        /* <DEDUP_REMOVED lines=16> */
[----:B------:R-:W3:Y:S01]  /*12b80*/  MUFU.EX2 R158, R158 ;  /* 0x0000009e009e7308 */ /* 0x000ee20000000800 */
[----:B-1----:R-:W-:Y:S01]  /*12b90*/  FMNMX.FTZ R15, R40, R13, !PT ;  /* 0x0000000d280f7209 */ /* 0x002fe20007810000 */
[-CC-:B------:R-:W-:Y:S01]  /*12ba0*/  FFMA.FTZ R152, R94, R9.reuse, -R11.reuse ;  /* 0x000000095e987223 */ /* 0x180fe2000001080b */
[----:B--2---:R-:W-:Y:S01]  /*12bb0*/  FSEL R54, R66, -INF , P4 ;  /* 0xff80000042367808 */ /* 0x004fe20002000000 */
[--C-:B------:R-:W-:Y:S01]  /*12bc0*/  FFMA.FTZ R96, R96, R9, -R11.reuse ;  /* 0x0000000960607223 */ /* 0x100fe2000001080b */
[----:B------:R-:W-:Y:S01]  /*12bd0*/  FMNMX.FTZ R15, R42, R15, !PT ;  /* 0x0000000f2a0f7209 */ /* 0x000fe20007810000 */
[----:B------:R-:W-:Y:S01]  /*12be0*/  FFMA.FTZ R154, R98, R9, -R11 ;  /* 0x00000009629a7223 */ /* 0x000fe2000001080b */
[----:B------:R-:W-:Y:S01]  /*12bf0*/  IMAD.MOV.U32 R94, RZ, RZ, 0x3f800000 ;  /* 0x3f800000ff5e7424 */ /* 0x000fe200078e00ff */
[----:B------:R1:W-:Y:S01]  /*12c00*/  MUFU.EX2 R13, R58 ;  /* 0x0000003a000d7308 */ /* 0x0003e20000000800 */
[----:B------:R-:W-:Y:S01]  /*12c10*/  FMNMX.FTZ R15, R44, R15, !PT ;  /* 0x0000000f2c0f7209 */ /* 0x000fe20007810000 */
[--C-:B------:R-:W-:Y:S01]  /*12c20*/  IMAD.MOV.U32 R84, RZ, RZ, R87.reuse ;  /* 0x000000ffff547224 */ /* 0x100fe200078e0057 */
[----:B------:R-:W-:Y:S01]  /*12c30*/  MOV R86, R87 ;  /* 0x0000005700567202 */ /* 0x000fe20000000f00 */
[--C-:B------:R-:W-:Y:S01]  /*12c40*/  IMAD.MOV.U32 R82, RZ, RZ, R87.reuse ;  /* 0x000000ffff527224 */ /* 0x100fe200078e0057 */
[----:B------:R-:W-:Y:S01]  /*12c50*/  FMNMX.FTZ R15, R48, R15, !PT ;  /* 0x0000000f300f7209 */ /* 0x000fe20007810000 */
[--C-:B------:R-:W-:Y:S01]  /*12c60*/  IMAD.MOV.U32 R76, RZ, RZ, R87.reuse ;  /* 0x000000ffff4c7224 */ /* 0x100fe200078e0057 */
[----:B------:R-:W-:Y:S01]  /*12c70*/  MOV R80, R87 ;  /* 0x0000005700507202 */ /* 0x000fe20000000f00 */
[----:B------:R-:W2:Y:S01]  /*12c80*/  MUFU.EX2 R136, R136 ;  /* 0x0000008800887308 */ /* 0x000ea20000000800 */
[----:B------:R-:W-:Y:S01]  /*12c90*/  FMNMX.FTZ R21, R46, R15, !PT ;  /* 0x0000000f2e157209 */ /* 0x000fe20007810000 */
[--C-:B------:R-:W-:Y:S01]  /*12ca0*/  IMAD.MOV.U32 R73, RZ, RZ, R87.reuse ;  /* 0x000000ffff497224 */ /* 0x100fe200078e0057 */
[----:B-1----:R-:W-:Y:S01]  /*12cb0*/  FSEL R58, R70, -INF , P2 ;  /* 0xff800000463a7808 */ /* 0x002fe20001000000 */
[--C-:B------:R-:W-:Y:S01]  /*12cc0*/  IMAD.MOV.U32 R70, RZ, RZ, R87.reuse ;  /* 0x000000ffff467224 */ /* 0x100fe200078e0057 */
[----:B------:R-:W-:Y:S01]  /*12cd0*/  FMNMX.FTZ R21, R50, R21, !PT ;  /* 0x0000001532157209 */ /* 0x000fe20007810000 */
[--C-:B------:R-:W-:Y:S01]  /*12ce0*/  IMAD.MOV.U32 R67, RZ, RZ, R87.reuse ;  /* 0x000000ffff437224 */ /* 0x100fe200078e0057 */
[----:B------:R-:W-:Y:S01]  /*12cf0*/  MOV R71, R87 ;  /* 0x0000005700477202 */ /* 0x000fe20000000f00 */
[----:B------:R-:W1:Y:S01]  /*12d00*/  MUFU.EX2 R138, R138 ;  /* 0x0000008a008a7308 */ /* 0x000e620000000800 */
[----:B------:R-:W-:Y:S01]  /*12d10*/  FMNMX.FTZ R21, R52, R21, !PT ;  /* 0x0000001534157209 */ /* 0x000fe20007810000 */
[--C-:B------:R-:W-:Y:S01]  /*12d20*/  IMAD.MOV.U32 R66, RZ, RZ, R87.reuse ;  /* 0x000000ffff427224 */ /* 0x100fe200078e0057 */
[----:B------:R-:W-:Y:S01]  /*12d30*/  MOV R68, R87 ;  /* 0x0000005700447202 */ /* 0x000fe20000000f00 */
[----:B------:R-:W-:Y:S01]  /*12d40*/  IMAD.MOV.U32 R63, RZ, RZ, R87 ;  /* 0x000000ffff3f7224 */ /* 0x000fe200078e0057 */
[----:B------:R-:W-:-:S03]  /*12d50*/  FMNMX.FTZ R21, R54, R21, !PT ;  /* 0x0000001536157209 */ /* 0x000fc60007810000 */
[----:B------:R4:W1:Y:S01]  /*12d60*/  MUFU.EX2 R15, R74 ;  /* 0x0000004a000f7308 */ /* 0x0008620000000800 */
[----:B------:R-:W-:-:S04]  /*12d70*/  FMNMX.FTZ R25, R56, R21, !PT ;  /* 0x0000001538197209 */ /* 0x000fc80007810000 */
[----:B------:R-:W-:-:S03]  /*12d80*/  FMNMX.FTZ R25, R58, R25, !PT ;  /* 0x000000193a197209 */ /* 0x000fc60007810000 */
[----:B------:R-:W-:Y:S01]  /*12d90*/  MUFU.EX2 R140, R140 ;  /* 0x0000008c008c7308 */ /* 0x000fe20000000800 */
[----:B------:R-:W-:Y:S01]  /*12da0*/  FMNMX.FTZ R31, R60, R25, !PT ;  /* 0x000000193c1f7209 */ /* 0x000fe20007810000 */
[----:B------:R-:W-:Y:S01]  /*12db0*/  FFMA.FTZ R25, R78, R9, -R11 ;  /* 0x000000094e197223 */ /* 0x000fe2000001080b */
[--C-:B------:R-:W-:Y:S01]  /*12dc0*/  IMAD.MOV.U32 R78, RZ, RZ, R87.reuse ;  /* 0x000000ffff4e7224 */ /* 0x100fe200078e0057 */
[----:B----4-:R-:W-:Y:S02]  /*12dd0*/  MOV R74, R87 ;  /* 0x00000057004a7202 */ /* 0x010fe40000000f00 */
[----:B------:R-:W4:Y:S02]  /*12de0*/  SHFL.BFLY PT, R62, R31, 0x2, 0x1f ;  /* 0x0c401f001f3e7f89 */ /* 0x000f2400000e0000 */
[----:B------:R0:W-:Y:S08]  /*12df0*/  MUFU.EX2 R21, R64 ;  /* 0x0000004000157308 */ /* 0x0001f00000000800 */
[----:B------:R-:W-:Y:S01]  /*12e00*/  MUFU.EX2 R142, R142 ;  /* 0x0000008e008e7308 */ /* 0x000fe20000000800 */
[----:B0-----:R-:W-:-:S07]  /*12e10*/  IMAD.MOV.U32 R64, RZ, RZ, R87 ;  /* 0x000000ffff407224 */ /* 0x001fce00078e0057 */
[----:B------:R-:W-:Y:S01]  /*12e20*/  MUFU.EX2 R25, R25 ;  /* 0x0000001900197308 */ /* 0x000fe20000000800 */
[----:B----4-:R-:W-:Y:S01]  /*12e30*/  FMNMX.FTZ R62, R31, R62, !PT ;  /* 0x0000003e1f3e7209 */ /* 0x010fe20007810000 */
[----:B------:R-:W-:-:S06]  /*12e40*/  FFMA.FTZ R31, R88, R9, -R11 ;  /* 0x00000009581f7223 */ /* 0x000fcc000001080b */
[----:B------:R-:W-:Y:S01]  /*12e50*/  MUFU.EX2 R144, R144 ;  /* 0x0000009000907308 */ /* 0x000fe20000000800 */
[----:B------:R-:W-:Y:S01]  /*12e60*/  FFMA.FTZ R11, R100, R9, -R11 ;  /* 0x00000009640b7223 */ /* 0x000fe2000001080b */
[----:B------:R-:W0:Y:S06]  /*12e70*/  SHFL.BFLY PT, R35, R62, 0x1, 0x1f ;  /* 0x0c201f003e237f89 */ /* 0x000e2c00000e0000 */
[----:B------:R-:W-:Y:S08]  /*12e80*/  MUFU.EX2 R27, R27 ;  /* 0x0000001b001b7308 */ /* 0x000ff00000000800 */
[----:B------:R-:W-:Y:S08]  /*12e90*/  MUFU.EX2 R146, R146 ;  /* 0x0000009200927308 */ /* 0x000ff00000000800 */
[----:B------:R-:W-:Y:S01]  /*12ea0*/  MUFU.EX2 R29, R29 ;  /* 0x0000001d001d7308 */ /* 0x000fe20000000800 */
[----:B0-----:R-:W-:-:S02]  /*12eb0*/  FMNMX.FTZ R14, R62, R35, !PT ;  /* 0x000000233e0e7209 */ /* 0x001fc40007810000 */
[----:B------:R-:W-:Y:S02]  /*12ec0*/  MOV R62, R87 ;  /* 0x00000057003e7202 */ /* 0x000fe40000000f00 */
[C---:B------:R-:W-:Y:S01]  /*12ed0*/  FSETP.NEU.FTZ.AND P1, PT, R14.reuse, -INF , PT ;  /* 0xff8000000e00780b */ /* 0x040fe20003f3d000 */
[----:B------:R-:W-:Y:S02]  /*12ee0*/  FMUL.FTZ R37, R14, R9 ;  /* 0x000000090e257220 */ /* 0x000fe40000410000 */
[----:B------:R-:W-:Y:S03]  /*12ef0*/  MUFU.EX2 R148, R148 ;  /* 0x0000009400947308 */ /* 0x000fe60000000800 */
[----:B------:R-:W-:-:S05]  /*12f00*/  FSEL R37, R37, RZ, P1 ;  /* 0x000000ff25257208 */ /* 0x000fca0000800000 */
[----:B------:R-:W-:Y:S01]  /*12f10*/  MUFU.EX2 R31, R31 ;  /* 0x0000001f001f7308 */ /* 0x000fe20000000800 */
[-CC-:B------:R-:W-:Y:S01]  /*12f20*/  FFMA.FTZ R157, R10, R9.reuse, -R37.reuse ;  /* 0x000000090a9d7223 */ /* 0x180fe20000010825 */
[-CC-:B------:R-:W-:Y:S01]  /*12f30*/  FFMA.FTZ R10, R5, R9.reuse, -R37.reuse ;  /* 0x00000009050a7223 */ /* 0x180fe20000010825 */
[-CC-:B------:R-:W-:Y:S01]  /*12f40*/  FFMA.FTZ R159, R20, R9.reuse, -R37.reuse ;  /* 0x00000009149f7223 */ /* 0x180fe20000010825 */
[-C--:B------:R-:W-:Y:S01]  /*12f50*/  FFMA.FTZ R8, R8, R9.reuse, -R37 ;  /* 0x0000000908087223 */ /* 0x080fe20000010825 */
[----:B------:R-:W-:Y:S01]  /*12f60*/  FADD.FTZ R5, R156, R3 ;  /* 0x000000039c057221 */ /* 0x000fe20000010000 */
[-CC-:B------:R-:W-:Y:S01]  /*12f70*/  FFMA.FTZ R137, R24, R9.reuse, -R37.reuse ;  /* 0x0000000918897223 */ /* 0x180fe20000010825 */
[-C--:B-----5:R-:W-:Y:S01]  /*12f80*/  FFMA.FTZ R141, R30, R9.reuse, -R37 ;  /* 0x000000091e8d7223 */ /* 0x0a0fe20000010825 */
[----:B------:R-:W-:Y:S01]  /*12f90*/  MUFU.EX2 R157, R157 ;  /* 0x0000009d009d7308 */ /* 0x000fe20000000800 */
[----:B---3--:R-:W-:Y:S01]  /*12fa0*/  FADD.FTZ R30, R158, R5 ;  /* 0x000000059e1e7221 */ /* 0x008fe20000010000 */
[-CC-:B------:R-:W-:Y:S01]  /*12fb0*/  FFMA.FTZ R12, R12, R9.reuse, -R37.reuse ;  /* 0x000000090c0c7223 */ /* 0x180fe20000010825 */
[-CC-:B------:R-:W-:Y:S01]  /*12fc0*/  FFMA.FTZ R139, R26, R9.reuse, -R37.reuse ;  /* 0x000000091a8b7223 */ /* 0x180fe20000010825 */
[-CC-:B------:R-:W-:Y:S01]  /*12fd0*/  FFMA.FTZ R24, R32, R9.reuse, -R37.reuse ;  /* 0x0000000920187223 */ /* 0x180fe20000010825 */
[----:B------:R-:W-:Y:S01]  /*12fe0*/  FADD.FTZ R5, R7, R30 ;  /* 0x0000001e07057221 */ /* 0x000fe20000010000 */
[-CC-:B------:R-:W-:Y:S01]  /*12ff0*/  FFMA.FTZ R20, R28, R9.reuse, -R37.reuse ;  /* 0x000000091c147223 */ /* 0x180fe20000010825 */
[-C--:B------:R-:W-:Y:S01]  /*13000*/  FFMA.FTZ R143, R34, R9.reuse, -R37 ;  /* 0x00000009228f7223 */ /* 0x080fe20000010825 */
[----:B------:R-:W0:Y:S01]  /*13010*/  MUFU.EX2 R10, R10 ;  /* 0x0000000a000a7308 */ /* 0x000e220000000800 */
[----:B--2---:R-:W-:Y:S01]  /*13020*/  FADD.FTZ R30, R136, R5 ;  /* 0x00000005881e7221 */ /* 0x004fe20000010000 */
[-CC-:B------:R-:W-:Y:S01]  /*13030*/  FFMA.FTZ R26, R36, R9.reuse, -R37.reuse ;  /* 0x00000009241a7223 */ /* 0x180fe20000010825 */
[-CC-:B------:R-:W-:Y:S01]  /*13040*/  FFMA.FTZ R145, R38, R9.reuse, -R37.reuse ;  /* 0x0000000926917223 */ /* 0x180fe20000010825 */
[-CC-:B------:R-:W-:Y:S01]  /*13050*/  FFMA.FTZ R28, R40, R9.reuse, -R37.reuse ;  /* 0x00000009281c7223 */ /* 0x180fe20000010825 */
[----:B------:R-:W-:Y:S01]  /*13060*/  FADD.FTZ R39, R13, R30 ;  /* 0x0000001e0d277221 */ /* 0x000fe20000010000 */
[-CC-:B------:R-:W-:Y:S01]  /*13070*/  FFMA.FTZ R147, R42, R9.reuse, -R37.reuse ;  /* 0x000000092a937223 */ /* 0x180fe20000010825 */
[-C--:B------:R-:W-:Y:S01]  /*13080*/  FFMA.FTZ R30, R44, R9.reuse, -R37 ;  /* 0x000000092c1e7223 */ /* 0x080fe20000010825 */
[----:B------:R-:W2:Y:S01]  /*13090*/  MUFU.EX2 R159, R159 ;  /* 0x0000009f009f7308 */ /* 0x000ea20000000800 */
[----:B-1----:R-:W-:Y:S01]  /*130a0*/  FADD.FTZ R34, R138, R39 ;  /* 0x000000278a227221 */ /* 0x002fe20000010000 */
[-CC-:B------:R-:W-:Y:S01]  /*130b0*/  FFMA.FTZ R149, R48, R9.reuse, -R37.reuse ;  /* 0x0000000930957223 */ /* 0x180fe20000010825 */
[-CC-:B------:R-:W-:Y:S01]  /*130c0*/  FFMA.FTZ R46, R46, R9.reuse, -R37.reuse ;  /* 0x000000092e2e7223 */ /* 0x180fe20000010825 */
[----:B------:R-:W-:Y:S01]  /*130d0*/  F2FP.F16.F32.PACK_AB R156, R3, R156 ;  /* 0x0000009c039c723e */ /* 0x000fe200000000ff */
[----:B------:R-:W-:Y:S01]  /*130e0*/  FADD.FTZ R39, R15, R34 ;  /* 0x000000220f277221 */ /* 0x000fe20000010000 */
[-CC-:B------:R-:W-:Y:S01]  /*130f0*/  FFMA.FTZ R50, R50, R9.reuse, -R37.reuse ;  /* 0x0000000932327223 */ /* 0x180fe20000010825 */
[-C--:B------:R-:W-:Y:S01]  /*13100*/  FFMA.FTZ R52, R52, R9.reuse, -R37 ;  /* 0x0000000934347223 */ /* 0x080fe20000010825 */
[----:B------:R-:W1:Y:S01]  /*13110*/  MUFU.EX2 R8, R8 ;  /* 0x0000000800087308 */ /* 0x000e620000000800 */
[----:B0-----:R-:W-:Y:S01]  /*13120*/  FADD.FTZ R32, R157, R10 ;  /* 0x0000000a9d207221 */ /* 0x001fe20000010000 */
[----:B------:R-:W-:Y:S01]  /*13130*/  FADD.FTZ R34, R140, R39 ;  /* 0x000000278c227221 */ /* 0x000fe20000010000 */
[-CC-:B------:R-:W-:Y:S01]  /*13140*/  FFMA.FTZ R54, R54, R9.reuse, -R37.reuse ;  /* 0x0000000936367223 */ /* 0x180fe20000010825 */
[-CC-:B------:R-:W-:Y:S01]  /*13150*/  FFMA.FTZ R56, R56, R9.reuse, -R37.reuse ;  /* 0x0000000938387223 */ /* 0x180fe20000010825 */
[-CC-:B------:R-:W-:Y:S01]  /*13160*/  FFMA.FTZ R58, R58, R9.reuse, -R37.reuse ;  /* 0x000000093a3a7223 */ /* 0x180fe20000010825 */
[----:B------:R-:W-:Y:S01]  /*13170*/  FFMA.FTZ R37, R60, R9, -R37 ;  /* 0x000000093c257223 */ /* 0x000fe20000010825 */
[----:B------:R-:W-:Y:S01]  /*13180*/  F2FP.F16.F32.PACK_AB R157, R10, R157 ;  /* 0x0000009d0a9d723e */ /* 0x000fe200000000ff */
[----:B------:R-:W0:Y:S01]  /*13190*/  MUFU.EX2 R137, R137 ;  /* 0x0000008900897308 */ /* 0x000e220000000800 */
[----:B--2---:R-:W-:Y:S01]  /*131a0*/  FADD.FTZ R5, R159, R32 ;  /* 0x000000209f057221 */ /* 0x004fe20000010000 */
[----:B------:R-:W-:Y:S01]  /*131b0*/  IADD3 R10, R72, -0x2, RZ ;  /* 0xfffffffe480a7810 */ /* 0x000fe20007ffe0ff */
[--C-:B------:R-:W-:Y:S01]  /*131c0*/  IMAD.MOV.U32 R72, RZ, RZ, R87.reuse ;  /* 0x000000ffff487224 */ /* 0x100fe200078e0057 */
[----:B------:R-:W-:Y:S01]  /*131d0*/  F2FP.F16.F32.PACK_AB R158, R7, R158 ;  /* 0x0000009e079e723e */ /* 0x000fe200000000ff */
[--C-:B------:R-:W-:Y:S01]  /*131e0*/  IMAD.MOV.U32 R60, RZ, RZ, R87.reuse ;  /* 0x000000ffff3c7224 */ /* 0x100fe200078e0057 */
[----:B------:R-:W-:Y:S01]  /*131f0*/  ISETP.GE.AND P1, PT, R10, R182, PT ;  /* 0x000000b60a00720c */ /* 0x000fe20003f26270 */
[----:B------:R-:W-:Y:S01]  /*13200*/  IMAD.MOV.U32 R48, RZ, RZ, R87 ;  /* 0x000000ffff307224 */ /* 0x000fe200078e0057 */
[----:B------:R-:W2:Y:S01]  /*13210*/  MUFU.EX2 R12, R12 ;  /* 0x0000000c000c7308 */ /* 0x000ea20000000800 */
[C---:B-1----:R-:W-:Y:S01]  /*13220*/  FADD.FTZ R32, R8.reuse, R5 ;  /* 0x0000000508207221 */ /* 0x042fe20000010000 */
[----:B------:R-:W-:Y:S01]  /*13230*/  F2FP.F16.F32.PACK_AB R159, R8, R159 ;  /* 0x0000009f089f723e */ /* 0x000fe200000000ff */
[--C-:B------:R-:W-:Y:S01]  /*13240*/  IMAD.MOV.U32 R42, RZ, RZ, R87.reuse ;  /* 0x000000ffff2a7224 */ /* 0x100fe200078e0057 */
[----:B------:R-:W-:Y:S01]  /*13250*/  F2FP.F16.F32.PACK_AB R136, R13, R136 ;  /* 0x000000880d88723e */ /* 0x000fe200000000ff */
[--C-:B------:R-:W-:Y:S01]  /*13260*/  IMAD.MOV.U32 R40, RZ, RZ, R87.reuse ;  /* 0x000000ffff287224 */ /* 0x100fe200078e0057 */
[----:B------:R-:W-:Y:S01]  /*13270*/  F2FP.F16.F32.PACK_AB R138, R15, R138 ;  /* 0x0000008a0f8a723e */ /* 0x000fe200000000ff */
[----:B------:R-:W-:Y:S01]  /*13280*/  IMAD.MOV.U32 R36, RZ, RZ, R87 ;  /* 0x000000ffff247224 */ /* 0x000fe200078e0057 */
[----:B------:R-:W1:Y:S01]  /*13290*/  MUFU.EX2 R139, R139 ;  /* 0x0000008b008b7308 */ /* 0x000e620000000800 */
[----:B0-----:R-:W-:Y:S01]  /*132a0*/  FADD.FTZ R5, R137, R32 ;  /* 0x0000002089057221 */ /* 0x001fe20000010000 */
[----:B------:R-:W-:-:S02]  /*132b0*/  F2FP.F16.F32.PACK_AB R140, R21, R140 ;  /* 0x0000008c158c723e */ /* 0x000fc400000000ff */
[-C--:B------:R-:W-:Y:S02]  /*132c0*/  MOV R44, R87.reuse ;  /* 0x00000057002c7202 */ /* 0x080fe40000000f00 */
[----:B------:R-:W-:Y:S02]  /*132d0*/  MOV R38, R87 ;  /* 0x0000005700267202 */ /* 0x000fe40000000f00 */
[----:B------:R-:W0:Y:S01]  /*132e0*/  MUFU.EX2 R20, R20 ;  /* 0x0000001400147308 */ /* 0x000e220000000800 */
[C---:B--2---:R-:W-:Y:S01]  /*132f0*/  FADD.FTZ R32, R12.reuse, R5 ;  /* 0x000000050c207221 */ /* 0x044fe20000010000 */
[----:B------:R-:W-:Y:S01]  /*13300*/  FADD.FTZ R5, R21, R34 ;  /* 0x0000002215057221 */ /* 0x000fe20000010000 */
[----:B------:R-:W-:-:S03]  /*13310*/  F2FP.F16.F32.PACK_AB R137, R12, R137 ;  /* 0x000000890c89723e */ /* 0x000fc600000000ff */
[----:B------:R-:W-:Y:S01]  /*13320*/  FADD.FTZ R34, R142, R5 ;  /* 0x000000058e227221 */ /* 0x000fe20000010000 */
[----:B------:R-:W-:Y:S01]  /*13330*/  PRMT R5, R183, 0x654, R0 ;  /* 0x00000654b7057816 */ /* 0x000fe20000000000 */
[----:B------:R-:W2:Y:S01]  /*13340*/  MUFU.EX2 R141, R141 ;  /* 0x0000008d008d7308 */ /* 0x000ea20000000800 */
[----:B-1----:R-:W-:Y:S01]  /*13350*/  FADD.FTZ R39, R139, R32 ;  /* 0x000000208b277221 */ /* 0x002fe20000010000 */
[C---:B------:R-:W-:Y:S01]  /*13360*/  F2FP.F16.F32.PACK_AB R142, R25.reuse, R142 ;  /* 0x0000008e198e723e */ /* 0x040fe200000000ff */
[----:B------:R2:W-:Y:S05]  /*13370*/  SYNCS.ARRIVE.TRANS64.RED.A1T0 RZ, [R5+URZ], RZ ;  /* 0x000000ff05ff79a7 */ /* 0x0005ea000810043f */
[----:B------:R-:W1:Y:S01]  /*13380*/  MUFU.EX2 R24, R24 ;  /* 0x0000001800187308 */ /* 0x000e620000000800 */
[C---:B0-----:R-:W-:Y:S01]  /*13390*/  FADD.FTZ R32, R20.reuse, R39 ;  /* 0x0000002714207221 */ /* 0x041fe20000010000 */
[----:B------:R-:W-:Y:S01]  /*133a0*/  FADD.FTZ R39, R25, R34 ;  /* 0x0000002219277221 */ /* 0x000fe20000010000 */
[----:B------:R-:W-:Y:S01]  /*133b0*/  F2FP.F16.F32.PACK_AB R139, R20, R139 ;  /* 0x0000008b148b723e */ /* 0x000fe200000000ff */
[----:B------:R-:W-:-:S02]  /*133c0*/  IMAD.MOV.U32 R25, RZ, RZ, R87 ;  /* 0x000000ffff197224 */ /* 0x000fc400078e0057 */
[----:B------:R-:W-:Y:S01]  /*133d0*/  FADD.FTZ R34, R144, R39 ;  /* 0x0000002790227221 */ /* 0x000fe20000010000 */
[----:B------:R-:W-:Y:S01]  /*133e0*/  F2FP.F16.F32.PACK_AB R144, R27, R144 ;  /* 0x000000901b90723e */ /* 0x000fe200000000ff */
[----:B------:R-:W0:Y:S01]  /*133f0*/  MUFU.EX2 R143, R143 ;  /* 0x0000008f008f7308 */ /* 0x000e220000000800 */
[----:B--2---:R-:W-:Y:S01]  /*13400*/  FADD.FTZ R5, R141, R32 ;  /* 0x000000208d057221 */ /* 0x004fe20000010000 */
[----:B------:R-:W-:Y:S01]  /*13410*/  FADD.FTZ R39, R27, R34 ;  /* 0x000000221b277221 */ /* 0x000fe20000010000 */
[----:B------:R-:W-:-:S03]  /*13420*/  IMAD.MOV.U32 R27, RZ, RZ, R87 ;  /* 0x000000ffff1b7224 */ /* 0x000fc600078e0057 */
[----:B------:R-:W-:Y:S01]  /*13430*/  FADD.FTZ R34, R146, R39 ;  /* 0x0000002792227221 */ /* 0x000fe20000010000 */
[----:B------:R-:W-:Y:S01]  /*13440*/  F2FP.F16.F32.PACK_AB R146, R29, R146 ;  /* 0x000000921d92723e */ /* 0x000fe200000000ff */
[----:B------:R-:W2:Y:S01]  /*13450*/  MUFU.EX2 R26, R26 ;  /* 0x0000001a001a7308 */ /* 0x000ea20000000800 */
[C---:B-1----:R-:W-:Y:S01]  /*13460*/  FADD.FTZ R32, R24.reuse, R5 ;  /* 0x0000000518207221 */ /* 0x042fe20000010000 */
[----:B------:R-:W-:Y:S01]  /*13470*/  F2FP.F16.F32.PACK_AB R141, R24, R141 ;  /* 0x0000008d188d723e */ /* 0x000fe200000000ff */
[--C-:B------:R-:W-:Y:S02]  /*13480*/  IMAD.MOV.U32 R39, RZ, RZ, R87.reuse ;  /* 0x000000ffff277224 */ /* 0x100fe400078e0057 */
[----:B------:R-:W-:-:S03]  /*13490*/  IMAD.MOV.U32 R24, RZ, RZ, R87 ;  /* 0x000000ffff187224 */ /* 0x000fc600078e0057 */
[----:B------:R-:W1:Y:S01]  /*134a0*/  MUFU.EX2 R145, R145 ;  /* 0x0000009100917308 */ /* 0x000e620000000800 */
[----:B0-----:R-:W-:-:S07]  /*134b0*/  FADD.FTZ R5, R143, R32 ;  /* 0x000000208f057221 */ /* 0x001fce0000010000 */
[----:B------:R-:W0:Y:S01]  /*134c0*/  MUFU.EX2 R28, R28 ;  /* 0x0000001c001c7308 */ /* 0x000e220000000800 */
[C---:B--2---:R-:W-:Y:S01]  /*134d0*/  FADD.FTZ R32, R26.reuse, R5 ;  /* 0x000000051a207221 */ /* 0x044fe20000010000 */
[----:B------:R-:W-:Y:S01]  /*134e0*/  FADD.FTZ R5, R29, R34 ;  /* 0x000000221d057221 */ /* 0x000fe20000010000 */
[----:B------:R-:W-:Y:S02]  /*134f0*/  F2FP.F16.F32.PACK_AB R143, R26, R143 ;  /* 0x0000008f1a8f723e */ /* 0x000fe400000000ff */
[-C--:B------:R-:W-:Y:S01]  /*13500*/  MOV R29, R87.reuse ;  /* 0x00000057001d7202 */ /* 0x080fe20000000f00 */
[----:B------:R-:W-:Y:S01]  /*13510*/  FADD.FTZ R34, R148, R5 ;  /* 0x0000000594227221 */ /* 0x000fe20000010000 */
[----:B------:R-:W-:Y:S01]  /*13520*/  F2FP.F16.F32.PACK_AB R148, R31, R148 ;  /* 0x000000941f94723e */ /* 0x000fe200000000ff */
[----:B------:R-:W2:Y:S01]  /*13530*/  MUFU.EX2 R147, R147 ;  /* 0x0000009300937308 */ /* 0x000ea20000000800 */
[----:B-1----:R-:W-:Y:S01]  /*13540*/  FADD.FTZ R3, R145, R32 ;  /* 0x0000002091037221 */ /* 0x002fe20000010000 */
[----:B------:R-:W-:Y:S01]  /*13550*/  FADD.FTZ R5, R31, R34 ;  /* 0x000000221f057221 */ /* 0x000fe20000010000 */
[----:B------:R-:W-:Y:S01]  /*13560*/  IMAD.MOV.U32 R31, RZ, RZ, R87 ;  /* 0x000000ffff1f7224 */ /* 0x000fe200078e0057 */
[----:B------:R-:W-:-:S04]  /*13570*/  MOV R26, R87 ;  /* 0x00000057001a7202 */ /* 0x000fc80000000f00 */
[----:B------:R-:W1:Y:S01]  /*13580*/  MUFU.EX2 R150, R150 ;  /* 0x0000009600967308 */ /* 0x000e620000000800 */
[C---:B0-----:R-:W-:Y:S01]  /*13590*/  FADD.FTZ R32, R28.reuse, R3 ;  /* 0x000000031c207221 */ /* 0x041fe20000010000 */
[----:B------:R-:W-:Y:S01]  /*135a0*/  F2FP.F16.F32.PACK_AB R145, R28, R145 ;  /* 0x000000911c91723e */ /* 0x000fe200000000ff */
[----:B------:R-:W-:-:S05]  /*135b0*/  IMAD.MOV.U32 R28, RZ, RZ, R87 ;  /* 0x000000ffff1c7224 */ /* 0x000fca00078e0057 */
[----:B------:R-:W0:Y:S01]  /*135c0*/  MUFU.EX2 R30, R30 ;  /* 0x0000001e001e7308 */ /* 0x000e220000000800 */
[----:B--2---:R-:W-:-:S07]  /*135d0*/  FADD.FTZ R3, R147, R32 ;  /* 0x0000002093037221 */ /* 0x004fce0000010000 */
[----:B------:R-:W2:Y:S01]  /*135e0*/  MUFU.EX2 R33, R33 ;  /* 0x0000002100217308 */ /* 0x000ea20000000800 */
[----:B-1----:R-:W-:-:S07]  /*135f0*/  FADD.FTZ R34, R150, R5 ;  /* 0x0000000596227221 */ /* 0x002fce0000010000 */
[----:B------:R-:W1:Y:S01]  /*13600*/  MUFU.EX2 R149, R149 ;  /* 0x0000009500957308 */ /* 0x000e620000000800 */
[C---:B0-----:R-:W-:Y:S01]  /*13610*/  FADD.FTZ R32, R30.reuse, R3 ;  /* 0x000000031e207221 */ /* 0x041fe20000010000 */
[----:B------:R-:W-:Y:S01]  /*13620*/  F2FP.F16.F32.PACK_AB R147, R30, R147 ;  /* 0x000000931e93723e */ /* 0x000fe200000000ff */
[----:B------:R-:W-:-:S05]  /*13630*/  IMAD.MOV.U32 R30, RZ, RZ, R87 ;  /* 0x000000ffff1e7224 */ /* 0x000fca00078e0057 */
[----:B------:R-:W0:Y:S01]  /*13640*/  MUFU.EX2 R152, R152 ;  /* 0x0000009800987308 */ /* 0x000e220000000800 */
[C---:B--2---:R-:W-:Y:S01]  /*13650*/  FADD.FTZ R5, R33.reuse, R34 ;  /* 0x0000002221057221 */ /* 0x044fe20000010000 */
[----:B------:R-:W-:Y:S01]  /*13660*/  F2FP.F16.F32.PACK_AB R150, R33, R150 ;  /* 0x000000962196723e */ /* 0x000fe200000000ff */
[----:B------:R-:W-:-:S05]  /*13670*/  IMAD.MOV.U32 R33, RZ, RZ, R87 ;  /* 0x000000ffff217224 */ /* 0x000fca00078e0057 */
[----:B------:R2:W3:Y:S01]  /*13680*/  MUFU.EX2 R0, R46 ;  /* 0x0000002e00007308 */ /* 0x0004e20000000800 */
[----:B-1----:R-:W-:-:S07]  /*13690*/  FADD.FTZ R3, R149, R32 ;  /* 0x0000002095037221 */ /* 0x002fce0000010000 */
[----:B------:R-:W1:Y:S01]  /*136a0*/  MUFU.EX2 R35, R96 ;  /* 0x0000006000237308 */ /* 0x000e620000000800 */
[----:B0-----:R-:W-:Y:S01]  /*136b0*/  FADD.FTZ R32, R152, R5 ;  /* 0x0000000598207221 */ /* 0x001fe20000010000 */
[----:B--2---:R-:W-:-:S06]  /*136c0*/  IMAD.MOV.U32 R46, RZ, RZ, R87 ;  /* 0x000000ffff2e7224 */ /* 0x004fcc00078e0057 */
[----:B------:R-:W0:Y:S01]  /*136d0*/  MUFU.EX2 R50, R50 ;  /* 0x0000003200327308 */ /* 0x000e220000000800 */
[C---:B---3--:R-:W-:Y:S01]  /*136e0*/  FADD.FTZ R3, R0.reuse, R3 ;  /* 0x0000000300037221 */ /* 0x048fe20000010000 */
[----:B------:R-:W-:-:S06]  /*136f0*/  F2FP.F16.F32.PACK_AB R149, R0, R149 ;  /* 0x000000950095723e */ /* 0x000fcc00000000ff */
[----:B------:R-:W2:Y:S01]  /*13700*/  MUFU.EX2 R154, R154 ;  /* 0x0000009a009a7308 */ /* 0x000ea20000000800 */
[C---:B-1----:R-:W-:Y:S01]  /*13710*/  FADD.FTZ R5, R35.reuse, R32 ;  /* 0x0000002023057221 */ /* 0x042fe20000010000 */
[----:B------:R-:W-:Y:S02]  /*13720*/  F2FP.F16.F32.PACK_AB R152, R35, R152 ;  /* 0x000000982398723e */ /* 0x000fe400000000ff */
[----:B------:R-:W-:-:S04]  /*13730*/  MOV R35, R87 ;  /* 0x0000005700237202 */ /* 0x000fc80000000f00 */
[----:B------:R1:W3:Y:S01]  /*13740*/  MUFU.EX2 R151, R52 ;  /* 0x0000003400977308 */ /* 0x0002e20000000800 */
[----:B0-----:R-:W-:-:S07]  /*13750*/  FADD.FTZ R32, R50, R3 ;  /* 0x0000000332207221 */ /* 0x001fce0000010000 */
[----:B------:R-:W0:Y:S01]  /*13760*/  MUFU.EX2 R54, R54 ;  /* 0x0000003600367308 */ /* 0x000e220000000800 */
[----:B--2---:R-:W-:Y:S01]  /*13770*/  FADD.FTZ R34, R154, R5 ;  /* 0x000000059a227221 */ /* 0x004fe20000010000 */
[----:B-1----:R-:W-:-:S06]  /*13780*/  IMAD.MOV.U32 R52, RZ, RZ, R87 ;  /* 0x000000ffff347224 */ /* 0x002fcc00078e0057 */
[----:B------:R1:W2:Y:S01]  /*13790*/  MUFU.EX2 R153, R56 ;  /* 0x0000003800997308 */ /* 0x0002a20000000800 */
[C---:B---3--:R-:W-:Y:S01]  /*137a0*/  FADD.FTZ R5, R151.reuse, R32 ;  /* 0x0000002097057221 */ /* 0x048fe20000010000 */
[----:B------:R-:W-:Y:S02]  /*137b0*/  F2FP.F16.F32.PACK_AB R151, R151, R50 ;  /* 0x000000329797723e */ /* 0x000fe400000000ff */
[-C--:B------:R-:W-:Y:S02]  /*137c0*/  MOV R50, R87.reuse ;  /* 0x0000005700327202 */ /* 0x080fe40000000f00 */
[-C--:B------:R-:W-:Y:S02]  /*137d0*/  MOV R32, R87.reuse ;  /* 0x0000005700207202 */ /* 0x080fe40000000f00 */
[----:B------:R-:W3:Y:S01]  /*137e0*/  MUFU.EX2 R58, R58 ;  /* 0x0000003a003a7308 */ /* 0x000ee20000000800 */
[----:B0-----:R-:W-:Y:S01]  /*137f0*/  FADD.FTZ R8, R54, R5 ;  /* 0x0000000536087221 */ /* 0x001fe20000010000 */
[----:B-1----:R-:W-:-:S06]  /*13800*/  MOV R56, R87 ;  /* 0x0000005700387202 */ /* 0x002fcc0000000f00 */
[----:B------:R-:W0:Y:S01]  /*13810*/  MUFU.EX2 R11, R11 ;  /* 0x0000000b000b7308 */ /* 0x000e220000000800 */
[C---:B--2---:R-:W-:Y:S01]  /*13820*/  FADD.FTZ R5, R153.reuse, R8 ;  /* 0x0000000899057221 */ /* 0x044fe20000010000 */
[----:B------:R-:W-:Y:S01]  /*13830*/  F2FP.F16.F32.PACK_AB R153, R153, R54 ;  /* 0x000000369999723e */ /* 0x000fe200000000ff */
[----:B------:R-:W-:-:S05]  /*13840*/  IMAD.MOV.U32 R54, RZ, RZ, R87 ;  /* 0x000000ffff367224 */ /* 0x000fca00078e0057 */
[----:B------:R-:W1:Y:S01]  /*13850*/  MUFU.EX2 R37, R37 ;  /* 0x0000002500257308 */ /* 0x000e620000000800 */
[----:B---3--:R-:W-:Y:S01]  /*13860*/  FADD.FTZ R8, R58, R5 ;  /* 0x000000053a087221 */ /* 0x008fe20000010000 */
[----:B------:R-:W-:Y:S02]  /*13870*/  IMAD.MOV.U32 R5, RZ, RZ, 0x3f800000 ;  /* 0x3f800000ff057424 */ /* 0x000fe400078e00ff */
[C---:B0-----:R-:W-:Y:S01]  /*13880*/  FADD.FTZ R3, R11.reuse, R34 ;  /* 0x000000220b037221 */ /* 0x041fe20000010000 */
[----:B------:R-:W-:Y:S01]  /*13890*/  F2FP.F16.F32.PACK_AB R154, R11, R154 ;  /* 0x0000009a0b9a723e */ /* 0x000fe200000000ff */
[--C-:B------:R-:W-:Y:S02]  /*138a0*/  IMAD.MOV.U32 R34, RZ, RZ, R87.reuse ;  /* 0x000000ffff227224 */ /* 0x100fe400078e0057 */
[C---:B-1----:R-:W-:Y:S01]  /*138b0*/  FADD.FTZ R0, R37.reuse, R8 ;  /* 0x0000000825007221 */ /* 0x042fe20000010000 */
[----:B------:R-:W-:Y:S01]  /*138c0*/  F2FP.F16.F32.PACK_AB R155, R37, R58 ;  /* 0x0000003a259b723e */ /* 0x000fe200000000ff */
[----:B------:R-:W-:-:S02]  /*138d0*/  IMAD.MOV.U32 R58, RZ, RZ, R87 ;  /* 0x000000ffff3a7224 */ /* 0x000fc400078e0057 */
[----:B------:R-:W-:Y:S01]  /*138e0*/  IMAD.MOV.U32 R37, RZ, RZ, R87 ;  /* 0x000000ffff257224 */ /* 0x000fe200078e0057 */
[----:B------:R-:W-:Y:S06]  /*138f0*/  @!P1 BRA `(.L_x_626) ;  /* 0x0000002800509947 */ /* 0x000fec0003800000 */
[----:B------:R-:W-:Y:S01]  /*13900*/  MOV R11, R14 ;  /* 0x0000000e000b7202 */ /* 0x000fe20000000f00 */
[----:B------:R-:W-:Y:S01]  /*13910*/  IMAD.MOV.U32 R12, RZ, RZ, R6 ;  /* 0x000000ffff0c7224 */ /* 0x000fe200078e0006 */
[----:B------:R-:W-:Y:S01]  /*13920*/  MOV R8, R174 ;  /* 0x000000ae00087202 */ /* 0x000fe20000000f00 */
[----:B------:R-:W-:Y:S01]  /*13930*/  IMAD.MOV.U32 R7, RZ, RZ, R181 ;  /* 0x000000ffff077224 */ /* 0x000fe200078e00b5 */
[----:B------:R-:W-:Y:S01]  /*13940*/  CS2R R86, SRZ ;  /* 0x0000000000567805 */ /* 0x000fe2000001ff00 */
[----:B------:R-:W-:Y:S01]  /*13950*/  IMAD.MOV.U32 R5, RZ, RZ, 0x3f800000 ;  /* 0x3f800000ff057424 */ /* 0x000fe200078e00ff */
        /* <DEDUP_REMOVED lines=30> */
[----:B------:R-:W-:-:S07]  /*13b40*/  CS2R R24, SRZ ;  /* 0x0000000000187805 */ /* 0x000fce000001ff00 */
.L_x_639:
[----:B------:R-:W-:-:S04]  /*13b50*/  ISETP.NE.AND P1, PT, R8, 0x1, PT ;  /* 0x000000010800780c */ /* 0x000fc80003f25270 */
[----:B------:R-:W-:-:S04]  /*13b60*/  SEL R6, RZ, 0x1, P1 ;  /* 0x00000001ff067807 */ /* 0x000fc80000800000 */
[----:B------:R-:W-:Y:S01]  /*13b70*/  LOP3.LUT R181, R7, R6, RZ, 0x3c, !PT ;  /* 0x0000000607b57212 */ /* 0x000fe200078e3cff */
[----:B------:R-:W-:Y:S06]  /*13b80*/  @!P0 BRA `(.L_x_627) ;  /* 0x0000000000048947 */ /* 0x000fec0003800000 */
[----:B------:R-:W-:Y:S01]  /*13b90*/  BPT.TRAP 0x1 ;  /* 0x000000040000795c */ /* 0x000fe20000300000 */
.L_x_627:
[----:B------:R-:W-:Y:S01]  /*13ba0*/  VIADD R174, R8, 0x1 ;  /* 0x0000000108ae7836 */ /* 0x000fe20000000000 */
[----:B------:R-:W-:-:S04]  /*13bb0*/  SHF.L.U32 R6, R181, 0x1f, RZ ;  /* 0x0000001fb5067819 */ /* 0x000fc800000006ff */
[----:B------:R-:W-:-:S04]  /*13bc0*/  ISETP.NE.AND P1, PT, R174, 0x2, PT ;  /* 0x00000002ae00780c */ /* 0x000fc80003f25270 */
[----:B------:R-:W-:-:S04]  /*13bd0*/  SEL R174, R174, RZ, P1 ;  /* 0x000000ffaeae7207 */ /* 0x000fc80000800000 */
[----:B------:R-:W-:-:S04]  /*13be0*/  LEA R13, R174, R2, 0x3 ;  /* 0x00000002ae0d7211 */ /* 0x000fc800078e18ff */
[----:B------:R0:W1:Y:S01]  /*13bf0*/  SYNCS.PHASECHK.TRANS64.TRYWAIT P1, [R13+URZ+0x2a830], R6 ;  /* 0x02a830060d0075a7 */ /* 0x000062000802017f */
[----:B------:R-:W-:Y:S05]  /*13c00*/  @!P0 BRA `(.L_x_628) ;  /* 0x0000000000048947 */ /* 0x000fea0003800000 */
[----:B------:R-:W-:Y:S01]  /*13c10*/  BPT.TRAP 0x1 ;  /* 0x000000040000795c */ /* 0x000fe20000300000 */
.L_x_628:
[----:B------:R-:W-:Y:S01]  /*13c20*/  IMAD R95, R174, 0x900, R4 ;  /* 0x00000900ae5f7824 */ /* 0x000fe200078e0204 */
[----:B------:R-:W-:Y:S03]  /*13c30*/  BSSY B1, `(.L_x_629) ;  /* 0x0000006000017945 */ /* 0x000fe60003800000 */
[C---:B------:R-:W-:Y:S02]  /*13c40*/  VIADD R92, R95.reuse, 0x2 ;  /* 0x000000025f5c7836 */ /* 0x040fe40000000000 */
[----:B------:R-:W-:Y:S01]  /*13c50*/  VIADD R91, R95, 0x4 ;  /* 0x000000045f5b7836 */ /* 0x000fe20000000000 */
[----:B-1----:R-:W-:Y:S06]  /*13c60*/  @P1 BRA `(.L_x_630) ;  /* 0x0000000000081947 */ /* 0x002fec0003800000 */
[----:B------:R-:W1:Y:S02]  /*13c70*/  SYNCS.PHASECHK.TRANS64.TRYWAIT P1, [R13+URZ+0x2a830], R6 ;  /* 0x02a830060d0075a7 */ /* 0x000e64000802017f */
[----:B-1----:R-:W-:Y:S05]  /*13c80*/  @!P1 BRA `(.L_x_631) ;  /* 0x000000e000089947 */ /* 0x002fea0003800000 */
.L_x_630:
[----:B------:R-:W-:Y:S05]  /*13c90*/  BSYNC B1 ;  /* 0x0000000000017941 */ /* 0x000fea0003800000 */
.L_x_629:
[----:B------:R-:W2:Y:S04]  /*13ca0*/  LDL.64 R96, [R1+0x30] ;  /* 0x0000300001607983 */ /* 0x000ea80000100a00 */
[----:B------:R3:W-:Y:S04]  /*13cb0*/  STL.64 [R1+0x88], R10 ;  /* 0x0000880a01007387 */ /* 0x0007e80000100a00 */
[----:B---3--:R-:W3:Y:S01]  /*13cc0*/  LDL.64 R10, [R1+0x28] ;  /* 0x00002800010a7983 */ /* 0x008ee20000100a00 */
[----:B------:R-:W-:Y:S01]  /*13cd0*/  MOV R88, R95 ;  /* 0x0000005f00587202 */ /* 0x000fe20000000f00 */
[C---:B------:R-:W-:Y:S01]  /*13ce0*/  VIADD R90, R95.reuse, 0x6 ;  /* 0x000000065f5a7836 */ /* 0x040fe20000000000 */
[----:B------:R-:W-:Y:S01]  /*13cf0*/  MOV R14, UR58 ;  /* 0x0000003a000e7c02 */ /* 0x000fe20008000f00 */
[----:B------:R-:W-:Y:S01]  /*13d00*/  IMAD.MOV.U32 R89, RZ, RZ, 0x40000040 ;  /* 0x40000040ff597424 */ /* 0x000fe200078e00ff */
[----:B------:R-:W-:Y:S01]  /*13d10*/  R2UR UR46, R88 ;  /* 0x00000000582e72ca */ /* 0x000fe200000e0000 */
[----:B------:R-:W-:Y:S01]  /*13d20*/  IMAD.MOV.U32 R93, RZ, RZ, 0x40000040 ;  /* 0x40000040ff5d7424 */ /* 0x000fe200078e00ff */
[----:B------:R-:W-:Y:S01]  /*13d30*/  MOV R88, R92 ;  /* 0x0000005c00587202 */ /* 0x000fe20000000f00 */
[C---:B------:R-:W-:Y:S01]  /*13d40*/  VIADD R92, R95.reuse, 0x304 ;  /* 0x000003045f5c7836 */ /* 0x040fe20000000000 */
[----:B------:R-:W-:Y:S01]  /*13d50*/  MOV R193, UR38 ;  /* 0x0000002600c17c02 */ /* 0x000fe20008000f00 */
[-C--:B------:R-:W-:Y:S01]  /*13d60*/  FMUL.FTZ R24, R24, R94.reuse ;  /* 0x0000005e18187220 */ /* 0x080fe20000410000 */
[----:B------:R-:W-:Y:S01]  /*13d70*/  R2UR UR42, R88 ;  /* 0x00000000582a72ca */ /* 0x000fe200000e0000 */
[----:B------:R-:W-:Y:S01]  /*13d80*/  IMAD.MOV.U32 R88, RZ, RZ, R91 ;  /* 0x000000ffff587224 */ /* 0x000fe200078e005b */
[----:B------:R-:W-:Y:S01]  /*13d90*/  R2UR UR58, R90 ;  /* 0x000000005a3a72ca */ /* 0x000fe200000e0000 */
[----:B------:R-:W-:Y:S01]  /*13da0*/  VIADD R90, R95, 0x302 ;  /* 0x000003025f5a7836 */ /* 0x000fe20000000000 */
[----:B------:R-:W-:Y:S01]  /*13db0*/  MOV R198, UR45 ;  /* 0x0000002d00c67c02 */ /* 0x000fe20008000f00 */
[-C--:B------:R-:W-:Y:S01]  /*13dc0*/  FMUL.FTZ R25, R25, R94.reuse ;  /* 0x0000005e19197220 */ /* 0x080fe20000410000 */
[----:B------:R-:W-:Y:S01]  /*13dd0*/  R2UR UR38, R88 ;  /* 0x00000000582672ca */ /* 0x000fe200000e0000 */
[C---:B------:R-:W-:Y:S01]  /*13de0*/  VIADD R88, R95.reuse, 0x300 ;  /* 0x000003005f587836 */ /* 0x040fe20000000000 */
[----:B------:R-:W-:Y:S01]  /*13df0*/  R2UR UR30, R90 ;  /* 0x000000005a1e72ca */ /* 0x000fe200000e0000 */
[----:B------:R-:W-:Y:S01]  /*13e00*/  VIADD R90, R95, 0x600 ;  /* 0x000006005f5a7836 */ /* 0x000fe20000000000 */
[----:B01----:R-:W-:Y:S01]  /*13e10*/  MOV R6, UR44 ;  /* 0x0000002c00067c02 */ /* 0x003fe20008000f00 */
[-C--:B------:R-:W-:Y:S01]  /*13e20*/  FMUL.FTZ R28, R28, R94.reuse ;  /* 0x0000005e1c1c7220 */ /* 0x080fe20000410000 */
[----:B------:R-:W-:Y:S01]  /*13e30*/  R2UR UR34, R88 ;  /* 0x00000000582272ca */ /* 0x000fe200000e0000 */
[-C--:B------:R-:W-:Y:S01]  /*13e40*/  FMUL.FTZ R29, R29, R94.reuse ;  /* 0x0000005e1d1d7220 */ /* 0x080fe20000410000 */
[----:B------:R-:W-:Y:S01]  /*13e50*/  IADD3 R88, R95, 0x306, RZ ;  /* 0x000003065f587810 */ /* 0x000fe20007ffe0ff */
[-C--:B------:R-:W-:Y:S01]  /*13e60*/  FMUL.FTZ R32, R32, R94.reuse ;  /* 0x0000005e20207220 */ /* 0x080fe20000410000 */
[----:B------:R-:W-:Y:S01]  /*13e70*/  R2UR UR47, R89 ;  /* 0x00000000592f72ca */ /* 0x000fe200000e0000 */
[-C--:B------:R-:W-:Y:S01]  /*13e80*/  FMUL.FTZ R33, R33, R94.reuse ;  /* 0x0000005e21217220 */ /* 0x080fe20000410000 */
[----:B------:R-:W-:Y:S01]  /*13e90*/  R2UR UR26, R92 ;  /* 0x000000005c1a72ca */ /* 0x000fe200000e0000 */
[-C--:B------:R-:W-:Y:S01]  /*13ea0*/  FMUL.FTZ R36, R36, R94.reuse ;  /* 0x0000005e24247220 */ /* 0x080fe20000410000 */
[----:B------:R-:W-:Y:S01]  /*13eb0*/  R2UR UR22, R88 ;  /* 0x00000000581672ca */ /* 0x000fe200000e0000 */
[C---:B------:R-:W-:Y:S01]  /*13ec0*/  VIADD R88, R95.reuse, 0x604 ;  /* 0x000006045f587836 */ /* 0x040fe20000000000 */
[----:B------:R-:W-:Y:S01]  /*13ed0*/  R2UR UR18, R90 ;  /* 0x000000005a1272ca */ /* 0x000fe200000e0000 */
[----:B------:R-:W-:Y:S01]  /*13ee0*/  VIADD R90, R95, 0x606 ;  /* 0x000006065f5a7836 */ /* 0x000fe20000000000 */
[----:B------:R-:W-:Y:S01]  /*13ef0*/  MOV R91, 0x40000040 ;  /* 0x40000040005b7802 */ /* 0x000fe20000000f00 */
[-C--:B------:R-:W-:Y:S01]  /*13f00*/  FMUL.FTZ R37, R37, R94.reuse ;  /* 0x0000005e25257220 */ /* 0x080fe20000410000 */
[----:B------:R-:W-:Y:S01]  /*13f10*/  IADD3 R92, R95, 0x602, RZ ;  /* 0x000006025f5c7810 */ /* 0x000fe20007ffe0ff */
[-C--:B------:R-:W-:Y:S01]  /*13f20*/  FMUL.FTZ R40, R40, R94.reuse ;  /* 0x0000005e28287220 */ /* 0x080fe20000410000 */
[----:B------:R-:W-:Y:S01]  /*13f30*/  MOV R21, UR39 ;  /* 0x0000002700157c02 */ /* 0x000fe20008000f00 */
[-C--:B------:R-:W-:Y:S01]  /*13f40*/  FMUL.FTZ R41, R41, R94.reuse ;  /* 0x0000005e29297220 */ /* 0x080fe20000410000 */
[----:B------:R-:W-:Y:S01]  /*13f50*/  MOV R9, UR59 ;  /* 0x0000003b00097c02 */ /* 0x000fe20008000f00 */
[-C--:B------:R-:W-:Y:S01]  /*13f60*/  FMUL.FTZ R44, R44, R94.reuse ;  /* 0x0000005e2c2c7220 */ /* 0x080fe20000410000 */
[----:B------:R-:W-:Y:S01]  /*13f70*/  R2UR UR43, R89 ;  /* 0x00000000592b72ca */ /* 0x000fe200000e0000 */
        /* <DEDUP_REMOVED lines=34> */
[----:B------:R-:W-:Y:S01]  /*141a0*/  MOV R196, UR41 ;  /* 0x0000002900c47c02 */ /* 0x000fe20008000f00 */
[----:B------:R0:W-:Y:S01]  /*141b0*/  STL.64 [R1+0x80], R2 ;  /* 0x0000800201007387 */ /* 0x0001e20000100a00 */
[----:B------:R-:W-:Y:S01]  /*141c0*/  MOV R197, UR40 ;  /* 0x0000002800c57c02 */ /* 0x000fe20008000f00 */
[-C--:B------:R-:W-:Y:S01]  /*141d0*/  FMUL.FTZ R26, R26, R5.reuse ;  /* 0x000000051a1a7220 */ /* 0x080fe20000410000 */
        /* <DEDUP_REMOVED lines=8> */
[-C--:B------:R-:W-:Y:S01]  /*14260*/  FMUL.FTZ R35, R35, R5.reuse ;  /* 0x0000000523237220 */ /* 0x080fe20000410000 */
[----:B0-----:R-:W4:Y:S01]  /*14270*/  LDL.64 R2, [R1+0x18] ;  /* 0x0000180001027983 */ /* 0x001f220000100a00 */
        /* <DEDUP_REMOVED lines=25> */
[----:B--2---:R-:W-:-:S02]  /*14410*/  R2UR UR44, R96 ;  /* 0x00000000602c72ca */ /* 0x004fc400000e0000 */
[----:B------:R-:W-:Y:S02]  /*14420*/  R2UR UR45, R97 ;  /* 0x00000000612d72ca */ /* 0x000fe400000e0000 */
[----:B------:R-:W-:-:S11]  /*14430*/  WARPGROUP.ARRIVE ;  /* 0x00000000000079c5 */ /* 0x000fd60000000000 */
[----:B------:R-:W-:Y:S01]  /*14440*/  HGMMA.64x96x16.F32 R88, gdesc[UR44], RZ, !UPT, gsb0 ;  /* 0x016000002c5879f0 */ /* 0x000fe2000c0008ff */
[----:B---3--:R-:W-:Y:S02]  /*14450*/  R2UR UR40, R10 ;  /* 0x000000000a2872ca */ /* 0x008fe400000e0000 */
[----:B------:R-:W-:Y:S02]  /*14460*/  R2UR UR41, R11 ;  /* 0x000000000b2972ca */ /* 0x000fe400000e0000 */
[----:B------:R0:W5:Y:S01]  /*14470*/  LDL.LU.64 R10, [R1+0x88] ;  /* 0x00008800010a7983 */ /* 0x0001620000300a00 */
[----:B------:R-:W-:Y:S02]  /*14480*/  WARPGROUP.DEPBAR.LE gsb0, 0x0 ;  /* 0x00008000000079c5 */ /* 0x000fe40000010000 */
[----:B------:R-:W-:-:S08]  /*14490*/  WARPGROUP.ARRIVE ;  /* 0x00000000000079c5 */ /* 0x000fd00000000000 */
[----:B------:R-:W-:Y:S01]  /*144a0*/  HGMMA.64x96x16.F32 R88, gdesc[UR40], R88, gsb0 ;  /* 0x01600000285879f0 */ /* 0x000fe20008000858 */
[----:B------:R-:W-:Y:S02]  /*144b0*/  R2UR UR41, R196 ;  /* 0x00000000c42972ca */ /* 0x000fe400000e0000 */
[----:B------:R-:W-:Y:S02]  /*144c0*/  R2UR UR40, R197 ;  /* 0x00000000c52872ca */ /* 0x000fe400000e0000 */
[----:B------:R-:W2:Y:S01]  /*144d0*/  LDL.64 R196, [R1+0x20] ;  /* 0x0000200001c47983 */ /* 0x000ea20000100a00 */
[----:B----4-:R-:W-:Y:S02]  /*144e0*/  R2UR UR56, R2 ;  /* 0x00000000023872ca */ /* 0x010fe400000e0000 */
[----:B------:R-:W-:Y:S01]  /*144f0*/  R2UR UR57, R3 ;  /* 0x00000000033972ca */ /* 0x000fe200000e0000 */
[----:B------:R-:W-:Y:S02]  /*14500*/  WARPGROUP.DEPBAR.LE gsb0, 0x0 ;  /* 0x00008000000079c5 */ /* 0x000fe40000010000 */
[----:B------:R-:W-:Y:S01]  /*14510*/  WARPGROUP.ARRIVE ;  /* 0x00000000000079c5 */ /* 0x000fe20000000000 */
[----:B--2---:R-:W-:-:S02]  /*14520*/  R2UR UR36, R196 ;  /* 0x00000000c42472ca */ /* 0x004fc400000e0000 */
[----:B------:R-:W-:Y:S02]  /*14530*/  R2UR UR37, R197 ;  /* 0x00000000c52572ca */ /* 0x000fe400000e0000 */
[----:B------:R-:W2:Y:S11]  /*14540*/  LDL.64 R196, [R1] ;  /* 0x0000000001c47983 */ /* 0x000eb60000100a00 */
[----:B------:R-:W-:Y:S01]  /*14550*/  HGMMA.64x96x16.F32 R88, gdesc[UR36], R88, gsb0 ;  /* 0x01600000245879f0 */ /* 0x000fe20008000858 */
[----:B------:R-:W-:-:S02]  /*14560*/  R2UR UR37, R194 ;  /* 0x00000000c22572ca */ /* 0x000fc400000e0000 */
[----:B------:R-:W-:Y:S02]  /*14570*/  R2UR UR36, R195 ;  /* 0x00000000c32472ca */ /* 0x000fe400000e0000 */
[----:B------:R-:W3:Y:S04]  /*14580*/  LDL.64 R194, [R1+0x8] ;  /* 0x0000080001c27983 */ /* 0x000ee80000100a00 */
[----:B------:R0:W5:Y:S01]  /*14590*/  LDL.LU.64 R2, [R1+0x80] ;  /* 0x0000800001027983 */ /* 0x0001620000300a00 */
[----:B------:R-:W-:Y:S02]  /*145a0*/  WARPGROUP.DEPBAR.LE gsb0, 0x0 ;  /* 0x00008000000079c5 */ /* 0x000fe40000010000 */
[----:B------:R-:W-:-:S06]  /*145b0*/  WARPGROUP.ARRIVE ;  /* 0x00000000000079c5 */ /* 0x000fcc0000000000 */
[----:B------:R-:W-:Y:S01]  /*145c0*/  HGMMA.64x96x16.F32 R88, gdesc[UR56], R88, gsb0 ;  /* 0x01600000385879f0 */ /* 0x000fe20008000858 */
[----:B------:R-:W-:Y:S02]  /*145d0*/  R2UR UR58, R14 ;  /* 0x000000000e3a72ca */ /* 0x000fe400000e0000 */
[----:B------:R-:W-:Y:S02]  /*145e0*/  R2UR UR57, R15 ;  /* 0x000000000f3972ca */ /* 0x000fe400000e0000 */
[----:B------:R-:W4:Y:S01]  /*145f0*/  LDL.64 R14, [R1+0x10] ;  /* 0x00001000010e7983 */ /* 0x000f220000100a00 */
[----:B------:R-:W-:Y:S02]  /*14600*/  WARPGROUP.DEPBAR.LE gsb0, 0x0 ;  /* 0x00008000000079c5 */ /* 0x000fe40000010000 */
[----:B------:R-:W-:Y:S01]  /*14610*/  WARPGROUP.ARRIVE ;  /* 0x00000000000079c5 */ /* 0x000fe20000000000 */
[----:B---3--:R-:W-:Y:S02]  /*14620*/  R2UR UR28, R194 ;  /* 0x00000000c21c72ca */ /* 0x008fe400000e0000 */
[----:B------:R-:W-:-:S02]  /*14630*/  R2UR UR29, R195 ;  /* 0x00000000c31d72ca */ /* 0x000fc400000e0000 */
[----:B----4-:R-:W-:Y:S02]  /*14640*/  R2UR UR32, R14 ;  /* 0x000000000e2072ca */ /* 0x010fe400000e0000 */
[----:B------:R-:W-:-:S13]  /*14650*/  R2UR UR33, R15 ;  /* 0x000000000f2172ca */ /* 0x000fda00000e0000 */
[----:B------:R-:W-:Y:S01]  /*14660*/  HGMMA.64x96x16.F32 R88, gdesc[UR32], R88, gsb0 ;  /* 0x01600000205879f0 */ /* 0x000fe20008000858 */
[----:B--2---:R-:W-:Y:S02]  /*14670*/  R2UR UR24, R196 ;  /* 0x00000000c41872ca */ /* 0x004fe400000e0000 */
[----:B------:R-:W-:Y:S01]  /*14680*/  R2UR UR25, R197 ;  /* 0x00000000c51972ca */ /* 0x000fe200000e0000 */
[----:B------:R-:W-:Y:S02]  /*14690*/  WARPGROUP.DEPBAR.LE gsb0, 0x0 ;  /* 0x00008000000079c5 */ /* 0x000fe40000010000 */
[----:B------:R-:W-:-:S06]  /*146a0*/  WARPGROUP.ARRIVE ;  /* 0x00000000000079c5 */ /* 0x000fcc0000000000 */
[----:B------:R-:W-:Y:S03]  /*146b0*/  HGMMA.64x96x16.F32 R88, gdesc[UR28], R88, gsb0 ;  /* 0x016000001c5879f0 */ /* 0x000fe60008000858 */
[----:B------:R-:W-:Y:S02]  /*146c0*/  WARPGROUP.DEPBAR.LE gsb0, 0x0 ;  /* 0x00008000000079c5 */ /* 0x000fe40000010000 */
[----:B------:R-:W-:-:S06]  /*146d0*/  WARPGROUP.ARRIVE ;  /* 0x00000000000079c5 */ /* 0x000fcc0000000000 */
[----:B------:R-:W-:Y:S01]  /*146e0*/  HGMMA.64x96x16.F32 R88, gdesc[UR24], R88, gsb0 ;  /* 0x01600000185879f0 */ /* 0x000fe20008000858 */
[----:B------:R-:W-:Y:S01]  /*146f0*/  UMOV UR20, UR52 ;  /* 0x0000003400147c82 */ /* 0x000fe20008000000 */
[----:B------:R-:W-:Y:S01]  /*14700*/  UMOV UR21, UR53 ;  /* 0x0000003500157c82 */ /* 0x000fe20008000000 */
[----:B------:R-:W-:Y:S02]  /*14710*/  WARPGROUP.DEPBAR.LE gsb0, 0x0 ;  /* 0x00008000000079c5 */ /* 0x000fe40000010000 */
[----:B------:R-:W-:-:S06]  /*14720*/  WARPGROUP.ARRIVE ;  /* 0x00000000000079c5 */ /* 0x000fcc0000000000 */
[----:B------:R-:W-:Y:S01]  /*14730*/  HGMMA.64x96x16.F32 R88, gdesc[UR20], R88, gsb0 ;  /* 0x01600000145879f0 */ /* 0x000fe20008000858 */
[----:B------:R-:W-:Y:S01]  /*14740*/  UMOV UR16, UR48 ;  /* 0x0000003000107c82 */ /* 0x000fe20008000000 */
[----:B------:R-:W-:Y:S01]  /*14750*/  UMOV UR17, UR49 ;  /* 0x0000003100117c82 */ /* 0x000fe20008000000 */
[----:B------:R-:W-:Y:S02]  /*14760*/  R2UR UR45, R198 ;  /* 0x00000000c62d72ca */ /* 0x000fe400000e0000 */
[----:B------:R-:W-:Y:S01]  /*14770*/  R2UR UR44, R6 ;  /* 0x00000000062c72ca */ /* 0x000fe200000e0000 */
[----:B------:R-:W-:Y:S02]  /*14780*/  WARPGROUP.DEPBAR.LE gsb0, 0x0 ;  /* 0x00008000000079c5 */ /* 0x000fe40000010000 */
[----:B------:R-:W-:-:S06]  /*14790*/  WARPGROUP.ARRIVE ;  /* 0x00000000000079c5 */ /* 0x000fcc0000000000 */
[----:B------:R-:W-:Y:S04]  /*147a0*/  HGMMA.64x96x16.F32 R88, gdesc[UR16], R88, gsb0 ;  /* 0x01600000105879f0 */ /* 0x000fe80008000858 */
[----:B------:R-:W-:Y:S01]  /*147b0*/  UMOV UR12, UR44 ;  /* 0x0000002c000c7c82 */ /* 0x000fe20008000000 */
[----:B------:R-:W-:Y:S01]  /*147c0*/  UMOV UR13, UR45 ;  /* 0x0000002d000d7c82 */ /* 0x000fe20008000000 */
        /* <DEDUP_REMOVED lines=10> */
[----:B------:R-:W-:Y:S01]  /*14870*/  R2UR UR39, R21 ;  /* 0x00000000152772ca */ /* 0x000fe200000e0000 */
[----:B------:R-:W-:Y:S02]  /*14880*/  WARPGROUP.DEPBAR.LE gsb0, 0x0 ;  /* 0x00008000000079c5 */ /* 0x000fe40000010000 */
[----:B------:R-:W-:-:S06]  /*14890*/  WARPGROUP.ARRIVE ;  /* 0x00000000000079c5 */ /* 0x000fcc0000000000 */
[----:B------:R-:W-:Y:S01]  /*148a0*/  HGMMA.64x96x16.F32 R88, gdesc[UR8], R88, gsb0 ;  /* 0x01600000085879f0 */ /* 0x000fe20008000858 */
[----:B------:R-:W-:Y:S02]  /*148b0*/  R2UR UR38, R193 ;  /* 0x00000000c12672ca */ /* 0x000fe400000e0000 */
[----:B------:R-:W-:Y:S02]  /*148c0*/  R2UR UR59, R9 ;  /* 0x00000000093b72ca */ /* 0x000fe400000e0000 */
[----:B------:R-:W-:Y:S01]  /*148d0*/  R2UR UR56, R20 ;  /* 0x00000000143872ca */ /* 0x000fe200000e0000 */
[----:B------:R-:W-:Y:S01]  /*148e0*/  FMUL.FTZ R87, R87, R5 ;  /* 0x0000000557577220 */ /* 0x000fe20000410000 */
[----:B------:R-:W-:Y:S02]  /*148f0*/  WARPGROUP.DEPBAR.LE gsb0, 0x0 ;  /* 0x00008000000079c5 */ /* 0x000fe40000010000 */
[----:B0-----:R-:W-:Y:S11]  /*14900*/  @!P0 BRA `(.L_x_632) ;  /* 0x0000000000048947 */ /* 0x001ff60003800000 */
[----:B------:R-:W-:Y:S01]  /*14910*/  BPT.TRAP 0x1 ;  /* 0x000000040000795c */ /* 0x000fe20000300000 */
.L_x_632:
[----:B------:R-:W-:Y:S02]  /*14920*/  SHF.L.U32 R5, R7, 0x1f, RZ ;  /* 0x0000001f07057819 */ /* 0x000fe400000006ff */
[----:B-----5:R-:W-:-:S04]  /*14930*/  LEA R15, R8, R2, 0x3 ;  /* 0x00000002080f7211 */ /* 0x020fc800078e18ff */
[----:B------:R0:W1:Y:S01]  /*14940*/  SYNCS.PHASECHK.TRANS64.TRYWAIT P1, [R15+URZ+0x2a850], R5 ;  /* 0x02a850050f0075a7 */ /* 0x000062000802017f */
[----:B------:R-:W-:Y:S05]  /*14950*/  @!P0 BRA `(.L_x_633) ;  /* 0x0000000000048947 */ /* 0x000fea0003800000 */
[----:B------:R-:W-:Y:S01]  /*14960*/  BPT.TRAP 0x1 ;  /* 0x000000040000795c */ /* 0x000fe20000300000 */
.L_x_633:
[----:B------:R-:W-:Y:S04]  /*14970*/  BSSY B1, `(.L_x_634) ;  /* 0x0000004000017945 */ /* 0x000fe80003800000 */
[----:B-1----:R-:W-:Y:S05]  /*14980*/  @P1 BRA `(.L_x_635) ;  /* 0x0000000000081947 */ /* 0x002fea0003800000 */
[----:B------:R-:W1:Y:S02]  /*14990*/  SYNCS.PHASECHK.TRANS64.TRYWAIT P1, [R15+URZ+0x2a850], R5 ;  /* 0x02a850050f0075a7 */ /* 0x000e64000802017f */
[----:B-1----:R-:W-:Y:S05]  /*149a0*/  @!P1 BRA `(.L_x_636) ;  /* 0x000000d000d49947 */ /* 0x002fea0003800000 */
.L_x_635:
[----:B------:R-:W-:Y:S05]  /*149b0*/  BSYNC B1 ;  /* 0x0000000000017941 */ /* 0x000fea0003800000 */
.L_x_634:
[----:B01----:R-:W-:Y:S01]  /*149c0*/  VIADD R5, R2, 0x400 ;  /* 0x0000040002057836 */ /* 0x003fe20000000000 */
[----:B------:R-:W-:Y:S01]  /*149d0*/  WARPGROUP.ARRIVE ;  /* 0x00000000000079c5 */ /* 0x000fe20000000000 */
[----:B------:R-:W-:Y:S02]  /*149e0*/  IMAD.MOV.U32 R7, RZ, RZ, 0x40000040 ;  /* 0x40000040ff077424 */ /* 0x000fe400078e00ff */
[----:B------:R-:W-:Y:S01]  /*149f0*/  IMAD.MOV.U32 R9, RZ, RZ, 0x40000040 ;  /* 0x40000040ff097424 */ /* 0x000fe200078e00ff */
[----:B------:R-:W-:Y:S02]  /*14a00*/  SHF.R.U32.HI R5, RZ, 0x4, R5 ;  /* 0x00000004ff057819 */ /* 0x000fe40000011605 */
[----:B------:R-:W-:Y:S02]  /*14a10*/  R2UR UR7, R7 ;  /* 0x00000000070772ca */ /* 0x000fe400000e0000 */
[----:B------:R-:W-:Y:S02]  /*14a20*/  LOP3.LUT R5, R5, 0x3fff, RZ, 0xc0, !PT ;  /* 0x00003fff05057812 */ /* 0x000fe400078ec0ff */
[----:B------:R-:W-:-:S02]  /*14a30*/  MOV R7, 0x40000040 ;  /* 0x4000004000077802 */ /* 0x000fc40000000f00 */
[----:B------:R-:W-:-:S05]  /*14a40*/  LOP3.LUT R5, R5, 0x3000000, RZ, 0xfc, !PT ;  /* 0x0300000005057812 */ /* 0x000fca00078efcff */
[----:B------:R-:W-:-:S05]  /*14a50*/  IMAD R6, R8, 0x600, R5 ;  /* 0x0000060008067824 */ /* 0x000fca00078e0205 */
[C---:B------:R-:W-:Y:S02]  /*14a60*/  R2UR UR6, R6.reuse ;  /* 0x00000000060672ca */ /* 0x040fe400000e0000 */
[----:B------:R-:W-:-:S11]  /*14a70*/  IADD3 R8, R6, 0x80, RZ ;  /* 0x0000008006087810 */ /* 0x000fd60007ffe0ff */
[----:B------:R-:W-:Y:S01]  /*14a80*/  HGMMA.64x128x16.F32 R24, R156, gdesc[UR4].tnspB, R24, gsb0 ;  /* 0x41e000049c187df0 */ /* 0x000fe20008000818 */
[----:B------:R-:W-:Y:S01]  /*14a90*/  R2UR UR6, R8 ;  /* 0x00000000080672ca */ /* 0x000fe200000e0000 */
[----:B------:R-:W-:Y:S01]  /*14aa0*/  VIADD R8, R6, 0x100 ;  /* 0x0000010006087836 */ /* 0x000fe20000000000 */
[----:B------:R-:W-:Y:S02]  /*14ab0*/  R2UR UR7, R9 ;  /* 0x00000000090772ca */ /* 0x000fe400000e0000 */
[----:B------:R-:W-:Y:S01]  /*14ac0*/  MOV R9, 0x40000040 ;  /* 0x4000004000097802 */ /* 0x000fe20000000f00 */
[----:B------:R-:W-:Y:S02]  /*14ad0*/  WARPGROUP.DEPBAR.LE gsb0, 0x0 ;  /* 0x00008000000079c5 */ /* 0x000fe40000010000 */
[----:B------:R-:W-:-:S08]  /*14ae0*/  WARPGROUP.ARRIVE ;  /* 0x00000000000079c5 */ /* 0x000fd00000000000 */
[----:B------:R-:W-:Y:S01]  /*14af0*/  HGMMA.64x128x16.F32 R24, R136, gdesc[UR4].tnspB, R24, gsb0 ;  /* 0x41e0000488187df0 */ /* 0x000fe20008000818 */
[----:B------:R-:W-:Y:S01]  /*14b00*/  R2UR UR6, R8 ;  /* 0x00000000080672ca */ /* 0x000fe200000e0000 */
[----:B------:R-:W-:Y:S01]  /*14b10*/  VIADD R8, R6, 0x180 ;  /* 0x0000018006087836 */ /* 0x000fe20000000000 */
[----:B------:R-:W-:Y:S01]  /*14b20*/  R2UR UR7, R9 ;  /* 0x00000000090772ca */ /* 0x000fe200000e0000 */
[----:B------:R-:W-:Y:S01]  /*14b30*/  IMAD.MOV.U32 R9, RZ, RZ, 0x40000040 ;  /* 0x40000040ff097424 */ /* 0x000fe200078e00ff */
[----:B------:R-:W-:Y:S02]  /*14b40*/  WARPGROUP.DEPBAR.LE gsb0, 0x0 ;  /* 0x00008000000079c5 */ /* 0x000fe40000010000 */
[----:B------:R-:W-:-:S09]  /*14b50*/  WARPGROUP.ARRIVE ;  /* 0x00000000000079c5 */ /* 0x000fd20000000000 */
[----:B------:R-:W-:Y:S01]  /*14b60*/  HGMMA.64x128x16.F32 R24, R140, gdesc[UR4].tnspB, R24, gsb0 ;  /* 0x41e000048c187df0 */ /* 0x000fe20008000818 */
[----:B------:R-:W-:Y:S02]  /*14b70*/  R2UR UR6, R8 ;  /* 0x00000000080672ca */ /* 0x000fe400000e0000 */
[----:B------:R-:W-:Y:S01]  /*14b80*/  R2UR UR7, R9 ;  /* 0x00000000090772ca */ /* 0x000fe200000e0000 */
[----:B------:R-:W-:Y:S01]  /*14b90*/  IMAD.MOV.U32 R9, RZ, RZ, 0x40000040 ;  /* 0x40000040ff097424 */ /* 0x000fe200078e00ff */
[C---:B------:R-:W-:Y:S01]  /*14ba0*/  IADD3 R8, R6.reuse, 0x200, RZ ;  /* 0x0000020006087810 */ /* 0x040fe20007ffe0ff */
[----:B------:R-:W-:Y:S01]  /*14bb0*/  VIADD R6, R6, 0x280 ;  /* 0x0000028006067836 */ /* 0x000fe20000000000 */
[----:B------:R-:W-:Y:S02]  /*14bc0*/  WARPGROUP.DEPBAR.LE gsb0, 0x0 ;  /* 0x00008000000079c5 */ /* 0x000fe40000010000 */
[----:B------:R-:W-:-:S07]  /*14bd0*/  WARPGROUP.ARRIVE ;  /* 0x00000000000079c5 */ /* 0x000fce0000000000 */
[----:B------:R-:W-:Y:S01]  /*14be0*/  HGMMA.64x128x16.F32 R24, R144, gdesc[UR4].tnspB, R24, gsb0 ;  /* 0x41e0000490187df0 */ /* 0x000fe20008000818 */
[----:B------:R-:W-:Y:S02]  /*14bf0*/  R2UR UR6, R8 ;  /* 0x00000000080672ca */ /* 0x000fe400000e0000 */
[----:B------:R-:W-:Y:S01]  /*14c00*/  R2UR UR7, R9 ;  /* 0x00000000090772ca */ /* 0x000fe200000e0000 */
[----:B------:R-:W-:Y:S02]  /*14c10*/  WARPGROUP.DEPBAR.LE gsb0, 0x0 ;  /* 0x00008000000079c5 */ /* 0x000fe40000010000 */
[----:B------:R-:W-:-:S10]  /*14c20*/  WARPGROUP.ARRIVE ;  /* 0x00000000000079c5 */ /* 0x000fd40000000000 */
[----:B------:R-:W-:Y:S01]  /*14c30*/  HGMMA.64x128x16.F32 R24, R148, gdesc[UR4].tnspB, R24, gsb0 ;  /* 0x41e0000494187df0 */ /* 0x000fe20008000818 */
[----:B------:R-:W-:Y:S02]  /*14c40*/  R2UR UR6, R6 ;  /* 0x00000000060672ca */ /* 0x000fe400000e0000 */
[----:B------:R-:W-:Y:S01]  /*14c50*/  R2UR UR7, R7 ;  /* 0x00000000070772ca */ /* 0x000fe200000e0000 */
[----:B------:R-:W-:Y:S02]  /*14c60*/  WARPGROUP.DEPBAR.LE gsb0, 0x0 ;  /* 0x00008000000079c5 */ /* 0x000fe40000010000 */
[----:B------:R-:W-:-:S10]  /*14c70*/  WARPGROUP.ARRIVE ;  /* 0x00000000000079c5 */ /* 0x000fd40000000000 */
[----:B------:R-:W-:Y:S03]  /*14c80*/  HGMMA.64x128x16.F32 R24, R152, gdesc[UR4].tnspB, R24, gsb0 ;  /* 0x41e0000498187df0 */ /* 0x000fe60008000818 */
[----:B------:R-:W-:Y:S02]  /*14c90*/  WARPGROUP.DEPBAR.LE gsb0, 0x0 ;  /* 0x00008000000079c5 */ /* 0x000fe40000010000 */
[----:B------:R-:W-:Y:S05]  /*14ca0*/  @!P0 BRA `(.L_x_637) ;  /* 0x0000000000048947 */ /* 0x000fea0003800000 */
[----:B------:R-:W-:Y:S01]  /*14cb0*/  BPT.TRAP 0x1 ;  /* 0x000000040000795c */ /* 0x000fe20000300000 */
.L_x_637:
        /* <DEDUP_REMOVED lines=14> */
[----:B------:R-:W1:Y:S01]  /*14da0*/  MUFU.TANH R8, R8 ;  /* 0x0000000800087308 */ /* 0x000e620000002400 */
        /* <DEDUP_REMOVED lines=16> */
[----:B-1----:R-:W-:Y:S01]  /*14eb0*/  FMNMX.FTZ R6, R8, R6, !PT ;  /* 0x0000000608067209 */ /* 0x002fe20007810000 */
[----:B------:R-:W-:Y:S01]  /*14ec0*/  FMUL.FTZ R111, R114, UR38 ;  /* 0x00000026726f7c20 */ /* 0x000fe20008410000 */
[----:B------:R-:W-:Y:S01]  /*14ed0*/  FMUL.FTZ R113, R116, UR38 ;  /* 0x0000002674717c20 */ /* 0x000fe20008410000 */
[----:B------:R-:W-:Y:S01]  /*14ee0*/  FMUL.FTZ R112, R115, UR38 ;  /* 0x0000002673707c20 */ /* 0x000fe20008410000 */
[----:B------:R-:W-:Y:S01]  /*14ef0*/  FMUL.FTZ R114, R117, UR38 ;  /* 0x0000002675727c20 */ /* 0x000fe20008410000 */
[----:B------:R-:W-:Y:S01]  /*14f00*/  FMUL.FTZ R115, R118, UR38 ;  /* 0x0000002676737c20 */ /* 0x000fe20008410000 */
[----:B------:R-:W-:Y:S01]  /*14f10*/  FMUL.FTZ R117, R120, UR38 ;  /* 0x0000002678757c20 */ /* 0x000fe20008410000 */
[----:B------:R-:W1:Y:S01]  /*14f20*/  MUFU.TANH R21, R21 ;  /* 0x0000001500157308 */ /* 0x000e620000002400 */
[----:B--2---:R-:W-:Y:S01]  /*14f30*/  FMNMX.FTZ R5, R20, R11, !PT ;  /* 0x0000000b14057209 */ /* 0x004fe20007810000 */
        /* <DEDUP_REMOVED lines=19> */
[----:B------:R-:W-:-:S03]  /*15070*/  FMUL.FTZ R132, R135, UR38 ;  /* 0x0000002687847c20 */ /* 0x000fc60008410000 */
        /* <DEDUP_REMOVED lines=81> */
[----:B0-----:R-:W-:-:S05]  /*15590*/  FMNMX.FTZ R6, R130, R6, !PT ;  /* 0x0000000682067209 */ /* 0x001fca0007810000 */
[----:B------:R-:W0:Y:S01]  /*155a0*/  SHFL.BFLY PT, R9, R6, 0x2, 0x1f ;  /* 0x0c401f0006097f89 */ /* 0x000e2200000e0000 */
[----:B-1----:R-:W-:-:S04]  /*155b0*/  FMNMX.FTZ R5, R131, R5, !PT ;  /* 0x0000000583057209 */ /* 0x002fc80007810000 */
[----:B--2---:R-:W-:-:S05]  /*155c0*/  FMNMX.FTZ R14, R132, R5, !PT ;  /* 0x00000005840e7209 */ /* 0x004fca0007810000 */
[----:B------:R-:W1:Y:S01]  /*155d0*/  SHFL.BFLY PT, R5, R14, 0x2, 0x1f ;  /* 0x0c401f000e057f89 */ /* 0x000e6200000e0000 */
[----:B0-----:R-:W-:-:S05]  /*155e0*/  FMNMX.FTZ R6, R6, R9, !PT ;  /* 0x0000000906067209 */ /* 0x001fca0007810000 */
[----:B------:R-:W0:Y:S01]  /*155f0*/  SHFL.BFLY PT, R9, R6, 0x1, 0x1f ;  /* 0x0c201f0006097f89 */ /* 0x000e2200000e0000 */
[----:B-1----:R-:W-:-:S05]  /*15600*/  FMNMX.FTZ R14, R14, R5, !PT ;  /* 0x000000050e0e7209 */ /* 0x002fca0007810000 */
[----:B------:R-:W1:Y:S01]  /*15610*/  SHFL.BFLY PT, R5, R14, 0x1, 0x1f ;  /* 0x0c201f000e057f89 */ /* 0x000e6200000e0000 */
[----:B0-----:R-:W-:Y:S01]  /*15620*/  FMNMX.FTZ R6, R6, R9, !PT ;  /* 0x0000000906067209 */ /* 0x001fe20007810000 */
[----:B------:R-:W-:-:S04]  /*15630*/  IMAD.U32 R9, RZ, RZ, UR39 ;  /* 0x00000027ff097e24 */ /* 0x000fc8000f8e00ff */
[C---:B------:R-:W-:Y:S01]  /*15640*/  FADD.FTZ R94, -R6.reuse, R12 ;  /* 0x0000000c065e7221 */ /* 0x040fe20000010100 */
[----:B------:R-:W-:-:S03]  /*15650*/  FMUL.FTZ R12, R6, R9 ;  /* 0x00000009060c7220 */ /* 0x000fc60000410000 */
[-C--:B------:R-:W-:Y:S01]  /*15660*/  FMUL.FTZ R94, R94, R9.reuse ;  /* 0x000000095e5e7220 */ /* 0x080fe20000410000 */
[-CC-:B------:R-:W-:Y:S01]  /*15670*/  FFMA.FTZ R138, R97, R9.reuse, -R12.reuse ;  /* 0x00000009618a7223 */ /* 0x180fe2000001080c */
[-CC-:B------:R-:W-:Y:S01]  /*15680*/  FFMA.FTZ R97, R98, R9.reuse, -R12.reuse ;  /* 0x0000000962617223 */ /* 0x180fe2000001080c */
[-CC-:B------:R-:W-:Y:S01]  /*15690*/  FFMA.FTZ R156, R7, R9.reuse, -R12.reuse ;  /* 0x00000009079c7223 */ /* 0x180fe2000001080c */
[-CC-:B------:R-:W-:Y:S01]  /*156a0*/  FFMA.FTZ R135, R8, R9.reuse, -R12.reuse ;  /* 0x0000000908877223 */ /* 0x180fe2000001080c */
[--C-:B------:R-:W-:Y:S01]  /*156b0*/  FFMA.FTZ R140, R101, R9, -R12.reuse ;  /* 0x00000009658c7223 */ /* 0x100fe2000001080c */
[----:B------:R-:W-:Y:S01]  /*156c0*/  MUFU.EX2 R94, R94 ;  /* 0x0000005e005e7308 */ /* 0x000fe20000000800 */
[----:B-1----:R-:W-:Y:S01]  /*156d0*/  FMNMX.FTZ R14, R14, R5, !PT ;  /* 0x000000050e0e7209 */ /* 0x002fe20007810000 */
[-CC-:B------:R-:W-:Y:S01]  /*156e0*/  FFMA.FTZ R158, R88, R9.reuse, -R12.reuse ;  /* 0x00000009589e7223 */ /* 0x180fe2000001080c */
[-CC-:B------:R-:W-:Y:S01]  /*156f0*/  FFMA.FTZ R134, R89, R9.reuse, -R12.reuse ;  /* 0x0000000959867223 */ /* 0x180fe2000001080c */
[-CC-:B------:R-:W-:Y:S01]  /*15700*/  FFMA.FTZ R136, R92, R9.reuse, -R12.reuse ;  /* 0x000000095c887223 */ /* 0x180fe2000001080c */
[-CC-:B------:R-:W-:Y:S01]  /*15710*/  FFMA.FTZ R133, R93, R9.reuse, -R12.reuse ;  /* 0x000000095d857223 */ /* 0x180fe2000001080c */
[C---:B------:R-:W-:Y:S01]  /*15720*/  FADD.FTZ R5, -R14.reuse, R11 ;  /* 0x0000000b0e057221 */ /* 0x040fe20000010100 */
[-C--:B------:R-:W-:Y:S01]  /*15730*/  FMUL.FTZ R98, R14, R9.reuse ;  /* 0x000000090e627220 */ /* 0x080fe20000410000 */
[----:B------:R-:W0:Y:S01]  /*15740*/  MUFU.EX2 R156, R156 ;  /* 0x0000009c009c7308 */ /* 0x000e220000000800 */
[-C--:B------:R-:W-:Y:S01]  /*15750*/  FFMA.FTZ R93, R102, R9.reuse, -R12 ;  /* 0x00000009665d7223 */ /* 0x080fe2000001080c */
[-C--:B------:R-:W-:Y:S01]  /*15760*/  FMUL.FTZ R5, R5, R9.reuse ;  /* 0x0000000905057220 */ /* 0x080fe20000410000 */
[-CC-:B------:R-:W-:Y:S01]  /*15770*/  FFMA.FTZ R157, R20, R9.reuse, -R98.reuse ;  /* 0x00000009149d7223 */ /* 0x180fe20000010862 */
[-CC-:B------:R-:W-:Y:S01]  /*15780*/  FFMA.FTZ R101, R21, R9.reuse, -R98.reuse ;  /* 0x0000000915657223 */ /* 0x180fe20000010862 */
[-CC-:B------:R-:W-:Y:S01]  /*15790*/  FFMA.FTZ R159, R90, R9.reuse, -R98.reuse ;  /* 0x000000095a9f7223 */ /* 0x180fe20000010862 */
[-CC-:B------:R-:W-:Y:S01]  /*157a0*/  FFMA.FTZ R91, R91, R9.reuse, -R98.reuse ;  /* 0x000000095b5b7223 */ /* 0x180fe20000010862 */
[----:B------:R-:W-:Y:S01]  /*157b0*/  FFMA.FTZ R137, R95, R9, -R98 ;  /* 0x000000095f897223 */ /* 0x000fe20000010862 */
[----:B------:R-:W-:Y:S01]  /*157c0*/  MUFU.EX2 R5, R5 ;  /* 0x0000000500057308 */ /* 0x000fe20000000800 */
[----:B------:R-:W-:-:S02]  /*157d0*/  VIADD R95, R13, 0x2a840 ;  /* 0x0002a8400d5f7836 */ /* 0x000fc40000000000 */
[-CC-:B------:R-:W-:Y:S01]  /*157e0*/  FFMA.FTZ R90, R96, R9.reuse, -R98.reuse ;  /* 0x00000009605a7223 */ /* 0x180fe20000010862 */
[-CC-:B------:R-:W-:Y:S01]  /*157f0*/  FFMA.FTZ R139, R99, R9.reuse, -R98.reuse ;  /* 0x00000009638b7223 */ /* 0x180fe20000010862 */
[-CC-:B------:R-:W-:Y:S01]  /*15800*/  FFMA.FTZ R21, R100, R9.reuse, -R98.reuse ;  /* 0x0000000964157223 */ /* 0x180fe20000010862 */
[-CC-:B------:R-:W-:Y:S01]  /*15810*/  FFMA.FTZ R141, R103, R9.reuse, -R98.reuse ;  /* 0x00000009678d7223 */ /* 0x180fe20000010862 */
[----:B------:R-:W-:Y:S01]  /*15820*/  PRMT R95, R183, 0x654, R95 ;  /* 0x00000654b75f7816 */ /* 0x000fe2000000005f */
[----:B------:R-:W-:Y:S01]  /*15830*/  FFMA.FTZ R20, R104, R9, -R98 ;  /* 0x0000000968147223 */ /* 0x000fe20000010862 */
[----:B------:R-:W1:Y:S01]  /*15840*/  MUFU.EX2 R157, R157 ;  /* 0x0000009d009d7308 */ /* 0x000e620000000800 */
[----:B0-----:R-:W-:Y:S01]  /*15850*/  FFMA.FTZ R3, R94, R3, R156 ;  /* 0x000000035e037223 */ /* 0x001fe2000001009c */
[----:B------:R0:W-:Y:S01]  /*15860*/  SYNCS.ARRIVE.TRANS64.RED.A1T0 RZ, [R95+URZ], RZ ;  /* 0x000000ff5fff79a7 */ /* 0x0001e2000810043f */
[-CC-:B------:R-:W-:Y:S01]  /*15870*/  FFMA.FTZ R143, R107, R9.reuse, -R98.reuse ;  /* 0x000000096b8f7223 */ /* 0x180fe20000010862 */
[-CC-:B------:R-:W-:Y:S01]  /*15880*/  FFMA.FTZ R108, R108, R9.reuse, -R98.reuse ;  /* 0x000000096c6c7223 */ /* 0x180fe20000010862 */
[-CC-:B------:R-:W-:Y:S01]  /*15890*/  FFMA.FTZ R145, R111, R9.reuse, -R98.reuse ;  /* 0x000000096f917223 */ /* 0x180fe20000010862 */
[-CC-:B------:R-:W-:Y:S01]  /*158a0*/  FFMA.FTZ R99, R112, R9.reuse, -R98.reuse ;  /* 0x0000000970637223 */ /* 0x180fe20000010862 */
[-CC-:B------:R-:W-:Y:S01]  /*158b0*/  FFMA.FTZ R147, R115, R9.reuse, -R98.reuse ;  /* 0x0000000973937223 */ /* 0x180fe20000010862 */
[----:B------:R-:W2:Y:S01]  /*158c0*/  MUFU.EX2 R135, R135 ;  /* 0x0000008700877308 */ /* 0x000ea20000000800 */
[-CC-:B------:R-:W-:Y:S01]  /*158d0*/  FFMA.FTZ R102, R116, R9.reuse, -R98.reuse ;  /* 0x0000000974667223 */ /* 0x180fe20000010862 */
[-CC-:B------:R-:W-:Y:S01]  /*158e0*/  FFMA.FTZ R149, R119, R9.reuse, -R98.reuse ;  /* 0x0000000977957223 */ /* 0x180fe20000010862 */
[-CC-:B------:R-:W-:Y:S01]  /*158f0*/  FFMA.FTZ R100, R120, R9.reuse, -R98.reuse ;  /* 0x0000000978647223 */ /* 0x180fe20000010862 */
[-CC-:B------:R-:W-:Y:S01]  /*15900*/  FFMA.FTZ R151, R123, R9.reuse, -R98.reuse ;  /* 0x000000097b977223 */ /* 0x180fe20000010862 */
[-CC-:B------:R-:W-:Y:S01]  /*15910*/  FFMA.FTZ R124, R124, R9.reuse, -R98.reuse ;  /* 0x000000097c7c7223 */ /* 0x180fe20000010862 */
[-CC-:B------:R-:W-:Y:S01]  /*15920*/  FFMA.FTZ R153, R127, R9.reuse, -R98.reuse ;  /* 0x000000097f997223 */ /* 0x180fe20000010862 */
[-CC-:B------:R-:W-:Y:S01]  /*15930*/  FFMA.FTZ R96, R128, R9.reuse, -R98.reuse ;  /* 0x0000000980607223 */ /* 0x180fe20000010862 */
[----:B------:R-:W3:Y:S01]  /*15940*/  MUFU.EX2 R101, R101 ;  /* 0x0000006500657308 */ /* 0x000ee20000000800 */
[----:B-1----:R-:W-:Y:S01]  /*15950*/  FFMA.FTZ R0, R5, R0, R157 ;  /* 0x0000000005007223 */ /* 0x002fe2000001009d */
[-CC-:B------:R-:W-:Y:S01]  /*15960*/  FFMA.FTZ R155, R131, R9.reuse, -R98.reuse ;  /* 0x00000009839b7223 */ /* 0x180fe20000010862 */
[-C--:B0-----:R-:W-:Y:S01]  /*15970*/  FFMA.FTZ R95, R132, R9.reuse, -R98 ;  /* 0x00000009845f7223 */ /* 0x081fe20000010862 */
[-CC-:B------:R-:W-:Y:S01]  /*15980*/  FFMA.FTZ R142, R105, R9.reuse, -R12.reuse ;  /* 0x00000009698e7223 */ /* 0x180fe2000001080c */
[-CC-:B------:R-:W-:Y:S01]  /*15990*/  FFMA.FTZ R92, R106, R9.reuse, -R12.reuse ;  /* 0x000000096a5c7223 */ /* 0x180fe2000001080c */
[-CC-:B------:R-:W-:Y:S01]  /*159a0*/  FFMA.FTZ R144, R109, R9.reuse, -R12.reuse ;  /* 0x000000096d907223 */ /* 0x180fe2000001080c */
[-CC-:B------:R-:W-:Y:S01]  /*159b0*/  FFMA.FTZ R89, R110, R9.reuse, -R12.reuse ;  /* 0x000000096e597223 */ /* 0x180fe2000001080c */
[----:B------:R-:W0:Y:S01]  /*159c0*/  MUFU.EX2 R158, R158 ;  /* 0x0000009e009e7308 */ /* 0x000e220000000800 */
[----:B--2---:R-:W-:Y:S01]  /*159d0*/  FADD.FTZ R3, R135, R3 ;  /* 0x0000000387037221 */ /* 0x004fe20000010000 */
[-CC-:B------:R-:W-:Y:S01]  /*159e0*/  FFMA.FTZ R146, R113, R9.reuse, -R12.reuse ;  /* 0x0000000971927223 */ /* 0x180fe2000001080c */
[-CC-:B------:R-:W-:Y:S01]  /*159f0*/  FFMA.FTZ R88, R114, R9.reuse, -R12.reuse ;  /* 0x0000000972587223 */ /* 0x180fe2000001080c */
[-CC-:B------:R-:W-:Y:S01]  /*15a00*/  FFMA.FTZ R148, R117, R9.reuse, -R12.reuse ;  /* 0x0000000975947223 */ /* 0x180fe2000001080c */
[-CC-:B------:R-:W-:Y:S01]  /*15a10*/  FFMA.FTZ R11, R118, R9.reuse, -R12.reuse ;  /* 0x00000009760b7223 */ /* 0x180fe2000001080c */
[-CC-:B------:R-:W-:Y:S01]  /*15a20*/  FFMA.FTZ R150, R121, R9.reuse, -R12.reuse ;  /* 0x0000000979967223 */ /* 0x180fe2000001080c */
[-C--:B------:R-:W-:Y:S01]  /*15a30*/  FFMA.FTZ R8, R122, R9.reuse, -R12 ;  /* 0x000000097a087223 */ /* 0x080fe2000001080c */
[----:B------:R-:W1:Y:S01]  /*15a40*/  MUFU.EX2 R159, R159 ;  /* 0x0000009f009f7308 */ /* 0x000e620000000800 */
[----:B---3--:R-:W-:Y:S01]  /*15a50*/  FADD.FTZ R98, R101, R0 ;  /* 0x0000000065627221 */ /* 0x008fe20000010000 */
[-CC-:B------:R-:W-:Y:S01]  /*15a60*/  FFMA.FTZ R152, R125, R9.reuse, -R12.reuse ;  /* 0x000000097d987223 */ /* 0x180fe2000001080c */
[-CC-:B------:R-:W-:Y:S01]  /*15a70*/  FFMA.FTZ R7, R126, R9.reuse, -R12.reuse ;  /* 0x000000097e077223 */ /* 0x180fe2000001080c */
[-CC-:B------:R-:W-:Y:S01]  /*15a80*/  FFMA.FTZ R154, R129, R9.reuse, -R12.reuse ;  /* 0x00000009819a7223 */ /* 0x180fe2000001080c */
[----:B------:R-:W-:-:S03]  /*15a90*/  FFMA.FTZ R12, R130, R9, -R12 ;  /* 0x00000009820c7223 */ /* 0x000fc6000001080c */
        /* <DEDUP_REMOVED lines=83> */
[----:B--2---:R-:W-:Y:S01]  /*15fd0*/  FADD.FTZ R103, R155, R3 ;  /* 0x000000039b677221 */ /* 0x004fe20000010000 */
[----:B0-----:R-:W-:-:S03]  /*15fe0*/  FADD.FTZ R3, R12, R0 ;  /* 0x000000000c037221 */ /* 0x001fc60000010000 */
[----:B-1----:R-:W-:Y:S01]  /*15ff0*/  FADD.FTZ R0, R95, R103 ;  /* 0x000000675f007221 */ /* 0x002fe20000010000 */
[----:B------:R-:W-:Y:S06]  /*16000*/  @!P0 BRA `(.L_x_638) ;  /* 0x0000000000048947 */ /* 0x000fec0003800000 */
[----:B------:R-:W-:Y:S01]  /*16010*/  BPT.TRAP 0x1 ;  /* 0x000000040000795c */ /* 0x000fe20000300000 */
.L_x_638:
[C---:B------:R-:W-:Y:S01]  /*16020*/  ISETP.GT.AND P1, PT, R10.reuse, R182, PT ;  /* 0x000000b60a00720c */ /* 0x040fe20003f24270 */
[----:B------:R-:W-:Y:S01]  /*16030*/  VIADD R10, R10, 0xffffffff ;  /* 0xffffffff0a0a7836 */ /* 0x000fe20000000000 */
[----:B------:R-:W-:Y:S02]  /*16040*/  IADD3 R15, R15, 0x2a860, RZ ;  /* 0x0002a8600f0f7810 */ /* 0x000fe40007ffe0ff */
[----:B------:R-:W-:Y:S01]  /*16050*/  F2FP.F16.F32.PACK_AB R148, R11, R148 ;  /* 0x000000940b94723e */ /* 0x000fe200000000ff */
[----:B------:R-:W-:Y:S01]  /*16060*/  IMAD.MOV.U32 R11, RZ, RZ, R14 ;  /* 0x000000ffff0b7224 */ /* 0x000fe200078e000e */
[----:B------:R-:W-:Y:S02]  /*16070*/  PRMT R15, R183, 0x654, R15 ;  /* 0x00000654b70f7816 */ /* 0x000fe4000000000f */
[----:B------:R-:W-:Y:S01]  /*16080*/  F2FP.F16.F32.PACK_AB R150, R8, R150 ;  /* 0x000000960896723e */ /* 0x000fe200000000ff */
[----:B------:R-:W-:Y:S01]  /*16090*/  IMAD.MOV.U32 R8, RZ, RZ, R174 ;  /* 0x000000ffff087224 */ /* 0x000fe200078e00ae */
[----:B------:R0:W-:Y:S01]  /*160a0*/  SYNCS.ARRIVE.TRANS64.RED.A1T0 RZ, [R15+URZ], RZ ;  /* 0x000000ff0fff79a7 */ /* 0x0001e2000810043f */
        /* <DEDUP_REMOVED lines=24> */
[----:B0-----:R-:W-:Y:S06]  /*16230*/  @P1 BRA `(.L_x_639) ;  /* 0xffffffd800441947 */ /* 0x001fec000383ffff */
.L_x_626:
[----:B------:R-:W-:Y:S05]  /*16240*/  BSYNC B0 ;  /* 0x0000000000007941 */ /* 0x000fea0003800000 */
.L_x_625:
        /* <DEDUP_REMOVED lines=67> */
.L_x_640:
[----:B------:R-:W-:Y:S02]  /*16680*/  LEA R7, R174, R2, 0x3 ;  /* 0x00000002ae077211 */ /* 0x000fe400078e18ff */
[----:B------:R-:W-:-:S04]  /*16690*/  SHF.L.U32 R4, R181, 0x1f, RZ ;  /* 0x0000001fb5047819 */ /* 0x000fc800000006ff */
[----:B------:R0:W1:Y:S01]  /*166a0*/  SYNCS.PHASECHK.TRANS64.TRYWAIT P1, [R7+URZ+0x2a850], R4 ;  /* 0x02a85004070075a7 */ /* 0x000062000802017f */
[----:B------:R-:W-:Y:S05]  /*166b0*/  @!P0 BRA `(.L_x_641) ;  /* 0x0000000000048947 */ /* 0x000fea0003800000 */
[----:B------:R-:W-:Y:S01]  /*166c0*/  BPT.TRAP 0x1 ;  /* 0x000000040000795c */ /* 0x000fe20000300000 */
.L_x_641:
[----:B------:R-:W-:Y:S01]  /*166d0*/  VIADD R2, R2, 0x400 ;  /* 0x0000040002027836 */ /* 0x000fe20000000000 */
[----:B------:R-:W-:Y:S04]  /*166e0*/  BSSY B0, `(.L_x_642) ;  /* 0x0000008000007945 */ /* 0x000fe80003800000 */
[----:B------:R-:W-:-:S04]  /*166f0*/  SHF.R.U32.HI R2, RZ, 0x4, R2 ;  /* 0x00000004ff027819 */ /* 0x000fc80000011602 */
[----:B------:R-:W-:-:S04]  /*16700*/  LOP3.LUT R2, R2, 0x3fff, RZ, 0xc0, !PT ;  /* 0x00003fff02027812 */ /* 0x000fc800078ec0ff */
[----:B------:R-:W-:-:S05]  /*16710*/  LOP3.LUT R5, R2, 0x3000000, RZ, 0xfc, !PT ;  /* 0x0300000002057812 */ /* 0x000fca00078efcff */
[----:B------:R-:W-:Y:S01]  /*16720*/  IMAD R2, R174, 0x600, R5 ;  /* 0x00000600ae027824 */ /* 0x000fe200078e0205 */
[----:B-1----:R-:W-:Y:S06]  /*16730*/  @P1 BRA `(.L_x_643) ;  /* 0x0000000000081947 */ /* 0x002fec0003800000 */
[----:B------:R-:W1:Y:S02]  /*16740*/  SYNCS.PHASECHK.TRANS64.TRYWAIT P1, [R7+URZ+0x2a850], R4 ;  /* 0x02a85004070075a7 */ /* 0x000e64000802017f */
[----:B-1----:R-:W-:Y:S05]  /*16750*/  @!P1 BRA `(.L_x_644) ;  /* 0x000000b4007c9947 */ /* 0x002fea0003800000 */
.L_x_643:
[----:B------:R-:W-:Y:S05]  /*16760*/  BSYNC B0 ;  /* 0x0000000000007941 */ /* 0x000fea0003800000 */
.L_x_642:
[----:B01----:R-:W-:Y:S01]  /*16770*/  IMAD.MOV.U32 R4, RZ, RZ, R2 ;  /* 0x000000ffff047224 */ /* 0x003fe200078e0002 */
[----:B------:R-:W-:Y:S01]  /*16780*/  MOV R5, 0x40000040 ;  /* 0x4000004000057802 */ /* 0x000fe20000000f00 */
[----:B------:R-:W-:-:S03]  /*16790*/  WARPGROUP.ARRIVE ;  /* 0x00000000000079c5 */ /* 0x000fc60000000000 */
[----:B------:R-:W-:Y:S01]  /*167a0*/  R2UR UR6, R4 ;  /* 0x00000000040672ca */ /* 0x000fe200000e0000 */
[----:B------:R-:W-:Y:S01]  /*167b0*/  VIADD R4, R2, 0x80 ;  /* 0x0000008002047836 */ /* 0x000fe20000000000 */
[----:B------:R-:W-:Y:S01]  /*167c0*/  R2UR UR7, R5 ;  /* 0x00000000050772ca */ /* 0x000fe200000e0000 */
[----:B------:R-:W-:-:S12]  /*167d0*/  IMAD.MOV.U32 R5, RZ, RZ, 0x40000040 ;  /* 0x40000040ff057424 */ /* 0x000fd800078e00ff */
[----:B------:R-:W-:Y:S01]  /*167e0*/  HGMMA.64x128x16.F32 R24, R156, gdesc[UR4].tnspB, R24, gsb0 ;  /* 0x41e000049c187df0 */ /* 0x000fe20008000818 */
[----:B------:R-:W-:Y:S02]  /*167f0*/  R2UR UR6, R4 ;  /* 0x00000000040672ca */ /* 0x000fe400000e0000 */
[----:B------:R-:W-:Y:S01]  /*16800*/  R2UR UR7, R5 ;  /* 0x00000000050772ca */ /* 0x000fe200000e0000 */
[----:B------:R-:W-:Y:S01]  /*16810*/  IMAD.MOV.U32 R5, RZ, RZ, 0x40000040 ;  /* 0x40000040ff057424 */ /* 0x000fe200078e00ff */
[----:B------:R-:W-:Y:S01]  /*16820*/  IADD3 R4, R2, 0x100, RZ ;  /* 0x0000010002047810 */ /* 0x000fe20007ffe0ff */
[----:B------:R-:W-:Y:S02]  /*16830*/  WARPGROUP.DEPBAR.LE gsb0, 0x0 ;  /* 0x00008000000079c5 */ /* 0x000fe40000010000 */
[----:B------:R-:W-:-:S08]  /*16840*/  WARPGROUP.ARRIVE ;  /* 0x00000000000079c5 */ /* 0x000fd00000000000 */
        /* <DEDUP_REMOVED lines=18> */
[----:B------:R-:W-:Y:S02]  /*16970*/  IADD3 R4, R2, 0x280, RZ ;  /* 0x0000028002047810 */ /* 0x000fe40007ffe0ff */
[----:B------:R-:W0:Y:S01]  /*16980*/  SHFL.BFLY PT, R2, R3, 0x2, 0x1f ;  /* 0x0c401f0003027f89 */ /* 0x000e2200000e0000 */
[----:B------:R-:W-:Y:S02]  /*16990*/  WARPGROUP.DEPBAR.LE gsb0, 0x0 ;  /* 0x00008000000079c5 */ /* 0x000fe40000010000 */
[----:B------:R-:W-:-:S06]  /*169a0*/  WARPGROUP.ARRIVE ;  /* 0x00000000000079c5 */ /* 0x000fcc0000000000 */
[----:B------:R-:W-:Y:S01]  /*169b0*/  HGMMA.64x128x16.F32 R24, R148, gdesc[UR4].tnspB, R24, gsb0 ;  /* 0x41e0000494187df0 */ /* 0x000fe20008000818 */
[----:B------:R-:W-:Y:S01]  /*169c0*/  R2UR UR6, R4 ;  /* 0x00000000040672ca */ /* 0x000fe200000e0000 */
[----:B0-----:R-:W-:Y:S01]  /*169d0*/  FADD.FTZ R4, R2, R3 ;  /* 0x0000000302047221 */ /* 0x001fe20000010000 */
[----:B------:R-:W-:Y:S01]  /*169e0*/  R2UR UR7, R5 ;  /* 0x00000000050772ca */ /* 0x000fe200000e0000 */
[----:B------:R-:W-:Y:S01]  /*169f0*/  IMAD.MOV.U32 R3, RZ, RZ, -0x800000 ;  /* 0xff800000ff037424 */ /* 0x000fe200078e00ff */
[----:B------:R-:W0:Y:S01]  /*16a00*/  SHFL.BFLY PT, R5, R0, 0x2, 0x1f ;  /* 0x0c401f0000057f89 */ /* 0x000e2200000e0000 */
[----:B------:R-:W-:Y:S01]  /*16a10*/  MOV R2, RZ ;  /* 0x000000ff00027202 */ /* 0x000fe20000000f00 */
[----:B0-----:R-:W-:Y:S01]  /*16a20*/  FADD.FTZ R8, R5, R0 ;  /* 0x0000000005087221 */ /* 0x001fe20000010000 */
        /* <DEDUP_REMOVED lines=20> */
[----:B------:R-:W-:Y:S03]  /*16b70*/  HGMMA.64x128x16.F32 R24, R152, gdesc[UR4].tnspB, R24, gsb0 ;  /* 0x41e0000498187df0 */ /* 0x000fe60008000818 */
[----:B------:R-:W-:Y:S02]  /*16b80*/  WARPGROUP.DEPBAR.LE gsb0, 0x0 ;  /* 0x00008000000079c5 */ /* 0x000fe40000010000 */
[----:B--23--:R-:W-:Y:S05]  /*16b90*/  @!P0 BRA `(.L_x_645) ;  /* 0x0000000000048947 */ /* 0x00cfea0003800000 */
[----:B------:R-:W-:Y:S01]  /*16ba0*/  BPT.TRAP 0x1 ;  /* 0x000000040000795c */ /* 0x000fe20000300000 */
.L_x_645:
[----:B------:R-:W-:Y:S01]  /*16bb0*/  IADD3 R4, R7, 0x2a860, RZ ;  /* 0x0002a86007047810 */ /* 0x000fe20007ffe0ff */
[----:B------:R-:W-:Y:S02]  /*16bc0*/  VIADD R174, R174, 0x1 ;  /* 0x00000001aeae7836 */ /* 0x000fe40000000000 */
[-C--:B------:R-:W-:Y:S01]  /*16bd0*/  FMUL.FTZ R20, R24, R5.reuse ;  /* 0x0000000518147220 */ /* 0x080fe20000410000 */
[-C--:B------:R-:W-:Y:S01]  /*16be0*/  FMUL.FTZ R21, R25, R5.reuse ;  /* 0x0000000519157220 */ /* 0x080fe20000410000 */
[----:B------:R-:W-:Y:S01]  /*16bf0*/  PRMT R4, R183, 0x654, R4 ;  /* 0x00000654b7047816 */ /* 0x000fe20000000004 */
[-C--:B------:R-:W-:Y:S01]  /*16c00*/  FMUL.FTZ R88, R28, R5.reuse ;  /* 0x000000051c587220 */ /* 0x080fe20000410000 */
[----:B------:R-:W-:Y:S01]  /*16c10*/  ISETP.NE.AND P1, PT, R174, 0x2, PT ;  /* 0x00000002ae00780c */ /* 0x000fe20003f25270 */
[-C--:B------:R-:W-:Y:S01]  /*16c20*/  FMUL.FTZ R89, R29, R5.reuse ;  /* 0x000000051d597220 */ /* 0x080fe20000410000 */
[----:B------:R1:W-:Y:S01]  /*16c30*/  SYNCS.ARRIVE.TRANS64.RED.A1T0 RZ, [R4+URZ], RZ ;  /* 0x000000ff04ff79a7 */ /* 0x0003e2000810043f */
[-C--:B------:R-:W-:Y:S01]  /*16c40*/  FMUL.FTZ R90, R32, R5.reuse ;  /* 0x00000005205a7220 */ /* 0x080fe20000410000 */
[-C--:B------:R-:W-:Y:S01]  /*16c50*/  FMUL.FTZ R91, R33, R5.reuse ;  /* 0x00000005215b7220 */ /* 0x080fe20000410000 */
[-C--:B------:R-:W-:Y:S01]  /*16c60*/  FMUL.FTZ R36, R36, R5.reuse ;  /* 0x0000000524247220 */ /* 0x080fe20000410000 */
[-C--:B------:R-:W-:Y:S01]  /*16c70*/  FMUL.FTZ R37, R37, R5.reuse ;  /* 0x0000000525257220 */ /* 0x080fe20000410000 */
[-C--:B------:R-:W-:Y:S01]  /*16c80*/  FMUL.FTZ R40, R40, R5.reuse ;  /* 0x0000000528287220 */ /* 0x080fe20000410000 */
[-C--:B------:R-:W-:Y:S01]  /*16c90*/  FMUL.FTZ R41, R41, R5.reuse ;  /* 0x0000000529297220 */ /* 0x080fe20000410000 */
[-C--:B------:R-:W-:Y:S01]  /*16ca0*/  FMUL.FTZ R44, R44, R5.reuse ;  /* 0x000000052c2c7220 */ /* 0x080fe20000410000 */
[----:B-1----:R-:W-:Y:S01]  /*16cb0*/  SEL R4, RZ, 0x1, P1 ;  /* 0x00000001ff047807 */ /* 0x002fe20000800000 */
        /* <DEDUP_REMOVED lines=22> */
[-C--:B0-----:R-:W-:Y:S01]  /*16e20*/  FMUL.FTZ R94, R26, R2.reuse ;  /* 0x000000021a5e7220 */ /* 0x081fe20000410000 */
        /* <DEDUP_REMOVED lines=31> */
[----:B------:R-:W-:Y:S01]  /*17020*/  LOP3.LUT R181, R181, R4, RZ, 0x3c, !PT ;  /* 0x00000004b5b57212 */ /* 0x000fe200078e3cff */
[----:B------:R-:W-:Y:S01]  /*17030*/  VIADD R191, R191, 0x1 ;  /* 0x00000001bfbf7836 */ /* 0x000fe20000000000 */
[----:B------:R-:W-:-:S07]  /*17040*/  SEL R174, R174, RZ, P1 ;  /* 0x000000ffaeae7207 */ /* 0x000fce0000800000 */
.L_x_567:
[----:B------:R-:W1:Y:S08]  /*17050*/  S2UR UR4, SR_CgaCtaId ;  /* 0x00000000000479c3 */ /* 0x000e700000008800 */
[----:B------:R-:W-:Y:S01]  /*17060*/  BAR.SYNC.DEFER_BLOCKING 0x5, 0x180 ;  /* 0x0146000000007b1d */ /* 0x000fe20000010000 */
[----:B------:R-:W-:-:S05]  /*17070*/  MOV R2, 0x400 ;  /* 0x0000040000027802 */ /* 0x000fca0000000f00 */
[----:B------:R-:W-:Y:S01]  /*17080*/  BSSY B0, `(.L_x_646) ;  /* 0x00002db000007945 */ /* 0x000fe20003800000 */
[----:B-1----:R-:W-:-:S04]  /*17090*/  MOV R183, UR4 ;  /* 0x0000000400b77c02 */ /* 0x002fc80008000f00 */
[----:B------:R-:W-:-:S05]  /*170a0*/  LEA R2, R183, R2, 0x18 ;  /* 0x00000002b7027211 */ /* 0x000fca00078ec0ff */
[----:B------:R1:W2:Y:S01]  /*170b0*/  LDS.128 R144, [R2+0x2a8d0] ;  /* 0x02a8d00002907984 */ /* 0x0002a20000000c00 */
[----:B------:R-:W-:Y:S06]  /*170c0*/  BAR.ARV 0x4, 0x180 ;  /* 0x0106000000007b1d */ /* 0x000fec0000002000 */
[----:B------:R-:W-:Y:S05]  /*170d0*/  @P0 BRA `(.L_x_647) ;  /* 0x00000020006c0947 */ /* 0x000fea0003800000 */
[----:B------:R-:W4:Y:S01]  /*170e0*/  LDL R4, [R1+0x70] ;  /* 0x0000700001047983 */ /* 0x000f220000100800 */
[----:B------:R-:W0:Y:S01]  /*170f0*/  S2R R5, SR_SWINHI ;  /* 0x0000000000057919 */ /* 0x000e220000002f00 */
[----:B------:R-:W-:Y:S01]  /*17100*/  F2FP.F16.F32.PACK_AB R32, R93, R92 ;  /* 0x0000005c5d20723e */ /* 0x000fe200000000ff */
[----:B------:R-:W-:Y:S01]  /*17110*/  ULDC.64 UR6, c[0x0][0xc00] ;  /* 0x0003000000067ab9 */ /* 0x000fe20000000a00 */
[----:B------:R-:W-:Y:S01]  /*17120*/  ULDC.64 UR4, c[0x0][0xc08] ;  /* 0x0003020000047ab9 */ /* 0x000fe20000000a00 */
[----:B------:R-:W2:Y:S01]  /*17130*/  LDL R104, [R1+0x6c] ;  /* 0x00006c0001687983 */ /* 0x000ea20000100800 */
[----:B------:R-:W-:Y:S02]  /*17140*/  MOV R72, R2 ;  /* 0x0000000200487202 */ /* 0x000fe40000000f00 */
[----:B0-----:R-:W-:Y:S01]  /*17150*/  MOV R73, R5 ;  /* 0x0000000500497202 */ /* 0x001fe20000000f00 */
[----:B------:R-:W-:Y:S02]  /*17160*/  BAR.SYNC.DEFER_BLOCKING 0x1, 0x100 ;  /* 0x0044000000007b1d */ /* 0x000fe40000010000 */
[----:B----4-:R-:W-:-:S03]  /*17170*/  IMAD.WIDE R8, R4, 0x2, R72 ;  /* 0x0000000204087825 */ /* 0x010fc600078e0248 */
[C---:B------:R-:W-:Y:S02]  /*17180*/  LOP3.LUT R11, R8.reuse, 0x380, RZ, 0xc0, !PT ;  /* 0x00000380080b7812 */ /* 0x040fe400078ec0ff */
[C---:B------:R-:W-:Y:S02]  /*17190*/  IADD3 R35, P4, R8.reuse, 0x60, RZ ;  /* 0x0000006008237810 */ /* 0x040fe40007f9e0ff */
[----:B------:R-:W-:Y:S02]  /*171a0*/  SHF.R.U64 R11, R11, 0x3, RZ ;  /* 0x000000030b0b7819 */ /* 0x000fe400000012ff */
[C---:B------:R-:W-:Y:S02]  /*171b0*/  IADD3 R14, P3, R8.reuse, 0x4000, RZ ;  /* 0x00004000080e7810 */ /* 0x040fe40007f7e0ff */
[C---:B---3--:R-:W-:Y:S02]  /*171c0*/  IADD3 R31, P6, R8.reuse, 0x20, RZ ;  /* 0x00000020081f7810 */ /* 0x048fe40007fde0ff */
[----:B------:R-:W-:-:S02]  /*171d0*/  IADD3 R33, P5, R8, 0x40, RZ ;  /* 0x0000004008217810 */ /* 0x000fc40007fbe0ff */
[C---:B------:R-:W-:Y:S02]  /*171e0*/  IADD3 R101, P2, R8.reuse, 0x4020, RZ ;  /* 0x0000402008657810 */ /* 0x040fe40007f5e0ff */
[C---:B------:R-:W-:Y:S02]  /*171f0*/  IADD3 R103, P1, R8.reuse, 0x4040, RZ ;  /* 0x0000404008677810 */ /* 0x040fe40007f3e0ff */
[----:B------:R-:W-:Y:S02]  /*17200*/  IADD3 R105, P0, R8, 0x4060, RZ ;  /* 0x0000406008697810 */ /* 0x000fe40007f1e0ff */
[----:B------:R-:W-:Y:S02]  /*17210*/  LOP3.LUT R8, R11, R8, RZ, 0x3c, !PT ;  /* 0x000000080b087212 */ /* 0x000fe400078e3cff */
[----:B------:R-:W-:Y:S02]  /*17220*/  LOP3.LUT R10, R35, 0x380, RZ, 0xc0, !PT ;  /* 0x00000380230a7812 */ /* 0x000fe400078ec0ff */
[----:B------:R-:W-:-:S02]  /*17230*/  LOP3.LUT R11, R14, 0x380, RZ, 0xc0, !PT ;  /* 0x000003800e0b7812 */ /* 0x000fc400078ec0ff */
[----:B------:R-:W-:Y:S02]  /*17240*/  LOP3.LUT R4, R31, 0x380, RZ, 0xc0, !PT ;  /* 0x000003801f047812 */ /* 0x000fe400078ec0ff */
[----:B------:R-:W-:Y:S02]  /*17250*/  LOP3.LUT R6, R33, 0x380, RZ, 0xc0, !PT ;  /* 0x0000038021067812 */ /* 0x000fe400078ec0ff */
[----:B------:R-:W-:Y:S02]  /*17260*/  SHF.R.U64 R10, R10, 0x3, RZ ;  /* 0x000000030a0a7819 */ /* 0x000fe400000012ff */
[----:B------:R-:W-:Y:S02]  /*17270*/  SHF.R.U64 R11, R11, 0x3, RZ ;  /* 0x000000030b0b7819 */ /* 0x000fe400000012ff */
[----:B------:R-:W-:Y:S02]  /*17280*/  SHF.R.U64 R4, R4, 0x3, RZ ;  /* 0x0000000304047819 */ /* 0x000fe400000012ff */
[----:B------:R-:W-:Y:S01]  /*17290*/  SHF.R.U64 R6, R6, 0x3, RZ ;  /* 0x0000000306067819 */ /* 0x000fe200000012ff */
[--C-:B------:R-:W-:Y:S01]  /*172a0*/  IMAD.X R5, RZ, RZ, R9.reuse, P6 ;  /* 0x000000ffff057224 */ /* 0x100fe200030e0609 */
[----:B------:R-:W-:Y:S01]  /*172b0*/  LOP3.LUT R24, R101, 0x380, RZ, 0xc0, !PT ;  /* 0x0000038065187812 */ /* 0x000fe200078ec0ff */
[--C-:B------:R-:W-:Y:S01]  /*172c0*/  IMAD.X R7, RZ, RZ, R9.reuse, P5 ;  /* 0x000000ffff077224 */ /* 0x100fe200028e0609 */
[----:B------:R-:W-:Y:S01]  /*172d0*/  LOP3.LUT R26, R103, 0x380, RZ, 0xc0, !PT ;  /* 0x00000380671a7812 */ /* 0x000fe200078ec0ff */
[--C-:B------:R-:W-:Y:S01]  /*172e0*/  IMAD.X R15, RZ, RZ, R9.reuse, P3 ;  /* 0x000000ffff0f7224 */ /* 0x100fe200018e0609 */
[-C--:B------:R-:W-:Y:S01]  /*172f0*/  IADD3.X R13, RZ, R9.reuse, RZ, P4, !PT ;  /* 0x00000009ff0d7210 */ /* 0x080fe200027fe4ff */
[--C-:B------:R-:W-:Y:S01]  /*17300*/  IMAD.X R25, RZ, RZ, R9.reuse, P2 ;  /* 0x000000ffff197224 */ /* 0x100fe200010e0609 */
[----:B------:R-:W-:Y:S01]  /*17310*/  IADD3.X R27, RZ, R9, RZ, P1, !PT ;  /* 0x00000009ff1b7210 */ /* 0x000fe20000ffe4ff */
[----:B------:R-:W-:Y:S01]  /*17320*/  IMAD.X R29, RZ, RZ, R9, P0 ;  /* 0x000000ffff1d7224 */ /* 0x000fe200000e0609 */
[----:B------:R-:W-:-:S02]  /*17330*/  LOP3.LUT R12, R10, R35, RZ, 0x3c, !PT ;  /* 0x000000230a0c7212 */ /* 0x000fc400078e3cff */
[----:B------:R-:W-:Y:S02]  /*17340*/  LOP3.LUT R14, R11, R14, RZ, 0x3c, !PT ;  /* 0x0000000e0b0e7212 */ /* 0x000fe400078e3cff */
[----:B------:R-:W-:Y:S02]  /*17350*/  MOV R30, R8 ;  /* 0x00000008001e7202 */ /* 0x000fe40000000f00 */
[----:B------:R-:W-:Y:S02]  /*17360*/  LOP3.LUT R28, R105, 0x380, RZ, 0xc0, !PT ;  /* 0x00000380691c7812 */ /* 0x000fe400078ec0ff */
[----:B------:R-:W-:Y:S02]  /*17370*/  LOP3.LUT R4, R4, R31, RZ, 0x3c, !PT ;  /* 0x0000001f04047212 */ /* 0x000fe400078e3cff */
[----:B------:R-:W-:Y:S02]  /*17380*/  LOP3.LUT R6, R6, R33, RZ, 0x3c, !PT ;  /* 0x0000002106067212 */ /* 0x000fe400078e3cff */
[----:B------:R-:W-:-:S02]  /*17390*/  F2FP.F16.F32.PACK_AB R8, R21, R20 ;  /* 0x000000141508723e */ /* 0x000fc400000000ff */
[----:B------:R-:W-:Y:S02]  /*173a0*/  F2FP.F16.F32.PACK_AB R9, R95, R94 ;  /* 0x0000005e5f09723e */ /* 0x000fe400000000ff */
[----:B------:R-:W-:Y:S02]  /*173b0*/  F2FP.F16.F32.PACK_AB R10, R89, R88 ;  /* 0x00000058590a723e */ /* 0x000fe400000000ff */
[----:B------:R-:W-:Y:S02]  /*173c0*/  F2FP.F16.F32.PACK_AB R11, R97, R96 ;  /* 0x00000060610b723e */ /* 0x000fe400000000ff */
[----:B------:R-:W-:Y:S02]  /*173d0*/  SHF.R.U64 R24, R24, 0x3, RZ ;  /* 0x0000000318187819 */ /* 0x000fe400000012ff */
[----:B------:R-:W-:Y:S02]  /*173e0*/  SHF.R.U64 R26, R26, 0x3, RZ ;  /* 0x000000031a1a7819 */ /* 0x000fe400000012ff */
[----:B------:R-:W-:Y:S01]  /*173f0*/  SHF.R.U64 R28, R28, 0x3, RZ ;  /* 0x000000031c1c7819 */ /* 0x000fe200000012ff */
[----:B------:R0:W-:Y:S01]  /*17400*/  STSM.16.M88.4 [R30], R8 ;  /* 0x000000081e007844 */ /* 0x0001e20000000200 */
[----:B------:R-:W-:-:S02]  /*17410*/  MOV R33, R4 ;  /* 0x0000000400217202 */ /* 0x000fc40000000f00 */
[----:B------:R-:W-:Y:S02]  /*17420*/  MOV R34, R6 ;  /* 0x0000000600227202 */ /* 0x000fe40000000f00 */
[----:B------:R-:W-:Y:S02]  /*17430*/  F2FP.F16.F32.PACK_AB R4, R91, R90 ;  /* 0x0000005a5b04723e */ /* 0x000fe400000000ff */
[----:B------:R-:W-:Y:S02]  /*17440*/  F2FP.F16.F32.PACK_AB R5, R99, R98 ;  /* 0x000000626305723e */ /* 0x000fe400000000ff */
[----:B------:R-:W-:Y:S02]  /*17450*/  F2FP.F16.F32.PACK_AB R6, R37, R36 ;  /* 0x000000242506723e */ /* 0x000fe400000000ff */
[----:B------:R-:W-:Y:S02]  /*17460*/  F2FP.F16.F32.PACK_AB R7, R39, R38 ;  /* 0x000000262707723e */ /* 0x000fe400000000ff */
[----:B------:R-:W-:-:S02]  /*17470*/  LOP3.LUT R24, R24, R101, RZ, 0x3c, !PT ;  /* 0x0000006518187212 */ /* 0x000fc400078e3cff */
[----:B------:R-:W-:Y:S02]  /*17480*/  LOP3.LUT R26, R26, R103, RZ, 0x3c, !PT ;  /* 0x000000671a1a7212 */ /* 0x000fe400078e3cff */
[----:B------:R-:W-:Y:S02]  /*17490*/  MOV R35, R12 ;  /* 0x0000000c00237202 */ /* 0x000fe40000000f00 */
[----:B------:R-:W-:Y:S02]  /*174a0*/  MOV R100, R14 ;  /* 0x0000000e00647202 */ /* 0x000fe40000000f00 */
[----:B0-----:R-:W-:Y:S02]  /*174b0*/  F2FP.F16.F32.PACK_AB R8, R41, R40 ;  /* 0x000000282908723e */ /* 0x001fe400000000ff */
[----:B------:R-:W-:Y:S02]  /*174c0*/  F2FP.F16.F32.PACK_AB R9, R43, R42 ;  /* 0x0000002a2b09723e */ /* 0x000fe400000000ff */
[----:B------:R-:W-:-:S02]  /*174d0*/  F2FP.F16.F32.PACK_AB R10, R45, R44 ;  /* 0x0000002c2d0a723e */ /* 0x000fc400000000ff */
[----:B------:R-:W-:Y:S02]  /*174e0*/  F2FP.F16.F32.PACK_AB R11, R47, R46 ;  /* 0x0000002e2f0b723e */ /* 0x000fe400000000ff */
[----:B------:R-:W-:Y:S02]  /*174f0*/  LOP3.LUT R28, R28, R105, RZ, 0x3c, !PT ;  /* 0x000000691c1c7212 */ /* 0x000fe400078e3cff */
[----:B------:R-:W-:Y:S02]  /*17500*/  F2FP.F16.F32.PACK_AB R12, R49, R48 ;  /* 0x00000030310c723e */ /* 0x000fe400000000ff */
[----:B------:R-:W-:Y:S02]  /*17510*/  F2FP.F16.F32.PACK_AB R13, R51, R50 ;  /* 0x00000032330d723e */ /* 0x000fe400000000ff */
[----:B------:R-:W-:Y:S02]  /*17520*/  F2FP.F16.F32.PACK_AB R14, R53, R52 ;  /* 0x00000034350e723e */ /* 0x000fe400000000ff */
[----:B------:R-:W-:Y:S01]  /*17530*/  F2FP.F16.F32.PACK_AB R15, R55, R54 ;  /* 0x00000036370f723e */ /* 0x000fe200000000ff */
[----:B------:R0:W-:Y:S01]  /*17540*/  STSM.16.M88.4 [R33], R4 ;  /* 0x0000000421007844 */ /* 0x0001e20000000200 */
[----:B------:R-:W-:-:S02]  /*17550*/  MOV R101, R24 ;  /* 0x0000001800657202 */ /* 0x000fc40000000f00 */
[----:B------:R-:W-:Y:S01]  /*17560*/  MOV R103, R26 ;  /* 0x0000001a00677202 */ /* 0x000fe20000000f00 */
[----:B------:R-:W-:Y:S01]  /*17570*/  STSM.16.M88.4 [R34], R8 ;  /* 0x0000000822007844 */ /* 0x000fe20000000200 */
[----:B------:R-:W-:Y:S02]  /*17580*/  F2FP.F16.F32.PACK_AB R24, R57, R56 ;  /* 0x000000383918723e */ /* 0x000fe400000000ff */
[----:B------:R-:W-:Y:S01]  /*17590*/  F2FP.F16.F32.PACK_AB R25, R59, R58 ;  /* 0x0000003a3b19723e */ /* 0x000fe200000000ff */
[----:B------:R3:W-:Y:S01]  /*175a0*/  STSM.16.M88.4 [R35], R12 ;  /* 0x0000000c23007844 */ /* 0x0007e20000000200 */
[----:B------:R-:W-:Y:S02]  /*175b0*/  F2FP.F16.F32.PACK_AB R26, R61, R60 ;  /* 0x0000003c3d1a723e */ /* 0x000fe400000000ff */
[----:B------:R-:W-:Y:S02]  /*175c0*/  F2FP.F16.F32.PACK_AB R27, R63, R62 ;  /* 0x0000003e3f1b723e */ /* 0x000fe400000000ff */
[----:B------:R-:W-:-:S02]  /*175d0*/  MOV R102, R28 ;  /* 0x0000001c00667202 */ /* 0x000fc40000000f00 */
[----:B------:R-:W-:Y:S02]  /*175e0*/  F2FP.F16.F32.PACK_AB R28, R65, R64 ;  /* 0x00000040411c723e */ /* 0x000fe400000000ff */
[----:B------:R-:W-:Y:S02]  /*175f0*/  F2FP.F16.F32.PACK_AB R29, R67, R66 ;  /* 0x00000042431d723e */ /* 0x000fe400000000ff */
[----:B------:R-:W-:Y:S02]  /*17600*/  F2FP.F16.F32.PACK_AB R30, R69, R68 ;  /* 0x00000044451e723e */ /* 0x000fe400000000ff */
[----:B------:R-:W-:Y:S02]  /*17610*/  F2FP.F16.F32.PACK_AB R31, R71, R70 ;  /* 0x00000046471f723e */ /* 0x000fe400000000ff */
[----:B0-----:R-:W-:Y:S01]  /*17620*/  F2FP.F16.F32.PACK_AB R33, R75, R74 ;  /* 0x0000004a4b21723e */ /* 0x001fe200000000ff */
[----:B---3--:R-:W0:Y:S01]  /*17630*/  LDC.64 R14, c[0x0][0xba8] ;  /* 0x0002ea00ff0e7b82 */ /* 0x008e220000000a00 */
[----:B------:R-:W-:-:S02]  /*17640*/  F2FP.F16.F32.PACK_AB R34, R77, R76 ;  /* 0x0000004c4d22723e */ /* 0x000fc400000000ff */
[----:B------:R-:W-:Y:S02]  /*17650*/  F2FP.F16.F32.PACK_AB R35, R79, R78 ;  /* 0x0000004e4f23723e */ /* 0x000fe400000000ff */
[----:B------:R-:W-:Y:S02]  /*17660*/  F2FP.F16.F32.PACK_AB R4, R81, R80 ;  /* 0x000000505104723e */ /* 0x000fe400000000ff */
[----:B------:R-:W-:Y:S02]  /*17670*/  F2FP.F16.F32.PACK_AB R5, R83, R82 ;  /* 0x000000525305723e */ /* 0x000fe400000000ff */
[----:B------:R-:W-:Y:S02]  /*17680*/  F2FP.F16.F32.PACK_AB R6, R85, R84 ;  /* 0x000000545506723e */ /* 0x000fe400000000ff */
[----:B------:R-:W-:Y:S01]  /*17690*/  F2FP.F16.F32.PACK_AB R7, R87, R86 ;  /* 0x000000565707723e */ /* 0x000fe200000000ff */
[----:B------:R3:W-:Y:S04]  /*176a0*/  STSM.16.M88.4 [R100], R24 ;  /* 0x0000001864007844 */ /* 0x0007e80000000200 */
[----:B------:R-:W-:Y:S04]  /*176b0*/  STSM.16.M88.4 [R101], R28 ;  /* 0x0000001c65007844 */ /* 0x000fe80000000200 */
[----:B------:R-:W-:Y:S04]  /*176c0*/  STSM.16.M88.4 [R103], R32 ;  /* 0x0000002067007844 */ /* 0x000fe80000000200 */
[----:B------:R4:W-:Y:S01]  /*176d0*/  STSM.16.M88.4 [R102], R4 ;  /* 0x0000000466007844 */ /* 0x0009e20000000200 */
[----:B------:R-:W-:Y:S01]  /*176e0*/  BAR.SYNC.DEFER_BLOCKING 0x1, 0x100 ;  /* 0x0044000000007b1d */ /* 0x000fe20000010000 */
[----:B------:R-:W-:-:S04]  /*176f0*/  ISETP.NE.U32.AND P0, PT, RZ, UR6, PT ;  /* 0x00000006ff007c0c */ /* 0x000fc8000bf05070 */
[----:B------:R-:W-:Y:S02]  /*17700*/  ISETP.NE.AND.EX P0, PT, RZ, UR7, PT, P0 ;  /* 0x00000007ff007c0c */ /* 0x000fe4000bf05300 */
[----:B------:R-:W-:Y:S01]  /*17710*/  IADD3 R8, P1, R189, UR6, RZ ;  /* 0x00000006bd087c10 */ /* 0x000fe2000ff3e0ff */
[----:B---3--:R-:W-:-:S03]  /*17720*/  IMAD.MOV.U32 R100, RZ, RZ, RZ ;  /* 0x000000ffff647224 */ /* 0x008fc600078e00ff */
[----:B------:R-:W-:Y:S01]  /*17730*/  IADD3.X R9, R190, UR7, RZ, P1, !PT ;  /* 0x00000007be097c10 */ /* 0x000fe20008ffe4ff */
[----:B------:R-:W-:Y:S01]  /*17740*/  IMAD.MOV.U32 R24, RZ, RZ, 0x9b8 ;  /* 0x000009b8ff187424 */ /* 0x000fe200078e00ff */
[----:B----4-:R-:W3:Y:S05]  /*17750*/  LDC R102, c[0x0][0xbe8] ;  /* 0x0002fa00ff667b82 */ /* 0x010eea0000000800 */
[----:B------:R-:W4:Y:S01]  /*17760*/  @P0 LDG.E R100, desc[UR56][R8.64] ;  /* 0x0000003808640981 */ /* 0x000f22000c1e1900 */
[----:B------:R-:W-:-:S04]  /*17770*/  ISETP.NE.U32.AND P1, PT, RZ, UR4, PT ;  /* 0x00000004ff007c0c */ /* 0x000fc8000bf25070 */
[----:B------:R-:W-:-:S13]  /*17780*/  ISETP.NE.AND.EX P1, PT, RZ, UR5, PT, P1 ;  /* 0x00000005ff007c0c */ /* 0x000fda000bf25310 */
[----:B------:R-:W-:Y:S01]  /*17790*/  @P1 IADD3 R4, P2, R189, UR4, RZ ;  /* 0x00000004bd041c10 */ /* 0x000fe2000ff5e0ff */
[----:B------:R-:W-:-:S03]  /*177a0*/  ULDC UR4, c[0x0][0xa88] ;  /* 0x0002a20000047ab9 */ /* 0x000fc60000000800 */
[----:B------:R-:W-:Y:S02]  /*177b0*/  @P1 IADD3.X R5, R190, UR5, RZ, P2, !PT ;  /* 0x00000005be051c10 */ /* 0x000fe400097fe4ff */
[C---:B------:R-:W-:Y:S02]  /*177c0*/  ISETP.NE.AND P2, PT, R187.reuse, RZ, PT ;  /* 0x000000ffbb00720c */ /* 0x040fe40003f45270 */
[----:B------:R-:W-:Y:S01]  /*177d0*/  MOV R101, UR4 ;  /* 0x0000000400657c02 */ /* 0x000fe20008000f00 */
[----:B------:R-:W-:Y:S02]  /*177e0*/  ULDC UR4, c[0x0][0xad4] ;  /* 0x0002b50000047ab9 */ /* 0x000fe40000000800 */
[----:B------:R-:W-:Y:S02]  /*177f0*/  SEL R187, R187, UR4, P2 ;  /* 0x00000004bbbb7c07 */ /* 0x000fe40009000000 */
[----:B---3--:R-:W-:Y:S01]  /*17800*/  ISETP.NE.AND P4, PT, R102, 0x1, PT ;  /* 0x000000016600780c */ /* 0x008fe20003f85270 */
[----:B------:R3:W5:Y:S01]  /*17810*/  @P1 LDG.E R101, desc[UR56][R4.64] ;  /* 0x0000003804651981 */ /* 0x000762000c1e1900 */
[----:B------:R-:W-:-:S04]  /*17820*/  ISETP.GT.AND P3, PT, R187, 0x1, PT ;  /* 0x00000001bb00780c */ /* 0x000fc80003f64270 */
[----:B------:R-:W-:-:S04]  /*17830*/  SEL R24, R24, 0x978, P3 ;  /* 0x0000097818187807 */ /* 0x000fc80001800000 */
[----:B------:R-:W1:Y:S08]  /*17840*/  LDC.64 R6, c[0x0][R24+0x220] ;  /* 0x0000880018067b82 */ /* 0x000e700000000a00 */
[----:B------:R-:W2:Y:S08]  /*17850*/  LDC.64 R10, c[0x0][R24+0x218] ;  /* 0x00008600180a7b82 */ /* 0x000eb00000000a00 */
[----:B------:R-:W2:Y:S01]  /*17860*/  LDC.64 R12, c[0x0][R24+0x228] ;  /* 0x00008a00180c7b82 */ /* 0x000ea20000000a00 */
[----:B------:R-:W-:-:S07]  /*17870*/  ISETP.NE.U32.AND P2, PT, RZ, UR6, PT ;  /* 0x00000006ff007c0c */ /* 0x000fce000bf45070 */
[----:B---3--:R3:W3:Y:S01]  /*17880*/  LDC.64 R4, c[0x0][R24+0x210] ;  /* 0x0000840018047b82 */ /* 0x0086e20000000a00 */
[----:B------:R-:W-:-:S07]  /*17890*/  ISETP.NE.AND.EX P2, PT, RZ, UR7, PT, P2 ;  /* 0x00000007ff007c0c */ /* 0x000fce000bf45320 */
[----:B------:R-:W3:Y:S01]  /*178a0*/  @P4 LDC R26, c[0x0][0xbec] ;  /* 0x0002fb00ff1a4b82 */ /* 0x000ee20000000800 */
[----:B------:R-:W-:-:S07]  /*178b0*/  SEL R188, R188, RZ, !P2 ;  /* 0x000000ffbcbc7207 */ /* 0x000fce0005000000 */
[----:B------:R-:W3:Y:S01]  /*178c0*/  @P4 LDC R33, c[0x0][0xbf0] ;  /* 0x0002fc00ff214b82 */ /* 0x000ee20000000800 */
[----:B------:R-:W-:Y:S01]  /*178d0*/  SEL R25, R216, RZ, !P2 ;  /* 0x000000ffd8197207 */ /* 0x000fe20005000000 */
[----:B-1----:R-:W-:-:S06]  /*178e0*/  IMAD R7, R7, R188, RZ ;  /* 0x000000bc07077224 */ /* 0x002fcc00078e02ff */
[----:B0-----:R-:W0:Y:S01]  /*178f0*/  @!P3 LDC R14, c[0x0][0xb50] ;  /* 0x0002d400ff0ebb82 */ /* 0x001e220000000800 */
[C---:B------:R-:W-:Y:S02]  /*17900*/  IMAD R31, R6.reuse, R25, R7 ;  /* 0x00000019061f7224 */ /* 0x040fe400078e0207 */
[----:B------:R-:W-:-:S05]  /*17910*/  IMAD.WIDE.U32 R6, R6, R188, RZ ;  /* 0x000000bc06067225 */ /* 0x000fca00078e00ff */
[----:B------:R-:W1:Y:S01]  /*17920*/  @!P3 LDC R15, c[0x0][0xb54] ;  /* 0x0002d500ff0fbb82 */ /* 0x000e620000000800 */
[-C--:B--2---:R-:W-:Y:S02]  /*17930*/  IMAD R29, R11, R162.reuse, RZ ;  /* 0x000000a20b1d7224 */ /* 0x084fe400078e02ff */
[----:B------:R-:W-:-:S04]  /*17940*/  IMAD.WIDE.U32 R10, R10, R162, RZ ;  /* 0x000000a20a0a7225 */ /* 0x000fc800078e00ff */
[----:B------:R-:W-:Y:S01]  /*17950*/  IMAD R25, R192, 0x80, R104 ;  /* 0x00000080c0197824 */ /* 0x000fe200078e0268 */
[----:B------:R-:W-:Y:S02]  /*17960*/  SEL R27, R200, RZ, P3 ;  /* 0x000000ffc81b7207 */ /* 0x000fe40001800000 */
[----:B------:R-:W-:Y:S01]  /*17970*/  IADD3 R28, R11, R29, RZ ;  /* 0x0000001d0b1c7210 */ /* 0x000fe20007ffe0ff */
[----:B------:R-:W-:Y:S02]  /*17980*/  IMAD.IADD R11, R7, 0x1, R31 ;  /* 0x00000001070b7824 */ /* 0x000fe400078e021f */
[----:B------:R-:W-:Y:S02]  /*17990*/  IMAD.MOV.U32 R7, RZ, RZ, R25 ;  /* 0x000000ffff077224 */ /* 0x000fe400078e0019 */
[-C--:B------:R-:W-:Y:S02]  /*179a0*/  IMAD R29, R13, R27.reuse, RZ ;  /* 0x0000001b0d1d7224 */ /* 0x080fe400078e02ff */
[----:B------:R-:W-:-:S04]  /*179b0*/  IMAD.WIDE.U32 R12, R12, R27, RZ ;  /* 0x0000001b0c0c7225 */ /* 0x000fc800078e00ff */
[----:B------:R-:W-:Y:S01]  /*179c0*/  IMAD.IADD R29, R13, 0x1, R29 ;  /* 0x000000010d1d7824 */ /* 0x000fe200078e021d */
[--C-:B----4-:R-:W-:Y:S01]  /*179d0*/  IADD3 R10, P2, P5, R6, R10, R100.reuse ;  /* 0x0000000a060a7210 */ /* 0x110fe20007d5e064 */
[----:B---3--:R-:W-:Y:S01]  /*179e0*/  @P4 IMAD.HI.U32 R6, R25, R26, RZ ;  /* 0x0000001a19064227 */ /* 0x008fe200078e00ff */
[----:B------:R-:W-:-:S04]  /*179f0*/  SHF.R.S32.HI R103, RZ, 0x1f, R100 ;  /* 0x0000001fff677819 */ /* 0x000fc80000011464 */
[----:B------:R-:W-:-:S04]  /*17a00*/  @P4 SHF.R.U32.HI R7, RZ, R33, R6 ;  /* 0x00000021ff074219 */ /* 0x000fc80000011606 */
[----:B------:R-:W-:Y:S02]  /*17a10*/  IADD3 R24, -R7, RZ, RZ ;  /* 0x000000ff07187210 */ /* 0x000fe40007ffe1ff */
[----:B------:R-:W-:Y:S02]  /*17a20*/  IADD3.X R11, R11, R28, R103, P2, P5 ;  /* 0x0000001c0b0b7210 */ /* 0x000fe400017ea467 */
[----:B------:R-:W-:Y:S02]  /*17a30*/  IADD3 R12, P2, P5, R7, R10, R12 ;  /* 0x0000000a070c7210 */ /* 0x000fe40007d5e00c */
[----:B------:R-:W-:Y:S01]  /*17a40*/  SHF.R.S32.HI R6, RZ, 0x1f, R7 ;  /* 0x0000001fff067819 */ /* 0x000fe20000011407 */
[----:B------:R-:W-:-:S03]  /*17a50*/  IMAD R7, R102, R24, R25 ;  /* 0x0000001866077224 */ /* 0x000fc600078e0219 */
[----:B------:R-:W-:Y:S01]  /*17a60*/  IADD3.X R13, R6, R11, R29, P2, P5 ;  /* 0x0000000b060d7210 */ /* 0x000fe200017ea41d */
[-C--:B------:R-:W-:Y:S01]  /*17a70*/  IMAD R5, R5, R7.reuse, RZ ;  /* 0x0000000705057224 */ /* 0x080fe200078e02ff */
[----:B------:R-:W-:Y:S01]  /*17a80*/  SHF.R.S32.HI R11, RZ, 0x1f, R7 ;  /* 0x0000001fff0b7819 */ /* 0x000fe20000011407 */
[----:B------:R-:W-:-:S04]  /*17a90*/  IMAD.WIDE.U32 R12, R4, R7, R12 ;  /* 0x00000007040c7225 */ /* 0x000fc800078e000c */
[----:B------:R-:W-:Y:S01]  /*17aa0*/  IMAD R5, R4, R11, R5 ;  /* 0x0000000b04057224 */ /* 0x000fe200078e0205 */
[----:B0-----:R-:W-:-:S03]  /*17ab0*/  LEA R14, P2, R12, R14, 0x2 ;  /* 0x0000000e0c0e7211 */ /* 0x001fc600078410ff */
[----:B------:R-:W-:-:S05]  /*17ac0*/  IMAD.IADD R4, R13, 0x1, R5 ;  /* 0x000000010d047824 */ /* 0x000fca00078e0205 */
[----:B-1----:R-:W-:Y:S01]  /*17ad0*/  LEA.HI.X R15, R12, R15, R4, 0x2, P2 ;  /* 0x0000000f0c0f7211 */ /* 0x002fe200010f1404 */
[----:B------:R-:W-:Y:S06]  /*17ae0*/  @P1 BRA `(.L_x_648) ;  /* 0x0000000000101947 */ /* 0x000fec0003800000 */
[----:B------:R-:W-:Y:S05]  /*17af0*/  @!P0 BRA `(.L_x_648) ;  /* 0x00000000000c8947 */ /* 0x000fea0003800000 */
[----:B------:R-:W2:Y:S04]  /*17b00*/  LDG.E R4, desc[UR56][R8.64] ;  /* 0x0000003808047981 */ /* 0x000ea8000c1e1900 */
[----:B-----5:R-:W2:Y:S02]  /*17b10*/  LDG.E R101, desc[UR56][R8.64+0x4] ;  /* 0x0000043808657981 */ /* 0x020ea4000c1e1900 */
[----:B--2---:R-:W-:-:S07]  /*17b20*/  IADD3 R101, -R4, R101, RZ ;  /* 0x0000006504657210 */ /* 0x004fce0007ffe1ff */
.L_x_648:
[----:B------:R-:W2:Y:S01]  /*17b30*/  LDL R8, [R1+0x68] ;  /* 0x0000680001087983 */ /* 0x000ea20000100800 */
[----:B-----5:R-:W-:Y:S01]  /*17b40*/  IMAD R101, R101, R102, RZ ;  /* 0x0000006665657224 */ /* 0x020fe200078e02ff */
[----:B------:R-:W-:Y:S02]  /*17b50*/  LOP3.LUT P0, RZ, R220, 0x3, RZ, 0xc0, !PT ;  /* 0x00000003dcff7812 */ /* 0x000fe4000780c0ff */
[----:B------:R-:W-:Y:S04]  /*17b60*/  SHFL.IDX PT, R4, R14, RZ, 0x1c1f ;  /* 0x001c1fff0e047589 */ /* 0x000fe800000e0000 */
[----:B------:R-:W0:Y:S04]  /*17b70*/  SHFL.IDX PT, R5, R15, RZ, 0x1c1f ;  /* 0x001c1fff0f057589 */ /* 0x000e2800000e0000 */
[----:B------:R-:W-:Y:S04]  /*17b80*/  SHFL.IDX PT, R6, R14, 0x1, 0x1c1f ;  /* 0x003c1f000e067f89 */ /* 0x000fe800000e0000 */
[----:B------:R-:W1:Y:S01]  /*17b90*/  SHFL.IDX PT, R7, R15, 0x1, 0x1c1f ;  /* 0x003c1f000f077f89 */ /* 0x000e6200000e0000 */
[----:B--2---:R-:W-:-:S04]  /*17ba0*/  IMAD R8, R192, 0x80, R8 ;  /* 0x00000080c0087824 */ /* 0x004fc800078e0208 */
[C---:B------:R-:W-:Y:S01]  /*17bb0*/  VIADD R12, R8.reuse, 0x8 ;  /* 0x00000008080c7836 */ /* 0x040fe20000000000 */
[----:B------:R-:W-:-:S04]  /*17bc0*/  ISETP.GE.OR P1, PT, R8, R101, P0 ;  /* 0x000000650800720c */ /* 0x000fc80000726670 */
[----:B------:R-:W-:-:S09]  /*17bd0*/  ISETP.GE.OR P0, PT, R12, R101, P0 ;  /* 0x000000650c00720c */ /* 0x000fd20000706670 */
[----:B0-----:R0:W-:Y:S04]  /*17be0*/  @!P1 ST.E desc[UR56][R4.64], R3 ;  /* 0x0000000304009985 */ /* 0x0011e8000c101938 */
[----:B-1----:R0:W-:Y:S01]  /*17bf0*/  @!P0 ST.E desc[UR56][R6.64], R0 ;  /* 0x0000000006008985 */ /* 0x0021e2000c101938 */
[----:B------:R-:W-:Y:S05]  /*17c00*/  @P3 BRA `(.L_x_649) ;  /* 0x0000000800843947 */ /* 0x000fea0003800000 */
[----:B0-----:R-:W-:Y:S01]  /*17c10*/  LEA R3, R217, R184, 0x6 ;  /* 0x000000b8d9037211 */ /* 0x001fe200078e30ff */
[----:B------:R-:W0:Y:S01]  /*17c20*/  @P4 LDC R47, c[0x0][0xbec] ;  /* 0x0002fb00ff2f4b82 */ /* 0x000e220000000800 */
[----:B------:R-:W-:-:S03]  /*17c30*/  ULDC.64 UR4, c[0x0][0xaa0] ;  /* 0x0002a80000047ab9 */ /* 0x000fc60000000a00 */
[----:B------:R-:W-:-:S04]  /*17c40*/  IMAD.WIDE R72, R3, 0x2, R72 ;  /* 0x0000000203487825 */ /* 0x000fc800078e0248 */
[----:B------:R-:W1:Y:S01]  /*17c50*/  @P4 LDC R49, c[0x0][0xbf0] ;  /* 0x0002fc00ff314b82 */ /* 0x000e620000000800 */
[C---:B------:R-:W-:Y:S01]  /*17c60*/  IADD3 R9, P6, R72.reuse, 0x1000, RZ ;  /* 0x0000100048097810 */ /* 0x040fe20007fde0ff */
[----:B------:R-:W-:Y:S01]  /*17c70*/  IMAD R103, R103, UR4, RZ ;  /* 0x0000000467677c24 */ /* 0x000fe2000f8e02ff */
[----:B------:R-:W-:Y:S02]  /*17c80*/  IADD3 R13, P5, R72, 0x2000, RZ ;  /* 0x00002000480d7810 */ /* 0x000fe40007fbe0ff */
[----:B------:R-:W-:Y:S01]  /*17c90*/  LOP3.LUT R8, R9, 0x380, RZ, 0xc0, !PT ;  /* 0x0000038009087812 */ /* 0x000fe200078ec0ff */
[----:B------:R-:W-:Y:S01]  /*17ca0*/  IMAD R103, R100, UR5, R103 ;  /* 0x0000000564677c24 */ /* 0x000fe2000f8e0267 */
[----:B------:R-:W-:Y:S02]  /*17cb0*/  IADD3 R25, P3, R72, 0x3000, RZ ;  /* 0x0000300048197810 */ /* 0x000fe40007f7e0ff */
[----:B------:R-:W-:Y:S01]  /*17cc0*/  SHF.R.U64 R8, R8, 0x3, RZ ;  /* 0x0000000308087819 */ /* 0x000fe200000012ff */
[----:B------:R-:W-:Y:S01]  /*17cd0*/  IMAD.WIDE.U32 R20, R100, UR4, RZ ;  /* 0x0000000464147c25 */ /* 0x000fe2000f8e00ff */
[----:B------:R-:W-:Y:S01]  /*17ce0*/  ULDC.64 UR4, c[0x0][0xae8] ;  /* 0x0002ba0000047ab9 */ /* 0x000fe20000000a00 */
[----:B------:R-:W-:-:S02]  /*17cf0*/  IADD3 R29, P2, R72, 0x4000, RZ ;  /* 0x00004000481d7810 */ /* 0x000fc40007f5e0ff */
[----:B------:R-:W-:Y:S01]  /*17d00*/  LOP3.LUT R8, R8, R9, RZ, 0x3c, !PT ;  /* 0x0000000908087212 */ /* 0x000fe200078e3cff */
[----:B------:R-:W-:Y:S01]  /*17d10*/  IMAD.X R9, RZ, RZ, R73, P6 ;  /* 0x000000ffff097224 */ /* 0x000fe200030e0649 */
[C---:B------:R-:W-:Y:S01]  /*17d20*/  IADD3 R3, P6, R72.reuse, 0x7000, RZ ;  /* 0x0000700048037810 */ /* 0x040fe20007fde0ff */
[----:B------:R-:W-:Y:S01]  /*17d30*/  IMAD.IADD R21, R21, 0x1, R103 ;  /* 0x0000000115157824 */ /* 0x000fe200078e0267 */
[----:B------:R-:W-:Y:S02]  /*17d40*/  IADD3 R33, P1, R72, 0x5000, RZ ;  /* 0x0000500048217810 */ /* 0x000fe40007f3e0ff */
[----:B------:R-:W-:Y:S01]  /*17d50*/  LOP3.LUT R0, R3, 0x380, RZ, 0xc0, !PT ;  /* 0x0000038003007812 */ /* 0x000fe200078ec0ff */
[----:B------:R-:W-:Y:S01]  /*17d60*/  IMAD.WIDE.U32 R20, R162, UR4, R20 ;  /* 0x00000004a2147c25 */ /* 0x000fe2000f8e0014 */
[----:B------:R-:W-:Y:S01]  /*17d70*/  IADD3 R37, P0, R72, 0x6000, RZ ;  /* 0x0000600048257810 */ /* 0x000fe20007f1e0ff */
[----:B------:R-:W5:Y:S01]  /*17d80*/  LD.E.128 R8, desc[UR56][R8.64] ;  /* 0x0000003808087980 */ /* 0x000f62000c101d00 */
[----:B------:R-:W-:-:S02]  /*17d90*/  SHF.R.U64 R0, R0, 0x3, RZ ;  /* 0x0000000300007819 */ /* 0x000fc400000012ff */
[----:B------:R-:W-:Y:S01]  /*17da0*/  SHF.R.S32.HI R45, RZ, 0x1f, R188 ;  /* 0x0000001fff2d7819 */ /* 0x000fe200000114bc */
[----:B------:R-:W-:Y:S01]  /*17db0*/  IMAD.X R41, RZ, RZ, R73, P6 ;  /* 0x000000ffff297224 */ /* 0x000fe200030e0649 */
[----:B------:R-:W-:Y:S02]  /*17dc0*/  LOP3.LUT R40, R0, R3, RZ, 0x3c, !PT ;  /* 0x0000000300287212 */ /* 0x000fe400078e3cff */
[----:B------:R-:W-:Y:S01]  /*17dd0*/  LEA R3, R186, R217, 0x5 ;  /* 0x000000d9ba037211 */ /* 0x000fe200078e28ff */
[----:B------:R-:W-:Y:S01]  /*17de0*/  IMAD R21, R162, UR5, R21 ;  /* 0x00000005a2157c24 */ /* 0x000fe2000f8e0215 */
[----:B------:R-:W-:Y:S01]  /*17df0*/  LOP3.LUT R12, R13, 0x380, RZ, 0xc0, !PT ;  /* 0x000003800d0c7812 */ /* 0x000fe200078ec0ff */
[----:B------:R-:W-:Y:S01]  /*17e00*/  ULDC.64 UR4, c[0x0][0xaf0] ;  /* 0x0002bc0000047ab9 */ /* 0x000fe20000000a00 */
[----:B------:R-:W-:Y:S01]  /*17e10*/  LOP3.LUT R24, R25, 0x380, RZ, 0xc0, !PT ;  /* 0x0000038019187812 */ /* 0x000fe200078ec0ff */
[----:B------:R-:W-:Y:S01]  /*17e20*/  IMAD R44, R192, 0x80, R3 ;  /* 0x00000080c02c7824 */ /* 0x000fe200078e0203 */
[----:B------:R-:W-:-:S02]  /*17e30*/  LOP3.LUT R28, R29, 0x380, RZ, 0xc0, !PT ;  /* 0x000003801d1c7812 */ /* 0x000fc400078ec0ff */
[----:B------:R-:W-:Y:S01]  /*17e40*/  LOP3.LUT R32, R33, 0x380, RZ, 0xc0, !PT ;  /* 0x0000038021207812 */ /* 0x000fe200078ec0ff */
[----:B0-----:R-:W-:Y:S01]  /*17e50*/  @P4 IMAD.HI.U32 R0, R44, R47, RZ ;  /* 0x0000002f2c004227 */ /* 0x001fe200078e00ff */
[----:B------:R-:W-:Y:S01]  /*17e60*/  LOP3.LUT R36, R37, 0x380, RZ, 0xc0, !PT ;  /* 0x0000038025247812 */ /* 0x000fe200078ec0ff */
[----:B------:R-:W5:Y:S01]  /*17e70*/  LD.E.128 R40, desc[UR56][R40.64] ;  /* 0x0000003828287980 */ /* 0x000f62000c101d00 */
[----:B------:R-:W-:Y:S01]  /*17e80*/  LOP3.LUT R5, R72, 0x380, RZ, 0xc0, !PT ;  /* 0x0000038048057812 */ /* 0x000fe200078ec0ff */
[----:B------:R-:W-:Y:S01]  /*17e90*/  IMAD.MOV.U32 R3, RZ, RZ, R44 ;  /* 0x000000ffff037224 */ /* 0x000fe200078e002c */
[----:B------:R-:W-:Y:S01]  /*17ea0*/  SHF.R.U64 R12, R12, 0x3, RZ ;  /* 0x000000030c0c7819 */ /* 0x000fe200000012ff */
[----:B------:R-:W-:Y:S01]  /*17eb0*/  IMAD R45, R45, UR4, RZ ;  /* 0x000000042d2d7c24 */ /* 0x000fe2000f8e02ff */
[----:B------:R-:W-:Y:S02]  /*17ec0*/  SHF.R.U64 R24, R24, 0x3, RZ ;  /* 0x0000000318187819 */ /* 0x000fe400000012ff */
[----:B------:R-:W-:-:S02]  /*17ed0*/  SHF.R.U64 R28, R28, 0x3, RZ ;  /* 0x000000031c1c7819 */ /* 0x000fc400000012ff */
[----:B------:R-:W-:Y:S02]  /*17ee0*/  SHF.R.U64 R32, R32, 0x3, RZ ;  /* 0x0000000320207819 */ /* 0x000fe400000012ff */
[----:B------:R-:W-:Y:S02]  /*17ef0*/  SHF.R.U64 R36, R36, 0x3, RZ ;  /* 0x0000000324247819 */ /* 0x000fe400000012ff */
[----:B-1----:R-:W-:Y:S02]  /*17f00*/  @P4 SHF.R.U32.HI R3, RZ, R49, R0 ;  /* 0x00000031ff034219 */ /* 0x002fe40000011600 */
[----:B------:R-:W-:Y:S01]  /*17f10*/  SHF.R.U64 R5, R5, 0x3, RZ ;  /* 0x0000000305057819 */ /* 0x000fe200000012ff */
[----:B------:R-:W-:Y:S01]  /*17f20*/  IMAD R45, R188, UR5, R45 ;  /* 0x00000005bc2d7c24 */ /* 0x000fe2000f8e022d */
[----:B------:R-:W-:Y:S01]  /*17f30*/  LOP3.LUT R12, R12, R13, RZ, 0x3c, !PT ;  /* 0x0000000d0c0c7212 */ /* 0x000fe200078e3cff */
[----:B------:R-:W-:Y:S01]  /*17f40*/  IMAD.WIDE.U32 R20, R188, UR4, R20 ;  /* 0x00000004bc147c25 */ /* 0x000fe2000f8e0014 */
[----:B------:R-:W-:Y:S01]  /*17f50*/  LOP3.LUT R24, R24, R25, RZ, 0x3c, !PT ;  /* 0x0000001918187212 */ /* 0x000fe200078e3cff */
[----:B------:R-:W-:Y:S01]  /*17f60*/  ULDC.64 UR4, c[0x0][0xae0] ;  /* 0x0002b80000047ab9 */ /* 0x000fe20000000a00 */
[----:B------:R-:W-:Y:S01]  /*17f70*/  LOP3.LUT R28, R28, R29, RZ, 0x3c, !PT ;  /* 0x0000001d1c1c7212 */ /* 0x000fe200078e3cff */
[--C-:B------:R-:W-:Y:S01]  /*17f80*/  IMAD.X R13, RZ, RZ, R73.reuse, P5 ;  /* 0x000000ffff0d7224 */ /* 0x100fe200028e0649 */
[----:B------:R-:W-:Y:S01]  /*17f90*/  LOP3.LUT R32, R32, R33, RZ, 0x3c, !PT ;  /* 0x0000002120207212 */ /* 0x000fe200078e3cff */
[--C-:B------:R-:W-:Y:S01]  /*17fa0*/  IMAD.X R29, RZ, RZ, R73.reuse, P2 ;  /* 0x000000ffff1d7224 */ /* 0x100fe200010e0649 */
[----:B------:R-:W-:Y:S01]  /*17fb0*/  LOP3.LUT R36, R36, R37, RZ, 0x3c, !PT ;  /* 0x0000002524247212 */ /* 0x000fe200078e3cff */
[----:B------:R-:W-:Y:S01]  /*17fc0*/  IMAD.X R33, RZ, RZ, R73, P1 ;  /* 0x000000ffff217224 */ /* 0x000fe200008e0649 */
[----:B------:R-:W-:-:S02]  /*17fd0*/  SHF.R.S32.HI R0, RZ, 0x1f, R3 ;  /* 0x0000001fff007819 */ /* 0x000fc40000011403 */
[----:B------:R-:W-:Y:S02]  /*17fe0*/  IADD3 R47, -R3, RZ, RZ ;  /* 0x000000ff032f7210 */ /* 0x000fe40007ffe1ff */
[----:B------:R-:W-:Y:S01]  /*17ff0*/  LOP3.LUT R72, R5, R72, RZ, 0x3c, !PT ;  /* 0x0000004805487212 */ /* 0x000fe200078e3cff */
[----:B------:R-:W-:Y:S01]  /*18000*/  IMAD.IADD R21, R21, 0x1, R45 ;  /* 0x0000000115157824 */ /* 0x000fe200078e022d */
[-C--:B------:R-:W-:Y:S01]  /*18010*/  IADD3.X R25, RZ, R73.reuse, RZ, P3, !PT ;  /* 0x00000049ff197210 */ /* 0x080fe20001ffe4ff */
[----:B------:R-:W5:Y:S01]  /*18020*/  LD.E.128 R12, desc[UR56][R12.64] ;  /* 0x000000380c0c7980 */ /* 0x000f62000c101d00 */
[----:B------:R-:W-:Y:S01]  /*18030*/  IADD3.X R37, RZ, R73, RZ, P0, !PT ;  /* 0x00000049ff257210 */ /* 0x000fe200007fe4ff */
[----:B------:R-:W-:Y:S02]  /*18040*/  IMAD R0, R0, UR4, RZ ;  /* 0x0000000400007c24 */ /* 0x000fe4000f8e02ff */
[----:B------:R-:W-:Y:S01]  /*18050*/  IMAD R45, R102, R47, R44 ;  /* 0x0000002f662d7224 */ /* 0x000fe200078e022c */
[----:B------:R0:W5:Y:S01]  /*18060*/  LD.E.128 R4, desc[UR56][R72.64] ;  /* 0x0000003848047980 */ /* 0x000162000c101d00 */
[----:B------:R-:W-:-:S03]  /*18070*/  IMAD R47, R3, UR5, R0 ;  /* 0x00000005032f7c24 */ /* 0x000fc6000f8e0200 */
[----:B------:R-:W5:Y:S01]  /*18080*/  LD.E.128 R24, desc[UR56][R24.64] ;  /* 0x0000003818187980 */ /* 0x000f62000c101d00 */
[----:B------:R-:W-:-:S03]  /*18090*/  IMAD.WIDE.U32 R20, R3, UR4, R20 ;  /* 0x0000000403147c25 */ /* 0x000fc6000f8e0014 */
[----:B------:R-:W5:Y:S01]  /*180a0*/  LD.E.128 R28, desc[UR56][R28.64] ;  /* 0x000000381c1c7980 */ /* 0x000f62000c101d00 */
[----:B------:R-:W-:Y:S01]  /*180b0*/  SHF.R.S32.HI R0, RZ, 0x1f, R45 ;  /* 0x0000001fff007819 */ /* 0x000fe2000001142d */
[----:B------:R-:W-:Y:S01]  /*180c0*/  IMAD R48, R192, 0x80, R217 ;  /* 0x00000080c0307824 */ /* 0x000fe200078e02d9 */
[----:B------:R-:W-:Y:S01]  /*180d0*/  ULDC.64 UR4, c[0x0][0xad8] ;  /* 0x0002b60000047ab9 */ /* 0x000fe20000000a00 */
[----:B------:R-:W5:Y:S04]  /*180e0*/  LD.E.128 R32, desc[UR56][R32.64] ;  /* 0x0000003820207980 */ /* 0x000f68000c101d00 */
[----:B------:R-:W5:Y:S01]  /*180f0*/  LD.E.128 R36, desc[UR56][R36.64] ;  /* 0x0000003824247980 */ /* 0x000f62000c101d00 */
[----:B------:R-:W-:Y:S01]  /*18100*/  @!PT LDS RZ, [RZ] ;  /* 0x00000000fffff984 */ /* 0x000fe20000000800 */
[----:B------:R-:W-:Y:S01]  /*18110*/  @!PT LDS RZ, [RZ] ;  /* 0x00000000fffff984 */ /* 0x000fe20000000800 */
[----:B------:R-:W-:Y:S01]  /*18120*/  @!PT LDS RZ, [RZ] ;  /* 0x00000000fffff984 */ /* 0x000fe20000000800 */
[----:B------:R-:W-:Y:S01]  /*18130*/  @!PT LDS RZ, [RZ] ;  /* 0x00000000fffff984 */ /* 0x000fe20000000800 */
[----:B------:R1:W-:Y:S06]  /*18140*/  MEMBAR.ALL.CTA ;  /* 0x0000000000007992 */ /* 0x0003ec0000008000 */
[----:B-1----:R-:W1:Y:S01]  /*18150*/  FENCE.VIEW.ASYNC.S ;  /* 0x00000000000073c6 */ /* 0x002e620000000000 */
[----:B------:R-:W-:Y:S01]  /*18160*/  IADD3 R21, R21, R47, RZ ;  /* 0x0000002f15157210 */ /* 0x000fe20007ffe0ff */
[----:B------:R-:W-:-:S02]  /*18170*/  IMAD R44, R0, UR4, RZ ;  /* 0x00000004002c7c24 */ /* 0x000fc4000f8e02ff */
[----:B------:R-:W-:Y:S02]  /*18180*/  VIADD R0, R48, 0x20 ;  /* 0x0000002030007836 */ /* 0x000fe40000000000 */
[C---:B------:R-:W-:Y:S02]  /*18190*/  IMAD R3, R45.reuse, UR5, R44 ;  /* 0x000000052d037c24 */ /* 0x040fe4000f8e022c */
[----:B------:R-:W-:Y:S01]  /*181a0*/  IMAD.WIDE.U32 R20, R45, UR4, R20 ;  /* 0x000000042d147c25 */ /* 0x000fe2000f8e0014 */
[-C--:B------:R-:W-:Y:S01]  /*181b0*/  ISETP.GE.AND P0, PT, R0, R101.reuse, PT ;  /* 0x000000650000720c */ /* 0x080fe20003f06270 */
[----:B------:R-:W-:Y:S01]  /*181c0*/  ULDC.64 UR4, c[0x0][0xa80] ;  /* 0x0002a00000047ab9 */ /* 0x000fe20000000a00 */
[----:B------:R-:W-:Y:S01]  /*181d0*/  ISETP.GE.AND P2, PT, R48, R101, PT ;  /* 0x000000653000720c */ /* 0x000fe20003f46270 */
[----:B------:R-:W-:Y:S01]  /*181e0*/  VIADD R0, R2, 0x2a820 ;  /* 0x0002a82002007836 */ /* 0x000fe20000000000 */
[----:B------:R-:W-:Y:S01]  /*181f0*/  LEA R46, P3, R20, UR4, 0x1 ;  /* 0x00000004142e7c11 */ /* 0x000fe2000f8608ff */
[----:B------:R-:W-:Y:S01]  /*18200*/  IMAD.IADD R3, R21, 0x1, R3 ;  /* 0x0000000115037824 */ /* 0x000fe200078e0203 */
[----:B------:R-:W-:-:S02]  /*18210*/  IADD3 R44, R48, 0x40, RZ ;  /* 0x00000040302c7810 */ /* 0x000fc40007ffe0ff */
[----:B------:R-:W-:Y:S02]  /*18220*/  PRMT R0, RZ, 0x654, R0 ;  /* 0x00000654ff007816 */ /* 0x000fe40000000000 */
[----:B------:R-:W-:Y:S01]  /*18230*/  LEA.HI.X R3, R20, UR5, R3, 0x1, P3 ;  /* 0x0000000514037c11 */ /* 0x000fe200098f0c03 */
[----:B------:R-:W-:Y:S01]  /*18240*/  BSSY B1, `(.L_x_650) ;  /* 0x0000011000017945 */ /* 0x000fe20003800000 */
[----:B------:R-:W-:Y:S02]  /*18250*/  ISETP.GE.AND P1, PT, R44, R101, PT ;  /* 0x000000652c00720c */ /* 0x000fe40003f26270 */
[----:B-1----:R0:W1:Y:S01]  /*18260*/  SHFL.IDX PT, R44, R46, RZ, 0x181f ;  /* 0x00181fff2e2c7589 */ /* 0x00206200000e0000 */
[----:B------:R2:W-:Y:S01]  /*18270*/  SYNCS.ARRIVE.TRANS64.RED.A1T0 RZ, [R0+URZ], RZ ;  /* 0x000000ff00ff79a7 */ /* 0x0005e2000810043f */
[----:B------:R-:W-:Y:S02]  /*18280*/  SHF.R.S32.HI R104, RZ, 0x1f, R185 ;  /* 0x0000001fff687819 */ /* 0x000fe400000114b9 */
[----:B------:R-:W-:Y:S01]  /*18290*/  SHF.R.S32.HI R105, RZ, 0x1f, R184 ;  /* 0x0000001fff697819 */ /* 0x000fe200000114b8 */
[----:B--2---:R0:W2:Y:S01]  /*182a0*/  SHFL.IDX PT, R0, R3, RZ, 0x181f ;  /* 0x00181fff03007589 */ /* 0x0040a200000e0000 */
[----:B------:R-:W-:Y:S05]  /*182b0*/  @P2 BRA `(.L_x_651) ;  /* 0x0000000000242947 */ /* 0x000fea0003800000 */
[----:B------:R-:W-:Y:S02]  /*182c0*/  ULDC UR4, c[0x0][0xac8] ;  /* 0x0002b20000047ab9 */ /* 0x000fe40000000800 */
[----:B------:R-:W-:Y:S02]  /*182d0*/  ISETP.GE.AND P2, PT, R184, UR4, PT ;  /* 0x00000004b8007c0c */ /* 0x000fe4000bf46270 */
[----:B------:R-:W-:-:S11]  /*182e0*/  ISETP.GE.AND P3, PT, R185, UR4, PT ;  /* 0x00000004b9007c0c */ /* 0x000fd6000bf66270 */
[CC--:B-1----:R-:W-:Y:S02]  /*182f0*/  @!P2 LEA R20, P4, R184.reuse, R44.reuse, 0x1 ;  /* 0x0000002cb814a211 */ /* 0x0c2fe400078808ff */
[C---:B------:R-:W-:Y:S02]  /*18300*/  @!P3 LEA R44, P5, R185.reuse, R44, 0x1 ;  /* 0x0000002cb92cb211 */ /* 0x040fe400078a08ff */
[-C--:B--2---:R-:W-:Y:S02]  /*18310*/  @!P2 LEA.HI.X R21, R184, R0.reuse, R105, 0x1, P4 ;  /* 0x00000000b815a211 */ /* 0x084fe400020f0c69 */
[----:B------:R-:W-:-:S03]  /*18320*/  @!P3 LEA.HI.X R45, R185, R0, R104, 0x1, P5 ;  /* 0x00000000b92db211 */ /* 0x000fc600028f0c68 */
[----:B-----5:R3:W-:Y:S04]  /*18330*/  @!P2 ST.E.128 desc[UR56][R20.64], R4 ;  /* 0x000000041400a985 */ /* 0x0207e8000c101d38 */
[----:B------:R3:W-:Y:S02]  /*18340*/  @!P3 ST.E.128 desc[UR56][R44.64], R28 ;  /* 0x0000001c2c00b985 */ /* 0x0007e4000c101d38 */
.L_x_651:
[----:B------:R-:W-:Y:S05]  /*18350*/  BSYNC B1 ;  /* 0x0000000000017941 */ /* 0x000fea0003800000 */
.L_x_650:
[----:B--2---:R2:W4:Y:S01]  /*18360*/  SHFL.IDX PT, R0, R3, 0x1, 0x181f ;  /* 0x00381f0003007f89 */ /* 0x00452200000e0000 */
[----:B------:R-:W-:Y:S03]  /*18370*/  BSSY B1, `(.L_x_652) ;  /* 0x000000c000017945 */ /* 0x000fe60003800000 */
[----:B---3-5:R2:W3:Y:S01]  /*18380*/  SHFL.IDX PT, R6, R46, 0x1, 0x181f ;  /* 0x00381f002e067f89 */ /* 0x0284e200000e0000 */
[----:B------:R-:W-:Y:S05]  /*18390*/  @P0 BRA `(.L_x_653) ;  /* 0x0000000000240947 */ /* 0x000fea0003800000 */
[----:B------:R-:W-:Y:S02]  /*183a0*/  ULDC UR4, c[0x0][0xac8] ;  /* 0x0002b20000047ab9 */ /* 0x000fe40000000800 */
[----:B------:R-:W-:Y:S02]  /*183b0*/  ISETP.GE.AND P3, PT, R184, UR4, PT ;  /* 0x00000004b8007c0c */ /* 0x000fe4000bf66270 */
[----:B------:R-:W-:-:S11]  /*183c0*/  ISETP.GE.AND P4, PT, R185, UR4, PT ;  /* 0x00000004b9007c0c */ /* 0x000fd6000bf86270 */
[CC--:B---3--:R-:W-:Y:S02]  /*183d0*/  @!P3 LEA R4, P0, R184.reuse, R6.reuse, 0x1 ;  /* 0x00000006b804b211 */ /* 0x0c8fe400078008ff */
[C---:B------:R-:W-:Y:S02]  /*183e0*/  @!P4 LEA R6, P2, R185.reuse, R6, 0x1 ;  /* 0x00000006b906c211 */ /* 0x040fe400078408ff */
[-C--:B----4-:R-:W-:Y:S02]  /*183f0*/  @!P3 LEA.HI.X R5, R184, R0.reuse, R105, 0x1, P0 ;  /* 0x00000000b805b211 */ /* 0x090fe400000f0c69 */
[----:B------:R-:W-:-:S03]  /*18400*/  @!P4 LEA.HI.X R7, R185, R0, R104, 0x1, P2 ;  /* 0x00000000b907c211 */ /* 0x000fc600010f0c68 */
[----:B------:R3:W-:Y:S04]  /*18410*/  @!P3 ST.E.128 desc[UR56][R4.64], R8 ;  /* 0x000000080400b985 */ /* 0x0007e8000c101d38 */
[----:B------:R3:W-:Y:S02]  /*18420*/  @!P4 ST.E.128 desc[UR56][R6.64], R32 ;  /* 0x000000200600c985 */ /* 0x0007e4000c101d38 */
.L_x_653:
[----:B------:R-:W-:Y:S05]  /*18430*/  BSYNC B1 ;  /* 0x0000000000017941 */ /* 0x000fea0003800000 */
.L_x_652:
[----:B----4-:R4:W0:Y:S01]  /*18440*/  SHFL.IDX PT, R0, R3, 0x2, 0x181f ;  /* 0x00581f0003007f89 */ /* 0x01082200000e0000 */
[----:B------:R-:W-:Y:S03]  /*18450*/  BSSY B1, `(.L_x_654) ;  /* 0x000000c000017945 */ /* 0x000fe60003800000 */
[----:B---3--:R4:W3:Y:S01]  /*18460*/  SHFL.IDX PT, R6, R46, 0x2, 0x181f ;  /* 0x00581f002e067f89 */ /* 0x0088e200000e0000 */
[----:B------:R-:W-:Y:S05]  /*18470*/  @P1 BRA `(.L_x_655) ;  /* 0x0000000000241947 */ /* 0x000fea0003800000 */
[----:B------:R-:W-:Y:S02]  /*18480*/  ULDC UR4, c[0x0][0xac8] ;  /* 0x0002b20000047ab9 */ /* 0x000fe40000000800 */
[----:B------:R-:W-:Y:S02]  /*18490*/  ISETP.GE.AND P2, PT, R184, UR4, PT ;  /* 0x00000004b8007c0c */ /* 0x000fe4000bf46270 */
[----:B------:R-:W-:-:S11]  /*184a0*/  ISETP.GE.AND P3, PT, R185, UR4, PT ;  /* 0x00000004b9007c0c */ /* 0x000fd6000bf66270 */
[CC--:B---3--:R-:W-:Y:S02]  /*184b0*/  @!P2 LEA R4, P0, R184.reuse, R6.reuse, 0x1 ;  /* 0x00000006b804a211 */ /* 0x0c8fe400078008ff */
[C---:B------:R-:W-:Y:S02]  /*184c0*/  @!P3 LEA R6, P1, R185.reuse, R6, 0x1 ;  /* 0x00000006b906b211 */ /* 0x040fe400078208ff */
[-C--:B0-----:R-:W-:Y:S02]  /*184d0*/  @!P2 LEA.HI.X R5, R184, R0.reuse, R105, 0x1, P0 ;  /* 0x00000000b805a211 */ /* 0x081fe400000f0c69 */
[----:B------:R-:W-:-:S03]  /*184e0*/  @!P3 LEA.HI.X R7, R185, R0, R104, 0x1, P1 ;  /* 0x00000000b907b211 */ /* 0x000fc600008f0c68 */
[----:B------:R0:W-:Y:S04]  /*184f0*/  @!P2 ST.E.128 desc[UR56][R4.64], R12 ;  /* 0x0000000c0400a985 */ /* 0x0001e8000c101d38 */
[----:B------:R0:W-:Y:S02]  /*18500*/  @!P3 ST.E.128 desc[UR56][R6.64], R36 ;  /* 0x000000240600b985 */ /* 0x0001e4000c101d38 */
.L_x_655:
[----:B------:R-:W-:Y:S05]  /*18510*/  BSYNC B1 ;  /* 0x0000000000017941 */ /* 0x000fea0003800000 */
.L_x_654:
[----:B0-----:R-:W-:Y:S01]  /*18520*/  VIADD R0, R48, 0x60 ;  /* 0x0000006030007836 */ /* 0x001fe20000000000 */
[----:B--2-4-:R-:W0:Y:S04]  /*18530*/  SHFL.IDX PT, R3, R3, 0x3, 0x181f ;  /* 0x00781f0003037f89 */ /* 0x014e2800000e0000 */
[----:B------:R-:W-:Y:S01]  /*18540*/  ISETP.GE.AND P0, PT, R0, R101, PT ;  /* 0x000000650000720c */ /* 0x000fe20003f06270 */
[----:B------:R-:W2:-:S12]  /*18550*/  SHFL.IDX PT, R46, R46, 0x3, 0x181f ;  /* 0x00781f002e2e7f89 */ /* 0x000e9800000e0000 */
[----:B------:R-:W-:Y:S05]  /*18560*/  @P0 BRA `(.L_x_656) ;  /* 0x0000001800300947 */ /* 0x000fea0003800000 */
[----:B------:R-:W-:Y:S02]  /*18570*/  ULDC UR4, c[0x0][0xac8] ;  /* 0x0002b20000047ab9 */ /* 0x000fe40000000800 */
[----:B------:R-:W-:-:S13]  /*18580*/  ISETP.GE.AND P1, PT, R184, UR4, PT ;  /* 0x00000004b8007c0c */ /* 0x000fda000bf26270 */
[----:B--2---:R-:W-:-:S04]  /*18590*/  @!P1 LEA R4, P0, R184, R46, 0x1 ;  /* 0x0000002eb8049211 */ /* 0x004fc800078008ff */
[----:B0-----:R-:W-:Y:S02]  /*185a0*/  @!P1 LEA.HI.X R5, R184, R3, R105, 0x1, P0 ;  /* 0x00000003b8059211 */ /* 0x001fe400000f0c69 */
[----:B------:R-:W-:-:S03]  /*185b0*/  ISETP.GE.AND P0, PT, R185, UR4, PT ;  /* 0x00000004b9007c0c */ /* 0x000fc6000bf06270 */
[----:B------:R0:W-:Y:S10]  /*185c0*/  @!P1 ST.E.128 desc[UR56][R4.64], R24 ;  /* 0x0000001804009985 */ /* 0x0001f4000c101d38 */
[----:B------:R-:W-:Y:S05]  /*185d0*/  @P0 BRA `(.L_x_656) ;  /* 0x0000001800140947 */ /* 0x000fea0003800000 */
[----:B0-----:R-:W-:-:S04]  /*185e0*/  LEA R4, P0, R185, R46, 0x1 ;  /* 0x0000002eb9047211 */ /* 0x001fc800078008ff */
[----:B------:R-:W-:-:S05]  /*185f0*/  LEA.HI.X R5, R185, R3, R104, 0x1, P0 ;  /* 0x00000003b9057211 */ /* 0x000fca00000f0c68 */
[----:B------:R0:W-:Y:S01]  /*18600*/  ST.E.128 desc[UR56][R4.64], R40 ;  /* 0x0000002804007985 */ /* 0x0001e2000c101d38 */
[----:B------:R-:W-:Y:S05]  /*18610*/  BRA `(.L_x_656) ;  /* 0x0000001800047947 */ /* 0x000fea0003800000 */
.L_x_649:
[----:B------:R-:W-:Y:S01]  /*18620*/  ULDC.64 UR4, c[0x0][0xb08] ;  /* 0x0002c20000047ab9 */ /* 0x000fe20000000a00 */
[----:B0-----:R-:W0:Y:S01]  /*18630*/  @P4 LDC R0, c[0x0][0xbec] ;  /* 0x0002fb00ff004b82 */ /* 0x001e220000000800 */
[----:B------:R-:W-:Y:S01]  /*18640*/  IMAD R103, R103, UR4, RZ ;  /* 0x0000000467677c24 */ /* 0x000fe2000f8e02ff */
[----:B------:R-:W-:Y:S01]  /*18650*/  SHF.R.S32.HI R3, RZ, 0x1f, R188 ;  /* 0x0000001fff037819 */ /* 0x000fe200000114bc */
[----:B------:R-:W-:Y:S01]  /*18660*/  IMAD.WIDE.U32 R4, R100, UR4, RZ ;  /* 0x0000000464047c25 */ /* 0x000fe2000f8e00ff */
[----:B------:R-:W-:Y:S01]  /*18670*/  ULDC.64 UR6, c[0x0][0xb30] ;  /* 0x0002cc0000067ab9 */ /* 0x000fe20000000a00 */
[----:B------:R-:W-:Y:S01]  /*18680*/  ISETP.GE.AND P0, PT, R8, R101, PT ;  /* 0x000000650800720c */ /* 0x000fe20003f06270 */
[----:B------:R-:W-:Y:S01]  /*18690*/  BSSY B1, `(.L_x_657) ;  /* 0x0000079000017945 */ /* 0x000fe20003800000 */
[----:B------:R-:W-:Y:S01]  /*186a0*/  IMAD R103, R100, UR5, R103 ;  /* 0x0000000564677c24 */ /* 0x000fe2000f8e0267 */
[----:B------:R-:W1:Y:S01]  /*186b0*/  @P4 LDC R9, c[0x0][0xbf0] ;  /* 0x0002fc00ff094b82 */ /* 0x000e620000000800 */
[----:B------:R-:W-:Y:S01]  /*186c0*/  ULDC.64 UR4, c[0x0][0xb38] ;  /* 0x0002ce0000047ab9 */ /* 0x000fe20000000a00 */
[----:B------:R-:W-:Y:S01]  /*186d0*/  VIADD R6, R2, 0x2a820 ;  /* 0x0002a82002067836 */ /* 0x000fe20000000000 */
[----:B------:R-:W-:Y:S01]  /*186e0*/  SHF.R.S32.HI R26, RZ, 0x1f, R201 ;  /* 0x0000001fff1a7819 */ /* 0x000fe200000114c9 */
[----:B------:R-:W-:Y:S01]  /*186f0*/  VIADD R13, R199, 0x8 ;  /* 0x00000008c70d7836 */ /* 0x000fe20000000000 */
[----:B------:R-:W-:Y:S01]  /*18700*/  IADD3 R5, R5, R103, RZ ;  /* 0x0000006705057210 */ /* 0x000fe20007ffe0ff */
[----:B------:R-:W-:Y:S01]  /*18710*/  VIADD R15, R199, 0x10 ;  /* 0x00000010c70f7836 */ /* 0x000fe20000000000 */
[----:B------:R-:W-:-:S02]  /*18720*/  PRMT R6, RZ, 0x654, R6 ;  /* 0x00000654ff067816 */ /* 0x000fc40000000006 */
[----:B------:R-:W-:Y:S01]  /*18730*/  SHF.R.S32.HI R14, RZ, 0x1f, R13 ;  /* 0x0000001fff0e7819 */ /* 0x000fe2000001140d */
[C---:B------:R-:W-:Y:S01]  /*18740*/  IMAD.WIDE.U32 R4, R162.reuse, UR4, R4 ;  /* 0x00000004a2047c25 */ /* 0x040fe2000f8e0004 */
[----:B------:R2:W-:Y:S01]  /*18750*/  SYNCS.ARRIVE.TRANS64.RED.A1T0 RZ, [R6+URZ], RZ ;  /* 0x000000ff06ff79a7 */ /* 0x0005e2000810043f */
[----:B------:R-:W-:Y:S02]  /*18760*/  SHF.R.S32.HI R24, RZ, 0x1f, R15 ;  /* 0x0000001fff187819 */ /* 0x000fe4000001140f */
[----:B------:R-:W-:Y:S01]  /*18770*/  IMAD R5, R162, UR5, R5 ;  /* 0x00000005a2057c24 */ /* 0x000fe2000f8e0205 */
[----:B------:R-:W-:Y:S01]  /*18780*/  ULDC.64 UR4, c[0x0][0xb40] ;  /* 0x0002d00000047ab9 */ /* 0x000fe20000000a00 */
[----:B0-----:R-:W-:Y:S01]  /*18790*/  @P4 IMAD.HI.U32 R0, R25, R0, RZ ;  /* 0x0000000019004227 */ /* 0x001fe200078e00ff */
[----:B------:R-:W-:Y:S02]  /*187a0*/  SHF.R.S32.HI R27, RZ, 0x1f, R202 ;  /* 0x0000001fff1b7819 */ /* 0x000fe400000114ca */
[----:B------:R-:W-:Y:S01]  /*187b0*/  SHF.R.S32.HI R28, RZ, 0x1f, R203 ;  /* 0x0000001fff1c7819 */ /* 0x000fe200000114cb */
[----:B------:R-:W-:Y:S01]  /*187c0*/  IMAD R3, R3, UR4, RZ ;  /* 0x0000000403037c24 */ /* 0x000fe2000f8e02ff */
[----:B------:R-:W-:Y:S01]  /*187d0*/  SHF.R.S32.HI R29, RZ, 0x1f, R204 ;  /* 0x0000001fff1d7819 */ /* 0x000fe200000114cc */
[----:B------:R-:W-:Y:S01]  /*187e0*/  IMAD.WIDE.U32 R4, R188, UR4, R4 ;  /* 0x00000004bc047c25 */ /* 0x000fe2000f8e0004 */
[----:B------:R-:W-:-:S02]  /*187f0*/  SHF.R.S32.HI R30, RZ, 0x1f, R205 ;  /* 0x0000001fff1e7819 */ /* 0x000fc400000114cd */
[----:B------:R-:W-:Y:S01]  /*18800*/  SHF.R.S32.HI R31, RZ, 0x1f, R206 ;  /* 0x0000001fff1f7819 */ /* 0x000fe200000114ce */
[----:B------:R-:W-:Y:S01]  /*18810*/  IMAD R7, R188, UR5, R3 ;  /* 0x00000005bc077c24 */ /* 0x000fe2000f8e0203 */
[----:B------:R-:W-:Y:S01]  /*18820*/  ULDC.64 UR4, c[0x0][0xb48] ;  /* 0x0002d20000047ab9 */ /* 0x000fe20000000a00 */
[----:B------:R-:W-:Y:S01]  /*18830*/  IMAD.MOV.U32 R3, RZ, RZ, R25 ;  /* 0x000000ffff037224 */ /* 0x000fe200078e0019 */
[----:B-1----:R-:W-:Y:S01]  /*18840*/  @P4 SHF.R.U32.HI R3, RZ, R9, R0 ;  /* 0x00000009ff034219 */ /* 0x002fe20000011600 */
[----:B------:R-:W-:Y:S01]  /*18850*/  IMAD.IADD R5, R5, 0x1, R7 ;  /* 0x0000000105057824 */ /* 0x000fe200078e0207 */
[----:B------:R-:W-:Y:S02]  /*18860*/  SHF.R.S32.HI R32, RZ, 0x1f, R207 ;  /* 0x0000001fff207819 */ /* 0x000fe400000114cf */
[----:B------:R-:W-:Y:S01]  /*18870*/  IADD3 R7, -R3, RZ, RZ ;  /* 0x000000ff03077210 */ /* 0x000fe20007ffe1ff */
[----:B------:R-:W-:Y:S01]  /*18880*/  IMAD.WIDE.U32 R4, R200, UR4, R4 ;  /* 0x00000004c8047c25 */ /* 0x000fe2000f8e0004 */
[----:B------:R-:W-:-:S02]  /*18890*/  SHF.R.S32.HI R0, RZ, 0x1f, R3 ;  /* 0x0000001fff007819 */ /* 0x000fc40000011403 */
[----:B------:R-:W-:Y:S01]  /*188a0*/  SHF.R.S32.HI R33, RZ, 0x1f, R208 ;  /* 0x0000001fff217819 */ /* 0x000fe200000114d0 */
[----:B------:R-:W-:Y:S01]  /*188b0*/  IMAD R7, R102, R7, R25 ;  /* 0x0000000766077224 */ /* 0x000fe200078e0219 */
[----:B------:R-:W-:Y:S01]  /*188c0*/  SHF.R.S32.HI R34, RZ, 0x1f, R209 ;  /* 0x0000001fff227819 */ /* 0x000fe200000114d1 */
[----:B------:R-:W-:Y:S01]  /*188d0*/  IMAD R0, R0, UR6, RZ ;  /* 0x0000000600007c24 */ /* 0x000fe2000f8e02ff */
[----:B------:R-:W-:Y:S01]  /*188e0*/  SHF.R.S32.HI R35, RZ, 0x1f, R210 ;  /* 0x0000001fff237819 */ /* 0x000fe200000114d2 */
[----:B------:R-:W-:Y:S01]  /*188f0*/  IMAD R5, R200, UR5, R5 ;  /* 0x00000005c8057c24 */ /* 0x000fe2000f8e0205 */
[----:B------:R-:W-:Y:S01]  /*18900*/  ULDC.64 UR4, c[0x0][0xb28] ;  /* 0x0002ca0000047ab9 */ /* 0x000fe20000000a00 */
[C---:B------:R-:W-:Y:S01]  /*18910*/  IMAD R9, R3.reuse, UR7, R0 ;  /* 0x0000000703097c24 */ /* 0x040fe2000f8e0200 */
[----:B------:R-:W-:Y:S01]  /*18920*/  SHF.R.S32.HI R0, RZ, 0x1f, R7 ;  /* 0x0000001fff007819 */ /* 0x000fe20000011407 */
[----:B------:R-:W-:Y:S01]  /*18930*/  IMAD.WIDE.U32 R4, R3, UR6, R4 ;  /* 0x0000000603047c25 */ /* 0x000fe2000f8e0004 */
[----:B------:R-:W-:-:S02]  /*18940*/  SHF.R.S32.HI R72, RZ, 0x1f, R211 ;  /* 0x0000001fff487819 */ /* 0x000fc400000114d3 */
[----:B------:R-:W-:Y:S01]  /*18950*/  SHF.R.S32.HI R73, RZ, 0x1f, R212 ;  /* 0x0000001fff497819 */ /* 0x000fe200000114d4 */
[----:B------:R-:W-:Y:S01]  /*18960*/  IMAD R0, R0, UR4, RZ ;  /* 0x0000000400007c24 */ /* 0x000fe2000f8e02ff */
[----:B------:R-:W-:Y:S01]  /*18970*/  SHF.R.S32.HI R104, RZ, 0x1f, R213 ;  /* 0x0000001fff687819 */ /* 0x000fe200000114d5 */
[----:B------:R-:W-:Y:S02]  /*18980*/  IMAD.IADD R5, R5, 0x1, R9 ;  /* 0x0000000105057824 */ /* 0x000fe400078e0209 */
[C---:B------:R-:W-:Y:S02]  /*18990*/  IMAD R3, R7.reuse, UR5, R0 ;  /* 0x0000000507037c24 */ /* 0x040fe4000f8e0200 */
[----:B------:R-:W-:Y:S01]  /*189a0*/  IMAD.WIDE.U32 R4, R7, UR4, R4 ;  /* 0x0000000407047c25 */ /* 0x000fe2000f8e0004 */
[----:B------:R-:W-:-:S04]  /*189b0*/  ULDC.64 UR4, c[0x0][0xb00] ;  /* 0x0002c00000047ab9 */ /* 0x000fc80000000a00 */
[----:B------:R-:W-:Y:S02]  /*189c0*/  IADD3 R3, R5, R3, RZ ;  /* 0x0000000305037210 */ /* 0x000fe40007ffe0ff */
[----:B------:R-:W-:-:S04]  /*189d0*/  LEA R0, P1, R4, UR4, 0x2 ;  /* 0x0000000404007c11 */ /* 0x000fc8000f8210ff */
[----:B------:R-:W-:Y:S02]  /*189e0*/  LEA.HI.X R3, R4, UR5, R3, 0x2, P1 ;  /* 0x0000000504037c11 */ /* 0x000fe400088f1403 */
[----:B------:R2:W0:Y:S04]  /*189f0*/  SHFL.IDX PT, R4, R0, RZ, 0x1c1f ;  /* 0x001c1fff00047589 */ /* 0x00042800000e0000 */
[----:B------:R2:W1:Y:S01]  /*18a00*/  SHFL.IDX PT, R5, R3, RZ, 0x1c1f ;  /* 0x001c1fff03057589 */ /* 0x00046200000e0000 */
[----:B------:R-:W-:Y:S05]  /*18a10*/  @P0 BRA `(.L_x_658) ;  /* 0x0000000400000947 */ /* 0x000fea0003800000 */
[----:B------:R-:W-:Y:S02]  /*18a20*/  ULDC UR4, c[0x0][0xac8] ;  /* 0x0002b20000047ab9 */ /* 0x000fe40000000800 */
[----:B------:R-:W-:Y:S02]  /*18a30*/  ISETP.GE.AND P3, PT, R199, UR4, PT ;  /* 0x00000004c7007c0c */ /* 0x000fe4000bf66270 */
[----:B------:R-:W-:Y:S02]  /*18a40*/  ISETP.GE.AND P2, PT, R13, UR4, PT ;  /* 0x000000040d007c0c */ /* 0x000fe4000bf46270 */
[----:B------:R-:W-:Y:S02]  /*18a50*/  ISETP.GE.AND P1, PT, R15, UR4, PT ;  /* 0x000000040f007c0c */ /* 0x000fe4000bf26270 */
[----:B------:R-:W-:Y:S02]  /*18a60*/  ISETP.GE.AND P0, PT, R213, UR4, PT ;  /* 0x00000004d5007c0c */ /* 0x000fe4000bf06270 */
[----:B------:R-:W-:-:S05]  /*18a70*/  ISETP.GE.AND P4, PT, R211, UR4, PT ;  /* 0x00000004d3007c0c */ /* 0x000fca000bf86270 */
[----:B012---:R-:W-:-:S04]  /*18a80*/  @!P3 IMAD.WIDE R6, R199, 0x4, R4 ;  /* 0x00000004c706b825 */ /* 0x007fc800078e0204 */
[CC--:B------:R-:W-:Y:S01]  /*18a90*/  @!P1 LEA R8, P5, R15.reuse, R4.reuse, 0x2 ;  /* 0x000000040f089211 */ /* 0x0c0fe200078a10ff */
[----:B------:R0:W-:Y:S01]  /*18aa0*/  @!P3 ST.E.64 desc[UR56][R6.64], R20 ;  /* 0x000000140600b985 */ /* 0x0001e2000c101b38 */
[----:B------:R-:W-:Y:S02]  /*18ab0*/  ISETP.GE.AND P3, PT, R212, UR4, PT ;  /* 0x00000004d4007c0c */ /* 0x000fe4000bf66270 */
[----:B------:R-:W-:Y:S02]  /*18ac0*/  @!P1 LEA.HI.X R9, R15, R5, R24, 0x2, P5 ;  /* 0x000000050f099211 */ /* 0x000fe400028f1418 */
[----:B------:R-:W-:Y:S02]  /*18ad0*/  ISETP.GE.AND P5, PT, R210, UR4, PT ;  /* 0x00000004d2007c0c */ /* 0x000fe4000bfa6270 */
[----:B0-----:R-:W-:-:S04]  /*18ae0*/  @!P2 LEA R6, P6, R13, R4, 0x2 ;  /* 0x000000040d06a211 */ /* 0x001fc800078c10ff */
[----:B------:R-:W-:Y:S02]  /*18af0*/  @!P2 LEA.HI.X R7, R13, R5, R14, 0x2, P6 ;  /* 0x000000050d07a211 */ /* 0x000fe400030f140e */
[----:B------:R-:W-:-:S03]  /*18b00*/  @!P0 LEA R10, P6, R213, R4, 0x2 ;  /* 0x00000004d50a8211 */ /* 0x000fc600078c10ff */
[----:B------:R0:W-:Y:S01]  /*18b10*/  @!P2 ST.E.64 desc[UR56][R6.64], R88 ;  /* 0x000000580600a985 */ /* 0x0001e2000c101b38 */
[----:B------:R-:W-:Y:S02]  /*18b20*/  @!P0 LEA.HI.X R11, R213, R5, R104, 0x2, P6 ;  /* 0x00000005d50b8211 */ /* 0x000fe400030f1468 */
[----:B------:R-:W-:Y:S01]  /*18b30*/  ISETP.GE.AND P2, PT, R209, UR4, PT ;  /* 0x00000004d1007c0c */ /* 0x000fe2000bf46270 */
[----:B------:R1:W-:Y:S01]  /*18b40*/  @!P1 ST.E.64 desc[UR56][R8.64], R90 ;  /* 0x0000005a08009985 */ /* 0x0003e2000c101b38 */
[----:B------:R-:W-:-:S03]  /*18b50*/  ISETP.GE.AND P1, PT, R208, UR4, PT ;  /* 0x00000004d0007c0c */ /* 0x000fc6000bf26270 */
[----:B------:R2:W-:Y:S01]  /*18b60*/  @!P0 ST.E.64 desc[UR56][R10.64], R36 ;  /* 0x000000240a008985 */ /* 0x0005e2000c101b38 */
[CC--:B0-----:R-:W-:Y:S02]  /*18b70*/  @!P3 LEA R6, P6, R212.reuse, R4.reuse, 0x2 ;  /* 0x00000004d406b211 */ /* 0x0c1fe400078c10ff */
[CC--:B-1----:R-:W-:Y:S02]  /*18b80*/  @!P4 LEA R8, P0, R211.reuse, R4.reuse, 0x2 ;  /* 0x00000004d308c211 */ /* 0x0c2fe400078010ff */
[-C--:B------:R-:W-:Y:S02]  /*18b90*/  @!P3 LEA.HI.X R7, R212, R5.reuse, R73, 0x2, P6 ;  /* 0x00000005d407b211 */ /* 0x080fe400030f1449 */
[----:B------:R-:W-:Y:S02]  /*18ba0*/  @!P4 LEA.HI.X R9, R211, R5, R72, 0x2, P0 ;  /* 0x00000005d309c211 */ /* 0x000fe400000f1448 */
[----:B------:R-:W-:Y:S01]  /*18bb0*/  ISETP.GE.AND P0, PT, R207, UR4, PT ;  /* 0x00000004cf007c0c */ /* 0x000fe2000bf06270 */
[----:B------:R0:W-:Y:S01]  /*18bc0*/  @!P3 ST.E.64 desc[UR56][R6.64], R40 ;  /* 0x000000280600b985 */ /* 0x0001e2000c101b38 */
[----:B--2---:R-:W-:-:S02]  /*18bd0*/  @!P5 LEA R10, P6, R210, R4, 0x2 ;  /* 0x00000004d20ad211 */ /* 0x004fc400078c10ff */
[----:B------:R-:W-:Y:S01]  /*18be0*/  ISETP.GE.AND P3, PT, R206, UR4, PT ;  /* 0x00000004ce007c0c */ /* 0x000fe2000bf66270 */
[----:B------:R1:W-:Y:S01]  /*18bf0*/  @!P4 ST.E.64 desc[UR56][R8.64], R44 ;  /* 0x0000002c0800c985 */ /* 0x0003e2000c101b38 */
[----:B------:R-:W-:-:S05]  /*18c00*/  @!P5 LEA.HI.X R11, R210, R5, R35, 0x2, P6 ;  /* 0x00000005d20bd211 */ /* 0x000fca00030f1423 */
[----:B------:R2:W-:Y:S01]  /*18c10*/  @!P5 ST.E.64 desc[UR56][R10.64], R48 ;  /* 0x000000300a00d985 */ /* 0x0005e2000c101b38 */
[CC--:B0-----:R-:W-:Y:S02]  /*18c20*/  @!P2 LEA R6, P4, R209.reuse, R4.reuse, 0x2 ;  /* 0x00000004d106a211 */ /* 0x0c1fe400078810ff */
[CC--:B-1----:R-:W-:Y:S02]  /*18c30*/  @!P1 LEA R8, P5, R208.reuse, R4.reuse, 0x2 ;  /* 0x00000004d0089211 */ /* 0x0c2fe400078a10ff */
[-C--:B------:R-:W-:Y:S02]  /*18c40*/  @!P2 LEA.HI.X R7, R209, R5.reuse, R34, 0x2, P4 ;  /* 0x00000005d107a211 */ /* 0x080fe400020f1422 */
[----:B------:R-:W-:Y:S02]  /*18c50*/  ISETP.GE.AND P4, PT, R205, UR4, PT ;  /* 0x00000004cd007c0c */ /* 0x000fe4000bf86270 */
[----:B--2---:R-:W-:Y:S01]  /*18c60*/  @!P0 LEA R10, P6, R207, R4, 0x2 ;  /* 0x00000004cf0a8211 */ /* 0x004fe200078c10ff */
[----:B------:R0:W-:Y:S01]  /*18c70*/  @!P2 ST.E.64 desc[UR56][R6.64], R52 ;  /* 0x000000340600a985 */ /* 0x0001e2000c101b38 */
[----:B------:R-:W-:-:S02]  /*18c80*/  @!P1 LEA.HI.X R9, R208, R5, R33, 0x2, P5 ;  /* 0x00000005d0099211 */ /* 0x000fc400028f1421 */
[----:B------:R-:W-:Y:S02]  /*18c90*/  @!P0 LEA.HI.X R11, R207, R5, R32, 0x2, P6 ;  /* 0x00000005cf0b8211 */ /* 0x000fe400030f1420 */
[----:B------:R-:W-:Y:S01]  /*18ca0*/  ISETP.GE.AND P2, PT, R204, UR4, PT ;  /* 0x00000004cc007c0c */ /* 0x000fe2000bf46270 */
[----:B------:R1:W-:Y:S01]  /*18cb0*/  @!P1 ST.E.64 desc[UR56][R8.64], R56 ;  /* 0x0000003808009985 */ /* 0x0003e2000c101b38 */
[----:B------:R-:W-:-:S03]  /*18cc0*/  ISETP.GE.AND P1, PT, R203, UR4, PT ;  /* 0x00000004cb007c0c */ /* 0x000fc6000bf26270 */
[----:B------:R2:W-:Y:S01]  /*18cd0*/  @!P0 ST.E.64 desc[UR56][R10.64], R60 ;  /* 0x0000003c0a008985 */ /* 0x0005e2000c101b38 */
[----:B------:R-:W-:Y:S02]  /*18ce0*/  ISETP.GE.AND P0, PT, R202, UR4, PT ;  /* 0x00000004ca007c0c */ /* 0x000fe4000bf06270 */
[----:B0-----:R-:W-:-:S04]  /*18cf0*/  @!P3 LEA R6, P5, R206, R4, 0x2 ;  /* 0x00000004ce06b211 */ /* 0x001fc800078a10ff */
[-C--:B------:R-:W-:Y:S02]  /*18d00*/  @!P3 LEA.HI.X R7, R206, R5.reuse, R31, 0x2, P5 ;  /* 0x00000005ce07b211 */ /* 0x080fe400028f141f */
[----:B------:R-:W-:Y:S02]  /*18d10*/  ISETP.GE.AND P5, PT, R201, UR4, PT ;  /* 0x00000004c9007c0c */ /* 0x000fe4000bfa6270 */
[CC--:B-1----:R-:W-:Y:S01]  /*18d20*/  @!P4 LEA R8, P6, R205.reuse, R4.reuse, 0x2 ;  /* 0x00000004cd08c211 */ /* 0x0c2fe200078c10ff */
[----:B------:R0:W-:Y:S03]  /*18d30*/  @!P3 ST.E.64 desc[UR56][R6.64], R64 ;  /* 0x000000400600b985 */ /* 0x0001e6000c101b38 */
[----:B------:R-:W-:Y:S02]  /*18d40*/  @!P4 LEA.HI.X R9, R205, R5, R30, 0x2, P6 ;  /* 0x00000005cd09c211 */ /* 0x000fe400030f141e */
[----:B--2---:R-:W-:-:S03]  /*18d50*/  @!P1 LEA R10, P6, R203, R4, 0x2 ;  /* 0x00000004cb0a9211 */ /* 0x004fc600078c10ff */
[----:B------:R1:W-:Y:S01]  /*18d60*/  @!P4 ST.E.64 desc[UR56][R8.64], R68 ;  /* 0x000000440800c985 */ /* 0x0003e2000c101b38 */
[----:B------:R-:W-:Y:S02]  /*18d70*/  @!P1 LEA.HI.X R11, R203, R5, R28, 0x2, P6 ;  /* 0x00000005cb0b9211 */ /* 0x000fe400030f141c */
[----:B0-----:R-:W-:-:S04]  /*18d80*/  @!P2 LEA R6, P3, R204, R4, 0x2 ;  /* 0x00000004cc06a211 */ /* 0x001fc800078610ff */
[----:B------:R-:W-:Y:S02]  /*18d90*/  @!P2 LEA.HI.X R7, R204, R5, R29, 0x2, P3 ;  /* 0x00000005cc07a211 */ /* 0x000fe400018f141d */
[----:B-1----:R-:W-:-:S03]  /*18da0*/  @!P0 LEA R8, P4, R202, R4, 0x2 ;  /* 0x00000004ca088211 */ /* 0x002fc600078810ff */
[----:B------:R3:W-:Y:S01]  /*18db0*/  @!P2 ST.E.64 desc[UR56][R6.64], R92 ;  /* 0x0000005c0600a985 */ /* 0x0007e2000c101b38 */
[C---:B------:R-:W-:Y:S02]  /*18dc0*/  @!P5 LEA R4, P3, R201.reuse, R4, 0x2 ;  /* 0x00000004c904d211 */ /* 0x040fe400078610ff */
[-C--:B------:R-:W-:Y:S01]  /*18dd0*/  @!P0 LEA.HI.X R9, R202, R5.reuse, R27, 0x2, P4 ;  /* 0x00000005ca098211 */ /* 0x080fe200020f141b */
[----:B------:R3:W-:Y:S01]  /*18de0*/  @!P1 ST.E.64 desc[UR56][R10.64], R76 ;  /* 0x0000004c0a009985 */ /* 0x0007e2000c101b38 */
[----:B------:R-:W-:-:S03]  /*18df0*/  @!P5 LEA.HI.X R5, R201, R5, R26, 0x2, P3 ;  /* 0x00000005c905d211 */ /* 0x000fc600018f141a */
[----:B------:R3:W-:Y:S04]  /*18e00*/  @!P0 ST.E.64 desc[UR56][R8.64], R80 ;  /* 0x0000005008008985 */ /* 0x0007e8000c101b38 */
[----:B------:R3:W-:Y:S02]  /*18e10*/  @!P5 ST.E.64 desc[UR56][R4.64], R84 ;  /* 0x000000540400d985 */ /* 0x0007e4000c101b38 */
.L_x_658:
[----:B------:R-:W-:Y:S05]  /*18e20*/  BSYNC B1 ;  /* 0x0000000000017941 */ /* 0x000fea0003800000 */
.L_x_657:
[----:B------:R-:W-:Y:S01]  /*18e30*/  ISETP.GE.AND P0, PT, R12, R101, PT ;  /* 0x000000650c00720c */ /* 0x000fe20003f06270 */
[----:B-1-3--:R1:W3:Y:S04]  /*18e40*/  SHFL.IDX PT, R5, R3, 0x1, 0x1c1f ;  /* 0x003c1f0003057f89 */ /* 0x00a2e800000e0000 */
[----:B0-----:R1:W0:Y:S08]  /*18e50*/  SHFL.IDX PT, R4, R0, 0x1, 0x1c1f ;  /* 0x003c1f0000047f89 */ /* 0x00123000000e0000 */
[----:B-1----:R-:W-:Y:S05]  /*18e60*/  @P0 BRA `(.L_x_656) ;  /* 0x0000000c00f00947 */ /* 0x002fea0003800000 */
[----:B------:R-:W-:Y:S02]  /*18e70*/  ULDC UR4, c[0x0][0xac8] ;  /* 0x0002b20000047ab9 */ /* 0x000fe40000000800 */
[----:B------:R-:W-:Y:S02]  /*18e80*/  ISETP.GE.AND P1, PT, R13, UR4, PT ;  /* 0x000000040d007c0c */ /* 0x000fe4000bf26270 */
[----:B------:R-:W-:Y:S02]  /*18e90*/  ISETP.GE.AND P0, PT, R15, UR4, PT ;  /* 0x000000040f007c0c */ /* 0x000fe4000bf06270 */
[----:B------:R-:W-:Y:S02]  /*18ea0*/  ISETP.GE.AND P2, PT, R199, UR4, PT ;  /* 0x00000004c7007c0c */ /* 0x000fe4000bf46270 */
[----:B------:R-:W-:Y:S02]  /*18eb0*/  ISETP.GE.AND P4, PT, R212, UR4, PT ;  /* 0x00000004d4007c0c */ /* 0x000fe4000bf86270 */
[----:B------:R-:W-:-:S05]  /*18ec0*/  ISETP.GE.AND P3, PT, R213, UR4, PT ;  /* 0x00000004d5007c0c */ /* 0x000fca000bf66270 */
[-C--:B0-2---:R-:W-:Y:S02]  /*18ed0*/  @!P1 LEA R6, P5, R13, R4.reuse, 0x2 ;  /* 0x000000040d069211 */ /* 0x085fe400078a10ff */
[-C--:B------:R-:W-:Y:S02]  /*18ee0*/  @!P0 LEA R8, P6, R15, R4.reuse, 0x2 ;  /* 0x000000040f088211 */ /* 0x080fe400078c10ff */
[-C--:B---3--:R-:W-:Y:S01]  /*18ef0*/  @!P1 LEA.HI.X R7, R13, R5.reuse, R14, 0x2, P5 ;  /* 0x000000050d079211 */ /* 0x088fe200028f140e */
[----:B------:R-:W-:Y:S01]  /*18f00*/  @!P2 IMAD.WIDE R10, R199, 0x4, R4 ;  /* 0x00000004c70aa825 */ /* 0x000fe200078e0204 */
[----:B------:R-:W-:Y:S02]  /*18f10*/  ISETP.GE.AND P5, PT, R211, UR4, PT ;  /* 0x00000004d3007c0c */ /* 0x000fe4000bfa6270 */
[----:B------:R-:W-:Y:S02]  /*18f20*/  @!P0 LEA.HI.X R9, R15, R5, R24, 0x2, P6 ;  /* 0x000000050f098211 */ /* 0x000fe400030f1418 */
[----:B------:R-:W-:Y:S01]  /*18f30*/  @!P2 ST.E.64 desc[UR56][R10.64], R94 ;  /* 0x0000005e0a00a985 */ /* 0x000fe2000c101b38 */
[----:B------:R-:W-:-:S02]  /*18f40*/  @!P4 LEA R14, P2, R212, R4, 0x2 ;  /* 0x00000004d40ec211 */ /* 0x000fc400078410ff */
[----:B------:R-:W-:Y:S01]  /*18f50*/  @!P3 LEA R12, P6, R213, R4, 0x2 ;  /* 0x00000004d50cb211 */ /* 0x000fe200078c10ff */
[----:B------:R0:W-:Y:S01]  /*18f60*/  @!P1 ST.E.64 desc[UR56][R6.64], R96 ;  /* 0x0000006006009985 */ /* 0x0001e2000c101b38 */
        /* <DEDUP_REMOVED lines=12> */
[-C--:B------:R-:W-:Y:S01]  /*19030*/  @!P2 LEA R10, P6, R208, R4.reuse, 0x2 ;  /* 0x00000004d00aa211 */ /* 0x080fe200078c10ff */
[----:B------:R-:W-:Y:S01]  /*19040*/  @!P5 ST.E.64 desc[UR56][R20.64], R46 ;  /* 0x0000002e1400d985 */ /* 0x000fe2000c101b38 */
[----:B-1----:R-:W-:Y:S02]  /*19050*/  @!P1 LEA R8, P5, R209, R4, 0x2 ;  /* 0x00000004d1089211 */ /* 0x002fe400078a10ff */
[----:B------:R-:W-:-:S02]  /*19060*/  @!P0 LEA.HI.X R7, R210, R5, R35, 0x2, P4 ;  /* 0x00000005d2078211 */ /* 0x000fc400020f1423 */
[-C--:B------:R-:W-:Y:S02]  /*19070*/  @!P1 LEA.HI.X R9, R209, R5.reuse, R34, 0x2, P5 ;  /* 0x00000005d1099211 */ /* 0x080fe400028f1422 */
[----:B------:R-:W-:Y:S01]  /*19080*/  ISETP.GE.AND P4, PT, R206, UR4, PT ;  /* 0x00000004ce007c0c */ /* 0x000fe2000bf86270 */
[----:B------:R-:W-:Y:S01]  /*19090*/  @!P0 ST.E.64 desc[UR56][R6.64], R50 ;  /* 0x0000003206008985 */ /* 0x000fe2000c101b38 */
[----:B------:R-:W-:Y:S02]  /*190a0*/  @!P2 LEA.HI.X R11, R208, R5, R33, 0x2, P6 ;  /* 0x00000005d00ba211 */ /* 0x000fe400030f1421 */
[----:B--2---:R-:W-:Y:S01]  /*190b0*/  @!P3 LEA R12, P5, R207, R4, 0x2 ;  /* 0x00000004cf0cb211 */ /* 0x004fe200078a10ff */
[----:B------:R0:W-:Y:S01]  /*190c0*/  @!P1 ST.E.64 desc[UR56][R8.64], R54 ;  /* 0x0000003608009985 */ /* 0x0001e2000c101b38 */
[----:B------:R-:W-:Y:S02]  /*190d0*/  ISETP.GE.AND P1, PT, R204, UR4, PT ;  /* 0x00000004cc007c0c */ /* 0x000fe4000bf26270 */
[----:B------:R-:W-:Y:S01]  /*190e0*/  ISETP.GE.AND P0, PT, R203, UR4, PT ;  /* 0x00000004cb007c0c */ /* 0x000fe2000bf06270 */
[----:B------:R1:W-:Y:S01]  /*190f0*/  @!P2 ST.E.64 desc[UR56][R10.64], R58 ;  /* 0x0000003a0a00a985 */ /* 0x0003e2000c101b38 */
[----:B------:R-:W-:-:S02]  /*19100*/  ISETP.GE.AND P2, PT, R205, UR4, PT ;  /* 0x00000004cd007c0c */ /* 0x000fc4000bf46270 */
[-C--:B------:R-:W-:Y:S02]  /*19110*/  @!P3 LEA.HI.X R13, R207, R5.reuse, R32, 0x2, P5 ;  /* 0x00000005cf0db211 */ /* 0x080fe400028f1420 */
[----:B------:R-:W-:Y:S02]  /*19120*/  ISETP.GE.AND P5, PT, R202, UR4, PT ;  /* 0x00000004ca007c0c */ /* 0x000fe4000bfa6270 */
[CC--:B---3--:R-:W-:Y:S01]  /*19130*/  @!P4 LEA R14, P6, R206.reuse, R4.reuse, 0x2 ;  /* 0x00000004ce0ec211 */ /* 0x0c8fe200078c10ff */
[----:B------:R2:W-:Y:S03]  /*19140*/  @!P3 ST.E.64 desc[UR56][R12.64], R62 ;  /* 0x0000003e0c00b985 */ /* 0x0005e6000c101b38 */
[----:B------:R-:W-:Y:S02]  /*19150*/  @!P4 LEA.HI.X R15, R206, R5, R31, 0x2, P6 ;  /* 0x00000005ce0fc211 */ /* 0x000fe400030f141f */
[----:B0-----:R-:W-:-:S02]  /*19160*/  @!P1 LEA R8, P6, R204, R4, 0x2 ;  /* 0x00000004cc089211 */ /* 0x001fc400078c10ff */
[-C--:B------:R-:W-:Y:S01]  /*19170*/  @!P2 LEA R6, P3, R205, R4.reuse, 0x2 ;  /* 0x00000004cd06a211 */ /* 0x080fe200078610ff */
[----:B------:R2:W-:Y:S01]  /*19180*/  @!P4 ST.E.64 desc[UR56][R14.64], R66 ;  /* 0x000000420e00c985 */ /* 0x0005e2000c101b38 */
[-C--:B-1----:R-:W-:Y:S02]  /*19190*/  @!P0 LEA R10, P4, R203, R4.reuse, 0x2 ;  /* 0x00000004cb0a8211 */ /* 0x082fe400078810ff */
        /* <DEDUP_REMOVED lines=11> */
[----:B------:R-:W-:-:S04]  /*19250*/  LEA R4, P0, R201, R4, 0x2 ;  /* 0x00000004c9047211 */ /* 0x000fc800078010ff */
[----:B------:R-:W-:-:S05]  /*19260*/  LEA.HI.X R5, R201, R5, R26, 0x2, P0 ;  /* 0x00000005c9057211 */ /* 0x000fca00000f141a */
[----:B------:R0:W-:Y:S01]  /*19270*/  ST.E.64 desc[UR56][R4.64], R86 ;  /* 0x0000005604007985 */ /* 0x0001e2000c101b38 */
[----:B------:R-:W-:Y:S05]  /*19280*/  BRA `(.L_x_656) ;  /* 0x0000000800e87947 */ /* 0x000fea0003800000 */
.L_x_647:
[----:B------:R-:W-:Y:S01]  /*19290*/  ULDC.64 UR6, c[0x0][0xc08] ;  /* 0x0003020000067ab9 */ /* 0x000fe20000000a00 */
[----:B------:R-:W-:Y:S01]  /*192a0*/  ULDC.64 UR4, c[0x0][0xc00] ;  /* 0x0003000000047ab9 */ /* 0x000fe20000000a00 */
[----:B------:R-:W-:Y:S02]  /*192b0*/  ISETP.NE.U32.AND P1, PT, RZ, UR6, PT ;  /* 0x00000006ff007c0c */ /* 0x000fe4000bf25070 */
[----:B------:R-:W-:Y:S02]  /*192c0*/  ISETP.NE.U32.AND P0, PT, RZ, UR4, PT ;  /* 0x00000004ff007c0c */ /* 0x000fe4000bf05070 */
[----:B------:R-:W-:Y:S02]  /*192d0*/  ISETP.NE.AND.EX P1, PT, RZ, UR7, PT, P1 ;  /* 0x00000007ff007c0c */ /* 0x000fe4000bf25310 */
[----:B------:R-:W-:Y:S02]  /*192e0*/  IADD3 R4, P2, R189, UR4, RZ ;  /* 0x00000004bd047c10 */ /* 0x000fe4000ff5e0ff */
[----:B------:R-:W-:-:S02]  /*192f0*/  ISETP.NE.AND.EX P0, PT, RZ, UR5, PT, P0 ;  /* 0x00000005ff007c0c */ /* 0x000fc4000bf05300 */
[----:B------:R-:W-:Y:S01]  /*19300*/  IADD3.X R5, R190, UR5, RZ, P2, !PT ;  /* 0x00000005be057c10 */ /* 0x000fe200097fe4ff */
[----:B------:R-:W-:Y:S01]  /*19310*/  ULDC UR4, c[0x0][0xa88] ;  /* 0x0002a20000047ab9 */ /* 0x000fe20000000800 */
[----:B------:R-:W-:Y:S01]  /*19320*/  MOV R3, RZ ;  /* 0x000000ff00037202 */ /* 0x000fe20000000f00 */
[----:B------:R-:W-:-:S04]  /*19330*/  IMAD.U32 R0, RZ, RZ, UR4 ;  /* 0x00000004ff007e24 */ /* 0x000fc8000f8e00ff */
[----:B0-----:R-:W-:-:S04]  /*19340*/  @P1 IADD3 R6, P2, R189, UR6, RZ ;  /* 0x00000006bd061c10 */ /* 0x001fc8000ff5e0ff */
[----:B------:R-:W-:Y:S01]  /*19350*/  @P1 IADD3.X R7, R190, UR7, RZ, P2, !PT ;  /* 0x00000007be071c10 */ /* 0x000fe200097fe4ff */
[----:B------:R0:W5:Y:S04]  /*19360*/  @P0 LDG.E R3, desc[UR56][R4.64] ;  /* 0x0000003804030981 */ /* 0x000168000c1e1900 */
[----:B------:R0:W5:Y:S01]  /*19370*/  @P1 LDG.E R0, desc[UR56][R6.64] ;  /* 0x0000003806001981 */ /* 0x000162000c1e1900 */
[----:B------:R-:W-:Y:S01]  /*19380*/  ISETP.NE.AND P2, PT, R187, RZ, PT ;  /* 0x000000ffbb00720c */ /* 0x000fe20003f45270 */
[----:B------:R-:W4:-:S12]  /*19390*/  S2R R9, SR_TID.X ;  /* 0x0000000000097919 */ /* 0x000f180000002100 */
[----:B------:R-:W3:Y:S01]  /*193a0*/  @!P2 LDC R187, c[0x0][0xad4] ;  /* 0x0002b500ffbbab82 */ /* 0x000ee20000000800 */
[----:B----4-:R-:W-:Y:S01]  /*193b0*/  VIADD R8, R9, 0xffffff80 ;  /* 0xffffff8009087836 */ /* 0x010fe20000000000 */
[----:B---3--:R-:W-:-:S04]  /*193c0*/  ISETP.GT.AND P2, PT, R187, 0x1, PT ;  /* 0x00000001bb00780c */ /* 0x008fc80003f44270 */
[----:B------:R-:W-:Y:S01]  /*193d0*/  ISETP.GT.AND P3, PT, R8, 0x7f, PT ;  /* 0x0000007f0800780c */ /* 0x000fe20003f64270 */
[----:B0-----:R-:W-:-:S12]  /*193e0*/  @P1 BRA `(.L_x_659) ;  /* 0x0000000000101947 */ /* 0x001fd80003800000 */
[----:B------:R-:W-:Y:S05]  /*193f0*/  @!P0 BRA `(.L_x_659) ;  /* 0x00000000000c8947 */ /* 0x000fea0003800000 */
[----:B------:R-:W3:Y:S04]  /*19400*/  LDG.E R7, desc[UR56][R4.64] ;  /* 0x0000003804077981 */ /* 0x000ee8000c1e1900 */
[----:B-----5:R-:W3:Y:S02]  /*19410*/  LDG.E R0, desc[UR56][R4.64+0x4] ;  /* 0x0000043804007981 */ /* 0x020ee4000c1e1900 */
[----:B---3--:R-:W-:-:S07]  /*19420*/  IADD3 R0, -R7, R0, RZ ;  /* 0x0000000007007210 */ /* 0x008fce0007ffe1ff */
.L_x_659:
[----:B------:R-:W-:Y:S01]  /*19430*/  BSSY B1, `(.L_x_660) ;  /* 0x0000036000017945 */ /* 0x000fe20003800000 */
[----:B------:R-:W-:Y:S02]  /*19440*/  SEL R29, R188, RZ, !P0 ;  /* 0x000000ffbc1d7207 */ /* 0x000fe40004000000 */
[----:B------:R-:W-:Y:S02]  /*19450*/  SEL R216, R216, RZ, !P0 ;  /* 0x000000ffd8d87207 */ /* 0x000fe40004000000 */
[----:B-----5:R-:W-:Y:S01]  /*19460*/  SHF.R.S32.HI R26, RZ, 0x1f, R3 ;  /* 0x0000001fff1a7819 */ /* 0x020fe20000011403 */
[----:B------:R-:W-:Y:S06]  /*19470*/  @P3 BRA `(.L_x_661) ;  /* 0x0000000000c43947 */ /* 0x000fec0003800000 */
[----:B------:R-:W0:Y:S01]  /*19480*/  LDC R31, c[0x0][0xbe8] ;  /* 0x0002fa00ff1f7b82 */ /* 0x000e220000000800 */
[----:B------:R-:W-:-:S04]  /*19490*/  IMAD R4, R192, 0x80, R9 ;  /* 0x00000080c0047824 */ /* 0x000fc800078e0209 */
[----:B------:R-:W-:Y:S02]  /*194a0*/  VIADD R28, R4, 0xffffff80 ;  /* 0xffffff80041c7836 */ /* 0x000fe40000000000 */
[----:B0-----:R-:W-:-:S05]  /*194b0*/  IMAD R5, R0, R31, RZ ;  /* 0x0000001f00057224 */ /* 0x001fca00078e02ff */
[----:B------:R-:W-:-:S13]  /*194c0*/  ISETP.GE.AND P0, PT, R28, R5, PT ;  /* 0x000000051c00720c */ /* 0x000fda0003f06270 */
[----:B------:R-:W-:Y:S05]  /*194d0*/  @P0 BRA `(.L_x_661) ;  /* 0x0000000000ac0947 */ /* 0x000fea0003800000 */
[----:B------:R-:W-:Y:S01]  /*194e0*/  ISETP.GT.AND P0, PT, R187, 0x1, PT ;  /* 0x00000001bb00780c */ /* 0x000fe20003f04270 */
[----:B------:R-:W0:Y:S01]  /*194f0*/  LDC.64 R4, c[0x0][0xba8] ;  /* 0x0002ea00ff047b82 */ /* 0x000e220000000a00 */
[----:B------:R-:W-:Y:S01]  /*19500*/  MOV R24, 0x9b8 ;  /* 0x000009b800187802 */ /* 0x000fe20000000f00 */
[----:B------:R-:W-:Y:S01]  /*19510*/  IMAD.MOV.U32 R21, RZ, RZ, R28 ;  /* 0x000000ffff157224 */ /* 0x000fe200078e001c */
[----:B------:R-:W-:Y:S02]  /*19520*/  ISETP.NE.AND P1, PT, R31, 0x1, PT ;  /* 0x000000011f00780c */ /* 0x000fe40003f25270 */
[----:B------:R-:W-:-:S04]  /*19530*/  SEL R24, R24, 0x978, P0 ;  /* 0x0000097818187807 */ /* 0x000fc80000000000 */
[----:B------:R-:W3:Y:S08]  /*19540*/  LDC.64 R12, c[0x0][R24+0x220] ;  /* 0x00008800180c7b82 */ /* 0x000ef00000000a00 */
[----:B------:R-:W4:Y:S08]  /*19550*/  LDC.64 R14, c[0x0][R24+0x218] ;  /* 0x00008600180e7b82 */ /* 0x000f300000000a00 */
[----:B------:R-:W5:Y:S08]  /*19560*/  LDC.64 R8, c[0x0][R24+0x228] ;  /* 0x00008a0018087b82 */ /* 0x000f700000000a00 */
[----:B------:R-:W1:Y:S08]  /*19570*/  LDC.64 R6, c[0x0][R24+0x210] ;  /* 0x0000840018067b82 */ /* 0x000e700000000a00 */
[----:B------:R-:W2:Y:S08]  /*19580*/  @P1 LDC R11, c[0x0][0xbec] ;  /* 0x0002fb00ff0b1b82 */ /* 0x000eb00000000800 */
[----:B------:R-:W5:Y:S01]  /*19590*/  @P1 LDC R27, c[0x0][0xbf0] ;  /* 0x0002fc00ff1b1b82 */ /* 0x000f620000000800 */
[----:B---3--:R-:W-:-:S07]  /*195a0*/  IMAD R13, R13, R29, RZ ;  /* 0x0000001d0d0d7224 */ /* 0x008fce00078e02ff */
[----:B0-----:R-:W0:Y:S01]  /*195b0*/  @!P0 LDC R4, c[0x0][0xb50] ;  /* 0x0002d400ff048b82 */ /* 0x001e220000000800 */
[----:B--2---:R-:W-:-:S07]  /*195c0*/  @P1 IMAD.HI.U32 R20, R28, R11, RZ ;  /* 0x0000000b1c141227 */ /* 0x004fce00078e00ff */
[----:B------:R-:W2:Y:S01]  /*195d0*/  @!P0 LDC R5, c[0x0][0xb54] ;  /* 0x0002d500ff058b82 */ /* 0x000ea20000000800 */
[-C--:B----4-:R-:W-:Y:S02]  /*195e0*/  IMAD R25, R15, R162.reuse, RZ ;  /* 0x000000a20f197224 */ /* 0x090fe400078e02ff */
[----:B------:R-:W-:Y:S01]  /*195f0*/  IMAD.WIDE.U32 R14, R14, R162, RZ ;  /* 0x000000a20e0e7225 */ /* 0x000fe200078e00ff */
[----:B-----5:R-:W-:-:S03]  /*19600*/  @P1 SHF.R.U32.HI R21, RZ, R27, R20 ;  /* 0x0000001bff151219 */ /* 0x020fc60000011614 */
[----:B------:R-:W-:-:S04]  /*19610*/  IMAD.WIDE.U32 R10, R12, R29, RZ ;  /* 0x0000001d0c0a7225 */ /* 0x000fc800078e00ff */
[----:B------:R-:W-:Y:S01]  /*19620*/  IMAD R27, R12, R216, R13 ;  /* 0x000000d80c1b7224 */ /* 0x000fe200078e020d */
[----:B------:R-:W-:Y:S01]  /*19630*/  SEL R13, R200, RZ, P0 ;  /* 0x000000ffc80d7207 */ /* 0x000fe20000000000 */
[----:B------:R-:W-:Y:S01]  /*19640*/  IMAD.IADD R25, R15, 0x1, R25 ;  /* 0x000000010f197824 */ /* 0x000fe200078e0219 */
[----:B------:R-:W-:Y:S01]  /*19650*/  IADD3 R14, P1, P3, R10, R14, R3 ;  /* 0x0000000e0a0e7210 */ /* 0x000fe20007b3e003 */
[----:B------:R-:W-:Y:S01]  /*19660*/  IMAD.IADD R27, R11, 0x1, R27 ;  /* 0x000000010b1b7824 */ /* 0x000fe200078e021b */
[----:B------:R-:W-:Y:S01]  /*19670*/  IADD3 R10, -R21, RZ, RZ ;  /* 0x000000ff150a7210 */ /* 0x000fe20007ffe1ff */
[-C--:B------:R-:W-:Y:S02]  /*19680*/  IMAD R15, R9, R13.reuse, RZ ;  /* 0x0000000d090f7224 */ /* 0x080fe400078e02ff */
[----:B------:R-:W-:-:S04]  /*19690*/  IMAD.WIDE.U32 R8, R8, R13, RZ ;  /* 0x0000000d08087225 */ /* 0x000fc800078e00ff */
[----:B------:R-:W-:Y:S01]  /*196a0*/  IMAD R11, R31, R10, R28 ;  /* 0x0000000a1f0b7224 */ /* 0x000fe200078e021c */
[----:B------:R-:W-:Y:S01]  /*196b0*/  IADD3.X R10, R27, R25, R26, P1, P3 ;  /* 0x000000191b0a7210 */ /* 0x000fe20000fe641a */
[----:B------:R-:W-:Y:S01]  /*196c0*/  IMAD.IADD R15, R9, 0x1, R15 ;  /* 0x00000001090f7824 */ /* 0x000fe200078e020f */
[----:B------:R-:W-:Y:S01]  /*196d0*/  IADD3 R8, P0, P1, R21, R14, R8 ;  /* 0x0000000e15087210 */ /* 0x000fe2000791e008 */
[----:B-1----:R-:W-:Y:S01]  /*196e0*/  IMAD R7, R7, R11, RZ ;  /* 0x0000000b07077224 */ /* 0x002fe200078e02ff */
[----:B------:R-:W-:Y:S02]  /*196f0*/  SHF.R.S32.HI R21, RZ, 0x1f, R21 ;  /* 0x0000001fff157819 */ /* 0x000fe40000011415 */
[----:B------:R-:W-:Y:S02]  /*19700*/  SHF.R.S32.HI R13, RZ, 0x1f, R11 ;  /* 0x0000001fff0d7819 */ /* 0x000fe4000001140b */
[----:B------:R-:W-:-:S03]  /*19710*/  IADD3.X R9, R21, R10, R15, P0, P1 ;  /* 0x0000000a15097210 */ /* 0x000fc600007e240f */
[C---:B------:R-:W-:Y:S02]  /*19720*/  IMAD R13, R6.reuse, R13, R7 ;  /* 0x0000000d060d7224 */ /* 0x040fe400078e0207 */
[----:B------:R-:W-:-:S05]  /*19730*/  IMAD.WIDE.U32 R6, R6, R11, R8 ;  /* 0x0000000b06067225 */ /* 0x000fca00078e0008 */
[----:B------:R-:W-:Y:S02]  /*19740*/  IADD3 R7, R7, R13, RZ ;  /* 0x0000000d07077210 */ /* 0x000fe40007ffe0ff */
[----:B0-----:R-:W-:-:S04]  /*19750*/  LEA R4, P0, R6, R4, 0x2 ;  /* 0x0000000406047211 */ /* 0x001fc800078010ff */
[----:B--2---:R-:W-:Y:S01]  /*19760*/  LEA.HI.X R5, R6, R5, R7, 0x2, P0 ;  /* 0x0000000506057211 */ /* 0x004fe200000f1407 */
[----:B------:R-:W-:-:S05]  /*19770*/  IMAD.MOV.U32 R7, RZ, RZ, -0x800000 ;  /* 0xff800000ff077424 */ /* 0x000fca00078e00ff */
[----:B------:R0:W-:Y:S03]  /*19780*/  STG.E desc[UR56][R4.64], R7 ;  /* 0x0000000704007986 */ /* 0x0001e6000c101938 */
.L_x_661:
[----:B------:R-:W-:Y:S05]  /*19790*/  BSYNC B1 ;  /* 0x0000000000017941 */ /* 0x000fea0003800000 */
.L_x_660:
[----:B------:R-:W-:Y:S05]  /*197a0*/  @P2 BRA `(.L_x_656) ;  /* 0x0000000400a02947 */ /* 0x000fea0003800000 */
[----:B------:R-:W3:Y:S01]  /*197b0*/  LDC R11, c[0x0][0xbe8] ;  /* 0x0002fa00ff0b7b82 */ /* 0x000ee20000000800 */
[----:B------:R-:W-:Y:S01]  /*197c0*/  ULDC.64 UR4, c[0x0][0xaa0] ;  /* 0x0002a80000047ab9 */ /* 0x000fe20000000a00 */
[----:B------:R-:W-:Y:S01]  /*197d0*/  ULDC.64 UR6, c[0x0][0xaf0] ;  /* 0x0002bc0000067ab9 */ /* 0x000fe20000000a00 */
[----:B0-----:R-:W-:Y:S01]  /*197e0*/  IMAD R4, R26, UR4, RZ ;  /* 0x000000041a047c24 */ /* 0x001fe2000f8e02ff */
[----:B------:R-:W-:Y:S01]  /*197f0*/  BSSY B1, `(.L_x_662) ;  /* 0x0000039000017945 */ /* 0x000fe20003800000 */
[----:B------:R-:W-:Y:S02]  /*19800*/  SHF.R.S32.HI R10, RZ, 0x1f, R185 ;  /* 0x0000001fff0a7819 */ /* 0x000fe400000114b9 */
[C---:B------:R-:W-:Y:S01]  /*19810*/  IMAD R7, R3.reuse, UR5, R4 ;  /* 0x0000000503077c24 */ /* 0x040fe2000f8e0204 */
[----:B------:R-:W-:Y:S01]  /*19820*/  SHF.R.S32.HI R14, RZ, 0x1f, R184 ;  /* 0x0000001fff0e7819 */ /* 0x000fe200000114b8 */
[----:B------:R-:W-:Y:S01]  /*19830*/  IMAD.WIDE.U32 R4, R3, UR4, RZ ;  /* 0x0000000403047c25 */ /* 0x000fe2000f8e00ff */
[----:B------:R-:W-:-:S03]  /*19840*/  ULDC.64 UR4, c[0x0][0xae8] ;  /* 0x0002ba0000047ab9 */ /* 0x000fc60000000a00 */
[----:B------:R-:W-:Y:S01]  /*19850*/  IMAD R3, R186, 0x20, R217 ;  /* 0x00000020ba037824 */ /* 0x000fe200078e02d9 */
[----:B------:R-:W-:Y:S01]  /*19860*/  IADD3 R5, R5, R7, RZ ;  /* 0x0000000705057210 */ /* 0x000fe20007ffe0ff */
[----:B------:R-:W-:Y:S02]  /*19870*/  IMAD R7, R216, UR6, RZ ;  /* 0x00000006d8077c24 */ /* 0x000fe4000f8e02ff */
[----:B------:R-:W-:Y:S02]  /*19880*/  IMAD R9, R192, 0x80, R3 ;  /* 0x00000080c0097824 */ /* 0x000fe400078e0203 */
[----:B------:R-:W-:-:S04]  /*19890*/  IMAD.WIDE.U32 R4, R162, UR4, R4 ;  /* 0x00000004a2047c25 */ /* 0x000fc8000f8e0004 */
[----:B------:R-:W-:Y:S01]  /*198a0*/  IMAD.MOV.U32 R3, RZ, RZ, R9 ;  /* 0x000000ffff037224 */ /* 0x000fe200078e0009 */
[----:B---3--:R-:W-:Y:S01]  /*198b0*/  ISETP.NE.AND P0, PT, R11, 0x1, PT ;  /* 0x000000010b00780c */ /* 0x008fe20003f05270 */
[----:B------:R-:W-:Y:S01]  /*198c0*/  IMAD R5, R162, UR5, R5 ;  /* 0x00000005a2057c24 */ /* 0x000fe2000f8e0205 */
[----:B------:R-:W-:Y:S01]  /*198d0*/  ULDC.64 UR4, c[0x0][0xae0] ;  /* 0x0002b80000047ab9 */ /* 0x000fe20000000a00 */
[C---:B------:R-:W-:Y:S02]  /*198e0*/  IMAD R7, R29.reuse, UR7, R7 ;  /* 0x000000071d077c24 */ /* 0x040fe4000f8e0207 */
[----:B------:R-:W-:-:S04]  /*198f0*/  IMAD.WIDE.U32 R4, R29, UR6, R4 ;  /* 0x000000061d047c25 */ /* 0x000fc8000f8e0004 */
[----:B------:R-:W-:-:S04]  /*19900*/  IMAD.IADD R5, R5, 0x1, R7 ;  /* 0x0000000105057824 */ /* 0x000fc800078e0207 */
[----:B------:R-:W0:Y:S08]  /*19910*/  @P0 LDC R6, c[0x0][0xbec] ;  /* 0x0002fb00ff060b82 */ /* 0x000e300000000800 */
[----:B------:R-:W3:Y:S01]  /*19920*/  @P0 LDC R13, c[0x0][0xbf0] ;  /* 0x0002fc00ff0d0b82 */ /* 0x000ee20000000800 */
[----:B0-----:R-:W-:-:S05]  /*19930*/  @P0 IMAD.HI.U32 R6, R9, R6, RZ ;  /* 0x0000000609060227 */ /* 0x001fca00078e00ff */
[----:B---3--:R-:W-:-:S04]  /*19940*/  @P0 SHF.R.U32.HI R3, RZ, R13, R6 ;  /* 0x0000000dff030219 */ /* 0x008fc80000011606 */
[----:B------:R-:W-:Y:S01]  /*19950*/  SHF.R.S32.HI R6, RZ, 0x1f, R3 ;  /* 0x0000001fff067819 */ /* 0x000fe20000011403 */
[C---:B------:R-:W-:Y:S01]  /*19960*/  IMAD.WIDE.U32 R4, R3.reuse, UR4, R4 ;  /* 0x0000000403047c25 */ /* 0x040fe2000f8e0004 */
[----:B------:R-:W-:-:S03]  /*19970*/  IADD3 R8, -R3, RZ, RZ ;  /* 0x000000ff03087210 */ /* 0x000fc60007ffe1ff */
[----:B------:R-:W-:Y:S02]  /*19980*/  IMAD R6, R6, UR4, RZ ;  /* 0x0000000406067c24 */ /* 0x000fe4000f8e02ff */
[----:B------:R-:W-:Y:S01]  /*19990*/  IMAD R7, R11, R8, R9 ;  /* 0x000000080b077224 */ /* 0x000fe200078e0209 */
[----:B------:R-:W-:Y:S01]  /*199a0*/  LEA R8, R192, R217, 0x7 ;  /* 0x000000d9c0087211 */ /* 0x000fe200078e38ff */
[----:B------:R-:W-:Y:S01]  /*199b0*/  IMAD R9, R3, UR5, R6 ;  /* 0x0000000503097c24 */ /* 0x000fe2000f8e0206 */
[----:B------:R-:W-:Y:S01]  /*199c0*/  ULDC.64 UR4, c[0x0][0xad8] ;  /* 0x0002b60000047ab9 */ /* 0x000fe20000000a00 */
[----:B------:R-:W-:Y:S01]  /*199d0*/  IMAD R11, R0, R11, RZ ;  /* 0x0000000b000b7224 */ /* 0x000fe200078e02ff */
[----:B------:R-:W-:Y:S01]  /*199e0*/  SHF.R.S32.HI R3, RZ, 0x1f, R7 ;  /* 0x0000001fff037819 */ /* 0x000fe20000011407 */
[----:B------:R-:W-:Y:S02]  /*199f0*/  IMAD.IADD R5, R5, 0x1, R9 ;  /* 0x0000000105057824 */ /* 0x000fe400078e0209 */
[C---:B------:R-:W-:Y:S01]  /*19a00*/  VIADD R0, R8.reuse, 0x20 ;  /* 0x0000002008007836 */ /* 0x040fe20000000000 */
[----:B------:R-:W-:Y:S01]  /*19a10*/  ISETP.GE.AND P2, PT, R8, R11, PT ;  /* 0x0000000b0800720c */ /* 0x000fe20003f46270 */
[----:B------:R-:W-:-:S02]  /*19a20*/  IMAD R6, R3, UR4, RZ ;  /* 0x0000000403067c24 */ /* 0x000fc4000f8e02ff */
[----:B------:R-:W-:Y:S01]  /*19a30*/  IMAD.WIDE.U32 R4, R7, UR4, R4 ;  /* 0x0000000407047c25 */ /* 0x000fe2000f8e0004 */
[----:B------:R-:W-:-:S03]  /*19a40*/  ISETP.GE.AND P1, PT, R0, R11, PT ;  /* 0x0000000b0000720c */ /* 0x000fc60003f26270 */
[----:B------:R-:W-:Y:S01]  /*19a50*/  IMAD R3, R7, UR5, R6 ;  /* 0x0000000507037c24 */ /* 0x000fe2000f8e0206 */
[----:B------:R-:W-:Y:S01]  /*19a60*/  ULDC.64 UR4, c[0x0][0xa80] ;  /* 0x0002a00000047ab9 */ /* 0x000fe20000000a00 */
[----:B------:R-:W-:Y:S01]  /*19a70*/  VIADD R0, R8, 0x40 ;  /* 0x0000004008007836 */ /* 0x000fe20000000000 */
[----:B------:R-:W-:Y:S02]  /*19a80*/  LEA R6, P3, R4, UR4, 0x1 ;  /* 0x0000000404067c11 */ /* 0x000fe4000f8608ff */
[----:B------:R-:W-:Y:S02]  /*19a90*/  IADD3 R3, R5, R3, RZ ;  /* 0x0000000305037210 */ /* 0x000fe40007ffe0ff */
[----:B------:R-:W-:Y:S02]  /*19aa0*/  ISETP.GE.AND P0, PT, R0, R11, PT ;  /* 0x0000000b0000720c */ /* 0x000fe40003f06270 */
[----:B------:R-:W-:Y:S02]  /*19ab0*/  LEA.HI.X R3, R4, UR5, R3, 0x1, P3 ;  /* 0x0000000504037c11 */ /* 0x000fe400098f0c03 */
[----:B------:R0:W3:Y:S04]  /*19ac0*/  SHFL.IDX PT, R4, R6, RZ, 0x181f ;  /* 0x00181fff06047589 */ /* 0x0000e800000e0000 */
[----:B------:R0:W4:Y:S01]  /*19ad0*/  SHFL.IDX PT, R0, R3, RZ, 0x181f ;  /* 0x00181fff03007589 */ /* 0x00012200000e0000 */
        /* <DEDUP_REMOVED lines=8> */
[----:B------:R3:W-:Y:S04]  /*19b60*/  @!P4 ST.E.128 desc[UR56][R12.64], RZ ;  /* 0x000000ff0c00c985 */ /* 0x0007e8000c101d38 */
[----:B------:R3:W-:Y:S02]  /*19b70*/  @!P5 ST.E.128 desc[UR56][R4.64], RZ ;  /* 0x000000ff0400d985 */ /* 0x0007e4000c101d38 */
.L_x_663:
[----:B------:R-:W-:Y:S05]  /*19b80*/  BSYNC B1 ;  /* 0x0000000000017941 */ /* 0x000fea0003800000 */
.L_x_662:
        /* <DEDUP_REMOVED lines=11> */
[----:B------:R0:W-:Y:S04]  /*19c40*/  @!P3 ST.E.128 desc[UR56][R12.64], RZ ;  /* 0x000000ff0c00b985 */ /* 0x0001e8000c101d38 */
[----:B------:R0:W-:Y:S02]  /*19c50*/  @!P4 ST.E.128 desc[UR56][R4.64], RZ ;  /* 0x000000ff0400c985 */ /* 0x0001e4000c101d38 */
.L_x_665:
[----:B------:R-:W-:Y:S05]  /*19c60*/  BSYNC B1 ;  /* 0x0000000000017941 */ /* 0x000fea0003800000 */
.L_x_664:
[----:B0-----:R0:W0:Y:S01]  /*19c70*/  SHFL.IDX PT, R0, R3, 0x2, 0x181f ;  /* 0x00581f0003007f89 */ /* 0x00102200000e0000 */
[----:B------:R-:W-:Y:S03]  /*19c80*/  BSSY B1, `(.L_x_666) ;  /* 0x000000c000017945 */ /* 0x000fe60003800000 */
[----:B---3--:R3:W0:Y:S01]  /*19c90*/  SHFL.IDX PT, R4, R6, 0x2, 0x181f ;  /* 0x00581f0006047f89 */ /* 0x00862200000e0000 */
[----:B------:R-:W-:Y:S05]  /*19ca0*/  @P0 BRA `(.L_x_667) ;  /* 0x0000000000240947 */ /* 0x000fea0003800000 */
[----:B------:R-:W-:Y:S02]  /*19cb0*/  ULDC UR4, c[0x0][0xac8] ;  /* 0x0002b20000047ab9 */ /* 0x000fe40000000800 */
[----:B------:R-:W-:Y:S02]  /*19cc0*/  ISETP.GE.AND P2, PT, R184, UR4, PT ;  /* 0x00000004b8007c0c */ /* 0x000fe4000bf46270 */
[----:B------:R-:W-:-:S11]  /*19cd0*/  ISETP.GE.AND P3, PT, R185, UR4, PT ;  /* 0x00000004b9007c0c */ /* 0x000fd6000bf66270 */
[CC--:B0-----:R-:W-:Y:S02]  /*19ce0*/  @!P2 LEA R12, P0, R184.reuse, R4.reuse, 0x1 ;  /* 0x00000004b80ca211 */ /* 0x0c1fe400078008ff */
[C---:B------:R-:W-:Y:S02]  /*19cf0*/  @!P3 LEA R4, P1, R185.reuse, R4, 0x1 ;  /* 0x00000004b904b211 */ /* 0x040fe400078208ff */
[-C--:B------:R-:W-:Y:S02]  /*19d00*/  @!P2 LEA.HI.X R13, R184, R0.reuse, R14, 0x1, P0 ;  /* 0x00000000b80da211 */ /* 0x080fe400000f0c0e */
[----:B------:R-:W-:-:S03]  /*19d10*/  @!P3 LEA.HI.X R5, R185, R0, R10, 0x1, P1 ;  /* 0x00000000b905b211 */ /* 0x000fc600008f0c0a */
[----:B------:R0:W-:Y:S04]  /*19d20*/  @!P2 ST.E.128 desc[UR56][R12.64], RZ ;  /* 0x000000ff0c00a985 */ /* 0x0001e8000c101d38 */
[----:B------:R0:W-:Y:S02]  /*19d30*/  @!P3 ST.E.128 desc[UR56][R4.64], RZ ;  /* 0x000000ff0400b985 */ /* 0x0001e4000c101d38 */
.L_x_667:
[----:B------:R-:W-:Y:S05]  /*19d40*/  BSYNC B1 ;  /* 0x0000000000017941 */ /* 0x000fea0003800000 */
.L_x_666:
[----:B0-----:R-:W-:Y:S01]  /*19d50*/  VIADD R0, R8, 0x60 ;  /* 0x0000006008007836 */ /* 0x001fe20000000000 */
[----:B----4-:R-:W4:Y:S04]  /*19d60*/  SHFL.IDX PT, R3, R3, 0x3, 0x181f ;  /* 0x00781f0003037f89 */ /* 0x010f2800000e0000 */
[----:B------:R-:W-:Y:S01]  /*19d70*/  ISETP.GE.AND P0, PT, R0, R11, PT ;  /* 0x0000000b0000720c */ /* 0x000fe20003f06270 */
[----:B------:R0:W0:-:S12]  /*19d80*/  SHFL.IDX PT, R4, R6, 0x3, 0x181f ;  /* 0x00781f0006047f89 */ /* 0x00001800000e0000 */
[----:B------:R-:W-:Y:S05]  /*19d90*/  @P0 BRA `(.L_x_656) ;  /* 0x0000000000240947 */ /* 0x000fea0003800000 */
[----:B------:R-:W-:Y:S02]  /*19da0*/  ULDC UR4, c[0x0][0xac8] ;  /* 0x0002b20000047ab9 */ /* 0x000fe40000000800 */
[----:B------:R-:W-:Y:S02]  /*19db0*/  ISETP.GE.AND P2, PT, R184, UR4, PT ;  /* 0x00000004b8007c0c */ /* 0x000fe4000bf46270 */
[----:B------:R-:W-:-:S11]  /*19dc0*/  ISETP.GE.AND P3, PT, R185, UR4, PT ;  /* 0x00000004b9007c0c */ /* 0x000fd6000bf66270 */
[CC--:B0--3--:R-:W-:Y:S02]  /*19dd0*/  @!P2 LEA R6, P0, R184.reuse, R4.reuse, 0x1 ;  /* 0x00000004b806a211 */ /* 0x0c9fe400078008ff */
[C---:B------:R-:W-:Y:S02]  /*19de0*/  @!P3 LEA R4, P1, R185.reuse, R4, 0x1 ;  /* 0x00000004b904b211 */ /* 0x040fe400078208ff */
[-C--:B----4-:R-:W-:Y:S02]  /*19df0*/  @!P2 LEA.HI.X R7, R184, R3.reuse, R14, 0x1, P0 ;  /* 0x00000003b807a211 */ /* 0x090fe400000f0c0e */
[----:B------:R-:W-:-:S03]  /*19e00*/  @!P3 LEA.HI.X R5, R185, R3, R10, 0x1, P1 ;  /* 0x00000003b905b211 */ /* 0x000fc600008f0c0a */
[----:B------:R0:W-:Y:S04]  /*19e10*/  @!P2 ST.E.128 desc[UR56][R6.64], RZ ;  /* 0x000000ff0600a985 */ /* 0x0001e8000c101d38 */
[----:B------:R0:W-:Y:S02]  /*19e20*/  @!P3 ST.E.128 desc[UR56][R4.64], RZ ;  /* 0x000000ff0400b985 */ /* 0x0001e4000c101d38 */
.L_x_656:
[----:B------:R-:W-:Y:S05]  /*19e30*/  BSYNC B0 ;  /* 0x0000000000007941 */ /* 0x000fea0003800000 */
.L_x_646:
[----:B------:R-:W-:Y:S02]  /*19e40*/  ULDC UR4, c[0x0][0xc3c] ;  /* 0x00030f0000047ab9 */ /* 0x000fe40000000800 */
[----:B--2---:R-:W-:-:S13]  /*19e50*/  ISETP.GE.AND P0, PT, R147, UR4, PT ;  /* 0x0000000493007c0c */ /* 0x004fda000bf06270 */
[----:B------:R-:W-:Y:S05]  /*19e60*/  @!P0 BRA `(.L_x_668) ;  /* 0xfffffe7400b88947 */ /* 0x000fea000383ffff */
[----:B------:R-:W-:Y:S05]  /*19e70*/  BRA `(.L_x_446) ;  /* 0x0000007000487947 */ /* 0x000fea0003800000 */
.L_x_444:
[----:B------:R-:W-:-:S08]  /*19e80*/  NOP ;  /* 0x0000000000007918 */ /* 0x000fd00000000000 */
[----:B------:R-:W0:-:S00]  /*19e90*/  USETMAXREG.DEALLOC.CTAPOOL 0x28 ;  /* 0x00000028000079c8 */ /* 0x000e0000080e0500 */
[----:B0-----:R-:W2:Y:S01]  /*19ea0*/  LDL.LU R3, [R1+0x38] ;  /* 0x0000380001037983 */ /* 0x001ea20000300800 */
[----:B------:R-:W-:Y:S01]  /*19eb0*/  LOP3.LUT R2, R2, 0x3, RZ, 0xc0, !PT ;  /* 0x0000000302027812 */ /* 0x000fe200078ec0ff */
[----:B------:R-:W-:-:S05]  /*19ec0*/  IMAD.MOV.U32 R6, RZ, RZ, RZ ;  /* 0x000000ffff067224 */ /* 0x000fca00078e00ff */
[----:B------:R-:W0:Y:S02]  /*19ed0*/  SHFL.IDX PT, R2, R2, RZ, 0x1f ;  /* 0x00001fff02027589 */ /* 0x000e2400000e0000 */
[----:B0-----:R-:W-:Y:S02]  /*19ee0*/  ISETP.NE.AND P0, PT, R2, RZ, PT ;  /* 0x000000ff0200720c */ /* 0x001fe40003f05270 */
[----:B--2---:R-:W-:-:S11]  /*19ef0*/  LOP3.LUT R3, R3, 0xffffffdf, RZ, 0xc0, !PT ;  /* 0xffffffdf03037812 */ /* 0x004fd600078ec0ff */
[----:B------:R-:W-:-:S05]  /*19f00*/  @P0 LOP3.LUT R3, R3, 0x20, RZ, 0xfc, !PT ;  /* 0x0000002003030812 */ /* 0x000fca00078efcff */
[----:B------:R0:W-:Y:S01]  /*19f10*/  STL [R1+0x38], R3 ;  /* 0x0000380301007387 */ /* 0x0001e20000100800 */
[----:B------:R-:W-:Y:S05]  /*19f20*/  @!P0 BRA `(.L_x_669) ;  /* 0x00000000001c8947 */ /* 0x000fea0003800000 */
[----:B------:R-:W1:Y:S08]  /*19f30*/  S2UR UR5, SR_CgaCtaId ;  /* 0x00000000000579c3 */ /* 0x000e700000008800 */
[----:B------:R-:W-:Y:S06]  /*19f40*/  BAR.SYNC.DEFER_BLOCKING 0x5, 0x180 ;  /* 0x0146000000007b1d */ /* 0x000fec0000010000 */
[----:B------:R-:W-:-:S02]  /*19f50*/  UMOV UR4, 0x400 ;  /* 0x0000040000047882 */ /* 0x000fc40000000000 */
[----:B-1----:R-:W-:-:S09]  /*19f60*/  ULEA UR4, UR5, UR4, 0x18 ;  /* 0x0000000405047291 */ /* 0x002fd2000f8ec03f */
[----:B------:R-:W1:Y:S01]  /*19f70*/  LDS.128 R16, [UR4+0x2a8d0] ;  /* 0x02a8d004ff107984 */ /* 0x000e620008000c00 */
[----:B------:R-:W-:Y:S06]  /*19f80*/  BAR.ARV 0x4, 0x180 ;  /* 0x0106000000007b1d */ /* 0x000fec0000002000 */
[----:B------:R-:W-:Y:S05]  /*19f90*/  BRA `(.L_x_670) ;  /* 0x0000000800947947 */ /* 0x000fea0003800000 */
.L_x_669:
[----:B------:R-:W-:Y:S01]  /*19fa0*/  LOP3.LUT R7, R0, 0x1f, RZ, 0xc0, !PT ;  /* 0x0000001f00077812 */ /* 0x000fe200078ec0ff */
[----:B------:R-:W-:Y:S01]  /*19fb0*/  ULDC UR4, c[0x0][0xc3c] ;  /* 0x00030f0000047ab9 */ /* 0x000fe20000000800 */
[----:B------:R-:W-:Y:S01]  /*19fc0*/  MOV R9, RZ ;  /* 0x000000ff00097202 */ /* 0x000fe20000000f00 */
[----:B------:R-:W1:Y:S01]  /*19fd0*/  S2UR UR6, SR_CTAID.X ;  /* 0x00000000000679c3 */ /* 0x000e620000002500 */
[----:B------:R-:W-:Y:S01]  /*19fe0*/  ISETP.NE.AND P0, PT, R7, 0x1f, PT ;  /* 0x0000001f0700780c */ /* 0x000fe20003f05270 */
[----:B------:R-:W-:-:S03]  /*19ff0*/  ULDC UR5, c[0x0][0xc38] ;  /* 0x00030e0000057ab9 */ /* 0x000fc60000000800 */
[----:B------:R-:W-:-:S13]  /*1a000*/  ISETP.GE.OR P1, PT, R7, UR4, !P0 ;  /* 0x0000000407007c0c */ /* 0x000fda000c726670 */
[----:B------:R-:W2:Y:S08]  /*1a010*/  @!P1 LDC.64 R4, c[0x0][0xc80] ;  /* 0x00032000ff049b82 */ /* 0x000eb00000000a00 */
[----:B0-----:R-:W0:Y:S01]  /*1a020*/  @!P1 LDC.64 R2, c[0x0][0xc78] ;  /* 0x00031e00ff029b82 */ /* 0x001e220000000a00 */
[----:B--2---:R-:W-:-:S05]  /*1a030*/  @!P1 IMAD.WIDE.U32 R4, R7, 0x4, R4 ;  /* 0x0000000407049825 */ /* 0x004fca00078e0004 */
[----:B------:R-:W2:Y:S01]  /*1a040*/  @!P1 LDG.E R6, desc[UR56][R4.64] ;  /* 0x0000003804069981 */ /* 0x000ea2000c1e1900 */
[----:B0-----:R-:W-:-:S05]  /*1a050*/  @!P1 IMAD.WIDE.U32 R2, R7, 0x4, R2 ;  /* 0x0000000407029825 */ /* 0x001fca00078e0002 */
[----:B------:R-:W2:Y:S01]  /*1a060*/  @!P1 LDG.E R9, desc[UR56][R2.64] ;  /* 0x0000003802099981 */ /* 0x000ea2000c1e1900 */
[C---:B------:R-:W-:Y:S02]  /*1a070*/  ISETP.NE.AND P1, PT, R7.reuse, RZ, PT ;  /* 0x000000ff0700720c */ /* 0x040fe40003f25270 */
[C---:B------:R-:W-:Y:S02]  /*1a080*/  ISETP.GE.U32.AND P2, PT, R7.reuse, 0x2, PT ;  /* 0x000000020700780c */ /* 0x040fe40003f46070 */
[C---:B------:R-:W-:Y:S02]  /*1a090*/  ISETP.GE.U32.AND P3, PT, R7.reuse, 0x4, PT ;  /* 0x000000040700780c */ /* 0x040fe40003f66070 */
[C---:B------:R-:W-:Y:S02]  /*1a0a0*/  ISETP.GE.U32.AND P4, PT, R7.reuse, 0x8, PT ;  /* 0x000000080700780c */ /* 0x040fe40003f86070 */
[----:B------:R-:W-:Y:S01]  /*1a0b0*/  ISETP.GE.U32.AND P5, PT, R7, 0x10, PT ;  /* 0x000000100700780c */ /* 0x000fe20003fa6070 */
[----:B------:R-:W-:Y:S01]  /*1a0c0*/  UMOV UR4, URZ ;  /* 0x0000003f00047c82 */ /* 0x000fe20008000000 */
        /* <DEDUP_REMOVED lines=18> */
[----:B-1----:R-:W-:Y:S02]  /*1a1f0*/  ISETP.GT.AND P6, PT, R8, UR6, PT ;  /* 0x0000000608007c0c */ /* 0x002fe4000bfc4270 */
[----:B------:R-:W-:-:S11]  /*1a200*/  MOV R3, R8 ;  /* 0x0000000800037202 */ /* 0x000fd60000000f00 */
[----:B------:R-:W-:Y:S05]  /*1a210*/  @P6 BRA `(.L_x_671) ;  /* 0x0000000000a06947 */ /* 0x000fea0003800000 */
[----:B------:R-:W-:Y:S01]  /*1a220*/  IMAD.MOV.U32 R8, RZ, RZ, R3 ;  /* 0x000000ffff087224 */ /* 0x000fe200078e0003 */
[----:B------:R-:W-:Y:S01]  /*1a230*/  UMOV UR4, URZ ;  /* 0x0000003f00047c82 */ /* 0x000fe20008000000 */
[----:B------:R-:W-:-:S05]  /*1a240*/  ULDC UR5, c[0x0][0xc38] ;  /* 0x00030e0000057ab9 */ /* 0x000fca0000000800 */
.L_x_673:
[----:B------:R-:W0:Y:S01]  /*1a250*/  LDC R2, c[0x0][0xc3c] ;  /* 0x00030f00ff027b82 */ /* 0x000e220000000800 */
[----:B------:R-:W-:Y:S01]  /*1a260*/  UIADD3 UR4, UR4, 0x1f, URZ ;  /* 0x0000001f04047890 */ /* 0x000fe2000fffe03f */
[----:B------:R-:W-:Y:S02]  /*1a270*/  ULDC UR7, c[0x0][0xc3c] ;  /* 0x00030f0000077ab9 */ /* 0x000fe40000000800 */
[----:B------:R-:W-:-:S03]  /*1a280*/  IMAD.U32 R19, RZ, RZ, UR7 ;  /* 0x00000007ff137e24 */ /* 0x000fc6000f8e00ff */
[----:B0-----:R-:W-:-:S13]  /*1a290*/  ISETP.LE.AND P6, PT, R2, UR4, PT ;  /* 0x0000000402007c0c */ /* 0x001fda000bfc3270 */
[----:B------:R-:W-:Y:S05]  /*1a2a0*/  @P6 BRA `(.L_x_672) ;  /* 0x0000000400ac6947 */ /* 0x000fea0003800000 */
[----:B------:R-:W-:Y:S01]  /*1a2b0*/  IADD3 R9, R7, UR4, RZ ;  /* 0x0000000407097c10 */ /* 0x000fe2000fffe0ff */
[----:B------:R-:W-:-:S03]  /*1a2c0*/  IMAD.MOV.U32 R6, RZ, RZ, RZ ;  /* 0x000000ffff067224 */ /* 0x000fc600078e00ff */
[----:B------:R-:W-:-:S13]  /*1a2d0*/  ISETP.GE.OR P6, PT, R9, R2, !P0 ;  /* 0x000000020900720c */ /* 0x000fda00047c6670 */
[----:B------:R-:W0:Y:S08]  /*1a2e0*/  @!P6 LDC.64 R4, c[0x0][0xc80] ;  /* 0x00032000ff04eb82 */ /* 0x000e300000000a00 */
[----:B------:R-:W1:Y:S01]  /*1a2f0*/  @!P6 LDC.64 R2, c[0x0][0xc78] ;  /* 0x00031e00ff02eb82 */ /* 0x000e620000000a00 */
[----:B0-----:R-:W-:-:S05]  /*1a300*/  @!P6 IMAD.WIDE R4, R9, 0x4, R4 ;  /* 0x000000040904e825 */ /* 0x001fca00078e0204 */
[----:B------:R-:W2:Y:S01]  /*1a310*/  @!P6 LDG.E R6, desc[UR56][R4.64] ;  /* 0x000000380406e981 */ /* 0x000ea2000c1e1900 */
[----:B-1----:R-:W-:-:S04]  /*1a320*/  @!P6 IMAD.WIDE R2, R9, 0x4, R2 ;  /* 0x000000040902e825 */ /* 0x002fc800078e0202 */
[----:B------:R-:W-:-:S06]  /*1a330*/  IMAD.MOV.U32 R9, RZ, RZ, RZ ;  /* 0x000000ffff097224 */ /* 0x000fcc00078e00ff */
[----:B------:R-:W2:Y:S02]  /*1a340*/  @!P6 LDG.E R9, desc[UR56][R2.64] ;  /* 0x000000380209e981 */ /* 0x000ea4000c1e1900 */
[----:B--2---:R-:W-:-:S05]  /*1a350*/  IMAD R13, R6, R9, RZ ;  /* 0x00000009060d7224 */ /* 0x004fca00078e02ff */
        /* <DEDUP_REMOVED lines=20> */
.L_x_671:
[----:B------:R-:W-:Y:S02]  /*1a4a0*/  IADD3 R11, -R3, R8, RZ ;  /* 0x00000008030b7210 */ /* 0x000fe40007ffe1ff */
[----:B------:R-:W-:-:S03]  /*1a4b0*/  MOV R16, RZ ;  /* 0x000000ff00107202 */ /* 0x000fc60000000f00 */
        /* <DEDUP_REMOVED lines=16> */
.L_x_674:
[----:B-1----:R-:W-:Y:S01]  /*1a5c0*/  IMAD R16, R16, UR5, R11 ;  /* 0x0000000510107c24 */ /* 0x002fe2000f8e020b */
[----:B------:R-:W-:Y:S01]  /*1a5d0*/  MOV R2, RZ ;  /* 0x000000ff00027202 */ /* 0x000fe20000000f00 */
[----:B------:R-:W-:Y:S01]  /*1a5e0*/  IMAD.MOV.U32 R11, RZ, RZ, R12 ;  /* 0x000000ffff0b7224 */ /* 0x000fe200078e000c */
[----:B------:R-:W-:Y:S01]  /*1a5f0*/  IABS R12, R6 ;  /* 0x00000006000c7213 */ /* 0x000fe20000000000 */
[----:B------:R-:W-:Y:S01]  /*1a600*/  VIADD R19, R19, UR4 ;  /* 0x0000000413137c36 */ /* 0x000fe20008000000 */
[----:B------:R-:W-:Y:S01]  /*1a610*/  IADD3 R17, -R16, UR6, RZ ;  /* 0x0000000610117c10 */ /* 0x000fe2000fffe1ff */
[----:B------:R-:W-:Y:S01]  /*1a620*/  IMAD R11, R11, R4, RZ ;  /* 0x000000040b0b7224 */ /* 0x000fe200078e02ff */
[----:B0-----:R-:W-:Y:S01]  /*1a630*/  IABS R5, R9 ;  /* 0x0000000900057213 */ /* 0x001fe20000000000 */
[----:B------:R-:W-:Y:S01]  /*1a640*/  IMAD.MOV R12, RZ, RZ, -R12 ;  /* 0x000000ffff0c7224 */ /* 0x000fe200078e0a0c */
[----:B------:R-:W-:Y:S01]  /*1a650*/  IABS R10, R17 ;  /* 0x00000011000a7213 */ /* 0x000fe20000000000 */
[----:B------:R-:W-:Y:S01]  /*1a660*/  IMAD.HI.U32 R2, R3, R11, R2 ;  /* 0x0000000b03027227 */ /* 0x000fe200078e0002 */
[----:B------:R-:W0:Y:S03]  /*1a670*/  I2F.RP R8, R5 ;  /* 0x0000000500087306 */ /* 0x000e260000209400 */
[----:B------:R-:W-:Y:S01]  /*1a680*/  IMAD.MOV.U32 R3, RZ, RZ, R10 ;  /* 0x000000ffff037224 */ /* 0x000fe200078e000a */
[----:B------:R-:W-:-:S03]  /*1a690*/  MOV R10, R12 ;  /* 0x0000000c000a7202 */ /* 0x000fc60000000f00 */
[----:B------:R-:W-:-:S04]  /*1a6a0*/  IMAD.HI.U32 R2, R2, R3, RZ ;  /* 0x0000000302027227 */ /* 0x000fc800078e00ff */
[----:B------:R-:W-:Y:S01]  /*1a6b0*/  IMAD R3, R2, R10, R3 ;  /* 0x0000000a02037224 */ /* 0x000fe200078e0203 */
[----:B0-----:R-:W0:Y:S04]  /*1a6c0*/  MUFU.RCP R8, R8 ;  /* 0x0000000800087308 */ /* 0x001e280000001000 */
[----:B------:R-:W-:-:S13]  /*1a6d0*/  ISETP.GT.U32.AND P1, PT, R4, R3, PT ;  /* 0x000000030400720c */ /* 0x000fda0003f24070 */
[----:B------:R-:W-:Y:S01]  /*1a6e0*/  @!P1 IMAD.IADD R3, R3, 0x1, -R4 ;  /* 0x0000000103039824 */ /* 0x000fe200078e0a04 */
[----:B------:R-:W-:Y:S01]  /*1a6f0*/  @!P1 IADD3 R2, R2, 0x1, RZ ;  /* 0x0000000102029810 */ /* 0x000fe20007ffe0ff */
[----:B0-----:R-:W-:Y:S01]  /*1a700*/  VIADD R10, R8, 0xffffffe ;  /* 0x0ffffffe080a7836 */ /* 0x001fe20000000000 */
        /* <DEDUP_REMOVED lines=12> */
[----:B------:R-:W-:Y:S01]  /*1a7d0*/  IMAD R11, R2, R5, RZ ;  /* 0x00000005020b7224 */ /* 0x000fe200078e02ff */
[----:B------:R-:W-:Y:S02]  /*1a7e0*/  MOV R2, RZ ;  /* 0x000000ff00027202 */ /* 0x000fe40000000f00 */
[-C--:B------:R-:W-:Y:S01]  /*1a7f0*/  IABS R4, R8.reuse ;  /* 0x0000000800047213 */ /* 0x080fe20000000000 */
[----:B------:R-:W-:Y:S02]  /*1a800*/  IMAD R6, R6, R8, RZ ;  /* 0x0000000806067224 */ /* 0x000fe400078e02ff */
[----:B------:R-:W-:-:S03]  /*1a810*/  IMAD.HI.U32 R2, R3, R11, R2 ;  /* 0x0000000b03027227 */ /* 0x000fc600078e0002 */
[----:B------:R-:W-:Y:S01]  /*1a820*/  IADD3 R17, R17, -R6, RZ ;  /* 0x8000000611117210 */ /* 0x000fe20007ffe0ff */
[----:B------:R-:W-:Y:S02]  /*1a830*/  IMAD.MOV.U32 R3, RZ, RZ, R4 ;  /* 0x000000ffff037224 */ /* 0x000fe400078e0004 */
[----:B------:R-:W-:Y:S02]  /*1a840*/  IMAD.MOV.U32 R4, RZ, RZ, R10 ;  /* 0x000000ffff047224 */ /* 0x000fe400078e000a */
[----:B------:R-:W-:-:S04]  /*1a850*/  IMAD.HI.U32 R2, R2, R3, RZ ;  /* 0x0000000302027227 */ /* 0x000fc800078e00ff */
[----:B------:R-:W-:Y:S01]  /*1a860*/  IMAD R4, R2, R4, R3 ;  /* 0x0000000402047224 */ /* 0x000fe200078e0203 */
[----:B------:R-:W-:-:S04]  /*1a870*/  LOP3.LUT R3, R8, R9, RZ, 0x3c, !PT ;  /* 0x0000000908037212 */ /* 0x000fc800078e3cff */
[----:B------:R-:W-:Y:S02]  /*1a880*/  ISETP.GT.U32.AND P1, PT, R5, R4, PT ;  /* 0x000000040500720c */ /* 0x000fe40003f24070 */
[----:B------:R-:W-:-:S11]  /*1a890*/  ISETP.GE.AND P2, PT, R3, RZ, PT ;  /* 0x000000ff0300720c */ /* 0x000fd60003f46270 */
[-C--:B------:R-:W-:Y:S01]  /*1a8a0*/  @!P1 IADD3 R4, R4, -R5.reuse, RZ ;  /* 0x8000000504049210 */ /* 0x080fe20007ffe0ff */
[----:B------:R-:W-:Y:S01]  /*1a8b0*/  @!P1 VIADD R2, R2, 0x1 ;  /* 0x0000000102029836 */ /* 0x000fe20000000000 */
[----:B------:R-:W-:Y:S02]  /*1a8c0*/  ISETP.NE.AND P1, PT, R9, RZ, PT ;  /* 0x000000ff0900720c */ /* 0x000fe40003f25270 */
[----:B------:R-:W-:-:S13]  /*1a8d0*/  ISETP.GE.U32.AND P0, PT, R4, R5, PT ;  /* 0x000000050400720c */ /* 0x000fda0003f06070 */
[----:B------:R-:W-:-:S05]  /*1a8e0*/  @P0 VIADD R2, R2, 0x1 ;  /* 0x0000000102020836 */ /* 0x000fca0000000000 */
[----:B------:R-:W-:Y:S02]  /*1a8f0*/  @!P2 IADD3 R2, -R2, RZ, RZ ;  /* 0x000000ff0202a210 */ /* 0x000fe40007ffe1ff */
[----:B------:R-:W-:-:S05]  /*1a900*/  @!P1 LOP3.LUT R2, RZ, R9, RZ, 0x33, !PT ;  /* 0x00000009ff029212 */ /* 0x000fca00078e33ff */
[----:B------:R-:W-:-:S04]  /*1a910*/  IMAD.MOV R18, RZ, RZ, -R2 ;  /* 0x000000ffff127224 */ /* 0x000fc800078e0a02 */
[C---:B------:R-:W-:Y:S02]  /*1a920*/  IMAD R18, R9.reuse, R18, R8 ;  /* 0x0000001209127224 */ /* 0x040fe400078e0208 */
[----:B------:R-:W-:-:S04]  /*1a930*/  IMAD R9, R9, 0x1000000, R2 ;  /* 0x0100000009097824 */ /* 0x000fc800078e0202 */
[----:B------:R-:W-:Y:S01]  /*1a940*/  IMAD R18, R18, 0x10000, R9 ;  /* 0x0001000012127824 */ /* 0x000fe200078e0209 */
[----:B------:R-:W-:Y:S06]  /*1a950*/  BRA `(.L_x_675) ;  /* 0x00000000000c7947 */ /* 0x000fec0003800000 */
.L_x_672:
[----:B------:R-:W-:Y:S01]  /*1a960*/  MOV R17, RZ ;  /* 0x000000ff00117202 */ /* 0x000fe20000000f00 */
[----:B------:R-:W-:Y:S02]  /*1a970*/  IMAD.U32 R16, RZ, RZ, UR6 ;  /* 0x00000006ff107e24 */ /* 0x000fe4000f8e00ff */
[----:B------:R-:W-:-:S07]  /*1a980*/  IMAD.MOV.U32 R18, RZ, RZ, RZ ;  /* 0x000000ffff127224 */ /* 0x000fce00078e00ff */
.L_x_675:
[----:B------:R-:W-:-:S13]  /*1a990*/  ISETP.NE.AND P0, PT, R7, RZ, PT ;  /* 0x000000ff0700720c */ /* 0x000fda0003f05270 */
[----:B------:R-:W0:Y:S01]  /*1a9a0*/  @!P0 S2R R3, SR_CgaCtaId ;  /* 0x0000000000038919 */ /* 0x000e220000008800 */
[----:B------:R-:W-:-:S04]  /*1a9b0*/  @!P0 MOV R2, 0x400 ;  /* 0x0000040000028802 */ /* 0x000fc80000000f00 */
[----:B0-----:R-:W-:-:S05]  /*1a9c0*/  @!P0 LEA R2, R3, R2, 0x18 ;  /* 0x0000000203028211 */ /* 0x001fca00078ec0ff */
[----:B------:R0:W-:Y:S01]  /*1a9d0*/  @!P0 STS.128 [R2+0x2a8d0], R16 ;  /* 0x02a8d01002008388 */ /* 0x0001e20000000c00 */
[----:B------:R-:W-:Y:S06]  /*1a9e0*/  BAR.ARV 0x5, 0x180 ;  /* 0x0146000000007b1d */ /* 0x000fec0000002000 */
.L_x_670:
[----:B------:R2:W-:Y:S01]  /*1a9f0*/  STL [R1+0x20], RZ ;  /* 0x000020ff01007387 */ /* 0x0005e20000100800 */
[----:B------:R-:W-:Y:S01]  /*1aa00*/  ULDC UR4, c[0x0][0xc3c] ;  /* 0x00030f0000047ab9 */ /* 0x000fe20000000800 */
[----:B------:R-:W-:Y:S01]  /*1aa10*/  MOV R28, 0x1 ;  /* 0x00000001001c7802 */ /* 0x000fe20000000f00 */
[----:B------:R-:W-:Y:S01]  /*1aa20*/  IMAD.MOV.U32 R27, RZ, RZ, RZ ;  /* 0x000000ffff1b7224 */ /* 0x000fe200078e00ff */
[----:B-1----:R-:W-:-:S13]  /*1aa30*/  ISETP.GE.AND P0, PT, R19, UR4, PT ;  /* 0x0000000413007c0c */ /* 0x002fda000bf06270 */
[----:B--2---:R-:W-:Y:S05]  /*1aa40*/  @P0 BRA `(.L_x_676) ;  /* 0x0000006000780947 */ /* 0x004fea0003800000 */
[----:B------:R-:W1:Y:S01]  /*1aa50*/  S2UR UR5, SR_CgaCtaId ;  /* 0x00000000000579c3 */ /* 0x000e620000008800 */
[----:B------:R2:W-:Y:S01]  /*1aa60*/  STL [R1+0x20], RZ ;  /* 0x000020ff01007387 */ /* 0x0005e20000100800 */
[C---:B0-----:R-:W-:Y:S01]  /*1aa70*/  IMAD.SHL.U32 R2, R0.reuse, 0x8, RZ ;  /* 0x0000000800027824 */ /* 0x041fe200078e00ff */
[----:B------:R-:W-:Y:S01]  /*1aa80*/  LOP3.LUT R5, R0, 0x7f, RZ, 0xc0, !PT ;  /* 0x0000007f00057812 */ /* 0x000fe200078ec0ff */
[----:B------:R-:W-:Y:S01]  /*1aa90*/  UMOV UR4, 0x400 ;  /* 0x0000040000047882 */ /* 0x000fe20000000000 */
[----:B------:R-:W-:Y:S01]  /*1aaa0*/  BSSY B8, `(.L_x_676) ;  /* 0x0000618000087945 */ /* 0x000fe20003800000 */
[----:B------:R-:W-:Y:S01]  /*1aab0*/  IMAD.MOV.U32 R30, RZ, RZ, 0x1 ;  /* 0x00000001ff1e7424 */ /* 0x000fe200078e00ff */
[----:B------:R-:W-:Y:S01]  /*1aac0*/  LOP3.LUT R3, R2, 0x1f8, RZ, 0xc0, !PT ;  /* 0x000001f802037812 */ /* 0x000fe200078ec0ff */
[----:B------:R-:W-:Y:S01]  /*1aad0*/  IMAD.MOV.U32 R27, RZ, RZ, RZ ;  /* 0x000000ffff1b7224 */ /* 0x000fe200078e00ff */
[----:B------:R-:W-:Y:S01]  /*1aae0*/  SHF.L.U32 R33, R5, 0x3, RZ ;  /* 0x0000000305217819 */ /* 0x000fe200000006ff */
[----:B------:R-:W-:Y:S01]  /*1aaf0*/  IMAD.MOV.U32 R28, RZ, RZ, 0x1 ;  /* 0x00000001ff1c7424 */ /* 0x000fe200078e00ff */
[----:B------:R-:W-:Y:S01]  /*1ab00*/  LOP3.LUT R4, R3, 0x38, R0, 0x78, !PT ;  /* 0x0000003803047812 */ /* 0x000fe200078e7800 */
[----:B------:R-:W-:Y:S01]  /*1ab10*/  IMAD.SHL.U32 R0, R0, 0x10, RZ ;  /* 0x0000001000007824 */ /* 0x000fe200078e00ff */
[----:B------:R-:W-:Y:S01]  /*1ab20*/  SHF.R.U32.HI R3, RZ, 0x3, R5 ;  /* 0x00000003ff037819 */ /* 0x000fe20000011605 */
[----:B------:R-:W-:Y:S01]  /*1ab30*/  ULOP3.LUT UR39, UR60, 0x2, URZ, 0xfc, !UPT ;  /* 0x000000023c277892 */ /* 0x000fe2000f8efc3f */
[----:B------:R-:W-:Y:S01]  /*1ab40*/  LOP3.LUT R33, R4, 0x200, R33, 0xf8, !PT ;  /* 0x0000020004217812 */ /* 0x000fe200078ef821 */
[----:B------:R-:W-:Y:S01]  /*1ab50*/  ULDC.64 UR36, c[0x0][0x198] ;  /* 0x0000660000247ab9 */ /* 0x000fe20000000a00 */
[----:B------:R-:W-:Y:S01]  /*1ab60*/  LOP3.LUT R2, R2, 0x38, RZ, 0xc0, !PT ;  /* 0x0000003802027812 */ /* 0x000fe200078ec0ff */
[----:B------:R-:W-:Y:S01]  /*1ab70*/  ULDC UR38, c[0x0][0xc] ;  /* 0x0000030000267ab9 */ /* 0x000fe20000000800 */
[----:B------:R-:W-:-:S02]  /*1ab80*/  LOP3.LUT R4, R3, 0x70, R0, 0xf8, !PT ;  /* 0x0000007003047812 */ /* 0x000fc400078ef800 */
[----:B------:R-:W-:Y:S02]  /*1ab90*/  MOV R25, RZ ;  /* 0x000000ff00197202 */ /* 0x000fe40000000f00 */
[C---:B------:R-:W-:Y:S01]  /*1aba0*/  LOP3.LUT R3, R2.reuse, 0x40, RZ, 0xfc, !PT ;  /* 0x0000004002037812 */ /* 0x040fe200078efcff */
[----:B-1----:R-:W-:Y:S01]  /*1abb0*/  ULEA UR4, UR5, UR4, 0x18 ;  /* 0x0000000405047291 */ /* 0x002fe2000f8ec03f */
[----:B------:R-:W-:-:S05]  /*1abc0*/  LOP3.LUT R0, R2, 0x80, RZ, 0xfc, !PT ;  /* 0x0000008002007812 */ /* 0x000fca00078efcff */
[----:B------:R-:W-:-:S05]  /*1abd0*/  MOV R22, UR4 ;  /* 0x0000000400167c02 */ /* 0x000fca0008000f00 */
[----:B--2---:R-:W-:-:S07]  /*1abe0*/  IMAD R35, R33, 0x2, R22 ;  /* 0x0000000221237824 */ /* 0x004fce00078e0216 */
.L_x_779:
[----:B0-----:R-:W0:Y:S02]  /*1abf0*/  LDC.64 R2, c[0x0][0xc88] ;  /* 0x00032200ff027b82 */ /* 0x001e240000000a00 */
[----:B0-----:R-:W-:-:S05]  /*1ac00*/  IMAD.WIDE R2, R19, 0x4, R2 ;  /* 0x0000000413027825 */ /* 0x001fca00078e0202 */
[----:B--2---:R-:W2:Y:S01]  /*1ac10*/  LDG.E R31, desc[UR56][R2.64] ;  /* 0x00000038021f7981 */ /* 0x004ea2000c1e1900 */
[----:B------:R-:W-:Y:S05]  /*1ac20*/  YIELD ;  /* 0x0000000000007946 */ /* 0x000fea0003800000 */
[----:B------:R-:W-:Y:S01]  /*1ac30*/  ULDC.64 UR4, c[0x0][0xa28] ;  /* 0x00028a0000047ab9 */ /* 0x000fe20000000a00 */
[----:B------:R-:W-:Y:S01]  /*1ac40*/  ULDC.64 UR8, c[0x0][0xa18] ;  /* 0x0002860000087ab9 */ /* 0x000fe20000000a00 */
[----:B------:R-:W-:Y:S01]  /*1ac50*/  ISETP.NE.U32.AND P0, PT, RZ, UR4, PT ;  /* 0x00000004ff007c0c */ /* 0x000fe2000bf05070 */
[----:B------:R-:W-:Y:S01]  /*1ac60*/  IMAD.MOV.U32 R11, RZ, RZ, RZ ;  /* 0x000000ffff0b7224 */ /* 0x000fe200078e00ff */
[----:B------:R-:W-:-:S02]  /*1ac70*/  ULDC.64 UR6, c[0x0][0xa10] ;  /* 0x0002840000067ab9 */ /* 0x000fc40000000a00 */
[----:B------:R-:W-:Y:S02]  /*1ac80*/  ISETP.NE.AND.EX P0, PT, RZ, UR5, PT, P0 ;  /* 0x00000005ff007c0c */ /* 0x000fe4000bf05300 */
[----:B------:R-:W-:-:S04]  /*1ac90*/  ISETP.NE.U32.AND P2, PT, RZ, UR6, PT ;  /* 0x00000006ff007c0c */ /* 0x000fc8000bf45070 */
[----:B------:R-:W-:Y:S01]  /*1aca0*/  ISETP.NE.AND.EX P2, PT, RZ, UR7, PT, P2 ;  /* 0x00000007ff007c0c */ /* 0x000fe2000bf45320 */
[----:B------:R-:W-:Y:S01]  /*1acb0*/  IMAD.MOV.U32 R34, RZ, RZ, RZ ;  /* 0x000000ffff227224 */ /* 0x000fe200078e00ff */
[----:B--2---:R-:W-:-:S05]  /*1acc0*/  SHF.R.S32.HI R0, RZ, 0x1f, R31 ;  /* 0x0000001fff007819 */ /* 0x004fca000001141f */
[C---:B------:R-:W-:Y:S02]  /*1acd0*/  @P0 LEA R2, P1, R31.reuse, UR4, 0x2 ;  /* 0x000000041f020c11 */ /* 0x040fe4000f8210ff */
[C---:B------:R-:W-:Y:S01]  /*1ace0*/  SHF.L.U32 R23, R31.reuse, 0x2, RZ ;  /* 0x000000021f177819 */ /* 0x040fe200000006ff */
[----:B------:R0:W-:Y:S01]  /*1acf0*/  STL [R1+0x10], R0 ;  /* 0x0000100001007387 */ /* 0x0001e20000100800 */
[C-C-:B------:R-:W-:Y:S01]  /*1ad00*/  @P0 LEA.HI.X R3, R31.reuse, UR5, R0.reuse, 0x2, P1 ;  /* 0x000000051f030c11 */ /* 0x140fe200088f1400 */
[----:B------:R-:W-:Y:S01]  /*1ad10*/  ULDC.64 UR4, c[0x0][0xa00] ;  /* 0x0002800000047ab9 */ /* 0x000fe20000000a00 */
[----:B------:R-:W-:Y:S02]  /*1ad20*/  ISETP.NE.U32.AND P1, PT, RZ, UR8, PT ;  /* 0x00000008ff007c0c */ /* 0x000fe4000bf25070 */
[----:B------:R-:W-:Y:S01]  /*1ad30*/  SHF.L.U64.HI R24, R31, 0x2, R0 ;  /* 0x000000021f187819 */ /* 0x000fe20000010200 */
[----:B-1----:R1:W2:Y:S01]  /*1ad40*/  @P0 LDG.E R11, desc[UR56][R2.64] ;  /* 0x00000038020b0981 */ /* 0x0022a2000c1e1900 */
[----:B------:R-:W-:-:S02]  /*1ad50*/  ISETP.NE.AND.EX P1, PT, RZ, UR9, PT, P1 ;  /* 0x00000009ff007c0c */ /* 0x000fc4000bf25310 */
[----:B------:R-:W-:Y:S01]  /*1ad60*/  ISETP.NE.U32.AND P0, PT, RZ, UR4, PT ;  /* 0x00000004ff007c0c */ /* 0x000fe2000bf05070 */
[----:B0-----:R-:W-:Y:S01]  /*1ad70*/  IMAD.MOV.U32 R0, RZ, RZ, RZ ;  /* 0x000000ffff007224 */ /* 0x001fe200078e00ff */
[C---:B------:R-:W-:Y:S02]  /*1ad80*/  IADD3 R4, P4, R23.reuse, UR6, RZ ;  /* 0x0000000617047c10 */ /* 0x040fe4000ff9e0ff */
[----:B------:R-:W-:Y:S02]  /*1ad90*/  ISETP.NE.AND.EX P0, PT, RZ, UR5, PT, P0 ;  /* 0x00000005ff007c0c */ /* 0x000fe4000bf05300 */
[C---:B------:R-:W-:Y:S02]  /*1ada0*/  IADD3.X R5, R24.reuse, UR7, RZ, P4, !PT ;  /* 0x0000000718057c10 */ /* 0x040fe4000a7fe4ff */
[----:B-1----:R-:W-:Y:S01]  /*1adb0*/  IADD3 R2, P3, R23, UR4, RZ ;  /* 0x0000000417027c10 */ /* 0x002fe2000ff7e0ff */
[----:B------:R-:W-:Y:S02]  /*1adc0*/  ULDC UR4, c[0x0][0x288] ;  /* 0x0000a20000047ab9 */ /* 0x000fe40000000800 */
[----:B------:R-:W5:Y:S01]  /*1add0*/  @P2 LDG.E R0, desc[UR56][R4.64] ;  /* 0x0000003804002981 */ /* 0x000f62000c1e1900 */
[----:B------:R-:W-:-:S02]  /*1ade0*/  IADD3.X R3, R24, UR5, RZ, P3, !PT ;  /* 0x0000000518037c10 */ /* 0x000fc40009ffe4ff */
[----:B------:R-:W-:Y:S02]  /*1adf0*/  @P1 IADD3 R6, P3, R23, UR8, RZ ;  /* 0x0000000817061c10 */ /* 0x000fe4000ff7e0ff */
[----:B------:R-:W-:Y:S01]  /*1ae00*/  MOV R8, UR4 ;  /* 0x0000000400087c02 */ /* 0x000fe20008000f00 */
[----:B------:R-:W5:Y:S01]  /*1ae10*/  @P0 LDG.E R34, desc[UR56][R2.64] ;  /* 0x0000003802220981 */ /* 0x000f62000c1e1900 */
[----:B------:R-:W-:Y:S01]  /*1ae20*/  @P1 IADD3.X R7, R24, UR9, RZ, P3, !PT ;  /* 0x0000000918071c10 */ /* 0x000fe20009ffe4ff */
[----:B------:R-:W-:-:S04]  /*1ae30*/  ULDC.64 UR4, c[0x0][0x418] ;  /* 0x0001060000047ab9 */ /* 0x000fc80000000a00 */
[----:B------:R0:W3:Y:S01]  /*1ae40*/  @P1 LDG.E R8, desc[UR56][R6.64] ;  /* 0x0000003806081981 */ /* 0x0000e2000c1e1900 */
[----:B------:R-:W-:-:S03]  /*1ae50*/  UISETP.NE.U32.AND UP0, UPT, UR4, URZ, UPT ;  /* 0x0000003f0400728c */ /* 0x000fc6000bf05070 */
[----:B------:R-:W-:Y:S01]  /*1ae60*/  ULDC UR4, c[0x0][0x424] ;  /* 0x0001090000047ab9 */ /* 0x000fe20000000800 */
[----:B------:R-:W-:-:S03]  /*1ae70*/  UISETP.NE.AND.EX UP0, UPT, UR5, URZ, UPT, UP0 ;  /* 0x0000003f0500728c */ /* 0x000fc6000bf05300 */
[----:B------:R-:W-:Y:S01]  /*1ae80*/  ULDC UR5, c[0x0][0x2f0] ;  /* 0x0000bc0000057ab9 */ /* 0x000fe20000000800 */
[----:B------:R-:W-:-:S04]  /*1ae90*/  USEL UR4, UR4, 0x1, UP0 ;  /* 0x0000000104047887 */ /* 0x000fc80008000000 */
[----:B------:R-:W-:-:S03]  /*1aea0*/  UIMAD UR4, UR4, UR5, URZ ;  /* 0x00000005040472a4 */ /* 0x000fc6000f8e023f */
[----:B------:R-:W-:Y:S02]  /*1aeb0*/  ULDC UR5, c[0x0][0x348] ;  /* 0x0000d20000057ab9 */ /* 0x000fe40000000800 */
[----:B0-----:R-:W-:Y:S01]  /*1aec0*/  IMAD.U32 R6, RZ, RZ, UR5 ;  /* 0x00000005ff067e24 */ /* 0x001fe2000f8e00ff */
[----:B--2---:R-:W-:Y:S04]  /*1aed0*/  STL [R1], R11 ;  /* 0x0000000b01007387 */ /* 0x004fe80000100800 */
[----:B---3--:R0:W-:Y:S02]  /*1aee0*/  STL [R1+0x1c], R8 ;  /* 0x00001c0801007387 */ /* 0x0081e40000100800 */
[----:B0-----:R-:W-:Y:S01]  /*1aef0*/  IMAD.U32 R8, RZ, RZ, UR4 ;  /* 0x00000004ff087e24 */ /* 0x001fe2000f8e00ff */
[----:B------:R-:W-:Y:S06]  /*1af00*/  @P1 BRA `(.L_x_677) ;  /* 0x0000000000141947 */ /* 0x000fec0003800000 */
[----:B------:R-:W-:Y:S05]  /*1af10*/  @!P0 BRA `(.L_x_677) ;  /* 0x0000000000108947 */ /* 0x000fea0003800000 */
[----:B------:R-:W2:Y:S04]  /*1af20*/  LDG.E R10, desc[UR56][R2.64] ;  /* 0x00000038020a7981 */ /* 0x000ea8000c1e1900 */
[----:B------:R-:W2:Y:S02]  /*1af30*/  LDG.E R7, desc[UR56][R2.64+0x4] ;  /* 0x0000043802077981 */ /* 0x000ea4000c1e1900 */
[----:B--2---:R-:W-:-:S05]  /*1af40*/  IADD3 R2, -R10, R7, RZ ;  /* 0x000000070a027210 */ /* 0x004fca0007ffe1ff */
[----:B------:R0:W-:Y:S02]  /*1af50*/  STL [R1+0x1c], R2 ;  /* 0x00001c0201007387 */ /* 0x0001e40000100800 */
.L_x_677:
[----:B------:R-:W-:Y:S01]  /*1af60*/  ULDC.64 UR4, c[0x0][0xa20] ;  /* 0x0002880000047ab9 */ /* 0x000fe20000000a00 */
[C---:B0-----:R-:W-:Y:S01]  /*1af70*/  LOP3.LUT R2, R18.reuse, 0xff000000, RZ, 0xc0, !PT ;  /* 0xff00000012027812 */ /* 0x041fe200078ec0ff */
[----:B------:R-:W-:Y:S01]  /*1af80*/  IMAD.MOV.U32 R32, RZ, RZ, R31 ;  /* 0x000000ffff207224 */ /* 0x000fe200078e001f */
[----:B------:R-:W-:Y:S02]  /*1af90*/  ISETP.NE.U32.AND P0, PT, RZ, UR4, PT ;  /* 0x00000004ff007c0c */ /* 0x000fe4000bf05070 */
[----:B------:R-:W-:Y:S02]  /*1afa0*/  SHF.R.U32.HI R2, RZ, 0x8, R2 ;  /* 0x00000008ff027819 */ /* 0x000fe40000011602 */
[----:B------:R-:W-:Y:S02]  /*1afb0*/  ISETP.NE.AND.EX P0, PT, RZ, UR5, PT, P0 ;  /* 0x00000005ff007c0c */ /* 0x000fe4000bf05300 */
[C---:B------:R-:W-:Y:S02]  /*1afc0*/  LOP3.LUT R7, R18.reuse, 0xff0000, RZ, 0xc0, !PT ;  /* 0x00ff000012077812 */ /* 0x040fe400078ec0ff */
[----:B------:R-:W-:-:S02]  /*1afd0*/  LOP3.LUT R18, R18, 0xffff, RZ, 0xc0, !PT ;  /* 0x0000ffff12127812 */ /* 0x000fc400078ec0ff */
[----:B------:R-:W-:-:S07]  /*1afe0*/  LEA.HI R7, R7, R2, RZ, 0x10 ;  /* 0x0000000207077211 */ /* 0x000fce00078f80ff */
[----:B------:R-:W-:Y:S05]  /*1aff0*/  @!P0 BRA `(.L_x_678) ;  /* 0x0000000000108947 */ /* 0x000fea0003800000 */
[----:B------:R-:W-:-:S04]  /*1b000*/  IADD3 R2, P0, R23, UR4, RZ ;  /* 0x0000000417027c10 */ /* 0x000fc8000ff1e0ff */
[----:B------:R-:W-:-:S05]  /*1b010*/  IADD3.X R3, R24, UR5, RZ, P0, !PT ;  /* 0x0000000518037c10 */ /* 0x000fca00087fe4ff */
[----:B------:R0:W5:Y:S01]  /*1b020*/  LDG.E R8, desc[UR56][R2.64] ;  /* 0x0000003802087981 */ /* 0x000162000c1e1900 */
[----:B------:R-:W-:Y:S05]  /*1b030*/  BRA `(.L_x_679) ;  /* 0x0000000000247947 */ /* 0x000fea0003800000 */
.L_x_678:
[----:B------:R-:W-:Y:S02]  /*1b040*/  ULDC.64 UR4, c[0x0][0xa08] ;  /* 0x0002820000047ab9 */ /* 0x000fe40000000a00 */
[----:B------:R-:W-:-:S04]  /*1b050*/  ISETP.NE.U32.AND P0, PT, RZ, UR4, PT ;  /* 0x00000004ff007c0c */ /* 0x000fc8000bf05070 */
[----:B------:R-:W-:-:S13]  /*1b060*/  ISETP.NE.AND.EX P0, PT, RZ, UR5, PT, P0 ;  /* 0x00000005ff007c0c */ /* 0x000fda000bf05300 */
[----:B------:R-:W-:Y:S05]  /*1b070*/  @!P0 BRA `(.L_x_679) ;  /* 0x0000000000148947 */ /* 0x000fea0003800000 */
[----:B------:R-:W0:Y:S02]  /*1b080*/  LDC.64 R2, c[0x0][0xa08] ;  /* 0x00028200ff027b82 */ /* 0x000e240000000a00 */
[----:B0-----:R-:W-:-:S05]  /*1b090*/  IMAD.WIDE R2, R32, 0x4, R2 ;  /* 0x0000000420027825 */ /* 0x001fca00078e0202 */
[----:B------:R-:W2:Y:S04]  /*1b0a0*/  LDG.E R8, desc[UR56][R2.64] ;  /* 0x0000003802087981 */ /* 0x000ea8000c1e1900 */
[----:B------:R-:W2:Y:S02]  /*1b0b0*/  LDG.E R9, desc[UR56][R2.64+0x4] ;  /* 0x0000043802097981 */ /* 0x000ea4000c1e1900 */
[----:B--2---:R-:W-:-:S07]  /*1b0c0*/  IMAD.IADD R8, R9, 0x1, -R8 ;  /* 0x0000000109087824 */ /* 0x004fce00078e0a08 */
.L_x_679:
[----:B0-----:R-:W2:Y:S04]  /*1b0d0*/  @P2 LDG.E R3, desc[UR56][R4.64] ;  /* 0x0000003804032981 */ /* 0x001ea8000c1e1900 */
[----:B------:R0:W2:Y:S01]  /*1b0e0*/  @P2 LDG.E R2, desc[UR56][R4.64+0x4] ;  /* 0x0000043804022981 */ /* 0x0000a2000c1e1900 */
[----:B-----5:R-:W-:Y:S01]  /*1b0f0*/  IMAD.IADD R8, R8, 0x1, -R11 ;  /* 0x0000000108087824 */ /* 0x020fe200078e0a0b */
[----:B------:R-:W-:Y:S01]  /*1b100*/  BSSY B0, `(.L_x_680) ;  /* 0x0000029000007945 */ /* 0x000fe20003800000 */
[----:B------:R-:W-:Y:S02]  /*1b110*/  LOP3.LUT R37, R7, 0xff, RZ, 0xc0, !PT ;  /* 0x000000ff07257812 */ /* 0x000fe400078ec0ff */
[----:B0-----:R-:W-:Y:S02]  /*1b120*/  SHF.R.U32.HI R5, RZ, 0x10, R7 ;  /* 0x00000010ff057819 */ /* 0x001fe40000011607 */
[----:B--2---:R-:W-:-:S05]  /*1b130*/  @P2 IADD3 R6, -R3, R2, RZ ;  /* 0x0000000203062210 */ /* 0x004fca0007ffe1ff */
[----:B------:R-:W-:-:S05]  /*1b140*/  IMAD.IADD R36, R8, 0x1, R6 ;  /* 0x0000000108247824 */ /* 0x000fca00078e0206 */
[C---:B------:R-:W-:Y:S02]  /*1b150*/  IADD3 R2, R36.reuse, 0x5f, RZ ;  /* 0x0000005f24027810 */ /* 0x040fe40007ffe0ff */
[----:B------:R-:W-:-:S03]  /*1b160*/  ISETP.GE.AND P1, PT, R36, 0x1, PT ;  /* 0x000000012400780c */ /* 0x000fc60003f26270 */
[----:B------:R-:W-:-:S05]  /*1b170*/  IMAD.HI R2, R2, 0x2aaaaaab, RZ ;  /* 0x2aaaaaab02027827 */ /* 0x000fca00078e02ff */
[----:B------:R-:W-:-:S04]  /*1b180*/  SHF.R.U32.HI R3, RZ, 0x1f, R2 ;  /* 0x0000001fff037819 */ /* 0x000fc80000011602 */
[----:B------:R-:W-:Y:S01]  /*1b190*/  LEA.HI.SX32 R4, R2, R3, 0x1c ;  /* 0x0000000302047211 */ /* 0x000fe200078fe2ff */
[----:B------:R-:W-:Y:S01]  /*1b1a0*/  IMAD.MOV.U32 R3, RZ, RZ, RZ ;  /* 0x000000ffff037224 */ /* 0x000fe200078e00ff */
[----:B------:R-:W-:Y:S06]  /*1b1b0*/  @!P1 BRA `(.L_x_681) ;  /* 0x0000000000749947 */ /* 0x000fec0003800000 */
[----:B------:R-:W-:Y:S01]  /*1b1c0*/  ISETP.NE.AND P0, PT, R5, RZ, PT ;  /* 0x000000ff0500720c */ /* 0x000fe20003f05270 */
[----:B------:R-:W-:-:S03]  /*1b1d0*/  ULDC UR4, c[0x0][0x9f0] ;  /* 0x00027c0000047ab9 */ /* 0x000fc60000000800 */
[----:B------:R-:W-:-:S04]  /*1b1e0*/  SEL R7, R5, UR4, P0 ;  /* 0x0000000405077c07 */ /* 0x000fc80008000000 */
[----:B------:R-:W-:Y:S02]  /*1b1f0*/  IABS R10, R7 ;  /* 0x00000007000a7213 */ /* 0x000fe40000000000 */
[----:B------:R-:W-:Y:S02]  /*1b200*/  IADD3 R9, R7, -0x1, R4 ;  /* 0xffffffff07097810 */ /* 0x000fe40007ffe004 */
[----:B------:R-:W0:Y:S08]  /*1b210*/  I2F.RP R2, R10 ;  /* 0x0000000a00027306 */ /* 0x000e300000209400 */
[----:B0-----:R-:W0:Y:S02]  /*1b220*/  MUFU.RCP R2, R2 ;  /* 0x0000000200027308 */ /* 0x001e240000001000 */
[----:B0-----:R-:W-:-:S06]  /*1b230*/  VIADD R2, R2, 0xffffffe ;  /* 0x0ffffffe02027836 */ /* 0x001fcc0000000000 */
[----:B------:R0:W1:Y:S02]  /*1b240*/  F2I.FTZ.U32.TRUNC.NTZ R3, R2 ;  /* 0x0000000200037305 */ /* 0x000064000021f000 */
[----:B0-----:R-:W-:-:S04]  /*1b250*/  LOP3.LUT R2, R9, R7, RZ, 0x3c, !PT ;  /* 0x0000000709027212 */ /* 0x001fc800078e3cff */
[----:B------:R-:W-:Y:S02]  /*1b260*/  ISETP.GE.AND P4, PT, R2, RZ, PT ;  /* 0x000000ff0200720c */ /* 0x000fe40003f86270 */
[----:B-1----:R-:W-:-:S05]  /*1b270*/  IADD3 R2, RZ, -R3, RZ ;  /* 0x80000003ff027210 */ /* 0x002fca0007ffe0ff */
[----:B------:R-:W-:Y:S02]  /*1b280*/  IMAD R11, R2, R10, RZ ;  /* 0x0000000a020b7224 */ /* 0x000fe400078e02ff */
[----:B------:R-:W-:-:S04]  /*1b290*/  IMAD.MOV.U32 R2, RZ, RZ, RZ ;  /* 0x000000ffff027224 */ /* 0x000fc800078e00ff */
[----:B------:R-:W-:Y:S01]  /*1b2a0*/  IMAD.HI.U32 R11, R3, R11, R2 ;  /* 0x0000000b030b7227 */ /* 0x000fe200078e0002 */
[----:B------:R-:W-:Y:S02]  /*1b2b0*/  IABS R2, R9 ;  /* 0x0000000900027213 */ /* 0x000fe40000000000 */
[----:B------:R-:W-:-:S03]  /*1b2c0*/  IABS R3, R7 ;  /* 0x0000000700037213 */ /* 0x000fc60000000000 */
[----:B------:R-:W-:-:S04]  /*1b2d0*/  IMAD.HI.U32 R11, R11, R2, RZ ;  /* 0x000000020b0b7227 */ /* 0x000fc800078e00ff */
[----:B------:R-:W-:-:S04]  /*1b2e0*/  IMAD.MOV R3, RZ, RZ, -R3 ;  /* 0x000000ffff037224 */ /* 0x000fc800078e0a03 */
        /* <DEDUP_REMOVED lines=10> */
.L_x_681:
[----:B------:R-:W-:Y:S05]  /*1b390*/  BSYNC B0 ;  /* 0x0000000000007941 */ /* 0x000fea0003800000 */
.L_x_680:
[-C--:B------:R-:W-:Y:S01]  /*1b3a0*/  IMAD R2, R37, R3.reuse, RZ ;  /* 0x0000000325027224 */ /* 0x080fe200078e02ff */
[----:B------:R-:W-:Y:S04]  /*1b3b0*/  BSSY B0, `(.L_x_682) ;  /* 0x0000133000007945 */ /* 0x000fe80003800000 */
[C---:B------:R-:W-:Y:S01]  /*1b3c0*/  VIADDMNMX R3, R2.reuse, R3, R4, PT ;  /* 0x0000000302037246 */ /* 0x040fe20003800104 */
[----:B------:R-:W-:-:S04]  /*1b3d0*/  IMAD R2, R2, 0x60, -R8 ;  /* 0x0000006002027824 */ /* 0x000fc800078e0a08 */
[----:B------:R-:W-:Y:S01]  /*1b3e0*/  IMAD R3, R3, 0x60, -R8 ;  /* 0x0000006003037824 */ /* 0x000fe200078e0a08 */
[----:B------:R-:W-:-:S04]  /*1b3f0*/  VIMNMX R2, RZ, R2, !PT ;  /* 0x00000002ff027248 */ /* 0x000fc80007fe0100 */
[----:B------:R-:W-:-:S04]  /*1b400*/  VIMNMX R3, R3, R6, PT ;  /* 0x0000000603037248 */ /* 0x000fc80003fe0100 */
[----:B------:R-:W-:-:S13]  /*1b410*/  ISETP.GT.AND P0, PT, R3, R2, PT ;  /* 0x000000020300720c */ /* 0x000fda0003f04270 */
[----:B------:R-:W-:Y:S02]  /*1b420*/  @P0 VIADD R7, R3, 0x5f ;  /* 0x0000005f03070836 */ /* 0x000fe40000000000 */
[----:B------:R-:W-:-:S04]  /*1b430*/  IMAD.WIDE.U32 R2, R2, -0x55555555, RZ ;  /* 0xaaaaaaab02027825 */ /* 0x000fc800078e00ff */
[----:B------:R-:W-:Y:S01]  /*1b440*/  @P0 IMAD.HI R7, R7, 0x2aaaaaab, RZ ;  /* 0x2aaaaaab07070827 */ /* 0x000fe200078e02ff */
[----:B------:R-:W-:-:S04]  /*1b450*/  SHF.R.U32.HI R6, RZ, 0x6, R3 ;  /* 0x00000006ff067819 */ /* 0x000fc80000011603 */
[----:B------:R-:W-:Y:S02]  /*1b460*/  @P0 SHF.R.U32.HI R2, RZ, 0x1f, R7 ;  /* 0x0000001fff020819 */ /* 0x000fe40000011607 */
[----:B------:R-:W-:Y:S02]  /*1b470*/  MOV R3, R6 ;  /* 0x0000000600037202 */ /* 0x000fe40000000f00 */
[----:B------:R-:W-:Y:S02]  /*1b480*/  @P0 LEA.HI.SX32 R3, R7, R2, 0x1c ;  /* 0x0000000207030211 */ /* 0x000fe400078fe2ff */
[----:B------:R-:W-:Y:S02]  /*1b490*/  PLOP3.LUT P0, PT, PT, PT, PT, 0x80, 0x0 ;  /* 0x000000000000781c */ /* 0x000fe40003f0f070 */
[----:B------:R-:W-:-:S13]  /*1b4a0*/  ISETP.GT.AND P3, PT, R3, R6, PT ;  /* 0x000000060300720c */ /* 0x000fda0003f64270 */
[----:B------:R-:W-:Y:S05]  /*1b4b0*/  @!P3 BRA `(.L_x_683) ;  /* 0x000000100088b947 */ /* 0x000fea0003800000 */
[----:B------:R-:W-:Y:S01]  /*1b4c0*/  UMOV UR4, 0xffffffff ;  /* 0xffffffff00047882 */ /* 0x000fe20000000000 */
[----:B------:R-:W-:Y:S02]  /*1b4d0*/  SEL R2, R32, RZ, !P2 ;  /* 0x000000ff20027207 */ /* 0x000fe40005000000 */
[----:B------:R-:W-:Y:S05]  /*1b4e0*/  BRA.DIV UR4, `(.L_x_684) ;  /* 0x0000006a042c7947 */ /* 0x000fea000b800000 */
[----:B------:R-:W0:Y:S02]  /*1b4f0*/  S2R R7, SR_TID.X ;  /* 0x0000000000077919 */ /* 0x000e240000002100 */
[----:B0-----:R-:W-:-:S04]  /*1b500*/  SHF.R.U32.HI R7, RZ, 0x5, R7 ;  /* 0x00000005ff077819 */ /* 0x001fc80000011607 */
[----:B------:R-:W-:-:S05]  /*1b510*/  LOP3.LUT R7, R7, 0x3, RZ, 0xc0, !PT ;  /* 0x0000000307077812 */ /* 0x000fca00078ec0ff */
[----:B------:R0:W1:Y:S02]  /*1b520*/  SHFL.IDX PT, R14, R7, RZ, 0x1f ;  /* 0x00001fff070e7589 */ /* 0x00006400000e0000 */
.L_x_835:
[----:B-1----:R-:W-:Y:S02]  /*1b530*/  ISETP.NE.AND P0, PT, R14, RZ, PT ;  /* 0x000000ff0e00720c */ /* 0x002fe40003f05270 */
[----:B------:R-:W-:-:S11]  /*1b540*/  PLOP3.LUT P6, PT, PT, PT, PT, 0x8, 0x0 ;  /* 0x000000000000781c */ /* 0x000fd60003fce170 */
[----:B------:R-:W-:Y:S05]  /*1b550*/  @P0 BRA `(.L_x_685) ;  /* 0x00000000000c0947 */ /* 0x000fea0003800000 */
[----:B------:R-:W-:-:S03]  /*1b560*/  UMOV UR4, 0xffffffff ;  /* 0xffffffff00047882 */ /* 0x000fc60000000000 */
[----:B------:R-:W-:Y:S05]  /*1b570*/  BRA.DIV UR4, `(.L_x_686) ;  /* 0x0000006a043c7947 */ /* 0x000fea000b800000 */
[----:B------:R-:W-:-:S13]  /*1b580*/  ELECT P6, URZ, PT ;  /* 0x00000000003f782f */ /* 0x000fda00038c0000 */
.L_x_685:
[----:B0-----:R-:W2:Y:S01]  /*1b590*/  LDL R7, [R1+0x20] ;  /* 0x0000200001077983 */ /* 0x001ea20000100800 */
[----:B------:R-:W-:Y:S01]  /*1b5a0*/  BSSY B1, `(.L_x_687) ;  /* 0x0000008000017945 */ /* 0x000fe20003800000 */
[----:B--2---:R-:W-:-:S05]  /*1b5b0*/  VIADD R7, R7, 0x1 ;  /* 0x0000000107077836 */ /* 0x004fca0000000000 */
[----:B------:R-:W-:-:S04]  /*1b5c0*/  LEA.HI R8, R7, R7, RZ, 0x1 ;  /* 0x0000000707087211 */ /* 0x000fc800078f08ff */
[----:B------:R-:W-:-:S05]  /*1b5d0*/  LOP3.LUT R8, R8, 0xfffffffe, RZ, 0xc0, !PT ;  /* 0xfffffffe08087812 */ /* 0x000fca00078ec0ff */
[----:B------:R-:W-:-:S05]  /*1b5e0*/  IMAD.IADD R7, R7, 0x1, -R8 ;  /* 0x0000000107077824 */ /* 0x000fca00078e0a08 */
[----:B------:R-:W-:-:S04]  /*1b5f0*/  SHF.L.U32 R7, R7, 0x1f, RZ ;  /* 0x0000001f07077819 */ /* 0x000fc800000006ff */
[----:B------:R-:W0:Y:S02]  /*1b600*/  SYNCS.PHASECHK.TRANS64.TRYWAIT P0, [R22+URZ+0x2a820], R7 ;  /* 0x02a82007160075a7 */ /* 0x000e24000800017f */
[----:B0-----:R-:W-:Y:S05]  /*1b610*/  @!P0 BRA `(.L_x_688) ;  /* 0x0000006800348947 */ /* 0x001fea0003800000 */
.L_x_838:
[----:B------:R-:W-:Y:S05]  /*1b620*/  BSYNC B1 ;  /* 0x0000000000017941 */ /* 0x000fea0003800000 */
.L_x_687:
[----:B------:R-:W-:Y:S04]  /*1b630*/  BSSY B1, `(.L_x_689) ;  /* 0x000007c000017945 */ /* 0x000fe80003800000 */
[----:B------:R-:W-:Y:S05]  /*1b640*/  @!P6 BRA `(.L_x_690) ;  /* 0x0000000400e8e947 */ /* 0x000fea0003800000 */
[----:B------:R-:W-:Y:S01]  /*1b650*/  LEA R11, R25, R22, 0x3 ;  /* 0x00000016190b7211 */ /* 0x000fe200078e18ff */
[----:B------:R-:W1:Y:S01]  /*1b660*/  S2R R8, SR_TID.X ;  /* 0x0000000000087919 */ /* 0x000e620000002100 */
[----:B------:R-:W-:Y:S01]  /*1b670*/  SHF.L.U32 R10, R30, 0x1f, RZ ;  /* 0x0000001f1e0a7819 */ /* 0x000fe200000006ff */
[----:B------:R-:W-:Y:S03]  /*1b680*/  BSSY B2, `(.L_x_691) ;  /* 0x0000005000027945 */ /* 0x000fe60003800000 */
[----:B------:R-:W2:Y:S01]  /*1b690*/  SYNCS.PHASECHK.TRANS64.TRYWAIT P0, [R11+URZ+0x2a8a0], R10 ;  /* 0x02a8a00a0b0075a7 */ /* 0x000ea2000800017f */
[----:B-1----:R-:W-:-:S04]  /*1b6a0*/  LOP3.LUT R8, R8, 0x7f, RZ, 0xc0, !PT ;  /* 0x0000007f08087812 */ /* 0x002fc800078ec0ff */
[----:B------:R-:W-:Y:S01]  /*1b6b0*/  ISETP.NE.AND P2, PT, R8, RZ, PT ;  /* 0x000000ff0800720c */ /* 0x000fe20003f45270 */
[----:B--2---:R-:W-:-:S12]  /*1b6c0*/  @!P0 BRA `(.L_x_692) ;  /* 0x00000068001c8947 */ /* 0x004fd80003800000 */
.L_x_839:
[----:B------:R-:W-:Y:S05]  /*1b6d0*/  BSYNC B2 ;  /* 0x0000000000027941 */ /* 0x000fea0003800000 */
.L_x_691:
[----:B------:R-:W-:Y:S04]  /*1b6e0*/  BSSY B2, `(.L_x_693) ;  /* 0x0000009000027945 */ /* 0x000fe80003800000 */
[----:B------:R-:W-:Y:S05]  /*1b6f0*/  @P2 BRA `(.L_x_694) ;  /* 0x00000000001c2947 */ /* 0x000fea0003800000 */
[----:B------:R-:W2:Y:S01]  /*1b700*/  S2R R8, SR_TID.X ;  /* 0x0000000000087919 */ /* 0x000ea20000002100 */
[----:B0-----:R-:W-:-:S04]  /*1b710*/  IMAD.MOV.U32 R7, RZ, RZ, 0x9000 ;  /* 0x00009000ff077424 */ /* 0x001fc800078e00ff */
[----:B------:R3:W-:Y:S01]  /*1b720*/  SYNCS.ARRIVE.TRANS64 RZ, [R11+URZ+0x2a890], R7 ;  /* 0x02a890070bff79a7 */ /* 0x0007e2000800003f */
[----:B--2---:R-:W-:-:S04]  /*1b730*/  LOP3.LUT R8, R8, 0x1f, RZ, 0xc0, !PT ;  /* 0x0000001f08087812 */ /* 0x004fc800078ec0ff */
[----:B------:R-:W-:-:S13]  /*1b740*/  ISETP.NE.AND P0, PT, R8, RZ, PT ;  /* 0x000000ff0800720c */ /* 0x000fda0003f05270 */
[----:B---3--:R-:W-:Y:S05]  /*1b750*/  @!P0 BRA `(.L_x_694) ;  /* 0x0000000000048947 */ /* 0x008fea0003800000 */
[----:B------:R-:W-:Y:S01]  /*1b760*/  BPT.TRAP 0x1 ;  /* 0x000000040000795c */ /* 0x000fe20000300000 */
.L_x_694:
[----:B------:R-:W-:Y:S05]  /*1b770*/  BSYNC B2 ;  /* 0x0000000000027941 */ /* 0x000fea0003800000 */
.L_x_693:
[----:B------:R-:W-:Y:S01]  /*1b780*/  IMAD.MOV.U32 R14, RZ, RZ, RZ ;  /* 0x000000ffff0e7224 */ /* 0x000fe200078e00ff */
[----:B------:R-:W-:Y:S01]  /*1b790*/  UIADD3 UR4, UP0, UR36, 0x570, URZ ;  /* 0x0000057024047890 */ /* 0x000fe2000ff1e03f */
[----:B------:R-:W-:Y:S01]  /*1b7a0*/  IMAD R8, R3, 0x60, R0 ;  /* 0x0000006003087824 */ /* 0x000fe200078e0200 */
[----:B------:R-:W-:Y:S01]  /*1b7b0*/  PLOP3.LUT P0, PT, PT, PT, PT, 0x80, 0x0 ;  /* 0x000000000000781c */ /* 0x000fe20003f0f070 */
[----:B------:R-:W-:Y:S01]  /*1b7c0*/  IMAD R9, R25, 0x9000, R22 ;  /* 0x0000900019097824 */ /* 0x000fe200078e0216 */
[----:B------:R-:W-:Y:S01]  /*1b7d0*/  R2UR UR10, R14 ;  /* 0x000000000e0a72ca */ /* 0x000fe200000e0000 */
[----:B0-----:R-:W-:Y:S01]  /*1b7e0*/  VIADD R7, R11, 0x2a890 ;  /* 0x0002a8900b077836 */ /* 0x001fe20000000000 */
[----:B------:R-:W-:Y:S01]  /*1b7f0*/  IADD3 R8, R8, -0x60, RZ ;  /* 0xffffffa008087810 */ /* 0x000fe20007ffe0ff */
[----:B------:R-:W-:Y:S01]  /*1b800*/  VIADD R12, R9, 0x18400 ;  /* 0x00018400090c7836 */ /* 0x000fe20000000000 */
[----:B------:R-:W-:Y:S01]  /*1b810*/  UIADD3.X UR5, URZ, UR37, URZ, UP0, !UPT ;  /* 0x000000253f057290 */ /* 0x000fe200087fe43f */
[----:B------:R-:W-:Y:S01]  /*1b820*/  UMOV UR6, 0x0 ;  /* 0x0000000000067882 */ /* 0x000fe20000000000 */
[----:B------:R-:W-:-:S10]  /*1b830*/  UMOV UR7, 0x12f00000 ;  /* 0x12f0000000077882 */ /* 0x000fd40000000000 */
.L_x_695:
[----:B------:R-:W-:-:S13]  /*1b840*/  @P0 ELECT P3, URZ, PT ;  /* 0x00000000003f082f */ /* 0x000fda0003860000 */
[----:B------:R-:W-:Y:S02]  /*1b850*/  @P3 R2UR UR13, R2 ;  /* 0x00000000020d32ca */ /* 0x000fe400000e0000 */
[----:B------:R-:W-:Y:S02]  /*1b860*/  @P3 R2UR UR12, R18 ;  /* 0x00000000120c32ca */ /* 0x000fe400000e0000 */
[----:B------:R-:W-:Y:S02]  /*1b870*/  @P3 R2UR UR11, R8 ;  /* 0x00000000080b32ca */ /* 0x000fe400000e0000 */
[----:B------:R-:W-:Y:S02]  /*1b880*/  @P3 R2UR UR9, R7 ;  /* 0x00000000070932ca */ /* 0x000fe400000e0000 */
[----:B------:R-:W-:Y:S02]  /*1b890*/  @P3 R2UR UR8, R12 ;  /* 0x000000000c0832ca */ /* 0x000fe400000e0000 */
[----:B------:R-:W-:-:S02]  /*1b8a0*/  @P3 PLOP3.LUT P0, PT, P3, PT, PT, 0x8, 0x0 ;  /* 0x000000000000381c */ /* 0x000fc40001f0e170 */
[----:B------:R-:W-:-:S09]  /*1b8b0*/  PLOP3.LUT P3, PT, PT, PT, PT, 0x8, 0x0 ;  /* 0x000000000000781c */ /* 0x000fd20003f6e170 */
[----:B------:R0:W-:Y:S02]  /*1b8c0*/  UTMALDG.4D [UR8], [UR4], desc[UR6] ;  /* 0x00000608040075b4 */ /* 0x0001e40008019000 */
[----:B0-----:R-:W-:Y:S05]  /*1b8d0*/  @P0 BRA.U.ANY `(.L_x_695) ;  /* 0xfffffffd00d80947 */ /* 0x001fea000393ffff */
[----:B------:R-:W-:Y:S01]  /*1b8e0*/  MOV R15, 0x40 ;  /* 0x00000040000f7802 */ /* 0x000fe20000000f00 */
[----:B------:R-:W-:Y:S01]  /*1b8f0*/  VIADD R12, R9, 0x1b400 ;  /* 0x0001b400090c7836 */ /* 0x000fe20000000000 */
[----:B------:R-:W-:Y:S01]  /*1b900*/  PLOP3.LUT P0, PT, PT, PT, PT, 0x80, 0x0 ;  /* 0x000000000000781c */ /* 0x000fe20003f0f070 */
[----:B------:R-:W-:Y:S01]  /*1b910*/  UMOV UR6, 0x0 ;  /* 0x0000000000067882 */ /* 0x000fe20000000000 */
[----:B------:R-:W-:Y:S01]  /*1b920*/  R2UR UR10, R15 ;  /* 0x000000000f0a72ca */ /* 0x000fe200000e0000 */
[----:B------:R-:W-:-:S14]  /*1b930*/  UMOV UR7, 0x12f00000 ;  /* 0x12f0000000077882 */ /* 0x000fdc0000000000 */
.L_x_696:
        /* <DEDUP_REMOVED lines=10> */
[----:B------:R-:W-:Y:S01]  /*1b9e0*/  PLOP3.LUT P0, PT, PT, PT, PT, 0x80, 0x0 ;  /* 0x000000000000781c */ /* 0x000fe20003f0f070 */
[----:B------:R-:W-:Y:S01]  /*1b9f0*/  VIADD R9, R9, 0x1e400 ;  /* 0x0001e40009097836 */ /* 0x000fe20000000000 */
[----:B------:R-:W-:Y:S01]  /*1ba00*/  UMOV UR6, 0x0 ;  /* 0x0000000000067882 */ /* 0x000fe20000000000 */
[----:B------:R-:W-:Y:S01]  /*1ba10*/  UMOV UR7, 0x12f00000 ;  /* 0x12f0000000077882 */ /* 0x000fe20000000000 */
[----:B------:R-:W-:-:S09]  /*1ba20*/  UMOV UR10, 0x80 ;  /* 0x00000080000a7882 */ /* 0x000fd20000000000 */
.L_x_697:
        /* <DEDUP_REMOVED lines=10> */
[----:B------:R-:W0:Y:S01]  /*1bad0*/  SYNCS.PHASECHK.TRANS64.TRYWAIT P0, [R11+URZ+0x2a8c0], R10 ;  /* 0x02a8c00a0b0075a7 */ /* 0x000e22000800017f */
[----:B------:R-:W-:Y:S04]  /*1bae0*/  BSSY B2, `(.L_x_698) ;  /* 0x0000002000027945 */ /* 0x000fe80003800000 */
[----:B0-----:R-:W-:Y:S05]  /*1baf0*/  @!P0 BRA `(.L_x_699) ;  /* 0x0000006400248947 */ /* 0x001fea0003800000 */
.L_x_840:
[----:B------:R-:W-:Y:S05]  /*1bb00*/  BSYNC B2 ;  /* 0x0000000000027941 */ /* 0x000fea0003800000 */
.L_x_698:
[----:B------:R-:W-:Y:S01]  /*1bb10*/  BSSY B2, `(.L_x_700) ;  /* 0x000000b000027945 */ /* 0x000fe20003800000 */
[----:B------:R-:W-:Y:S01]  /*1bb20*/  MOV R12, 0x0 ;  /* 0x00000000000c7802 */ /* 0x000fe20000000f00 */
[----:B------:R-:W-:Y:S02]  /*1bb30*/  IMAD.MOV.U32 R13, RZ, RZ, 0x12f00000 ;  /* 0x12f00000ff0d7424 */ /* 0x000fe400078e00ff */
[----:B------:R-:W-:Y:S05]  /*1bb40*/  @P2 BRA `(.L_x_701) ;  /* 0x00000000001c2947 */ /* 0x000fea0003800000 */
[----:B------:R-:W2:Y:S01]  /*1bb50*/  S2R R9, SR_TID.X ;  /* 0x0000000000097919 */ /* 0x000ea20000002100 */
[----:B------:R-:W-:-:S04]  /*1bb60*/  IMAD.MOV.U32 R7, RZ, RZ, 0x6000 ;  /* 0x00006000ff077424 */ /* 0x000fc800078e00ff */
[----:B------:R3:W-:Y:S01]  /*1bb70*/  SYNCS.ARRIVE.TRANS64 RZ, [R11+URZ+0x2a8b0], R7 ;  /* 0x02a8b0070bff79a7 */ /* 0x0007e2000800003f */
[----:B--2---:R-:W-:-:S04]  /*1bb80*/  LOP3.LUT R9, R9, 0x1f, RZ, 0xc0, !PT ;  /* 0x0000001f09097812 */ /* 0x004fc800078ec0ff */
[----:B------:R-:W-:-:S13]  /*1bb90*/  ISETP.NE.AND P0, PT, R9, RZ, PT ;  /* 0x000000ff0900720c */ /* 0x000fda0003f05270 */
[----:B---3--:R-:W-:Y:S05]  /*1bba0*/  @!P0 BRA `(.L_x_701) ;  /* 0x0000000000048947 */ /* 0x008fea0003800000 */
[----:B------:R-:W-:Y:S01]  /*1bbb0*/  BPT.TRAP 0x1 ;  /* 0x000000040000795c */ /* 0x000fe20000300000 */
.L_x_701:
[----:B------:R-:W-:Y:S05]  /*1bbc0*/  BSYNC B2 ;  /* 0x0000000000027941 */ /* 0x000fea0003800000 */
.L_x_700:
[----:B------:R-:W-:Y:S01]  /*1bbd0*/  R2UR UR10, R14 ;  /* 0x000000000e0a72ca */ /* 0x000fe200000e0000 */
[----:B------:R-:W-:Y:S01]  /*1bbe0*/  IMAD R7, R25, 0x6000, R22 ;  /* 0x0000600019077824 */ /* 0x000fe200078e0216 */
[----:B------:R-:W-:Y:S01]  /*1bbf0*/  R2UR UR6, R12 ;  /* 0x000000000c0672ca */ /* 0x000fe200000e0000 */
[----:B------:R-:W-:Y:S01]  /*1bc00*/  UIADD3 UR4, UP0, UR36, 0x670, URZ ;  /* 0x0000067024047890 */ /* 0x000fe2000ff1e03f */
[----:B------:R-:W-:Y:S01]  /*1bc10*/  R2UR UR7, R13 ;  /* 0x000000000d0772ca */ /* 0x000fe200000e0000 */
[----:B------:R-:W-:Y:S01]  /*1bc20*/  VIADD R9, R7, 0x400 ;  /* 0x0000040007097836 */ /* 0x000fe20000000000 */
[----:B------:R-:W-:Y:S01]  /*1bc30*/  PLOP3.LUT P0, PT, PT, PT, PT, 0x80, 0x0 ;  /* 0x000000000000781c */ /* 0x000fe20003f0f070 */
[----:B------:R-:W-:Y:S01]  /*1bc40*/  UIADD3.X UR5, URZ, UR37, URZ, UP0, !UPT ;  /* 0x000000253f057290 */ /* 0x000fe200087fe43f */
[----:B01----:R-:W-:-:S11]  /*1bc50*/  IADD3 R11, R11, 0x2a8b0, RZ ;  /* 0x0002a8b00b0b7810 */ /* 0x003fd60007ffe0ff */
.L_x_702:
        /* <DEDUP_REMOVED lines=10> */
[----:B------:R-:W-:Y:S01]  /*1bd00*/  R2UR UR10, R15 ;  /* 0x000000000f0a72ca */ /* 0x000fe200000e0000 */
[----:B------:R-:W-:Y:S01]  /*1bd10*/  VIADD R7, R7, 0x3400 ;  /* 0x0000340007077836 */ /* 0x000fe20000000000 */
[----:B------:R-:W-:Y:S02]  /*1bd20*/  R2UR UR6, R12 ;  /* 0x000000000c0672ca */ /* 0x000fe400000e0000 */
[----:B------:R-:W-:Y:S02]  /*1bd30*/  R2UR UR7, R13 ;  /* 0x000000000d0772ca */ /* 0x000fe400000e0000 */
[----:B------:R-:W-:-:S13]  /*1bd40*/  PLOP3.LUT P0, PT, PT, PT, PT, 0x80, 0x0 ;  /* 0x000000000000781c */ /* 0x000fda0003f0f070 */
.L_x_703:
        /* <DEDUP_REMOVED lines=9> */
[----:B-1----:R-:W-:Y:S05]  /*1bde0*/  @P0 BRA.U.ANY `(.L_x_703) ;  /* 0xfffffffd00d80947 */ /* 0x002fea000393ffff */
.L_x_690:
[----:B------:R-:W-:Y:S05]  /*1bdf0*/  BSYNC B1 ;  /* 0x0000000000017941 */ /* 0x000fea0003800000 */
.L_x_689:
[----:B------:R-:W-:Y:S01]  /*1be00*/  VIADD R11, R3, 0xfffffffe ;  /* 0xfffffffe030b7836 */ /* 0x000fe20000000000 */
[----:B------:R-:W-:Y:S02]  /*1be10*/  IADD3 R25, R25, 0x1, RZ ;  /* 0x0000000119197810 */ /* 0x000fe40007ffe0ff */
[----:B------:R-:W-:Y:S02]  /*1be20*/  PLOP3.LUT P0, PT, PT, PT, PT, 0x8, 0x0 ;  /* 0x000000000000781c */ /* 0x000fe40003f0e170 */
[----:B------:R-:W-:Y:S02]  /*1be30*/  ISETP.GE.AND P3, PT, R11, R6, PT ;  /* 0x000000060b00720c */ /* 0x000fe40003f66270 */
[----:B------:R-:W-:-:S04]  /*1be40*/  ISETP.NE.AND P2, PT, R25, 0x2, PT ;  /* 0x000000021900780c */ /* 0x000fc80003f45270 */
[----:B------:R-:W-:Y:S02]  /*1be50*/  SEL R3, RZ, 0x1, P2 ;  /* 0x00000001ff037807 */ /* 0x000fe40001000000 */
[----:B------:R-:W-:Y:S02]  /*1be60*/  SEL R25, R25, RZ, P2 ;  /* 0x000000ff19197207 */ /* 0x000fe40001000000 */
[----:B------:R-:W-:-:S03]  /*1be70*/  LOP3.LUT R30, R30, R3, RZ, 0x3c, !PT ;  /* 0x000000031e1e7212 */ /* 0x000fc600078e3cff */
[----:B------:R-:W-:Y:S05]  /*1be80*/  @!P3 BRA `(.L_x_683) ;  /* 0x000000080014b947 */ /* 0x000fea0003800000 */
.L_x_719:
[----:B------:R-:W-:Y:S05]  /*1be90*/  YIELD ;  /* 0x0000000000007946 */ /* 0x000fea0003800000 */
[----:B------:R-:W-:Y:S04]  /*1bea0*/  BSSY B1, `(.L_x_704) ;  /* 0x000007b000017945 */ /* 0x000fe80003800000 */
[----:B------:R-:W-:Y:S05]  /*1beb0*/  @!P6 BRA `(.L_x_705) ;  /* 0x0000000400e4e947 */ /* 0x000fea0003800000 */
[----:B------:R-:W-:Y:S01]  /*1bec0*/  IMAD R10, R25, 0x8, R22 ;  /* 0x00000008190a7824 */ /* 0x000fe200078e0216 */
[----:B------:R-:W-:Y:S01]  /*1bed0*/  SHF.L.U32 R9, R30, 0x1f, RZ ;  /* 0x0000001f1e097819 */ /* 0x000fe200000006ff */
[----:B------:R-:W1:Y:S01]  /*1bee0*/  S2R R3, SR_TID.X ;  /* 0x0000000000037919 */ /* 0x000e620000002100 */
[----:B------:R-:W-:Y:S02]  /*1bef0*/  BSSY B2, `(.L_x_706) ;  /* 0x0000005000027945 */ /* 0x000fe40003800000 */
[----:B------:R-:W2:Y:S01]  /*1bf00*/  SYNCS.PHASECHK.TRANS64.TRYWAIT P2, [R10+URZ+0x2a8a0], R9 ;  /* 0x02a8a0090a0075a7 */ /* 0x000ea2000804017f */
[----:B-1----:R-:W-:-:S04]  /*1bf10*/  LOP3.LUT R3, R3, 0x7f, RZ, 0xc0, !PT ;  /* 0x0000007f03037812 */ /* 0x002fc800078ec0ff */
[----:B------:R-:W-:Y:S01]  /*1bf20*/  ISETP.NE.AND P3, PT, R3, RZ, PT ;  /* 0x000000ff0300720c */ /* 0x000fe20003f65270 */
[----:B--2---:R-:W-:-:S12]  /*1bf30*/  @!P2 BRA `(.L_x_707) ;  /* 0x000000600028a947 */ /* 0x004fd80003800000 */
.L_x_841:
[----:B------:R-:W-:Y:S05]  /*1bf40*/  BSYNC B2 ;  /* 0x0000000000027941 */ /* 0x000fea0003800000 */
.L_x_706:
[----:B------:R-:W-:Y:S04]  /*1bf50*/  BSSY B2, `(.L_x_708) ;  /* 0x0000009000027945 */ /* 0x000fe80003800000 */
[----:B------:R-:W-:Y:S05]  /*1bf60*/  @P3 BRA `(.L_x_709) ;  /* 0x00000000001c3947 */ /* 0x000fea0003800000 */
[----:B0-----:R-:W0:Y:S01]  /*1bf70*/  S2R R7, SR_TID.X ;  /* 0x0000000000077919 */ /* 0x001e220000002100 */
[----:B------:R-:W-:-:S04]  /*1bf80*/  MOV R3, 0x9000 ;  /* 0x0000900000037802 */ /* 0x000fc80000000f00 */
[----:B------:R2:W-:Y:S01]  /*1bf90*/  SYNCS.ARRIVE.TRANS64 RZ, [R10+URZ+0x2a890], R3 ;  /* 0x02a890030aff79a7 */ /* 0x0005e2000800003f */
[----:B0-----:R-:W-:-:S04]  /*1bfa0*/  LOP3.LUT R7, R7, 0x1f, RZ, 0xc0, !PT ;  /* 0x0000001f07077812 */ /* 0x001fc800078ec0ff */
[----:B------:R-:W-:-:S13]  /*1bfb0*/  ISETP.NE.AND P2, PT, R7, RZ, PT ;  /* 0x000000ff0700720c */ /* 0x000fda0003f45270 */
[----:B--2---:R-:W-:Y:S05]  /*1bfc0*/  @!P2 BRA `(.L_x_709) ;  /* 0x000000000004a947 */ /* 0x004fea0003800000 */
[----:B------:R-:W-:Y:S01]  /*1bfd0*/  BPT.TRAP 0x1 ;  /* 0x000000040000795c */ /* 0x000fe20000300000 */
.L_x_709:
[----:B------:R-:W-:Y:S05]  /*1bfe0*/  BSYNC B2 ;  /* 0x0000000000027941 */ /* 0x000fea0003800000 */
.L_x_708:
[----:B------:R-:W-:Y:S01]  /*1bff0*/  IMAD.MOV.U32 R14, RZ, RZ, RZ ;  /* 0x000000ffff0e7224 */ /* 0x000fe200078e00ff */
[----:B------:R-:W-:Y:S01]  /*1c000*/  UIADD3 UR4, UP0, UR36, 0x570, URZ ;  /* 0x0000057024047890 */ /* 0x000fe2000ff1e03f */
[----:B------:R-:W-:Y:S01]  /*1c010*/  IMAD R8, R25, 0x9000, R22 ;  /* 0x0000900019087824 */ /* 0x000fe200078e0216 */
[----:B------:R-:W-:Y:S01]  /*1c020*/  PLOP3.LUT P2, PT, PT, PT, PT, 0x80, 0x0 ;  /* 0x000000000000781c */ /* 0x000fe20003f4f070 */
[----:B0-----:R-:W-:Y:S01]  /*1c030*/  IMAD R7, R11, 0x60, R0 ;  /* 0x000000600b077824 */ /* 0x001fe200078e0200 */
[----:B------:R-:W-:Y:S01]  /*1c040*/  R2UR UR10, R14 ;  /* 0x000000000e0a72ca */ /* 0x000fe200000e0000 */
[----:B------:R-:W-:Y:S01]  /*1c050*/  VIADD R3, R10, 0x2a890 ;  /* 0x0002a8900a037836 */ /* 0x000fe20000000000 */
[----:B------:R-:W-:Y:S01]  /*1c060*/  IADD3 R12, R8, 0x18400, RZ ;  /* 0x00018400080c7810 */ /* 0x000fe20007ffe0ff */
[----:B------:R-:W-:Y:S01]  /*1c070*/  UIADD3.X UR5, URZ, UR37, URZ, UP0, !UPT ;  /* 0x000000253f057290 */ /* 0x000fe200087fe43f */
[----:B------:R-:W-:Y:S01]  /*1c080*/  UMOV UR6, 0x0 ;  /* 0x0000000000067882 */ /* 0x000fe20000000000 */
[----:B------:R-:W-:-:S10]  /*1c090*/  UMOV UR7, 0x12f00000 ;  /* 0x12f0000000077882 */ /* 0x000fd40000000000 */
.L_x_710:
        /* <DEDUP_REMOVED lines=10> */
[----:B------:R-:W-:Y:S01]  /*1c140*/  IMAD.MOV.U32 R15, RZ, RZ, 0x40 ;  /* 0x00000040ff0f7424 */ /* 0x000fe200078e00ff */
[----:B------:R-:W-:Y:S01]  /*1c150*/  PLOP3.LUT P2, PT, PT, PT, PT, 0x80, 0x0 ;  /* 0x000000000000781c */ /* 0x000fe20003f4f070 */
[----:B------:R-:W-:Y:S01]  /*1c160*/  VIADD R12, R8, 0x1b400 ;  /* 0x0001b400080c7836 */ /* 0x000fe20000000000 */
[----:B------:R-:W-:Y:S01]  /*1c170*/  UMOV UR6, 0x0 ;  /* 0x0000000000067882 */ /* 0x000fe20000000000 */
[----:B------:R-:W-:Y:S01]  /*1c180*/  UMOV UR7, 0x12f00000 ;  /* 0x12f0000000077882 */ /* 0x000fe20000000000 */
[----:B------:R-:W-:-:S15]  /*1c190*/  R2UR UR10, R15 ;  /* 0x000000000f0a72ca */ /* 0x000fde00000e0000 */
.L_x_711:
        /* <DEDUP_REMOVED lines=11> */
[----:B------:R-:W-:Y:S01]  /*1c250*/  UMOV UR6, 0x0 ;  /* 0x0000000000067882 */ /* 0x000fe20000000000 */
[----:B------:R-:W-:Y:S01]  /*1c260*/  IADD3 R8, R8, 0x1e400, RZ ;  /* 0x0001e40008087810 */ /* 0x000fe20007ffe0ff */
[----:B------:R-:W-:Y:S01]  /*1c270*/  UMOV UR7, 0x12f00000 ;  /* 0x12f0000000077882 */ /* 0x000fe20000000000 */
[----:B------:R-:W-:-:S09]  /*1c280*/  UMOV UR10, 0x80 ;  /* 0x00000080000a7882 */ /* 0x000fd20000000000 */
.L_x_712:
        /* <DEDUP_REMOVED lines=13> */
.L_x_842:
[----:B------:R-:W-:Y:S05]  /*1c360*/  BSYNC B2 ;  /* 0x0000000000027941 */ /* 0x000fea0003800000 */
.L_x_713:
[----:B------:R-:W-:Y:S01]  /*1c370*/  BSSY B2, `(.L_x_715) ;  /* 0x000000b000027945 */ /* 0x000fe20003800000 */
[----:B------:R-:W-:Y:S02]  /*1c380*/  IMAD.MOV.U32 R12, RZ, RZ, 0x0 ;  /* 0x00000000ff0c7424 */ /* 0x000fe400078e00ff */
[----:B------:R-:W-:Y:S01]  /*1c390*/  IMAD.MOV.U32 R13, RZ, RZ, 0x12f00000 ;  /* 0x12f00000ff0d7424 */ /* 0x000fe200078e00ff */
[----:B------:R-:W-:Y:S06]  /*1c3a0*/  @P3 BRA `(.L_x_716) ;  /* 0x00000000001c3947 */ /* 0x000fec0003800000 */
[----:B------:R-:W2:Y:S01]  /*1c3b0*/  S2R R8, SR_TID.X ;  /* 0x0000000000087919 */ /* 0x000ea20000002100 */
[----:B------:R-:W-:-:S04]  /*1c3c0*/  MOV R3, 0x6000 ;  /* 0x0000600000037802 */ /* 0x000fc80000000f00 */
[----:B------:R3:W-:Y:S01]  /*1c3d0*/  SYNCS.ARRIVE.TRANS64 RZ, [R10+URZ+0x2a8b0], R3 ;  /* 0x02a8b0030aff79a7 */ /* 0x0007e2000800003f */
[----:B--2---:R-:W-:-:S04]  /*1c3e0*/  LOP3.LUT R8, R8, 0x1f, RZ, 0xc0, !PT ;  /* 0x0000001f08087812 */ /* 0x004fc800078ec0ff */
[----:B------:R-:W-:-:S13]  /*1c3f0*/  ISETP.NE.AND P2, PT, R8, RZ, PT ;  /* 0x000000ff0800720c */ /* 0x000fda0003f45270 */
[----:B---3--:R-:W-:Y:S05]  /*1c400*/  @!P2 BRA `(.L_x_716) ;  /* 0x000000000004a947 */ /* 0x008fea0003800000 */
[----:B------:R-:W-:Y:S01]  /*1c410*/  BPT.TRAP 0x1 ;  /* 0x000000040000795c */ /* 0x000fe20000300000 */
.L_x_716:
[----:B------:R-:W-:Y:S05]  /*1c420*/  BSYNC B2 ;  /* 0x0000000000027941 */ /* 0x000fea0003800000 */
.L_x_715:
[----:B------:R-:W-:Y:S01]  /*1c430*/  R2UR UR10, R14 ;  /* 0x000000000e0a72ca */ /* 0x000fe200000e0000 */
[----:B------:R-:W-:Y:S01]  /*1c440*/  IMAD R3, R25, 0x6000, R22 ;  /* 0x0000600019037824 */ /* 0x000fe200078e0216 */
[----:B------:R-:W-:Y:S01]  /*1c450*/  R2UR UR6, R12 ;  /* 0x000000000c0672ca */ /* 0x000fe200000e0000 */
[----:B------:R-:W-:Y:S01]  /*1c460*/  UIADD3 UR4, UP0, UR36, 0x670, URZ ;  /* 0x0000067024047890 */ /* 0x000fe2000ff1e03f */
[----:B------:R-:W-:Y:S01]  /*1c470*/  R2UR UR7, R13 ;  /* 0x000000000d0772ca */ /* 0x000fe200000e0000 */
[----:B01----:R-:W-:Y:S01]  /*1c480*/  VIADD R10, R10, 0x2a8b0 ;  /* 0x0002a8b00a0a7836 */ /* 0x003fe20000000000 */
[----:B------:R-:W-:Y:S01]  /*1c490*/  PLOP3.LUT P2, PT, PT, PT, PT, 0x80, 0x0 ;  /* 0x000000000000781c */ /* 0x000fe20003f4f070 */
[----:B------:R-:W-:Y:S01]  /*1c4a0*/  VIADD R8, R3, 0x400 ;  /* 0x0000040003087836 */ /* 0x000fe20000000000 */
[----:B------:R-:W-:-:S12]  /*1c4b0*/  UIADD3.X UR5, URZ, UR37, URZ, UP0, !UPT ;  /* 0x000000253f057290 */ /* 0x000fd800087fe43f */
.L_x_717:
        /* <DEDUP_REMOVED lines=10> */
[----:B------:R-:W-:Y:S02]  /*1c560*/  R2UR UR10, R15 ;  /* 0x000000000f0a72ca */ /* 0x000fe400000e0000 */
[----:B------:R-:W-:Y:S02]  /*1c570*/  R2UR UR6, R12 ;  /* 0x000000000c0672ca */ /* 0x000fe400000e0000 */
[----:B------:R-:W-:Y:S02]  /*1c580*/  R2UR UR7, R13 ;  /* 0x000000000d0772ca */ /* 0x000fe400000e0000 */
[----:B------:R-:W-:Y:S02]  /*1c590*/  PLOP3.LUT P2, PT, PT, PT, PT, 0x80, 0x0 ;  /* 0x000000000000781c */ /* 0x000fe40003f4f070 */
[----:B------:R-:W-:-:S11]  /*1c5a0*/  IADD3 R3, R3, 0x3400, RZ ;  /* 0x0000340003037810 */ /* 0x000fd60007ffe0ff */
.L_x_718:
        /* <DEDUP_REMOVED lines=10> */
.L_x_705:
[----:B------:R-:W-:Y:S05]  /*1c650*/  BSYNC B1 ;  /* 0x0000000000017941 */ /* 0x000fea0003800000 */
.L_x_704:
[----:B------:R-:W-:Y:S01]  /*1c660*/  ISETP.GT.AND P3, PT, R11, R6, PT ;  /* 0x000000060b00720c */ /* 0x000fe20003f64270 */
[----:B------:R-:W-:Y:S02]  /*1c670*/  VIADD R25, R25, 0x1 ;  /* 0x0000000119197836 */ /* 0x000fe40000000000 */
[----:B------:R-:W-:-:S03]  /*1c680*/  VIADD R11, R11, 0xffffffff ;  /* 0xffffffff0b0b7836 */ /* 0x000fc60000000000 */
[----:B------:R-:W-:-:S04]  /*1c690*/  ISETP.NE.AND P2, PT, R25, 0x2, PT ;  /* 0x000000021900780c */ /* 0x000fc80003f45270 */
[----:B------:R-:W-:Y:S02]  /*1c6a0*/  SEL R3, RZ, 0x1, P2 ;  /* 0x00000001ff037807 */ /* 0x000fe40001000000 */
[----:B------:R-:W-:Y:S02]  /*1c6b0*/  SEL R25, R25, RZ, P2 ;  /* 0x000000ff19197207 */ /* 0x000fe40001000000 */
[----:B------:R-:W-:Y:S01]  /*1c6c0*/  LOP3.LUT R30, R30, R3, RZ, 0x3c, !PT ;  /* 0x000000031e1e7212 */ /* 0x000fe200078e3cff */
[----:B------:R-:W-:Y:S06]  /*1c6d0*/  @P3 BRA `(.L_x_719) ;  /* 0xfffffff400ec3947 */ /* 0x000fec000383ffff */
.L_x_683:
[----:B------:R-:W-:Y:S05]  /*1c6e0*/  BSYNC B0 ;  /* 0x0000000000007941 */ /* 0x000fea0003800000 */
.L_x_682:
[----:B------:R-:W-:Y:S05]  /*1c6f0*/  @!P0 WARPSYNC.ALL ;  /* 0x0000000000008948 */ /* 0x000fea0003800000 */
[----:B------:R-:W-:Y:S01]  /*1c700*/  @!P0 BAR.SYNC.DEFER_BLOCKING 0xc, 0x180 ;  /* 0x0306000000008b1d */ /* 0x000fe20000010000 */
[----:B------:R-:W-:-:S05]  /*1c710*/  MOV R0, RZ ;  /* 0x000000ff00007202 */ /* 0x000fca0000000f00 */
[----:B------:R-:W-:Y:S04]  /*1c720*/  BSSY B0, `(.L_x_720) ;  /* 0x000001e000007945 */ /* 0x000fe80003800000 */
[----:B------:R-:W-:Y:S05]  /*1c730*/  @!P1 BRA `(.L_x_721) ;  /* 0x0000000000709947 */ /* 0x000fea0003800000 */
[----:B------:R-:W-:Y:S02]  /*1c740*/  ISETP.NE.AND P0, PT, R5, RZ, PT ;  /* 0x000000ff0500720c */ /* 0x000fe40003f05270 */
[----:B------:R-:W-:-:S11]  /*1c750*/  MOV R2, RZ ;  /* 0x000000ff00027202 */ /* 0x000fd60000000f00 */
[----:B------:R-:W1:Y:S02]  /*1c760*/  @!P0 LDC R5, c[0x0][0x9f0] ;  /* 0x00027c00ff058b82 */ /* 0x000e640000000800 */
[----:B-1----:R-:W-:-:S04]  /*1c770*/  IABS R0, R5 ;  /* 0x0000000500007213 */ /* 0x002fc80000000000 */
[----:B------:R-:W1:Y:S08]  /*1c780*/  I2F.RP R8, R0 ;  /* 0x0000000000087306 */ /* 0x000e700000209400 */
[----:B-1----:R-:W1:Y:S02]  /*1c790*/  MUFU.RCP R8, R8 ;  /* 0x0000000800087308 */ /* 0x002e640000001000 */
[----:B-1----:R-:W-:-:S06]  /*1c7a0*/  VIADD R9, R8, 0xffffffe ;  /* 0x0ffffffe08097836 */ /* 0x002fcc0000000000 */
[----:B------:R-:W0:Y:S02]  /*1c7b0*/  F2I.FTZ.U32.TRUNC.NTZ R3, R9 ;  /* 0x0000000900037305 */ /* 0x000e24000021f000 */
[----:B0-----:R-:W-:-:S04]  /*1c7c0*/  IMAD.MOV R7, RZ, RZ, -R3 ;  /* 0x000000ffff077224 */ /* 0x001fc800078e0a03 */
[----:B------:R-:W-:-:S04]  /*1c7d0*/  IMAD R7, R7, R0, RZ ;  /* 0x0000000007077224 */ /* 0x000fc800078e02ff */
[----:B------:R-:W-:Y:S01]  /*1c7e0*/  IMAD.HI.U32 R6, R3, R7, R2 ;  /* 0x0000000703067227 */ /* 0x000fe200078e0002 */
[----:B------:R-:W-:Y:S02]  /*1c7f0*/  IADD3 R3, R4, -0x1, R5 ;  /* 0xffffffff04037810 */ /* 0x000fe40007ffe005 */
[----:B------:R-:W-:Y:S02]  /*1c800*/  IABS R7, R5 ;  /* 0x0000000500077213 */ /* 0x000fe40000000000 */
[----:B------:R-:W-:Y:S02]  /*1c810*/  IABS R2, R3 ;  /* 0x0000000300027213 */ /* 0x000fe40000000000 */
[----:B------:R-:W-:Y:S01]  /*1c820*/  LOP3.LUT R3, R3, R5, RZ, 0x3c, !PT ;  /* 0x0000000503037212 */ /* 0x000fe200078e3cff */
[----:B------:R-:W-:Y:S02]  /*1c830*/  IMAD.MOV R7, RZ, RZ, -R7 ;  /* 0x000000ffff077224 */ /* 0x000fe400078e0a07 */
[----:B------:R-:W-:Y:S01]  /*1c840*/  IMAD.HI.U32 R6, R6, R2, RZ ;  /* 0x0000000206067227 */ /* 0x000fe200078e00ff */
[----:B------:R-:W-:-:S03]  /*1c850*/  ISETP.GE.AND P2, PT, R3, RZ, PT ;  /* 0x000000ff0300720c */ /* 0x000fc60003f46270 */
[----:B------:R-:W-:-:S05]  /*1c860*/  IMAD R7, R6, R7, R2 ;  /* 0x0000000706077224 */ /* 0x000fca00078e0202 */
[----:B------:R-:W-:-:S13]  /*1c870*/  ISETP.GT.U32.AND P1, PT, R0, R7, PT ;  /* 0x000000070000720c */ /* 0x000fda0003f24070 */
[----:B------:R-:W-:Y:S01]  /*1c880*/  @!P1 IMAD.IADD R7, R7, 0x1, -R0 ;  /* 0x0000000107079824 */ /* 0x000fe200078e0a00 */
[----:B------:R-:W-:Y:S02]  /*1c890*/  @!P1 IADD3 R6, R6, 0x1, RZ ;  /* 0x0000000106069810 */ /* 0x000fe40007ffe0ff */
[----:B------:R-:W-:Y:S02]  /*1c8a0*/  ISETP.NE.AND P1, PT, R5, RZ, PT ;  /* 0x000000ff0500720c */ /* 0x000fe40003f25270 */
[----:B------:R-:W-:-:S13]  /*1c8b0*/  ISETP.GE.U32.AND P0, PT, R7, R0, PT ;  /* 0x000000000700720c */ /* 0x000fda0003f06070 */
[----:B------:R-:W-:-:S04]  /*1c8c0*/  @P0 VIADD R6, R6, 0x1 ;  /* 0x0000000106060836 */ /* 0x000fc80000000000 */
[----:B------:R-:W-:-:S05]  /*1c8d0*/  IMAD.MOV.U32 R0, RZ, RZ, R6 ;  /* 0x000000ffff007224 */ /* 0x000fca00078e0006 */
[----:B------:R-:W-:Y:S02]  /*1c8e0*/  @!P2 IADD3 R0, -R0, RZ, RZ ;  /* 0x000000ff0000a210 */ /* 0x000fe40007ffe1ff */
[----:B------:R-:W-:-:S07]  /*1c8f0*/  @!P1 LOP3.LUT R0, RZ, R5, RZ, 0x33, !PT ;  /* 0x00000005ff009212 */ /* 0x000fce00078e33ff */
.L_x_721:
[----:B------:R-:W-:Y:S05]  /*1c900*/  BSYNC B0 ;  /* 0x0000000000007941 */ /* 0x000fea0003800000 */
.L_x_720:
[-C--:B------:R-:W-:Y:S01]  /*1c910*/  IMAD R37, R37, R0.reuse, RZ ;  /* 0x0000000025257224 */ /* 0x080fe200078e02ff */
[----:B------:R-:W-:Y:S04]  /*1c920*/  BSSY B7, `(.L_x_722) ;  /* 0x000036c000077945 */ /* 0x000fe80003800000 */
[----:B------:R-:W-:-:S04]  /*1c930*/  VIADDMNMX R29, R37, R0, R4, PT ;  /* 0x00000000251d7246 */ /* 0x000fc80003800104 */
[----:B------:R-:W-:Y:S01]  /*1c940*/  ISETP.GT.AND P0, PT, R29, R37, PT ;  /* 0x000000251d00720c */ /* 0x000fe20003f04270 */
[----:B------:R1:W-:-:S12]  /*1c950*/  STL [R1+0x18], R29 ;  /* 0x0000181d01007387 */ /* 0x0003d80000100800 */
[----:B-1----:R-:W-:Y:S05]  /*1c960*/  @P0 BRA `(.L_x_723) ;  /* 0x0000000000440947 */ /* 0x002fea0003800000 */
[----:B------:R-:W1:Y:S02]  /*1c970*/  S2R R2, SR_TID.X ;  /* 0x0000000000027919 */ /* 0x000e640000002100 */
[----:B-1----:R-:W-:-:S04]  /*1c980*/  LOP3.LUT R2, R2, 0x7f, RZ, 0xc0, !PT ;  /* 0x0000007f02027812 */ /* 0x002fc800078ec0ff */
[----:B------:R-:W-:-:S13]  /*1c990*/  ISETP.NE.AND P0, PT, R2, RZ, PT ;  /* 0x000000ff0200720c */ /* 0x000fda0003f05270 */
[----:B------:R-:W-:Y:S05]  /*1c9a0*/  @P0 BRA `(.L_x_724) ;  /* 0x00000034008c0947 */ /* 0x000fea0003800000 */
[----:B------:R-:W1:Y:S01]  /*1c9b0*/  S2R R5, SR_LANEID ;  /* 0x0000000000057919 */ /* 0x000e620000000000 */
[----:B------:R-:W-:Y:S01]  /*1c9c0*/  VOTEU.ANY UR4, UPT, PT ;  /* 0x0000000000047886 */ /* 0x000fe200038e0100 */
[----:B------:R-:W2:Y:S01]  /*1c9d0*/  LDC.64 R2, c[0x0][0xc60] ;  /* 0x00031800ff027b82 */ /* 0x000ea20000000a00 */
[----:B------:R-:W1:Y:S02]  /*1c9e0*/  FLO.U32 R0, UR4 ;  /* 0x0000000400007d00 */ /* 0x000e6400080e0000 */
[----:B-1----:R-:W-:-:S06]  /*1c9f0*/  ISETP.EQ.U32.AND P0, PT, R0, R5, PT ;  /* 0x000000050000720c */ /* 0x002fcc0003f02070 */
[----:B------:R-:W2:Y:S07]  /*1ca00*/  POPC R5, UR4 ;  /* 0x0000000400057d09 */ /* 0x000eae0008000000 */
[----:B--2---:R-:W2:Y:S01]  /*1ca10*/  @P0 ATOMG.E.ADD.STRONG.GPU PT, R3, desc[UR56][R2.64], R5 ;  /* 0x00000005020309a8 */ /* 0x004ea200081ee1f8 */
[----:B------:R-:W1:Y:S02]  /*1ca20*/  S2R R4, SR_LTMASK ;  /* 0x0000000000047919 */ /* 0x000e640000003900 */
[----:B-1----:R-:W-:-:S04]  /*1ca30*/  LOP3.LUT R4, R4, UR4, RZ, 0xc0, !PT ;  /* 0x0000000404047c12 */ /* 0x002fc8000f8ec0ff */
[----:B0-----:R-:W0:Y:S01]  /*1ca40*/  POPC R7, R4 ;  /* 0x0000000400077309 */ /* 0x001e220000000000 */
[----:B--2---:R-:W0:Y:S02]  /*1ca50*/  SHFL.IDX PT, R0, R3, R0, 0x1f ;  /* 0x00001f0003007589 */ /* 0x004e2400000e0000 */
[----:B0-----:R-:W-:Y:S01]  /*1ca60*/  IADD3 R16, R0, UR38, R7 ;  /* 0x0000002600107c10 */ /* 0x001fe2000fffe007 */
[----:B------:R-:W-:Y:S06]  /*1ca70*/  BRA `(.L_x_724) ;  /* 0x0000003400587947 */ /* 0x000fec0003800000 */
.L_x_723:
        /* <DEDUP_REMOVED lines=10> */
[----:B------:R-:W1:Y:S01]  /*1cb20*/  LDC.64 R2, c[0x4][R2] ;  /* 0x0100000002027b82 */ /* 0x000e620000000a00 */
[----:B------:R-:W-:Y:S01]  /*1cb30*/  IMAD.U32 R6, RZ, RZ, UR8 ;  /* 0x00000008ff067e24 */ /* 0x000fe2000f8e00ff */
[----:B------:R-:W-:Y:S01]  /*1cb40*/  MOV R10, UR4 ;  /* 0x00000004000a7c02 */ /* 0x000fe20008000f00 */
[----:B0-----:R-:W-:Y:S01]  /*1cb50*/  IMAD.U32 R7, RZ, RZ, UR9 ;  /* 0x00000009ff077e24 */ /* 0x001fe2000f8e00ff */
[----:B------:R-:W-:Y:S01]  /*1cb60*/  MOV R12, 0x1 ;  /* 0x00000001000c7802 */ /* 0x000fe20000000f00 */
[----:B------:R-:W-:-:S02]  /*1cb70*/  IMAD.U32 R11, RZ, RZ, UR5 ;  /* 0x00000005ff0b7e24 */ /* 0x000fc4000f8e00ff */
[----:B------:R-:W-:Y:S02]  /*1cb80*/  IMAD.MOV.U32 R8, RZ, RZ, 0x70 ;  /* 0x00000070ff087424 */ /* 0x000fe400078e00ff */
[----:B------:R-:W-:-:S07]  /*1cb90*/  IMAD.MOV.U32 R13, RZ, RZ, RZ ;  /* 0x000000ffff0d7224 */ /* 0x000fce00078e00ff */
[----:B------:R-:W-:-:S07]  /*1cba0*/  LEPC R20, `(.L_x_726) ;  /* 0x000000001014794e */ /* 0x000fce0000000000 */
[----:B-1----:R-:W-:Y:S05]  /*1cbb0*/  CALL.ABS.NOINC R2 ;  /* 0x0000000002007343 */ /* 0x002fea0003c00000 */
.L_x_726:
[----:B------:R-:W-:Y:S05]  /*1cbc0*/  BSYNC B6 ;  /* 0x0000000000067941 */ /* 0x000fea0003800000 */
.L_x_725:
        /* <DEDUP_REMOVED lines=8> */
[----:B------:R1:W2:Y:S01]  /*1cc50*/  LDC.64 R2, c[0x4][R26] ;  /* 0x010000001a027b82 */ /* 0x0002a20000000a00 */
[----:B------:R-:W-:Y:S01]  /*1cc60*/  MOV R4, UR6 ;  /* 0x0000000600047c02 */ /* 0x000fe20008000f00 */
[----:B------:R-:W-:Y:S01]  /*1cc70*/  IMAD.U32 R5, RZ, RZ, UR7 ;  /* 0x00000007ff057e24 */ /* 0x000fe2000f8e00ff */
[----:B0-----:R-:W-:Y:S01]  /*1cc80*/  MOV R7, UR9 ;  /* 0x0000000900077c02 */ /* 0x001fe20008000f00 */
[----:B------:R-:W-:Y:S01]  /*1cc90*/  IMAD.U32 R6, RZ, RZ, UR8 ;  /* 0x00000008ff067e24 */ /* 0x000fe2000f8e00ff */
[----:B------:R-:W-:Y:S01]  /*1cca0*/  MOV R8, 0x70 ;  /* 0x0000007000087802 */ /* 0x000fe20000000f00 */
[----:B------:R-:W-:-:S02]  /*1ccb0*/  IMAD.U32 R10, RZ, RZ, UR4 ;  /* 0x00000004ff0a7e24 */ /* 0x000fc4000f8e00ff */
[----:B------:R-:W-:Y:S02]  /*1ccc0*/  IMAD.U32 R11, RZ, RZ, UR5 ;  /* 0x00000005ff0b7e24 */ /* 0x000fe4000f8e00ff */
[----:B------:R-:W-:Y:S02]  /*1ccd0*/  IMAD.MOV.U32 R12, RZ, RZ, 0x1 ;  /* 0x00000001ff0c7424 */ /* 0x000fe400078e00ff */
[----:B-1----:R-:W-:-:S07]  /*1cce0*/  IMAD.MOV.U32 R13, RZ, RZ, RZ ;  /* 0x000000ffff0d7224 */ /* 0x002fce00078e00ff */
[----:B------:R-:W-:-:S07]  /*1ccf0*/  LEPC R20, `(.L_x_729) ;  /* 0x000000001014794e */ /* 0x000fce0000000000 */
[----:B--2---:R-:W-:Y:S05]  /*1cd00*/  CALL.ABS.NOINC R2 ;  /* 0x0000000002007343 */ /* 0x004fea0003c00000 */
.L_x_729:
[----:B------:R0:W1:Y:S01]  /*1cd10*/  LDC.64 R2, c[0x4][R26] ;  /* 0x010000001a027b82 */ /* 0x0000620000000a00 */
[----:B------:R-:W-:Y:S01]  /*1cd20*/  ULDC.64 UR4, c[0x4][0x90] ;  /* 0x0100240000047ab9 */ /* 0x000fe20000000a00 */
[----:B------:R-:W-:Y:S01]  /*1cd30*/  ULDC.64 UR6, c[0x4][0x98] ;  /* 0x0100260000067ab9 */ /* 0x000fe20000000a00 */
[----:B------:R-:W-:Y:S01]  /*1cd40*/  ULDC.64 UR8, c[0x4][0x18] ;  /* 0x0100060000087ab9 */ /* 0x000fe20000000a00 */
[----:B------:R-:W-:Y:S01]  /*1cd50*/  MOV R4, UR4 ;  /* 0x0000000400047c02 */ /* 0x000fe20008000f00 */
[----:B------:R-:W-:Y:S01]  /*1cd60*/  IMAD.U32 R5, RZ, RZ, UR5 ;  /* 0x00000005ff057e24 */ /* 0x000fe2000f8e00ff */
[----:B------:R-:W-:Y:S01]  /*1cd70*/  MOV R7, UR7 ;  /* 0x0000000700077c02 */ /* 0x000fe20008000f00 */
[----:B------:R-:W-:Y:S01]  /*1cd80*/  IMAD.U32 R6, RZ, RZ, UR6 ;  /* 0x00000006ff067e24 */ /* 0x000fe2000f8e00ff */
[----:B------:R-:W-:Y:S01]  /*1cd90*/  MOV R8, 0x70 ;  /* 0x0000007000087802 */ /* 0x000fe20000000f00 */
[----:B------:R-:W-:Y:S02]  /*1cda0*/  IMAD.U32 R10, RZ, RZ, UR8 ;  /* 0x00000008ff0a7e24 */ /* 0x000fe4000f8e00ff */
[----:B------:R-:W-:-:S02]  /*1cdb0*/  IMAD.U32 R11, RZ, RZ, UR9 ;  /* 0x00000009ff0b7e24 */ /* 0x000fc4000f8e00ff */
[----:B------:R-:W-:Y:S02]  /*1cdc0*/  IMAD.MOV.U32 R12, RZ, RZ, 0x1 ;  /* 0x00000001ff0c7424 */ /* 0x000fe400078e00ff */
[----:B0-----:R-:W-:-:S07]  /*1cdd0*/  IMAD.MOV.U32 R13, RZ, RZ, RZ ;  /* 0x000000ffff0d7224 */ /* 0x001fce00078e00ff */
[----:B------:R-:W-:-:S07]  /*1cde0*/  LEPC R20, `(.L_x_728) ;  /* 0x000000001014794e */ /* 0x000fce0000000000 */
[----:B-1----:R-:W-:Y:S05]  /*1cdf0*/  CALL.ABS.NOINC R2 ;  /* 0x0000000002007343 */ /* 0x002fea0003c00000 */
.L_x_728:
[----:B------:R-:W-:Y:S05]  /*1ce00*/  BSYNC B6 ;  /* 0x0000000000067941 */ /* 0x000fea0003800000 */
.L_x_727:
[----:B------:R-:W2:Y:S01]  /*1ce10*/  LDL R20, [R1] ;  /* 0x0000000001147983 */ /* 0x000ea20000100800 */
[----:B------:R-:W-:Y:S01]  /*1ce20*/  ULDC.64 UR4, c[0x0][0x9f8] ;  /* 0x00027e0000047ab9 */ /* 0x000fe20000000a00 */
[----:B------:R-:W1:Y:S01]  /*1ce30*/  LDC R0, c[0x0][0x430] ;  /* 0x00010c00ff007b82 */ /* 0x000e620000000800 */
[----:B------:R-:W-:Y:S01]  /*1ce40*/  ISETP.NE.U32.AND P0, PT, RZ, UR4, PT ;  /* 0x00000004ff007c0c */ /* 0x000fe2000bf05070 */
[----:B------:R-:W3:Y:S03]  /*1ce50*/  LDL.LU R8, [R1+0x38] ;  /* 0x0000380001087983 */ /* 0x000ee60000300800 */
[----:B------:R-:W-:Y:S01]  /*1ce60*/  ISETP.NE.AND.EX P0, PT, RZ, UR5, PT, P0 ;  /* 0x00000005ff007c0c */ /* 0x000fe2000bf05300 */
[----:B------:R-:W4:-:S12]  /*1ce70*/  S2R R21, SR_TID.X ;  /* 0x0000000000157919 */ /* 0x000f180000002100 */
[----:B------:R-:W-:Y:S01]  /*1ce80*/  @P0 IADD3 R2, P1, R23, UR4, RZ ;  /* 0x0000000417020c10 */ /* 0x000fe2000ff3e0ff */
[----:B------:R-:W0:Y:S01]  /*1ce90*/  S2R R9, SR_TID.X ;  /* 0x0000000000097919 */ /* 0x000e220000002100 */
[----:B------:R-:W-:Y:S01]  /*1cea0*/  VIADD R26, R29, 0xffffffff ;  /* 0xffffffff1d1a7836 */ /* 0x000fe20000000000 */
[----:B------:R-:W-:Y:S01]  /*1ceb0*/  ULDC UR4, c[0x0][0x320] ;  /* 0x0000c80000047ab9 */ /* 0x000fe20000000800 */
[----:B------:R-:W-:-:S05]  /*1cec0*/  @P0 IADD3.X R3, R24, UR5, RZ, P1, !PT ;  /* 0x0000000518030c10 */ /* 0x000fca0008ffe4ff */
[----:B------:R2:W3:Y:S01]  /*1ced0*/  @P0 LDG.E R32, desc[UR56][R2.64] ;  /* 0x0000003802200981 */ /* 0x0004e2000c1e1900 */
[----:B-1----:R-:W-:Y:S02]  /*1cee0*/  ISETP.NE.AND P1, PT, R0, 0x1, PT ;  /* 0x000000010000780c */ /* 0x002fe40003f25270 */
[----:B----4-:R-:W-:-:S11]  /*1cef0*/  LOP3.LUT R21, R21, 0x7f, RZ, 0xc0, !PT ;  /* 0x0000007f15157812 */ /* 0x010fd600078ec0ff */
[----:B------:R-:W1:Y:S01]  /*1cf00*/  @P1 LDC R4, c[0x0][0x434] ;  /* 0x00010d00ff041b82 */ /* 0x000e620000000800 */
[----:B------:R-:W-:-:S07]  /*1cf10*/  SHF.R.U32.HI R21, RZ, 0x3, R21 ;  /* 0x00000003ff157819 */ /* 0x000fce0000011615 */
[----:B------:R-:W4:Y:S01]  /*1cf20*/  @P1 LDC R6, c[0x0][0x438] ;  /* 0x00010e00ff061b82 */ /* 0x000f220000000800 */
[----:B0-----:R-:W-:-:S04]  /*1cf30*/  SHF.L.U32 R9, R9, 0x4, RZ ;  /* 0x0000000409097819 */ /* 0x001fc800000006ff */
[----:B------:R-:W-:Y:S02]  /*1cf40*/  LOP3.LUT R9, R21, 0x70, R9, 0xf8, !PT ;  /* 0x0000007015097812 */ /* 0x000fe400078ef809 */
[----:B------:R-:W0:Y:S03]  /*1cf50*/  S2R R21, SR_TID.X ;  /* 0x0000000000157919 */ /* 0x000e260000002100 */
[----:B------:R-:W-:-:S05]  /*1cf60*/  IMAD R7, R26, 0x60, R9 ;  /* 0x000000601a077824 */ /* 0x000fca00078e0209 */
[----:B------:R-:W-:-:S04]  /*1cf70*/  ISETP.GE.AND P0, PT, R7, R36, PT ;  /* 0x000000240700720c */ /* 0x000fc80003f06270 */
[----:B------:R-:W-:Y:S01]  /*1cf80*/  ISETP.GT.U32.OR P0, PT, R9, 0x5f, P0 ;  /* 0x0000005f0900780c */ /* 0x000fe20000704470 */
[----:B0-----:R-:W-:-:S05]  /*1cf90*/  IMAD.SHL.U32 R21, R21, 0x8, RZ ;  /* 0x0000000815157824 */ /* 0x001fca00078e00ff */
[----:B------:R-:W-:Y:S01]  /*1cfa0*/  LOP3.LUT R21, R21, 0x38, RZ, 0xc0, !PT ;  /* 0x0000003815157812 */ /* 0x000fe200078ec0ff */
[----:B------:R-:W-:Y:S01]  /*1cfb0*/  UMOV UR5, 0xffffffff ;  /* 0xffffffff00057882 */ /* 0x000fe20000000000 */
[----:B--2---:R-:W-:-:S04]  /*1cfc0*/  IMAD.IADD R5, R7, 0x1, R20 ;  /* 0x0000000107057824 */ /* 0x004fc800078e0214 */
[----:B-1----:R-:W-:Y:S01]  /*1cfd0*/  @P1 IMAD.HI.U32 R7, R5, R4, RZ ;  /* 0x0000000405071227 */ /* 0x002fe200078e00ff */
[----:B------:R-:W-:-:S04]  /*1cfe0*/  MOV R4, R5 ;  /* 0x0000000500047202 */ /* 0x000fc80000000f00 */
[----:B----4-:R-:W-:-:S05]  /*1cff0*/  @P1 SHF.R.U32.HI R4, RZ, R6, R7 ;  /* 0x00000006ff041219 */ /* 0x010fca0000011607 */
[----:B------:R-:W-:-:S04]  /*1d000*/  IMAD.MOV R2, RZ, RZ, -R4 ;  /* 0x000000ffff027224 */ /* 0x000fc800078e0a04 */
[----:B------:R-:W-:Y:S02]  /*1d010*/  IMAD R0, R0, R2, R5 ;  /* 0x0000000200007224 */ /* 0x000fe400078e0205 */
[----:B------:R-:W0:Y:S01]  /*1d020*/  @!P0 LDC.64 R2, c[0x0][0x428] ;  /* 0x00010a00ff028b82 */ /* 0x000e220000000a00 */
[----:B------:R-:W-:-:S04]  /*1d030*/  LOP3.LUT R20, R21, 0x40, RZ, 0xfc, !PT ;  /* 0x0000004015147812 */ /* 0x000fc800078efcff */
[----:B------:R-:W-:Y:S02]  /*1d040*/  ISETP.GE.AND P2, PT, R20, UR4, PT ;  /* 0x0000000414007c0c */ /* 0x000fe4000bf46270 */
[----:B------:R-:W-:Y:S01]  /*1d050*/  ISETP.GE.AND P1, PT, R21, UR4, PT ;  /* 0x0000000415007c0c */ /* 0x000fe2000bf26270 */
[----:B------:R-:W-:Y:S01]  /*1d060*/  ULDC UR4, c[0x0][0x2f4] ;  /* 0x0000bd0000047ab9 */ /* 0x000fe20000000800 */
[----:B------:R-:W-:Y:S02]  /*1d070*/  SEL R5, RZ, 0xffffffff, P2 ;  /* 0xffffffffff057807 */ /* 0x000fe40001000000 */
[----:B------:R-:W-:Y:S02]  /*1d080*/  SEL R29, RZ, 0x1, P1 ;  /* 0x00000001ff1d7807 */ /* 0x000fe40000800000 */
[----:B------:R-:W-:Y:S02]  /*1d090*/  SHF.L.U32 R6, R5, 0x1, RZ ;  /* 0x0000000105067819 */ /* 0x000fe400000006ff */
[----:B---3--:R-:W-:-:S02]  /*1d0a0*/  SHF.R.S32.HI R10, RZ, 0x1f, R32 ;  /* 0x0000001fff0a7819 */ /* 0x008fc40000011420 */
[----:B------:R-:W-:Y:S02]  /*1d0b0*/  LOP3.LUT R29, R6, 0x2, R29, 0xe2, !PT ;  /* 0x00000002061d7812 */ /* 0x000fe400078ee21d */
[--C-:B------:R-:W-:Y:S01]  /*1d0c0*/  @!P0 SHF.R.S32.HI R5, RZ, 0x1f, R4.reuse ;  /* 0x0000001fff058819 */ /* 0x100fe20000011404 */
[-C--:B0-----:R-:W-:Y:S02]  /*1d0d0*/  @!P0 IMAD R6, R10, R2.reuse, RZ ;  /* 0x000000020a068224 */ /* 0x081fe400078e02ff */
[----:B------:R-:W-:-:S04]  /*1d0e0*/  @!P0 IMAD.WIDE.U32 R4, R32, R2, R4 ;  /* 0x0000000220048225 */ /* 0x000fc800078e0004 */
[----:B------:R-:W-:Y:S02]  /*1d0f0*/  @!P0 IMAD R6, R32, R3, R6 ;  /* 0x0000000320068224 */ /* 0x000fe400078e0206 */
[----:B------:R-:W0:Y:S02]  /*1d100*/  @!P0 LDC.64 R2, c[0x0][0x418] ;  /* 0x00010600ff028b82 */ /* 0x000e240000000a00 */
[----:B------:R-:W-:Y:S01]  /*1d110*/  @!P0 IMAD.IADD R6, R5, 0x1, R6 ;  /* 0x0000000105068824 */ /* 0x000fe200078e0206 */
[----:B------:R-:W-:Y:S02]  /*1d120*/  MOV R7, UR39 ;  /* 0x0000002700077c02 */ /* 0x000fe40008000f00 */
[----:B0-----:R-:W-:-:S04]  /*1d130*/  @!P0 LEA R2, P1, R4, R2, 0x2 ;  /* 0x0000000204028211 */ /* 0x001fc800078210ff */
[----:B------:R-:W-:Y:S01]  /*1d140*/  @!P0 LEA.HI.X R3, R4, R3, R6, 0x2, P1 ;  /* 0x0000000304038211 */ /* 0x000fe200008f1406 */
[----:B------:R-:W-:-:S06]  /*1d150*/  IMAD.MOV.U32 R4, RZ, RZ, RZ ;  /* 0x000000ffff047224 */ /* 0x000fcc00078e00ff */
[----:B------:R0:W5:Y:S01]  /*1d160*/  @!P0 LDG.E R4, desc[UR56][R2.64] ;  /* 0x0000003802048981 */ /* 0x000162000c1e1900 */
[----:B------:R-:W-:Y:S02]  /*1d170*/  ISETP.GT.U32.AND P0, PT, R9, 0x5f, PT ;  /* 0x0000005f0900780c */ /* 0x000fe40003f04070 */
[----:B------:R-:W-:Y:S02]  /*1d180*/  ISETP.NE.AND P3, PT, R7, 0x3, PT ;  /* 0x000000030700780c */ /* 0x000fe40003f65270 */
[----:B------:R-:W-:Y:S02]  /*1d190*/  LOP3.LUT R8, R8, 0xfffffff7, RZ, 0xc0, !PT ;  /* 0xfffffff708087812 */ /* 0x000fe400078ec0ff */
[----:B------:R-:W-:-:S07]  /*1d1a0*/  ISETP.GE.AND P2, PT, R21, UR4, PT ;  /* 0x0000000415007c0c */ /* 0x000fce000bf46270 */
[----:B------:R-:W-:-:S04]  /*1d1b0*/  @P0 LOP3.LUT R8, R8, 0x8, RZ, 0xfc, !PT ;  /* 0x0000000808080812 */ /* 0x000fc800078efcff */
[----:B------:R-:W-:-:S04]  /*1d1c0*/  LOP3.LUT R8, R8, 0xffffffef, RZ, 0xc0, !PT ;  /* 0xffffffef08087812 */ /* 0x000fc800078ec0ff */
[----:B------:R-:W-:-:S04]  /*1d1d0*/  @P3 LOP3.LUT R8, R8, 0x10, RZ, 0xfc, !PT ;  /* 0x0000001008083812 */ /* 0x000fc800078efcff */
[----:B------:R-:W-:Y:S02]  /*1d1e0*/  LOP3.LUT R8, R8, 0xfffffffb, RZ, 0xc0, !PT ;  /* 0xfffffffb08087812 */ /* 0x000fe400078ec0ff */
[----:B------:R-:W-:Y:S02]  /*1d1f0*/  LOP3.LUT R9, R21, 0x80, RZ, 0xfc, !PT ;  /* 0x0000008015097812 */ /* 0x000fe400078efcff */
[----:B------:R-:W-:Y:S02]  /*1d200*/  ISETP.GE.AND P1, PT, R20, UR4, PT ;  /* 0x0000000414007c0c */ /* 0x000fe4000bf26270 */
[----:B------:R-:W-:Y:S02]  /*1d210*/  @P2 LOP3.LUT R8, R8, 0x4, RZ, 0xfc, !PT ;  /* 0x0000000408082812 */ /* 0x000fe400078efcff */
[----:B------:R-:W-:Y:S02]  /*1d220*/  ISETP.GE.AND P0, PT, R9, UR4, PT ;  /* 0x0000000409007c0c */ /* 0x000fe4000bf06270 */
[----:B------:R-:W-:-:S04]  /*1d230*/  LOP3.LUT R8, R8, 0xfffffffe, RZ, 0xc0, !PT ;  /* 0xfffffffe08087812 */ /* 0x000fc800078ec0ff */
[----:B------:R-:W-:-:S04]  /*1d240*/  LOP3.LUT R8, R8, 0xfffffffd, RZ, 0xc0, !PT ;  /* 0xfffffffd08087812 */ /* 0x000fc800078ec0ff */
[----:B------:R-:W-:Y:S01]  /*1d250*/  @P1 LOP3.LUT R8, R8, 0x2, RZ, 0xfc, !PT ;  /* 0x0000000208081812 */ /* 0x000fe200078efcff */
[----:B------:R0:W-:Y:S03]  /*1d260*/  STL [R1+0x4], R10 ;  /* 0x0000040a01007387 */ /* 0x0001e60000100800 */
[----:B------:R-:W-:Y:S01]  /*1d270*/  @P0 LOP3.LUT R8, R8, 0x1, RZ, 0xfc, !PT ;  /* 0x0000000108080812 */ /* 0x000fe200078efcff */
[----:B------:R0:W-:Y:S04]  /*1d280*/  STL [R1+0x30], R7 ;  /* 0x0000300701007387 */ /* 0x0001e80000100800 */
[----:B------:R0:W-:Y:S01]  /*1d290*/  STL [R1+0x38], R8 ;  /* 0x0000380801007387 */ /* 0x0001e20000100800 */
[----:B------:R-:W-:Y:S05]  /*1d2a0*/  BRA.DIV UR5, `(.L_x_730) ;  /* 0x0000004e05747947 */ /* 0x000fea000b800000 */
.L_x_845:
[----:B------:R-:W-:Y:S05]  /*1d2b0*/  @!P3 BRA `(.L_x_731) ;  /* 0x000000000004b947 */ /* 0x000fea0003800000 */
[----:B------:R-:W-:Y:S01]  /*1d2c0*/  BPT.TRAP 0x1 ;  /* 0x000000040000795c */ /* 0x000fe20000300000 */
.L_x_731:
[----:B------:R-:W-:Y:S01]  /*1d2d0*/  SHF.R.S32.HI R5, RZ, 0x1f, R0 ;  /* 0x0000001fff057819 */ /* 0x000fe20000011400 */
[----:B------:R-:W-:Y:S01]  /*1d2e0*/  ULDC.64 UR4, c[0x0][0x328] ;  /* 0x0000ca0000047ab9 */ /* 0x000fe20000000a00 */
[----:B------:R-:W-:Y:S01]  /*1d2f0*/  ULDC.64 UR6, c[0x0][0x318] ;  /* 0x0000c60000067ab9 */ /* 0x000fe20000000a00 */
[----:B0-----:R-:W-:Y:S01]  /*1d300*/  IMAD.WIDE.U32 R2, R0, UR4, RZ ;  /* 0x0000000400027c25 */ /* 0x001fe2000f8e00ff */
[----:B------:R-:W-:Y:S03]  /*1d310*/  BSSY B0, `(.L_x_732) ;  /* 0x0000013000007945 */ /* 0x000fe60003800000 */
[----:B------:R-:W-:-:S04]  /*1d320*/  IMAD R6, R5, UR4, RZ ;  /* 0x0000000405067c24 */ /* 0x000fc8000f8e02ff */
[----:B------:R-:W-:Y:S01]  /*1d330*/  IMAD R6, R0, UR5, R6 ;  /* 0x0000000500067c24 */ /* 0x000fe2000f8e0206 */
[----:B------:R-:W-:-:S03]  /*1d340*/  ULDC.64 UR4, c[0x0][0x338] ;  /* 0x0000ce0000047ab9 */ /* 0x000fc60000000a00 */
[----:B------:R-:W-:Y:S01]  /*1d350*/  IMAD.IADD R3, R3, 0x1, R6 ;  /* 0x0000000103037824 */ /* 0x000fe200078e0206 */
[----:B-----5:R-:W-:Y:S01]  /*1d360*/  SHF.R.S32.HI R6, RZ, 0x1f, R4 ;  /* 0x0000001fff067819 */ /* 0x020fe20000011404 */
[----:B------:R-:W-:-:S04]  /*1d370*/  IMAD.WIDE.U32 R2, R4, UR4, R2 ;  /* 0x0000000404027c25 */ /* 0x000fc8000f8e0002 */
[----:B------:R-:W-:-:S04]  /*1d380*/  IMAD R7, R6, UR4, RZ ;  /* 0x0000000406077c24 */ /* 0x000fc8000f8e02ff */
[----:B------:R-:W-:Y:S01]  /*1d390*/  IMAD R7, R4, UR5, R7 ;  /* 0x0000000504077c24 */ /* 0x000fe2000f8e0207 */
[----:B------:R-:W-:-:S03]  /*1d3a0*/  ULDC.64 UR4, c[0x0][0x330] ;  /* 0x0000cc0000047ab9 */ /* 0x000fc60000000a00 */
[----:B------:R-:W-:Y:S01]  /*1d3b0*/  IMAD.IADD R3, R3, 0x1, R7 ;  /* 0x0000000103037824 */ /* 0x000fe200078e0207 */
[----:B------:R-:W-:Y:S01]  /*1d3c0*/  LEA R7, R27, R22, 0x3 ;  /* 0x000000161b077211 */ /* 0x000fe200078e18ff */
[----:B------:R-:W-:-:S04]  /*1d3d0*/  IMAD.WIDE.U32 R2, R18, UR4, R2 ;  /* 0x0000000412027c25 */ /* 0x000fc8000f8e0002 */
[----:B------:R-:W-:Y:S01]  /*1d3e0*/  IMAD R24, R18, UR5, R3 ;  /* 0x0000000512187c24 */ /* 0x000fe2000f8e0203 */
[----:B------:R-:W-:-:S04]  /*1d3f0*/  LEA R23, P0, R2, UR6, 0x1 ;  /* 0x0000000602177c11 */ /* 0x000fc8000f8008ff */
[----:B------:R-:W-:Y:S02]  /*1d400*/  LEA.HI.X R24, R2, UR7, R24, 0x1, P0 ;  /* 0x0000000702187c11 */ /* 0x000fe400080f0c18 */
[----:B------:R-:W-:-:S06]  /*1d410*/  SHF.L.U32 R2, R28, 0x1f, RZ ;  /* 0x0000001f1c027819 */ /* 0x000fcc00000006ff */
[----:B------:R-:W0:Y:S02]  /*1d420*/  SYNCS.PHASECHK.TRANS64.TRYWAIT P0, [R7+URZ+0x2a840], R2 ;  /* 0x02a84002070075a7 */ /* 0x000e24000800017f */
[----:B0-----:R-:W-:Y:S05]  /*1d430*/  @!P0 BRA `(.L_x_733) ;  /* 0x0000004c00448947 */ /* 0x001fea0003800000 */
.L_x_846:
[----:B------:R-:W-:Y:S05]  /*1d440*/  BSYNC B0 ;  /* 0x0000000000007941 */ /* 0x000fea0003800000 */
.L_x_732:
[----:B------:R-:W2:Y:S01]  /*1d450*/  LDL R3, [R1+0x38] ;  /* 0x0000380001037983 */ /* 0x000ea20000100800 */
[----:B------:R-:W-:Y:S01]  /*1d460*/  ULDC.64 UR4, c[0x0][0x300] ;  /* 0x0000c00000047ab9 */ /* 0x000fe20000000a00 */
[----:B------:R-:W-:Y:S01]  /*1d470*/  ULDC.64 UR6, c[0x0][0x2e8] ;  /* 0x0000ba0000067ab9 */ /* 0x000fe20000000a00 */
[----:B------:R-:W-:Y:S01]  /*1d480*/  IMAD R5, R5, UR4, RZ ;  /* 0x0000000405057c24 */ /* 0x000fe2000f8e02ff */
[----:B------:R-:W1:Y:S03]  /*1d490*/  S2R R8, SR_TID.X ;  /* 0x0000000000087919 */ /* 0x000e660000002100 */
[----:B------:R-:W-:Y:S01]  /*1d4a0*/  IMAD R5, R0, UR5, R5 ;  /* 0x0000000500057c24 */ /* 0x000fe2000f8e0205 */
[----:B------:R-:W3:Y:S01]  /*1d4b0*/  S2R R9, SR_TID.X ;  /* 0x0000000000097919 */ /* 0x000ee20000002100 */
[----:B-1----:R-:W-:-:S04]  /*1d4c0*/  LOP3.LUT R8, R8, 0x7f, RZ, 0xc0, !PT ;  /* 0x0000007f08087812 */ /* 0x002fc800078ec0ff */
[----:B------:R-:W-:Y:S01]  /*1d4d0*/  SHF.R.U32.HI R8, RZ, 0x3, R8 ;  /* 0x00000003ff087819 */ /* 0x000fe20000011608 */
[----:B---3--:R-:W-:-:S05]  /*1d4e0*/  IMAD.SHL.U32 R9, R9, 0x8, RZ ;  /* 0x0000000809097824 */ /* 0x008fca00078e00ff */
[----:B------:R-:W-:Y:S02]  /*1d4f0*/  LOP3.LUT R9, R9, 0x38, RZ, 0xc0, !PT ;  /* 0x0000003809097812 */ /* 0x000fe400078ec0ff */
[C---:B--2---:R-:W-:Y:S02]  /*1d500*/  LOP3.LUT P4, RZ, R3.reuse, 0x4, RZ, 0xc0, !PT ;  /* 0x0000000403ff7812 */ /* 0x044fe4000788c0ff */
[C---:B------:R-:W-:Y:S02]  /*1d510*/  LOP3.LUT P3, RZ, R3.reuse, 0x2, RZ, 0xc0, !PT ;  /* 0x0000000203ff7812 */ /* 0x040fe4000786c0ff */
[----:B------:R-:W-:Y:S01]  /*1d520*/  LOP3.LUT P2, RZ, R3, 0x1, RZ, 0xc0, !PT ;  /* 0x0000000103ff7812 */ /* 0x000fe2000784c0ff */
[----:B0-----:R-:W-:Y:S01]  /*1d530*/  IMAD.WIDE.U32 R2, R0, UR4, RZ ;  /* 0x0000000400027c25 */ /* 0x001fe2000f8e00ff */
[----:B------:R-:W-:-:S03]  /*1d540*/  ULDC.64 UR4, c[0x0][0x310] ;  /* 0x0000c40000047ab9 */ /* 0x000fc60000000a00 */
[----:B------:R-:W-:Y:S02]  /*1d550*/  IMAD.IADD R3, R3, 0x1, R5 ;  /* 0x0000000103037824 */ /* 0x000fe400078e0205 */
[----:B------:R-:W-:Y:S02]  /*1d560*/  IMAD R6, R6, UR4, RZ ;  /* 0x0000000406067c24 */ /* 0x000fe4000f8e02ff */
[----:B------:R-:W-:-:S04]  /*1d570*/  IMAD.WIDE.U32 R2, R4, UR4, R2 ;  /* 0x0000000404027c25 */ /* 0x000fc8000f8e0002 */
[----:B------:R-:W-:Y:S01]  /*1d580*/  IMAD R6, R4, UR5, R6 ;  /* 0x0000000504067c24 */ /* 0x000fe2000f8e0206 */
[----:B------:R-:W-:Y:S01]  /*1d590*/  ULDC.64 UR4, c[0x0][0x308] ;  /* 0x0000c20000047ab9 */ /* 0x000fe20000000a00 */
[----:B------:R-:W-:Y:S02]  /*1d5a0*/  IMAD R5, R27, 0x4800, R33 ;  /* 0x000048001b057824 */ /* 0x000fe400078e0221 */
[----:B------:R-:W-:Y:S02]  /*1d5b0*/  IMAD.IADD R3, R3, 0x1, R6 ;  /* 0x0000000103037824 */ /* 0x000fe400078e0206 */
[----:B------:R-:W-:Y:S02]  /*1d5c0*/  IMAD R6, R26, -0x60, R36 ;  /* 0xffffffa01a067824 */ /* 0x000fe400078e0224 */
[----:B------:R-:W-:Y:S01]  /*1d5d0*/  IMAD.WIDE.U32 R2, R18, UR4, R2 ;  /* 0x0000000412027c25 */ /* 0x000fe2000f8e0002 */
[----:B------:R-:W-:Y:S02]  /*1d5e0*/  UMOV UR4, 0xffffffff ;  /* 0xffffffff00047882 */ /* 0x000fe40000000000 */
[----:B------:R-:W-:Y:S01]  /*1d5f0*/  IADD3 R6, -R8, R6, RZ ;  /* 0x0000000608067210 */ /* 0x000fe20007ffe1ff */
[----:B------:R-:W-:Y:S01]  /*1d600*/  IMAD R0, R18, UR5, R3 ;  /* 0x0000000512007c24 */ /* 0x000fe2000f8e0203 */
[----:B------:R-:W-:-:S04]  /*1d610*/  LEA R4, P0, R2, UR6, 0x1 ;  /* 0x0000000602047c11 */ /* 0x000fc8000f8008ff */
[----:B------:R-:W-:Y:S02]  /*1d620*/  LEA.HI.X R0, R2, UR7, R0, 0x1, P0 ;  /* 0x0000000702007c11 */ /* 0x000fe400080f0c00 */
[----:B------:R-:W-:Y:S01]  /*1d630*/  ISETP.GE.AND P0, PT, R6, 0x1, PT ;  /* 0x000000010600780c */ /* 0x000fe20003f06270 */
[----:B------:R-:W-:-:S12]  /*1d640*/  BRA.DIV UR4, `(.L_x_734) ;  /* 0x0000004a04d47947 */ /* 0x000fd8000b800000 */
[----:B------:R-:W0:Y:S01]  /*1d650*/  SHFL.IDX PT, R3, R4, RZ, 0x181f ;  /* 0x00181fff04037589 */ /* 0x000e2200000e0000 */
[----:B------:R-:W-:-:S03]  /*1d660*/  @P0 LEA R8, R5, R22, 0x1 ;  /* 0x0000001605080211 */ /* 0x000fc600078e08ff */
        /* <DEDUP_REMOVED lines=26> */
[----:B0-----:R-:W-:-:S04]  /*1d810*/  @P1 LEA R3, P0, R9, R3, 0x1 ;  /* 0x0000000309031211 */ /* 0x001fc800078008ff */
[----:B-1----:R-:W-:-:S04]  /*1d820*/  @P1 IADD3.X R2, RZ, R2, RZ, P0, !PT ;  /* 0x00000002ff021210 */ /* 0x002fc800007fe4ff */
        /* <DEDUP_REMOVED lines=32> */
.L_x_860:
[----:B------:R-:W-:-:S13]  /*1da30*/  ISETP.GE.AND P0, PT, R6, 0x51, PT ;  /* 0x000000510600780c */ /* 0x000fda0003f06270 */
[----:B-1----:R-:W-:Y:S01]  /*1da40*/  @P0 LEA R2, P1, R9, R2, 0x1 ;  /* 0x0000000209020211 */ /* 0x002fe200078208ff */
[----:B------:R-:W-:-:S03]  /*1da50*/  @P0 IMAD R5, R5, 0x2, R22 ;  /* 0x0000000205050824 */ /* 0x000fc600078e0216 */
[----:B------:R-:W-:-:S05]  /*1da60*/  @P0 IADD3.X R3, RZ, R0, RZ, P1, !PT ;  /* 0x00000000ff030210 */ /* 0x000fca0000ffe4ff */
        /* <DEDUP_REMOVED lines=8> */
.L_x_735:
[----:B------:R-:W-:Y:S02]  /*1daf0*/  PLOP3.LUT P1, PT, P1, P0, PT, 0xa2, 0x0 ;  /* 0x000000000000781c */ /* 0x000fe40000f21472 */
[----:B------:R-:W-:-:S08]  /*1db00*/  @P0 R2UR P1, UR4, R7 ;  /* 0x00000000070402ca */ /* 0x000fd00000020000 */
[----:B------:R-:W-:-:S05]  /*1db10*/  @P0 PLOP3.LUT P0, PT, P1, PT, PT, 0x80, 0x0 ;  /* 0x000000000000081c */ /* 0x000fca0000f0f070 */
[----:B------:R-:W-:Y:S01]  /*1db20*/  @!P1 SYNCS.ARRIVE.TRANS64.RED.A0T1 RZ, [UR4+0x2a830], RZ ;  /* 0x02a830ffffff99a7 */ /* 0x000fe20008200404 */
[----:B------:R-:W-:Y:S07]  /*1db30*/  @!P1 ARRIVES.LDGSTSBAR.64.TRANSCNT [UR4+0x2a830] ;  /* 0x02a83000ff0099b0 */ /* 0x000fee0008000a84 */
[----:B------:R-:W-:Y:S05]  /*1db40*/  @P0 BRA.U.ANY `(.L_x_735) ;  /* 0xfffffffd00e80947 */ /* 0x000fea000393ffff */
[----:B------:R-:W-:Y:S01]  /*1db50*/  NOP ;  /* 0x0000000000007918 */ /* 0x000fe20000000000 */
[----:B------:R-:W2:Y:S02]  /*1db60*/  LDL R0, [R1+0x30] ;  /* 0x0000300001007983 */ /* 0x000ea40000100800 */
[----:B--2---:R-:W-:-:S13]  /*1db70*/  ISETP.NE.AND P2, PT, R0, 0x3, PT ;  /* 0x000000030000780c */ /* 0x004fda0003f45270 */
[----:B------:R-:W-:Y:S05]  /*1db80*/  @!P2 BRA `(.L_x_736) ;  /* 0x000000000004a947 */ /* 0x000fea0003800000 */
[----:B------:R-:W-:Y:S01]  /*1db90*/  BPT.TRAP 0x1 ;  /* 0x000000040000795c */ /* 0x000fe20000300000 */
.L_x_736:
[----:B-1----:R1:W5:Y:S01]  /*1dba0*/  LDL.LU R3, [R1+0x10] ;  /* 0x0000100001037983 */ /* 0x0023620000300800 */
[----:B------:R1:W-:Y:S02]  /*1dbb0*/  SYNCS.ARRIVE.TRANS64.A1T0 RZ, [R7+URZ+0x2a830], RZ ;  /* 0x02a830ff07ff79a7 */ /* 0x0003e4000810003f */
[----:B------:R-:W-:Y:S05]  /*1dbc0*/  WARPSYNC.ALL ;  /* 0x0000000000007948 */ /* 0x000fea0003800000 */
[----:B------:R-:W-:Y:S01]  /*1dbd0*/  ULDC.64 UR6, c[0x0][0xa00] ;  /* 0x0002800000067ab9 */ /* 0x000fe20000000a00 */
[----:B------:R-:W-:Y:S01]  /*1dbe0*/  ULDC.64 UR4, c[0x0][0x298] ;  /* 0x0000a60000047ab9 */ /* 0x000fe20000000a00 */
[----:B------:R-:W-:Y:S01]  /*1dbf0*/  BAR.SYNC.DEFER_BLOCKING 0x8, 0x180 ;  /* 0x0206000000007b1d */ /* 0x000fe20000010000 */
[----:B------:R-:W-:Y:S01]  /*1dc00*/  ISETP.NE.U32.AND P0, PT, RZ, UR6, PT ;  /* 0x00000006ff007c0c */ /* 0x000fe2000bf05070 */
[----:B0-----:R-:W-:Y:S01]  /*1dc10*/  IMAD.WIDE.U32 R4, R34, UR4, RZ ;  /* 0x0000000422047c25 */ /* 0x001fe2000f8e00ff */
[----:B------:R-:W-:-:S02]  /*1dc20*/  SHF.R.S32.HI R0, RZ, 0x1f, R34 ;  /* 0x0000001fff007819 */ /* 0x000fc40000011422 */
[----:B------:R-:W-:Y:S01]  /*1dc30*/  ISETP.NE.AND.EX P0, PT, RZ, UR7, PT, P0 ;  /* 0x00000007ff007c0c */ /* 0x000fe2000bf05300 */
[----:B------:R-:W-:Y:S01]  /*1dc40*/  VIADD R2, R22, 0xc400 ;  /* 0x0000c40016027836 */ /* 0x000fe20000000000 */
[----:B------:R-:W-:Y:S01]  /*1dc50*/  BSSY B6, `(.L_x_737) ;  /* 0x000001a000067945 */ /* 0x000fe20003800000 */
[----:B------:R-:W-:Y:S01]  /*1dc60*/  IMAD R0, R0, UR4, RZ ;  /* 0x0000000400007c24 */ /* 0x000fe2000f8e02ff */
[----:B------:R-:W-:-:S03]  /*1dc70*/  SEL R31, R31, RZ, !P0 ;  /* 0x000000ff1f1f7207 */ /* 0x000fc60004000000 */
[----:B------:R-:W-:-:S05]  /*1dc80*/  IMAD R0, R34, UR5, R0 ;  /* 0x0000000522007c24 */ /* 0x000fca000f8e0200 */
[----:B------:R-:W-:Y:S02]  /*1dc90*/  IADD3 R34, R5, R0, RZ ;  /* 0x0000000005227210 */ /* 0x000fe40007ffe0ff */
[----:B-----5:R-:W-:Y:S02]  /*1dca0*/  SEL R3, R3, RZ, !P0 ;  /* 0x000000ff03037207 */ /* 0x020fe40004000000 */
[----:B------:R-:W-:-:S03]  /*1dcb0*/  LOP3.LUT P0, RZ, R2, 0x3ff, RZ, 0xc0, !PT ;  /* 0x000003ff02ff7812 */ /* 0x000fc6000780c0ff */
[----:B------:R0:W-:Y:S04]  /*1dcc0*/  STL [R1+0x24], R3 ;  /* 0x0000240301007387 */ /* 0x0001e80000100800 */
[----:B------:R0:W-:Y:S06]  /*1dcd0*/  STL.64 [R1+0x10], R4 ;  /* 0x0000100401007387 */ /* 0x0001ec0000100a00 */
[----:B------:R-:W-:Y:S05]  /*1dce0*/  @!P0 BRA `(.L_x_738) ;  /* 0x0000000000408947 */ /* 0x000fea0003800000 */
[----:B------:R-:W-:Y:S01]  /*1dcf0*/  MOV R2, 0x0 ;  /* 0x0000000000027802 */ /* 0x000fe20000000f00 */
[----:B------:R-:W-:Y:S01]  /*1dd00*/  ULDC.64 UR4, c[0x4][0x90] ;  /* 0x0100240000047ab9 */ /* 0x000fe20000000a00 */
[----:B------:R-:W-:Y:S01]  /*1dd10*/  ULDC.64 UR6, c[0x4][0x98] ;  /* 0x0100260000067ab9 */ /* 0x000fe20000000a00 */
[----:B------:R-:W-:Y:S01]  /*1dd20*/  ULDC.64 UR8, c[0x4][0x20] ;  /* 0x0100080000087ab9 */ /* 0x000fe20000000a00 */
[----:B0-----:R-:W-:Y:S01]  /*1dd30*/  IMAD.U32 R4, RZ, RZ, UR4 ;  /* 0x00000004ff047e24 */ /* 0x001fe2000f8e00ff */
[----:B------:R-:W-:Y:S01]  /*1dd40*/  MOV R6, UR6 ;  /* 0x0000000600067c02 */ /* 0x000fe20008000f00 */
[----:B------:R-:W0:Y:S01]  /*1dd50*/  LDC.64 R2, c[0x4][R2] ;  /* 0x0100000002027b82 */ /* 0x000e220000000a00 */
[----:B------:R-:W-:Y:S01]  /*1dd60*/  IMAD.U32 R5, RZ, RZ, UR5 ;  /* 0x00000005ff057e24 */ /* 0x000fe2000f8e00ff */
[----:B------:R-:W-:Y:S01]  /*1dd70*/  MOV R11, UR9 ;  /* 0x00000009000b7c02 */ /* 0x000fe20008000f00 */
[----:B-1----:R-:W-:Y:S01]  /*1dd80*/  IMAD.U32 R7, RZ, RZ, UR7 ;  /* 0x00000007ff077e24 */ /* 0x002fe2000f8e00ff */
[----:B------:R-:W-:Y:S01]  /*1dd90*/  MOV R13, RZ ;  /* 0x000000ff000d7202 */ /* 0x000fe20000000f00 */
[----:B------:R-:W-:-:S02]  /*1dda0*/  IMAD.U32 R10, RZ, RZ, UR8 ;  /* 0x00000008ff0a7e24 */ /* 0x000fc4000f8e00ff */
[----:B------:R-:W-:Y:S02]  /*1ddb0*/  IMAD.MOV.U32 R8, RZ, RZ, 0x70 ;  /* 0x00000070ff087424 */ /* 0x000fe400078e00ff */
[----:B------:R-:W-:-:S07]  /*1ddc0*/  IMAD.MOV.U32 R12, RZ, RZ, 0x1 ;  /* 0x00000001ff0c7424 */ /* 0x000fce00078e00ff */
[----:B------:R-:W-:-:S07]  /*1ddd0*/  LEPC R20, `(.L_x_738) ;  /* 0x000000001014794e */ /* 0x000fce0000000000 */
[----:B0-----:R-:W-:Y:S05]  /*1dde0*/  CALL.ABS.NOINC R2 ;  /* 0x0000000002007343 */ /* 0x001fea0003c00000 */
.L_x_738:
[----:B------:R-:W-:Y:S05]  /*1ddf0*/  BSYNC B6 ;  /* 0x0000000000067941 */ /* 0x000fea0003800000 */
.L_x_737:
[----:B------:R-:W2:Y:S01]  /*1de00*/  LDL.LU R20, [R1+0x24] ;  /* 0x0000240001147983 */ /* 0x000ea20000300800 */
[----:B------:R-:W-:Y:S01]  /*1de10*/  ULDC.64 UR4, c[0x0][0x2d8] ;  /* 0x0000b60000047ab9 */ /* 0x000fe20000000a00 */
[----:B------:R-:W3:Y:S02]  /*1de20*/  LDC R8, c[0x0][0x448] ;  /* 0x00011200ff087b82 */ /* 0x000ee40000000800 */
[----:B0-----:R-:W4:Y:S01]  /*1de30*/  LDL.LU.64 R2, [R1+0x10] ;  /* 0x0000100001027983 */ /* 0x001f220000300a00 */
[----:B------:R-:W-:-:S03]  /*1de40*/  IMAD.SHL.U32 R4, R17, 0x80, RZ ;  /* 0x0000008011047824 */ /* 0x000fc600078e00ff */
[----:B------:R0:W5:Y:S01]  /*1de50*/  LDL R17, [R1+0x1c] ;  /* 0x00001c0001117983 */ /* 0x0001620000100800 */
[----:B---3--:R-:W-:-:S13]  /*1de60*/  ISETP.NE.AND P0, PT, R8, 0x1, PT ;  /* 0x000000010800780c */ /* 0x008fda0003f05270 */
[----:B------:R-:W1:Y:S01]  /*1de70*/  @P0 LDC R5, c[0x0][0x44c] ;  /* 0x00011300ff050b82 */ /* 0x000e620000000800 */
[----:B------:R-:W3:Y:S02]  /*1de80*/  S2R R9, SR_TID.X ;  /* 0x0000000000097919 */ /* 0x000ee40000002100 */
[----:B---3--:R-:W-:-:S04]  /*1de90*/  SHF.L.U32 R9, R9, 0x3, RZ ;  /* 0x0000000309097819 */ /* 0x008fc800000006ff */
[----:B------:R-:W-:Y:S01]  /*1dea0*/  LOP3.LUT R9, R9, 0x38, RZ, 0xc0, !PT ;  /* 0x0000003809097812 */ /* 0x000fe200078ec0ff */
[----:B----4-:R-:W-:Y:S02]  /*1deb0*/  IMAD.MOV.U32 R3, RZ, RZ, R34 ;  /* 0x000000ffff037224 */ /* 0x010fe400078e0022 */
[----:B------:R-:W-:-:S04]  /*1dec0*/  IMAD.WIDE.U32 R2, R18, UR4, R2 ;  /* 0x0000000412027c25 */ /* 0x000fc8000f8e0002 */
[----:B------:R-:W-:Y:S01]  /*1ded0*/  IMAD R3, R18, UR5, R3 ;  /* 0x0000000512037c24 */ /* 0x000fe2000f8e0203 */
[----:B------:R-:W-:Y:S02]  /*1dee0*/  ULDC.64 UR4, c[0x0][0x2e0] ;  /* 0x0000b80000047ab9 */ /* 0x000fe40000000a00 */
[----:B--2---:R-:W-:Y:S02]  /*1def0*/  IMAD R0, R20, UR4, RZ ;  /* 0x0000000414007c24 */ /* 0x004fe4000f8e02ff */
[----:B------:R-:W2:Y:S01]  /*1df00*/  S2R R20, SR_TID.X ;  /* 0x0000000000147919 */ /* 0x000ea20000002100 */
[----:B------:R-:W-:-:S04]  /*1df10*/  IMAD.WIDE.U32 R2, R31, UR4, R2 ;  /* 0x000000041f027c25 */ /* 0x000fc8000f8e0002 */
[----:B------:R-:W-:Y:S01]  /*1df20*/  IMAD R0, R31, UR5, R0 ;  /* 0x000000051f007c24 */ /* 0x000fe2000f8e0200 */
[----:B------:R-:W-:-:S03]  /*1df30*/  ULDC.64 UR4, c[0x0][0x2d0] ;  /* 0x0000b40000047ab9 */ /* 0x000fc60000000a00 */
[----:B------:R-:W-:Y:S02]  /*1df40*/  IMAD.IADD R3, R3, 0x1, R0 ;  /* 0x0000000103037824 */ /* 0x000fe400078e0200 */
[----:B------:R-:W3:Y:S01]  /*1df50*/  @P0 LDC R0, c[0x0][0x450] ;  /* 0x00011400ff000b82 */ /* 0x000ee20000000800 */
[----:B--2---:R-:W-:-:S04]  /*1df60*/  LOP3.LUT R20, R20, 0x7f, RZ, 0xc0, !PT ;  /* 0x0000007f14147812 */ /* 0x004fc800078ec0ff */
[----:B------:R-:W-:Y:S02]  /*1df70*/  SHF.R.U32.HI R21, RZ, 0x3, R20 ;  /* 0x00000003ff157819 */ /* 0x000fe40000011614 */
[----:B------:R-:W2:Y:S02]  /*1df80*/  S2R R20, SR_TID.X ;  /* 0x0000000000147919 */ /* 0x000ea40000002100 */
[----:B--2---:R-:W-:-:S04]  /*1df90*/  SHF.L.U32 R20, R20, 0x4, RZ ;  /* 0x0000000414147819 */ /* 0x004fc800000006ff */
[----:B------:R-:W-:-:S04]  /*1dfa0*/  LOP3.LUT R20, R21, 0x70, R20, 0xf8, !PT ;  /* 0x0000007015147812 */ /* 0x000fc800078ef814 */
[----:B------:R-:W-:Y:S01]  /*1dfb0*/  LOP3.LUT R6, R20, R4, RZ, 0xfc, !PT ;  /* 0x0000000414067212 */ /* 0x000fe200078efcff */
[----:B------:R-:W2:Y:S04]  /*1dfc0*/  S2R R21, SR_TID.X ;  /* 0x0000000000157919 */ /* 0x000ea80000002100 */
[----:B-1----:R-:W-:-:S04]  /*1dfd0*/  @P0 IMAD.HI.U32 R7, R6, R5, RZ ;  /* 0x0000000506070227 */ /* 0x002fc800078e00ff */
[----:B------:R-:W-:Y:S01]  /*1dfe0*/  IMAD.MOV.U32 R5, RZ, RZ, R6 ;  /* 0x000000ffff057224 */ /* 0x000fe200078e0006 */
[----:B---3--:R-:W-:-:S04]  /*1dff0*/  @P0 SHF.R.U32.HI R5, RZ, R0, R7 ;  /* 0x00000000ff050219 */ /* 0x008fc80000011607 */
[C---:B------:R-:W-:Y:S01]  /*1e000*/  IADD3 R0, -R5.reuse, RZ, RZ ;  /* 0x000000ff05007210 */ /* 0x040fe20007ffe1ff */
[----:B------:R-:W1:Y:S04]  /*1e010*/  S2R R20, SR_TID.X ;  /* 0x0000000000147919 */ /* 0x000e680000002100 */
        /* <DEDUP_REMOVED lines=8> */
[----:B------:R-:W-:Y:S02]  /*1e0a0*/  IMAD R5, R5, UR4, RZ ;  /* 0x0000000405057c24 */ /* 0x000fe4000f8e02ff */
[----:B--2---:R-:W-:Y:S02]  /*1e0b0*/  IMAD.SHL.U32 R21, R21, 0x8, RZ ;  /* 0x0000000815157824 */ /* 0x004fe400078e00ff */
[----:B------:R-:W-:-:S04]  /*1e0c0*/  IMAD.WIDE.U32 R2, R0, UR4, R2 ;  /* 0x0000000400027c25 */ /* 0x000fc8000f8e0002 */
[----:B------:R-:W-:Y:S01]  /*1e0d0*/  IMAD R5, R0, UR5, R5 ;  /* 0x0000000500057c24 */ /* 0x000fe2000f8e0205 */
[----:B------:R-:W-:Y:S01]  /*1e0e0*/  ULDC.64 UR4, c[0x0][0x280] ;  /* 0x0000a00000047ab9 */ /* 0x000fe20000000a00 */
[----:B------:R-:W-:Y:S02]  /*1e0f0*/  LOP3.LUT R21, R21, 0x38, RZ, 0xc0, !PT ;  /* 0x0000003815157812 */ /* 0x000fe400078ec0ff */
[----:B------:R-:W-:Y:S01]  /*1e100*/  IMAD.IADD R5, R3, 0x1, R5 ;  /* 0x0000000103057824 */ /* 0x000fe200078e0205 */
[C---:B------:R-:W-:Y:S01]  /*1e110*/  LEA R0, P0, R2.reuse, UR4, 0x1 ;  /* 0x0000000402007c11 */ /* 0x040fe2000f8008ff */
[----:B------:R-:W-:Y:S01]  /*1e120*/  ULDC UR4, c[0x0][0x2b8] ;  /* 0x0000ae0000047ab9 */ /* 0x000fe20000000800 */
[C---:B------:R-:W-:Y:S02]  /*1e130*/  LOP3.LUT R10, R21.reuse, 0x40, RZ, 0xfc, !PT ;  /* 0x00000040150a7812 */ /* 0x040fe400078efcff */
[----:B------:R-:W-:Y:S02]  /*1e140*/  LOP3.LUT R11, R21, 0x80, RZ, 0xfc, !PT ;  /* 0x00000080150b7812 */ /* 0x000fe400078efcff */
[----:B------:R-:W-:Y:S01]  /*1e150*/  LEA.HI.X R5, R2, UR5, R5, 0x1, P0 ;  /* 0x0000000502057c11 */ /* 0x000fe200080f0c05 */
[----:B------:R-:W-:Y:S01]  /*1e160*/  UMOV UR5, 0xffffffff ;  /* 0xffffffff00057882 */ /* 0x000fe20000000000 */
[----:B-1----:R-:W-:-:S02]  /*1e170*/  LOP3.LUT R20, R20, 0x7f, RZ, 0xc0, !PT ;  /* 0x0000007f14147812 */ /* 0x002fc400078ec0ff */
[----:B------:R-:W-:Y:S02]  /*1e180*/  ISETP.GE.AND P3, PT, R9, UR4, PT ;  /* 0x0000000409007c0c */ /* 0x000fe4000bf66270 */
[----:B------:R-:W-:Y:S02]  /*1e190*/  ISETP.GE.AND P2, PT, R10, UR4, PT ;  /* 0x000000040a007c0c */ /* 0x000fe4000bf46270 */
[----:B------:R-:W-:Y:S02]  /*1e1a0*/  ISETP.GE.AND P0, PT, R11, UR4, PT ;  /* 0x000000040b007c0c */ /* 0x000fe4000bf06270 */
[----:B------:R-:W-:Y:S01]  /*1e1b0*/  SHF.R.U32.HI R10, RZ, 0x3, R20 ;  /* 0x00000003ff0a7819 */ /* 0x000fe20000011614 */
[----:B0-----:R-:W-:Y:S10]  /*1e1c0*/  BRA.DIV UR5, `(.L_x_739) ;  /* 0x0000004a05287947 */ /* 0x001ff4000b800000 */
[----:B------:R-:W0:Y:S01]  /*1e1d0*/  SHFL.IDX PT, R3, R0, RZ, 0x181f ;  /* 0x00181fff00037589 */ /* 0x000e2200000e0000 */
[----:B-----5:R-:W-:Y:S02]  /*1e1e0*/  IMAD R6, R17, R8, RZ ;  /* 0x0000000811067224 */ /* 0x020fe400078e02ff */
[----:B------:R-:W-:Y:S01]  /*1e1f0*/  IMAD.IADD R4, R10, 0x1, R4 ;  /* 0x000000010a047824 */ /* 0x000fe200078e0204 */
[----:B------:R-:W1:Y:S04]  /*1e200*/  SHFL.IDX PT, R2, R5, RZ, 0x181f ;  /* 0x00181fff05027589 */ /* 0x000e6800000e0000 */
[----:B------:R-:W-:Y:S01]  /*1e210*/  ISETP.GE.AND P1, PT, R4, R6, PT ;  /* 0x000000060400720c */ /* 0x000fe20003f26270 */
[----:B------:R-:W-:-:S12]  /*1e220*/  SHFL.IDX PT, R14, R0, 0x7, 0x181f ;  /* 0x00f81f00000e7f89 */ /* 0x000fd800000e0000 */
[----:B0-----:R-:W-:-:S04]  /*1e230*/  @!P1 LEA R7, P4, R9, R3, 0x1 ;  /* 0x0000000309079211 */ /* 0x001fc800078808ff */
[----:B-1----:R-:W-:Y:S01]  /*1e240*/  @!P1 IADD3.X R3, RZ, R2, RZ, P4, !PT ;  /* 0x00000002ff039210 */ /* 0x002fe200027fe4ff */
[----:B------:R-:W-:Y:S02]  /*1e250*/  @!P1 IMAD.MOV.U32 R2, RZ, RZ, R7 ;  /* 0x000000ffff029224 */ /* 0x000fe400078e0007 */
[----:B------:R-:W-:-:S03]  /*1e260*/  VIADD R7, R4, 0x10 ;  /* 0x0000001004077836 */ /* 0x000fc60000000000 */
[----:B------:R-:W-:Y:S04]  /*1e270*/  @!P1 LDGSTS.E.BYPASS.LTC128B.128 [R35+0xc400], desc[UR56][R2.64], !P3 ;  /* 0x0c40000002239fae */ /* 0x000fe8000d901d78 */
[----:B------:R-:W-:Y:S04]  /*1e280*/  @!P1 LDGSTS.E.BYPASS.LTC128B.128 [R35+0x10400], desc[UR56][R2.64+0x80], !P2 ;  /* 0x1040008002239fae */ /* 0x000fe8000d101d78 */
[----:B------:R0:W-:Y:S01]  /*1e290*/  @!P1 LDGSTS.E.BYPASS.LTC128B.128 [R35+0x14400], desc[UR56][R2.64+0x100], !P0 ;  /* 0x1440010002239fae */ /* 0x0001e2000c101d78 */
[----:B------:R-:W-:-:S03]  /*1e2a0*/  ISETP.GE.AND P1, PT, R7, R6, PT ;  /* 0x000000060700720c */ /* 0x000fc60003f26270 */
[----:B0-----:R-:W0:Y:S04]  /*1e2b0*/  SHFL.IDX PT, R3, R0, 0x1, 0x181f ;  /* 0x00381f0000037f89 */ /* 0x001e2800000e0000 */
[----:B------:R-:W1:Y:S06]  /*1e2c0*/  SHFL.IDX PT, R2, R5, 0x1, 0x181f ;  /* 0x00381f0005027f89 */ /* 0x000e6c00000e0000 */
[----:B0-----:R-:W-:-:S04]  /*1e2d0*/  @!P1 LEA R7, P4, R9, R3, 0x1 ;  /* 0x0000000309079211 */ /* 0x001fc800078808ff */
[----:B-1----:R-:W-:Y:S01]  /*1e2e0*/  @!P1 IADD3.X R8, RZ, R2, RZ, P4, !PT ;  /* 0x00000002ff089210 */ /* 0x002fe200027fe4ff */
[----:B------:R-:W-:Y:S01]  /*1e2f0*/  @!P1 IMAD.MOV.U32 R2, RZ, RZ, R7 ;  /* 0x000000ffff029224 */ /* 0x000fe200078e0007 */
[----:B------:R-:W-:-:S03]  /*1e300*/  IADD3 R7, R4, 0x20, RZ ;  /* 0x0000002004077810 */ /* 0x000fc60007ffe0ff */
[----:B------:R-:W-:-:S05]  /*1e310*/  @!P1 IMAD.MOV.U32 R3, RZ, RZ, R8 ;  /* 0x000000ffff039224 */ /* 0x000fca00078e0008 */
[----:B------:R-:W-:Y:S04]  /*1e320*/  @!P1 LDGSTS.E.BYPASS.LTC128B.128 [R35+0xcc00], desc[UR56][R2.64], !P3 ;  /* 0x0cc0000002239fae */ /* 0x000fe8000d901d78 */
[----:B------:R-:W-:Y:S04]  /*1e330*/  @!P1 LDGSTS.E.BYPASS.LTC128B.128 [R35+0x10c00], desc[UR56][R2.64+0x80], !P2 ;  /* 0x10c0008002239fae */ /* 0x000fe8000d101d78 */
[----:B------:R0:W-:Y:S01]  /*1e340*/  @!P1 LDGSTS.E.BYPASS.LTC128B.128 [R35+0x14c00], desc[UR56][R2.64+0x100], !P0 ;  /* 0x14c0010002239fae */ /* 0x0001e2000c101d78 */
[----:B------:R-:W-:-:S03]  /*1e350*/  ISETP.GE.AND P1, PT, R7, R6, PT ;  /* 0x000000060700720c */ /* 0x000fc60003f26270 */
[----:B0-----:R-:W0:Y:S04]  /*1e360*/  SHFL.IDX PT, R3, R0, 0x2, 0x181f ;  /* 0x00581f0000037f89 */ /* 0x001e2800000e0000 */
[----:B------:R-:W1:Y:S06]  /*1e370*/  SHFL.IDX PT, R2, R5, 0x2, 0x181f ;  /* 0x00581f0005027f89 */ /* 0x000e6c00000e0000 */
[----:B0-----:R-:W-:-:S05]  /*1e380*/  @!P1 LEA R7, P4, R9, R3, 0x1 ;  /* 0x0000000309079211 */ /* 0x001fca00078808ff */
[----:B-1----:R-:W-:Y:S02]  /*1e390*/  @!P1 IMAD.X R8, RZ, RZ, R2, P4 ;  /* 0x000000ffff089224 */ /* 0x002fe400020e0602 */
[----:B------:R-:W-:Y:S02]  /*1e3a0*/  @!P1 IMAD.MOV.U32 R2, RZ, RZ, R7 ;  /* 0x000000ffff029224 */ /* 0x000fe400078e0007 */
[----:B------:R-:W-:Y:S01]  /*1e3b0*/  VIADD R7, R4, 0x30 ;  /* 0x0000003004077836 */ /* 0x000fe20000000000 */
[----:B------:R-:W-:-:S05]  /*1e3c0*/  @!P1 MOV R3, R8 ;  /* 0x0000000800039202 */ /* 0x000fca0000000f00 */
[----:B------:R-:W-:Y:S04]  /*1e3d0*/  @!P1 LDGSTS.E.BYPASS.LTC128B.128 [R35+0xd400], desc[UR56][R2.64], !P3 ;  /* 0x0d40000002239fae */ /* 0x000fe8000d901d78 */
[----:B------:R-:W-:Y:S04]  /*1e3e0*/  @!P1 LDGSTS.E.BYPASS.LTC128B.128 [R35+0x11400], desc[UR56][R2.64+0x80], !P2 ;  /* 0x1140008002239fae */ /* 0x000fe8000d101d78 */
[----:B------:R0:W-:Y:S01]  /*1e3f0*/  @!P1 LDGSTS.E.BYPASS.LTC128B.128 [R35+0x15400], desc[UR56][R2.64+0x100], !P0 ;  /* 0x1540010002239fae */ /* 0x0001e2000c101d78 */
[----:B------:R-:W-:-:S03]  /*1e400*/  ISETP.GE.AND P1, PT, R7, R6, PT ;  /* 0x000000060700720c */ /* 0x000fc60003f26270 */
[----:B0-----:R-:W0:Y:S04]  /*1e410*/  SHFL.IDX PT, R3, R0, 0x3, 0x181f ;  /* 0x00781f0000037f89 */ /* 0x001e2800000e0000 */
[----:B------:R-:W1:Y:S06]  /*1e420*/  SHFL.IDX PT, R2, R5, 0x3, 0x181f ;  /* 0x00781f0005027f89 */ /* 0x000e6c00000e0000 */
[----:B0-----:R-:W-:-:S05]  /*1e430*/  @!P1 LEA R7, P4, R9, R3, 0x1 ;  /* 0x0000000309079211 */ /* 0x001fca00078808ff */
[----:B-1----:R-:W-:Y:S01]  /*1e440*/  @!P1 IMAD.X R8, RZ, RZ, R2, P4 ;  /* 0x000000ffff089224 */ /* 0x002fe200020e0602 */
[----:B------:R-:W-:Y:S01]  /*1e450*/  @!P1 MOV R2, R7 ;  /* 0x0000000700029202 */ /* 0x000fe20000000f00 */
[----:B------:R-:W-:Y:S02]  /*1e460*/  VIADD R7, R4, 0x40 ;  /* 0x0000004004077836 */ /* 0x000fe40000000000 */
[----:B------:R-:W-:-:S05]  /*1e470*/  @!P1 IMAD.MOV.U32 R3, RZ, RZ, R8 ;  /* 0x000000ffff039224 */ /* 0x000fca00078e0008 */
        /* <DEDUP_REMOVED lines=27> */
[----:B------:R-:W1:Y:S04]  /*1e630*/  SHFL.IDX PT, R2, R5, 0x6, 0x181f ;  /* 0x00d81f0005027f89 */ /* 0x000e6800000e0000 */
[----:B------:R-:W2:Y:S02]  /*1e640*/  SHFL.IDX PT, R5, R5, 0x7, 0x181f ;  /* 0x00f81f0005057f89 */ /* 0x000ea400000e0000 */
[----:B0-----:R-:W-:-:S05]  /*1e650*/  @!P1 LEA R7, P4, R9, R3, 0x1 ;  /* 0x0000000309079211 */ /* 0x001fca00078808ff */
[----:B-1----:R-:W-:Y:S01]  /*1e660*/  @!P1 IMAD.X R8, RZ, RZ, R2, P4 ;  /* 0x000000ffff089224 */ /* 0x002fe200020e0602 */
[----:B------:R-:W-:-:S03]  /*1e670*/  @!P1 MOV R2, R7 ;  /* 0x0000000700029202 */ /* 0x000fc60000000f00 */
[----:B------:R-:W-:-:S05]  /*1e680*/  @!P1 IMAD.MOV.U32 R3, RZ, RZ, R8 ;  /* 0x000000ffff039224 */ /* 0x000fca00078e0008 */
[----:B------:R0:W-:Y:S04]  /*1e690*/  @!P1 LDGSTS.E.BYPASS.LTC128B.128 [R35+0xf400], desc[UR56][R2.64], !P3 ;  /* 0x0f40000002239fae */ /* 0x0001e8000d901d78 */
[----:B------:R0:W-:Y:S04]  /*1e6a0*/  @!P1 LDGSTS.E.BYPASS.LTC128B.128 [R35+0x13400], desc[UR56][R2.64+0x80], !P2 ;  /* 0x1340008002239fae */ /* 0x0001e8000d101d78 */
[----:B--2---:R0:W-:Y:S02]  /*1e6b0*/  @!P1 LDGSTS.E.BYPASS.LTC128B.128 [R35+0x17400], desc[UR56][R2.64+0x100], !P0 ;  /* 0x1740010002239fae */ /* 0x0041e4000c101d78 */
.L_x_877:
[----:B0-----:R-:W-:Y:S01]  /*1e6c0*/  VIADD R3, R4, 0x70 ;  /* 0x0000007004037836 */ /* 0x001fe20000000000 */
[----:B------:R-:W-:Y:S04]  /*1e6d0*/  BSSY B0, `(.L_x_740) ;  /* 0x000000b000007945 */ /* 0x000fe80003800000 */
[----:B------:R-:W-:-:S13]  /*1e6e0*/  ISETP.GE.AND P1, PT, R3, R6, PT ;  /* 0x000000060300720c */ /* 0x000fda0003f26270 */
[----:B------:R-:W-:Y:S05]  /*1e6f0*/  @P1 BRA `(.L_x_741) ;  /* 0x0000000000201947 */ /* 0x000fea0003800000 */
[----:B------:R-:W-:-:S04]  /*1e700*/  LEA R2, P1, R9, R14, 0x1 ;  /* 0x0000000e09027211 */ /* 0x000fc800078208ff */
[----:B------:R-:W-:-:S05]  /*1e710*/  IADD3.X R3, RZ, R5, RZ, P1, !PT ;  /* 0x00000005ff037210 */ /* 0x000fca0000ffe4ff */
[----:B------:R-:W-:Y:S01]  /*1e720*/  @!PT LDS RZ, [RZ] ;  /* 0x00000000fffff984 */ /* 0x000fe20000000800 */
[----:B------:R-:W-:Y:S01]  /*1e730*/  @!PT LDS RZ, [RZ] ;  /* 0x00000000fffff984 */ /* 0x000fe20000000800 */
[----:B------:R-:W-:Y:S01]  /*1e740*/  @!PT LDS RZ, [RZ] ;  /* 0x00000000fffff984 */ /* 0x000fe20000000800 */
[----:B------:R0:W-:Y:S04]  /*1e750*/  LDGSTS.E.BYPASS.LTC128B.128 [R35+0xfc00], desc[UR56][R2.64], !P3 ;  /* 0x0fc0000002237fae */ /* 0x0001e8000d901d78 */
[----:B------:R0:W-:Y:S04]  /*1e760*/  LDGSTS.E.BYPASS.LTC128B.128 [R35+0x13c00], desc[UR56][R2.64+0x80], !P2 ;  /* 0x13c0008002237fae */ /* 0x0001e8000d101d78 */
[----:B------:R0:W-:Y:S02]  /*1e770*/  LDGSTS.E.BYPASS.LTC128B.128 [R35+0x17c00], desc[UR56][R2.64+0x100], !P0 ;  /* 0x17c0010002237fae */ /* 0x0001e4000c101d78 */
.L_x_741:
[----:B------:R-:W-:Y:S05]  /*1e780*/  BSYNC B0 ;  /* 0x0000000000007941 */ /* 0x000fea0003800000 */
.L_x_740:
[----:B------:R-:W-:Y:S01]  /*1e790*/  NOP ;  /* 0x0000000000007918 */ /* 0x000fe20000000000 */
[----:B------:R-:W-:-:S13]  /*1e7a0*/  PLOP3.LUT P0, PT, PT, PT, PT, 0x80, 0x0 ;  /* 0x000000000000781c */ /* 0x000fda0003f0f070 */
.L_x_742:
[----:B------:R-:W-:Y:S02]  /*1e7b0*/  PLOP3.LUT P1, PT, P1, P0, PT, 0xa2, 0x0 ;  /* 0x000000000000781c */ /* 0x000fe40000f21472 */
[----:B------:R-:W-:-:S08]  /*1e7c0*/  @P0 R2UR P1, UR4, R22 ;  /* 0x00000000160402ca */ /* 0x000fd00000020000 */
[----:B------:R-:W-:-:S05]  /*1e7d0*/  @P0 PLOP3.LUT P0, PT, P1, PT, PT, 0x80, 0x0 ;  /* 0x000000000000081c */ /* 0x000fca0000f0f070 */
[----:B------:R-:W-:Y:S01]  /*1e7e0*/  @!P1 SYNCS.ARRIVE.TRANS64.RED.A0T1 RZ, [UR4+0x2a800], RZ ;  /* 0x02a800ffffff99a7 */ /* 0x000fe20008200404 */
[----:B------:R-:W-:Y:S07]  /*1e7f0*/  @!P1 ARRIVES.LDGSTSBAR.64.TRANSCNT [UR4+0x2a800] ;  /* 0x02a80000ff0099b0 */ /* 0x000fee0008000a84 */
[----:B------:R-:W-:Y:S05]  /*1e800*/  @P0 BRA.U.ANY `(.L_x_742) ;  /* 0xfffffffd00e80947 */ /* 0x000fea000393ffff */
[----:B0-----:R-:W2:Y:S02]  /*1e810*/  LDL.LU R2, [R1+0x20] ;  /* 0x0000200001027983 */ /* 0x001ea40000300800 */
[----:B--2---:R-:W-:-:S05]  /*1e820*/  VIADD R2, R2, 0x1 ;  /* 0x0000000102027836 */ /* 0x004fca0000000000 */
[----:B------:R0:W-:Y:S01]  /*1e830*/  STL [R1+0x20], R2 ;  /* 0x0000200201007387 */ /* 0x0001e20000100800 */
[----:B------:R-:W-:-:S04]  /*1e840*/  LEA.HI R0, R2, R2, RZ, 0x1 ;  /* 0x0000000202007211 */ /* 0x000fc800078f08ff */
[----:B------:R-:W-:-:S05]  /*1e850*/  LOP3.LUT R0, R0, 0xfffffffe, RZ, 0xc0, !PT ;  /* 0xfffffffe00007812 */ /* 0x000fca00078ec0ff */
[----:B------:R-:W-:-:S05]  /*1e860*/  IMAD.IADD R0, R2, 0x1, -R0 ;  /* 0x0000000102007824 */ /* 0x000fca00078e0a00 */
[----:B------:R-:W-:Y:S01]  /*1e870*/  SHF.L.U32 R3, R0, 0x1f, RZ ;  /* 0x0000001f00037819 */ /* 0x000fe200000006ff */
[----:B------:R-:W-:Y:S01]  /*1e880*/  NOP ;  /* 0x0000000000007918 */ /* 0x000fe20000000000 */
[----:B0-----:R-:W2:Y:S01]  /*1e890*/  LDL.LU R2, [R1+0x18] ;  /* 0x0000180001027983 */ /* 0x001ea20000300800 */
[----:B------:R0:W-:Y:S01]  /*1e8a0*/  SYNCS.ARRIVE.TRANS64.A1T0 RZ, [R22+URZ+0x2a800], RZ ;  /* 0x02a800ff16ff79a7 */ /* 0x0001e2000810003f */
[----:B------:R-:W-:Y:S01]  /*1e8b0*/  BSSY B0, `(.L_x_743) ;  /* 0x0000004000007945 */ /* 0x000fe20003800000 */
[----:B------:R-:W1:Y:S01]  /*1e8c0*/  SYNCS.PHASECHK.TRANS64.TRYWAIT P0, [R22+URZ+0x2a820], R3 ;  /* 0x02a82003160075a7 */ /* 0x000e62000800017f */
[----:B--2---:R-:W-:Y:S02]  /*1e8d0*/  IADD3 R0, R2, -0x2, RZ ;  /* 0xfffffffe02007810 */ /* 0x004fe40007ffe0ff */
[----:B01----:R-:W-:Y:S05]  /*1e8e0*/  @!P0 BRA `(.L_x_744) ;  /* 0x0000004c00188947 */ /* 0x003fea0003800000 */
.L_x_878:
[----:B------:R-:W-:Y:S05]  /*1e8f0*/  BSYNC B0 ;  /* 0x0000000000007941 */ /* 0x000fea0003800000 */
.L_x_743:
[----:B------:R-:W-:Y:S01]  /*1e900*/  ISETP.GE.AND P0, PT, R0, R37, PT ;  /* 0x000000250000720c */ /* 0x000fe20003f06270 */
[----:B------:R-:W-:-:S12]  /*1e910*/  BSSY B0, `(.L_x_745) ;  /* 0x00000fa000007945 */ /* 0x000fd80003800000 */
[----:B------:R-:W-:Y:S05]  /*1e920*/  @!P0 BRA `(.L_x_746) ;  /* 0x0000000c00e08947 */ /* 0x000fea0003800000 */
[----:B------:R-:W-:Y:S01]  /*1e930*/  IMAD.MOV.U32 R10, RZ, RZ, R27 ;  /* 0x000000ffff0a7224 */ /* 0x000fe200078e001b */
[----:B------:R-:W-:Y:S01]  /*1e940*/  MOV R31, R26 ;  /* 0x0000001a001f7202 */ /* 0x000fe20000000f00 */
[----:B------:R-:W-:-:S07]  /*1e950*/  IMAD.MOV.U32 R17, RZ, RZ, R28 ;  /* 0x000000ffff117224 */ /* 0x000fce00078e001c */
.L_x_759:
[----:B------:R-:W2:Y:S01]  /*1e960*/  LDL R2, [R1] ;  /* 0x0000000001027983 */ /* 0x000ea20000100800 */
[----:B------:R-:W1:Y:S03]  /*1e970*/  LDC R8, c[0x0][0x430] ;  /* 0x00010c00ff087b82 */ /* 0x000e660000000800 */
[----:B------:R-:W3:Y:S04]  /*1e980*/  LDL R7, [R1+0x4] ;  /* 0x0000040001077983 */ /* 0x000ee80000100800 */
[----:B------:R-:W4:Y:S01]  /*1e990*/  LDL R6, [R1+0x30] ;  /* 0x0000300001067983 */ /* 0x000f220000100800 */
[----:B0-----:R-:W0:Y:S01]  /*1e9a0*/  S2R R3, SR_TID.X ;  /* 0x0000000000037919 */ /* 0x001e220000002100 */
[----:B------:R-:W0:Y:S01]  /*1e9b0*/  S2R R9, SR_TID.X ;  /* 0x0000000000097919 */ /* 0x000e220000002100 */
[----:B-1----:R-:W-:-:S13]  /*1e9c0*/  ISETP.NE.AND P0, PT, R8, 0x1, PT ;  /* 0x000000010800780c */ /* 0x002fda0003f05270 */
[----:B------:R-:W1:Y:S01]  /*1e9d0*/  @P0 LDC R4, c[0x0][0x434] ;  /* 0x00010d00ff040b82 */ /* 0x000e620000000800 */
[----:B0-----:R-:W-:-:S04]  /*1e9e0*/  LOP3.LUT R3, R3, 0x7f, RZ, 0xc0, !PT ;  /* 0x0000007f03037812 */ /* 0x001fc800078ec0ff */
[----:B------:R-:W-:Y:S01]  /*1e9f0*/  SHF.R.U32.HI R3, RZ, 0x3, R3 ;  /* 0x00000003ff037819 */ /* 0x000fe20000011603 */
[----:B------:R-:W-:-:S05]  /*1ea00*/  IMAD.SHL.U32 R9, R9, 0x10, RZ ;  /* 0x0000001009097824 */ /* 0x000fca00078e00ff */
[----:B------:R-:W-:Y:S02]  /*1ea10*/  LOP3.LUT R9, R3, 0x70, R9, 0xf8, !PT ;  /* 0x0000007003097812 */ /* 0x000fe400078ef809 */
[----:B------:R-:W0:Y:S02]  /*1ea20*/  @P0 LDC R3, c[0x0][0x438] ;  /* 0x00010e00ff030b82 */ /* 0x000e240000000800 */
[----:B------:R-:W-:Y:S01]  /*1ea30*/  ISETP.GT.U32.AND P1, PT, R9, 0x5f, PT ;  /* 0x0000005f0900780c */ /* 0x000fe20003f24070 */
[----:B------:R-:W-:Y:S01]  /*1ea40*/  VIADD R27, R10, 0x1 ;  /* 0x000000010a1b7836 */ /* 0x000fe20000000000 */
[----:B------:R-:W-:Y:S05]  /*1ea50*/  YIELD ;  /* 0x0000000000007946 */ /* 0x000fea0003800000 */
[----:B------:R-:W-:-:S02]  /*1ea60*/  IMAD.MOV.U32 R26, RZ, RZ, R0 ;  /* 0x000000ffff1a7224 */ /* 0x000fc400078e0000 */
[----:B--2---:R-:W-:-:S04]  /*1ea70*/  IMAD R5, R0, 0x60, R2 ;  /* 0x0000006000057824 */ /* 0x004fc800078e0202 */
[----:B------:R-:W-:-:S04]  /*1ea80*/  IMAD.IADD R5, R9, 0x1, R5 ;  /* 0x0000000109057824 */ /* 0x000fc800078e0205 */
[----:B-1----:R-:W-:Y:S01]  /*1ea90*/  @P0 IMAD.HI.U32 R4, R5, R4, RZ ;  /* 0x0000000405040227 */ /* 0x002fe200078e00ff */
[----:B------:R-:W-:-:S04]  /*1eaa0*/  MOV R2, R5 ;  /* 0x0000000500027202 */ /* 0x000fc80000000f00 */
[----:B0-----:R-:W-:-:S05]  /*1eab0*/  @P0 SHF.R.U32.HI R2, RZ, R3, R4 ;  /* 0x00000003ff020219 */ /* 0x001fca0000011604 */
[----:B------:R-:W-:-:S04]  /*1eac0*/  IMAD.MOV R3, RZ, RZ, -R2 ;  /* 0x000000ffff037224 */ /* 0x000fc800078e0a02 */
[----:B------:R-:W-:Y:S02]  /*1ead0*/  IMAD R8, R8, R3, R5 ;  /* 0x0000000308087224 */ /* 0x000fe400078e0205 */
[----:B------:R-:W0:Y:S01]  /*1eae0*/  @!P1 LDC.64 R4, c[0x0][0x428] ;  /* 0x00010a00ff049b82 */ /* 0x000e220000000a00 */
[----:B------:R-:W-:-:S03]  /*1eaf0*/  @!P1 SHF.R.S32.HI R3, RZ, 0x1f, R2 ;  /* 0x0000001fff039819 */ /* 0x000fc60000011402 */
[----:B0-----:R-:W-:-:S04]  /*1eb00*/  @!P1 IMAD.WIDE.U32 R2, R32, R4, R2 ;  /* 0x0000000420029225 */ /* 0x001fc800078e0002 */
[----:B---3--:R-:W-:-:S04]  /*1eb10*/  @!P1 IMAD R4, R7, R4, RZ ;  /* 0x0000000407049224 */ /* 0x008fc800078e02ff */
[----:B------:R-:W-:Y:S02]  /*1eb20*/  @!P1 IMAD R7, R32, R5, R4 ;  /* 0x0000000520079224 */ /* 0x000fe400078e0204 */
[----:B------:R-:W0:Y:S02]  /*1eb30*/  @!P1 LDC.64 R4, c[0x0][0x418] ;  /* 0x00010600ff049b82 */ /* 0x000e240000000a00 */
[----:B------:R-:W-:Y:S01]  /*1eb40*/  @!P1 IMAD.IADD R3, R7, 0x1, R3 ;  /* 0x0000000107039824 */ /* 0x000fe200078e0203 */
[----:B------:R-:W-:Y:S02]  /*1eb50*/  MOV R7, RZ ;  /* 0x000000ff00077202 */ /* 0x000fe40000000f00 */
[----:B0-----:R-:W-:-:S04]  /*1eb60*/  @!P1 LEA R4, P0, R2, R4, 0x2 ;  /* 0x0000000402049211 */ /* 0x001fc800078010ff */
[----:B------:R-:W-:-:S05]  /*1eb70*/  @!P1 LEA.HI.X R5, R2, R5, R3, 0x2, P0 ;  /* 0x0000000502059211 */ /* 0x000fca00000f1403 */
[----:B------:R0:W5:Y:S01]  /*1eb80*/  @!P1 LDG.E R7, desc[UR56][R4.64] ;  /* 0x0000003804079981 */ /* 0x000162000c1e1900 */
[----:B----4-:R-:W-:Y:S02]  /*1eb90*/  ISETP.NE.AND P1, PT, R6, 0x3, PT ;  /* 0x000000030600780c */ /* 0x010fe40003f25270 */
[----:B------:R-:W-:-:S04]  /*1eba0*/  ISETP.NE.AND P0, PT, R27, 0x2, PT ;  /* 0x000000021b00780c */ /* 0x000fc80003f05270 */
[----:B------:R-:W-:Y:S02]  /*1ebb0*/  SEL R28, RZ, 0x1, P0 ;  /* 0x00000001ff1c7807 */ /* 0x000fe40000000000 */
[----:B------:R-:W-:Y:S02]  /*1ebc0*/  SEL R27, R27, RZ, P0 ;  /* 0x000000ff1b1b7207 */ /* 0x000fe40000000000 */
[----:B------:R-:W-:-:S03]  /*1ebd0*/  LOP3.LUT R28, R17, R28, RZ, 0x3c, !PT ;  /* 0x0000001c111c7212 */ /* 0x000fc600078e3cff */
[----:B0-----:R-:W-:Y:S05]  /*1ebe0*/  @!P1 BRA `(.L_x_747) ;  /* 0x0000000000049947 */ /* 0x001fea0003800000 */
[----:B------:R-:W-:Y:S01]  /*1ebf0*/  BPT.TRAP 0x1 ;  /* 0x000000040000795c */ /* 0x000fe20000300000 */
.L_x_747:
[----:B------:R-:W-:Y:S01]  /*1ec00*/  LEA R6, R27, R22, 0x3 ;  /* 0x000000161b067211 */ /* 0x000fe200078e18ff */
[----:B------:R-:W-:Y:S01]  /*1ec10*/  BSSY B1, `(.L_x_748) ;  /* 0x0000004000017945 */ /* 0x000fe20003800000 */
[----:B------:R-:W-:-:S04]  /*1ec20*/  SHF.L.U32 R3, R28, 0x1f, RZ ;  /* 0x0000001f1c037819 */ /* 0x000fc800000006ff */
[----:B------:R-:W0:Y:S02]  /*1ec30*/  SYNCS.PHASECHK.TRANS64.TRYWAIT P0, [R6+URZ+0x2a840], R3 ;  /* 0x02a84003060075a7 */ /* 0x000e24000800017f */
[----:B0-----:R-:W-:Y:S05]  /*1ec40*/  @!P0 BRA `(.L_x_749) ;  /* 0x0000004800548947 */ /* 0x001fea0003800000 */
.L_x_879:
[----:B------:R-:W-:Y:S05]  /*1ec50*/  BSYNC B1 ;  /* 0x0000000000017941 */ /* 0x000fea0003800000 */
.L_x_748:
[----:B------:R-:W2:Y:S01]  /*1ec60*/  LDL R0, [R1+0x38] ;  /* 0x0000380001007983 */ /* 0x000ea20000100800 */
[----:B------:R-:W-:Y:S01]  /*1ec70*/  SHF.R.S32.HI R20, RZ, 0x1f, R8 ;  /* 0x0000001fff147819 */ /* 0x000fe20000011408 */
[----:B------:R-:W-:Y:S01]  /*1ec80*/  ULDC.64 UR4, c[0x0][0x300] ;  /* 0x0000c00000047ab9 */ /* 0x000fe20000000a00 */
[----:B-----5:R-:W-:Y:S01]  /*1ec90*/  SHF.R.S32.HI R21, RZ, 0x1f, R7 ;  /* 0x0000001fff157819 */ /* 0x020fe20000011407 */
[----:B0-----:R-:W-:Y:S01]  /*1eca0*/  IMAD.WIDE.U32 R2, R8, UR4, RZ ;  /* 0x0000000408027c25 */ /* 0x001fe2000f8e00ff */
[----:B------:R-:W-:-:S03]  /*1ecb0*/  ULDC.64 UR6, c[0x0][0x2e8] ;  /* 0x0000ba0000067ab9 */ /* 0x000fc60000000a00 */
[----:B------:R-:W-:Y:S01]  /*1ecc0*/  IMAD R4, R27, 0x4800, R33 ;  /* 0x000048001b047824 */ /* 0x000fe200078e0221 */
[C---:B--2---:R-:W-:Y:S02]  /*1ecd0*/  LOP3.LUT P3, RZ, R0.reuse, 0x4, RZ, 0xc0, !PT ;  /* 0x0000000400ff7812 */ /* 0x044fe4000786c0ff */
[C---:B------:R-:W-:Y:S02]  /*1ece0*/  LOP3.LUT P2, RZ, R0.reuse, 0x2, RZ, 0xc0, !PT ;  /* 0x0000000200ff7812 */ /* 0x040fe4000784c0ff */
[----:B------:R-:W-:Y:S01]  /*1ecf0*/  LOP3.LUT P1, RZ, R0, 0x1, RZ, 0xc0, !PT ;  /* 0x0000000100ff7812 */ /* 0x000fe2000782c0ff */
[----:B------:R-:W-:-:S04]  /*1ed00*/  IMAD R0, R20, UR4, RZ ;  /* 0x0000000414007c24 */ /* 0x000fc8000f8e02ff */
[----:B------:R-:W-:Y:S01]  /*1ed10*/  IMAD R0, R8, UR5, R0 ;  /* 0x0000000508007c24 */ /* 0x000fe2000f8e0200 */
[----:B------:R-:W-:-:S03]  /*1ed20*/  ULDC.64 UR4, c[0x0][0x310] ;  /* 0x0000c40000047ab9 */ /* 0x000fc60000000a00 */
[----:B------:R-:W-:Y:S02]  /*1ed30*/  IMAD.IADD R3, R3, 0x1, R0 ;  /* 0x0000000103037824 */ /* 0x000fe400078e0200 */
[----:B------:R-:W-:Y:S02]  /*1ed40*/  IMAD R0, R21, UR4, RZ ;  /* 0x0000000415007c24 */ /* 0x000fe4000f8e02ff */
[----:B------:R-:W-:-:S04]  /*1ed50*/  IMAD.WIDE.U32 R2, R7, UR4, R2 ;  /* 0x0000000407027c25 */ /* 0x000fc8000f8e0002 */
[----:B------:R-:W-:Y:S01]  /*1ed60*/  IMAD R0, R7, UR5, R0 ;  /* 0x0000000507007c24 */ /* 0x000fe2000f8e0200 */
[----:B------:R-:W-:-:S04]  /*1ed70*/  ULDC.64 UR4, c[0x0][0x308] ;  /* 0x0000c20000047ab9 */ /* 0x000fc80000000a00 */
[----:B------:R-:W-:-:S03]  /*1ed80*/  IADD3 R3, R3, R0, RZ ;  /* 0x0000000003037210 */ /* 0x000fc60007ffe0ff */
[----:B------:R-:W-:Y:S01]  /*1ed90*/  IMAD.WIDE.U32 R2, R18, UR4, R2 ;  /* 0x0000000412027c25 */ /* 0x000fe2000f8e0002 */
[----:B------:R-:W-:-:S03]  /*1eda0*/  UMOV UR4, 0xffffffff ;  /* 0xffffffff00047882 */ /* 0x000fc60000000000 */
[----:B------:R-:W-:Y:S01]  /*1edb0*/  IMAD R5, R18, UR5, R3 ;  /* 0x0000000512057c24 */ /* 0x000fe2000f8e0203 */
[----:B------:R-:W-:-:S04]  /*1edc0*/  LEA R9, P0, R2, UR6, 0x1 ;  /* 0x0000000602097c11 */ /* 0x000fc8000f8008ff */
[----:B------:R-:W-:Y:S01]  /*1edd0*/  LEA.HI.X R5, R2, UR7, R5, 0x1, P0 ;  /* 0x0000000702057c11 */ /* 0x000fe200080f0c05 */
[----:B------:R-:W-:Y:S08]  /*1ede0*/  BRA.DIV UR4, `(.L_x_750) ;  /* 0x0000004a04007947 */ /* 0x000ff0000b800000 */
[----:B------:R-:W0:Y:S01]  /*1edf0*/  S2R R11, SR_TID.X ;  /* 0x00000000000b7919 */ /* 0x000e220000002100 */
[----:B------:R-:W-:Y:S01]  /*1ee00*/  LEA R4, R4, R22, 0x1 ;  /* 0x0000001604047211 */ /* 0x000fe200078e08ff */
[----:B------:R-:W1:Y:S04]  /*1ee10*/  SHFL.IDX PT, R2, R9, RZ, 0x181f ;  /* 0x00181fff09027589 */ /* 0x000e6800000e0000 */
[----:B------:R-:W2:Y:S04]  /*1ee20*/  SHFL.IDX PT, R3, R5, RZ, 0x181f ;  /* 0x00181fff05037589 */ /* 0x000ea800000e0000 */
[----:B------:R-:W-:Y:S01]  /*1ee30*/  SHFL.IDX PT, R34, R5, 0x2, 0x181f ;  /* 0x00581f0005227f89 */ /* 0x000fe200000e0000 */
[----:B0-----:R-:W-:-:S05]  /*1ee40*/  IMAD.SHL.U32 R11, R11, 0x8, RZ ;  /* 0x000000080b0b7824 */ /* 0x001fca00078e00ff */
[----:B------:R-:W-:-:S04]  /*1ee50*/  LOP3.LUT R11, R11, 0x38, RZ, 0xc0, !PT ;  /* 0x000000380b0b7812 */ /* 0x000fc800078ec0ff */
[----:B------:R-:W-:-:S04]  /*1ee60*/  SHF.L.U32 R0, R11, 0x1, RZ ;  /* 0x000000010b007819 */ /* 0x000fc800000006ff */
[----:B-1----:R-:W-:-:S05]  /*1ee70*/  IADD3 R2, P0, R2, R0, RZ ;  /* 0x0000000002027210 */ /* 0x002fca0007f1e0ff */
[----:B--2---:R-:W-:-:S05]  /*1ee80*/  IMAD.X R3, RZ, RZ, R3, P0 ;  /* 0x000000ffff037224 */ /* 0x004fca00000e0603 */
        /* <DEDUP_REMOVED lines=11> */
[----:B0-----:R-:W-:-:S04]  /*1ef40*/  IADD3 R2, P0, R2, R0, RZ ;  /* 0x0000000002027210 */ /* 0x001fc80007f1e0ff */
[----:B------:R-:W-:Y:S02]  /*1ef50*/  IADD3.X R3, RZ, R34, RZ, P0, !PT ;  /* 0x00000022ff037210 */ /* 0x000fe400007fe4ff */
        /* <DEDUP_REMOVED lines=12> */
[----:B0-----:R-:W-:-:S04]  /*1f020*/  IADD3 R2, P0, R2, R0, RZ ;  /* 0x0000000002027210 */ /* 0x001fc80007f1e0ff */
[----:B------:R-:W-:Y:S02]  /*1f030*/  IADD3.X R3, RZ, R34, RZ, P0, !PT ;  /* 0x00000022ff037210 */ /* 0x000fe400007fe4ff */
[----:B------:R0:W1:Y:S04]  /*1f040*/  SHFL.IDX PT, R34, R5, 0x5, 0x181f ;  /* 0x00b81f0005227f89 */ /* 0x00006800000e0000 */
[----:B------:R-:W-:Y:S04]  /*1f050*/  LDGSTS.E.BYPASS.LTC128B.128 [R4+0x1a400], desc[UR56][R2.64], !P3 ;  /* 0x1a40000002047fae */ /* 0x000fe8000d901d78 */
[----:B------:R-:W-:Y:S04]  /*1f060*/  LDGSTS.E.BYPASS.LTC128B.128 [R4+0x1d400], desc[UR56][R2.64+0x80], !P2 ;  /* 0x1d40008002047fae */ /* 0x000fe8000d101d78 */
[----:B------:R2:W-:Y:S04]  /*1f070*/  LDGSTS.E.BYPASS.LTC128B.128 [R4+0x20400], desc[UR56][R2.64+0x100], !P1 ;  /* 0x2040010002047fae */ /* 0x0005e8000c901d78 */
[----:B-12---:R0:W2:Y:S02]  /*1f080*/  SHFL.IDX PT, R2, R9, 0x5, 0x181f ;  /* 0x00b81f0009027f89 */ /* 0x0060a400000e0000 */
.L_x_893:
[----:B--2---:R-:W-:-:S05]  /*1f090*/  IADD3 R2, P0, R2, R0, RZ ;  /* 0x0000000002027210 */ /* 0x004fca0007f1e0ff */
        /* <DEDUP_REMOVED lines=9> */
.L_x_751:
[----:B------:R-:W-:Y:S02]  /*1f130*/  PLOP3.LUT P1, PT, P1, P0, PT, 0xa2, 0x0 ;  /* 0x000000000000781c */ /* 0x000fe40000f21472 */
[----:B------:R-:W-:-:S08]  /*1f140*/  @P0 R2UR P1, UR4, R6 ;  /* 0x00000000060402ca */ /* 0x000fd00000020000 */
[----:B------:R-:W-:-:S05]  /*1f150*/  @P0 PLOP3.LUT P0, PT, P1, PT, PT, 0x80, 0x0 ;  /* 0x000000000000081c */ /* 0x000fca0000f0f070 */
[----:B------:R-:W-:Y:S01]  /*1f160*/  @!P1 SYNCS.ARRIVE.TRANS64.RED.A0T1 RZ, [UR4+0x2a830], RZ ;  /* 0x02a830ffffff99a7 */ /* 0x000fe20008200404 */
[----:B------:R-:W-:Y:S07]  /*1f170*/  @!P1 ARRIVES.LDGSTSBAR.64.TRANSCNT [UR4+0x2a830] ;  /* 0x02a83000ff0099b0 */ /* 0x000fee0008000a84 */
[----:B------:R-:W-:Y:S05]  /*1f180*/  @P0 BRA.U.ANY `(.L_x_751) ;  /* 0xfffffffd00e80947 */ /* 0x000fea000393ffff */
[----:B------:R-:W-:Y:S01]  /*1f190*/  NOP ;  /* 0x0000000000007918 */ /* 0x000fe20000000000 */
[----:B-1----:R-:W2:Y:S02]  /*1f1a0*/  LDL R2, [R1+0x30] ;  /* 0x0000300001027983 */ /* 0x002ea40000100800 */
[----:B--2---:R-:W-:-:S13]  /*1f1b0*/  ISETP.NE.AND P2, PT, R2, 0x3, PT ;  /* 0x000000030200780c */ /* 0x004fda0003f45270 */
[----:B------:R-:W-:Y:S05]  /*1f1c0*/  @!P2 BRA `(.L_x_752) ;  /* 0x000000000004a947 */ /* 0x000fea0003800000 */
[----:B------:R-:W-:Y:S01]  /*1f1d0*/  BPT.TRAP 0x1 ;  /* 0x000000040000795c */ /* 0x000fe20000300000 */
.L_x_752:
[----:B------:R1:W-:Y:S01]  /*1f1e0*/  SYNCS.ARRIVE.TRANS64.A1T0 RZ, [R6+URZ+0x2a830], RZ ;  /* 0x02a830ff06ff79a7 */ /* 0x0003e2000810003f */
[----:B------:R-:W-:Y:S05]  /*1f1f0*/  @!P2 BRA `(.L_x_753) ;  /* 0x000000000004a947 */ /* 0x000fea0003800000 */
[----:B------:R-:W-:Y:S01]  /*1f200*/  BPT.TRAP 0x1 ;  /* 0x000000040000795c */ /* 0x000fe20000300000 */
.L_x_753:
[----:B------:R-:W-:Y:S01]  /*1f210*/  SHF.L.U32 R2, R17, 0x1f, RZ ;  /* 0x0000001f11027819 */ /* 0x000fe200000006ff */
[----:B------:R-:W-:Y:S01]  /*1f220*/  BSSY B1, `(.L_x_754) ;  /* 0x0000004000017945 */ /* 0x000fe20003800000 */
[----:B0-----:R-:W-:-:S04]  /*1f230*/  LEA R5, R10, R22, 0x3 ;  /* 0x000000160a057211 */ /* 0x001fc800078e18ff */
[----:B------:R-:W0:Y:S02]  /*1f240*/  SYNCS.PHASECHK.TRANS64.TRYWAIT P0, [R5+URZ+0x2a860], R2 ;  /* 0x02a86002050075a7 */ /* 0x000e24000800017f */
[----:B0-----:R-:W-:Y:S05]  /*1f250*/  @!P0 BRA `(.L_x_755) ;  /* 0x0000004800c08947 */ /* 0x001fea0003800000 */
.L_x_894:
[----:B------:R-:W-:Y:S05]  /*1f260*/  BSYNC B1 ;  /* 0x0000000000017941 */ /* 0x000fea0003800000 */
.L_x_754:
[----:B------:R-:W2:Y:S01]  /*1f270*/  S2R R3, SR_TID.X ;  /* 0x0000000000037919 */ /* 0x000ea20000002100 */
[----:B------:R-:W-:Y:S01]  /*1f280*/  UMOV UR4, 0xffffffff ;  /* 0xffffffff00047882 */ /* 0x000fe20000000000 */
[----:B-1----:R-:W-:Y:S01]  /*1f290*/  IMAD R6, R31, -0x60, R36 ;  /* 0xffffffa01f067824 */ /* 0x002fe200078e0224 */
[----:B------:R-:W-:Y:S01]  /*1f2a0*/  LOP3.LUT P0, RZ, R29, 0x2, RZ, 0xc0, !PT ;  /* 0x000000021dff7812 */ /* 0x000fe2000780c0ff */
[----:B------:R-:W-:Y:S01]  /*1f2b0*/  IMAD R4, R10, 0x3000, R33 ;  /* 0x000030000a047824 */ /* 0x000fe200078e0221 */
[----:B--2---:R-:W-:-:S04]  /*1f2c0*/  LOP3.LUT R3, R3, 0x7f, RZ, 0xc0, !PT ;  /* 0x0000007f03037812 */ /* 0x004fc800078ec0ff */
[----:B------:R-:W-:-:S05]  /*1f2d0*/  SHF.R.U32.HI R3, RZ, 0x3, R3 ;  /* 0x00000003ff037819 */ /* 0x000fca0000011603 */
[----:B------:R-:W-:Y:S01]  /*1f2e0*/  IMAD.IADD R6, R6, 0x1, -R3 ;  /* 0x0000000106067824 */ /* 0x000fe200078e0a03 */
[----:B------:R-:W-:Y:S06]  /*1f2f0*/  BRA.DIV UR4, `(.L_x_756) ;  /* 0x0000004a04ac7947 */ /* 0x000fec000b800000 */
[----:B0-----:R-:W0:Y:S01]  /*1f300*/  SHFL.IDX PT, R2, R23, RZ, 0x181f ;  /* 0x00181fff17027589 */ /* 0x001e2200000e0000 */
[----:B------:R-:W-:-:S03]  /*1f310*/  IMAD R4, R4, 0x2, R22 ;  /* 0x0000000204047824 */ /* 0x000fc600078e0216 */
[----:B------:R-:W1:Y:S01]  /*1f320*/  SHFL.IDX PT, R3, R24, RZ, 0x181f ;  /* 0x00181fff18037589 */ /* 0x000e6200000e0000 */
[----:B0-----:R-:W-:-:S04]  /*1f330*/  IADD3 R2, P1, R2, R0, RZ ;  /* 0x0000000002027210 */ /* 0x001fc80007f3e0ff */
[----:B-1----:R-:W-:Y:S02]  /*1f340*/  IADD3.X R3, RZ, R3, RZ, P1, !PT ;  /* 0x00000003ff037210 */ /* 0x002fe40000ffe4ff */
[----:B------:R-:W-:-:S04]  /*1f350*/  LOP3.LUT P1, RZ, R29, 0x1, RZ, 0xc0, !PT ;  /* 0x000000011dff7812 */ /* 0x000fc8000782c0ff */
[----:B------:R-:W-:-:S13]  /*1f360*/  ISETP.LT.OR P2, PT, R6, 0x1, !P1 ;  /* 0x000000010600780c */ /* 0x000fda0004f41670 */
[----:B------:R-:W-:Y:S01]  /*1f370*/  @!PT LDS RZ, [RZ] ;  /* 0x00000000fffff984 */ /* 0x000fe20000000800 */
        /* <DEDUP_REMOVED lines=33> */
[----:B------:R-:W-:Y:S01]  /*1f590*/  LDGSTS.E.BYPASS.LTC128B.128 [R4+0x2400], desc[UR56][R2.64], !P2 ;  /* 0x0240000002047fae */ /* 0x000fe2000d101d78 */
[----:B------:R-:W-:-:S13]  /*1f5a0*/  ISETP.LT.OR P2, PT, R6, 0x41, !P0 ;  /* 0x000000410600780c */ /* 0x000fda0004741670 */
[----:B------:R0:W-:Y:S04]  /*1f5b0*/  LDGSTS.E.BYPASS.LTC128B.128 [R4+0x5400], desc[UR56][R2.64+0x80], !P2 ;  /* 0x0540008002047fae */ /* 0x0001e8000d101d78 */
[----:B0-2---:R0:W1:Y:S02]  /*1f5c0*/  SHFL.IDX PT, R2, R23, 0x5, 0x181f ;  /* 0x00b81f0017027f89 */ /* 0x00506400000e0000 */
.L_x_908:
[C---:B------:R-:W-:Y:S01]  /*1f5d0*/  ISETP.LT.OR P1, PT, R6.reuse, 0x51, !P1 ;  /* 0x000000510600780c */ /* 0x040fe20004f21670 */
[----:B------:R-:W-:Y:S01]  /*1f5e0*/  ULDC.64 UR4, c[0x0][0x328] ;  /* 0x0000ca0000047ab9 */ /* 0x000fe20000000a00 */
[----:B------:R-:W-:Y:S01]  /*1f5f0*/  ISETP.LT.OR P0, PT, R6, 0x51, !P0 ;  /* 0x000000510600780c */ /* 0x000fe20004701670 */
[----:B------:R-:W-:Y:S01]  /*1f600*/  IMAD R9, R20, UR4, RZ ;  /* 0x0000000414097c24 */ /* 0x000fe2000f8e02ff */
[----:B-1----:R-:W-:-:S03]  /*1f610*/  IADD3 R2, P2, R2, R0, RZ ;  /* 0x0000000002027210 */ /* 0x002fc60007f5e0ff */
[----:B------:R-:W-:Y:S01]  /*1f620*/  IMAD R9, R8, UR5, R9 ;  /* 0x0000000508097c24 */ /* 0x000fe2000f8e0209 */
[----:B------:R-:W-:-:S05]  /*1f630*/  IADD3.X R3, RZ, R24, RZ, P2, !PT ;  /* 0x00000018ff037210 */ /* 0x000fca00017fe4ff */
[----:B------:R-:W-:Y:S01]  /*1f640*/  @!PT LDS RZ, [RZ] ;  /* 0x00000000fffff984 */ /* 0x000fe20000000800 */
[----:B------:R-:W-:Y:S01]  /*1f650*/  @!PT LDS RZ, [RZ] ;  /* 0x00000000fffff984 */ /* 0x000fe20000000800 */
[----:B------:R-:W-:Y:S01]  /*1f660*/  @!PT LDS RZ, [RZ] ;  /* 0x00000000fffff984 */ /* 0x000fe20000000800 */
[----:B------:R-:W-:Y:S04]  /*1f670*/  LDGSTS.E.BYPASS.LTC128B.128 [R4+0x2c00], desc[UR56][R2.64], !P1 ;  /* 0x02c0000002047fae */ /* 0x000fe8000c901d78 */
[----:B------:R1:W-:Y:S01]  /*1f680*/  LDGSTS.E.BYPASS.LTC128B.128 [R4+0x5c00], desc[UR56][R2.64+0x80], !P0 ;  /* 0x05c0008002047fae */ /* 0x0003e2000c101d78 */
[----:B------:R-:W-:Y:S01]  /*1f690*/  PLOP3.LUT P0, PT, PT, PT, PT, 0x80, 0x0 ;  /* 0x000000000000781c */ /* 0x000fe20003f0f070 */
[----:B------:R-:W-:Y:S01]  /*1f6a0*/  NOP ;  /* 0x0000000000007918 */ /* 0x000fe20000000000 */
[----:B-1----:R-:W-:Y:S01]  /*1f6b0*/  IMAD.WIDE.U32 R2, R8, UR4, RZ ;  /* 0x0000000408027c25 */ /* 0x002fe2000f8e00ff */
[----:B------:R-:W-:-:S03]  /*1f6c0*/  ULDC.64 UR4, c[0x0][0x338] ;  /* 0x0000ce0000047ab9 */ /* 0x000fc60000000a00 */
[----:B------:R-:W-:Y:S02]  /*1f6d0*/  IMAD.IADD R3, R3, 0x1, R9 ;  /* 0x0000000103037824 */ /* 0x000fe400078e0209 */
[----:B------:R-:W-:Y:S02]  /*1f6e0*/  IMAD R0, R21, UR4, RZ ;  /* 0x0000000415007c24 */ /* 0x000fe4000f8e02ff */
[----:B------:R-:W-:-:S04]  /*1f6f0*/  IMAD.WIDE.U32 R2, R7, UR4, R2 ;  /* 0x0000000407027c25 */ /* 0x000fc8000f8e0002 */
[----:B------:R-:W-:-:S05]  /*1f700*/  IMAD R9, R7, UR5, R0 ;  /* 0x0000000507097c24 */ /* 0x000fca000f8e0200 */
[----:B------:R-:W-:-:S07]  /*1f710*/  IADD3 R9, R3, R9, RZ ;  /* 0x0000000903097210 */ /* 0x000fce0007ffe0ff */
.L_x_757:
        /* <DEDUP_REMOVED lines=11> */
.L_x_758:
[----:B------:R-:W-:Y:S01]  /*1f7d0*/  IMAD.MOV.U32 R3, RZ, RZ, R9 ;  /* 0x000000ffff037224 */ /* 0x000fe200078e0009 */
[----:B------:R-:W-:Y:S01]  /*1f7e0*/  ULDC.64 UR4, c[0x0][0x330] ;  /* 0x0000cc0000047ab9 */ /* 0x000fe20000000a00 */
[----:B------:R-:W-:Y:S01]  /*1f7f0*/  ULDC.64 UR6, c[0x0][0x318] ;  /* 0x0000c60000067ab9 */ /* 0x000fe20000000a00 */
[----:B------:R1:W-:Y:S01]  /*1f800*/  SYNCS.ARRIVE.TRANS64.A1T0 RZ, [R5+URZ+0x2a850], RZ ;  /* 0x02a850ff05ff79a7 */ /* 0x0003e2000810003f */
[----:B------:R-:W-:Y:S01]  /*1f810*/  IMAD.WIDE.U32 R2, R18, UR4, R2 ;  /* 0x0000000412027c25 */ /* 0x000fe2000f8e0002 */
[----:B------:R-:W-:Y:S02]  /*1f820*/  IADD3 R0, R26, -0x1, RZ ;  /* 0xffffffff1a007810 */ /* 0x000fe40007ffe0ff */
[----:B------:R-:W-:Y:S01]  /*1f830*/  MOV R17, R28 ;  /* 0x0000001c00117202 */ /* 0x000fe20000000f00 */
[----:B------:R-:W-:Y:S01]  /*1f840*/  IMAD R3, R18, UR5, R3 ;  /* 0x0000000512037c24 */ /* 0x000fe2000f8e0203 */
[----:B0-----:R-:W-:Y:S01]  /*1f850*/  LEA R23, P0, R2, UR6, 0x1 ;  /* 0x0000000602177c11 */ /* 0x001fe2000f8008ff */
[----:B------:R-:W-:-:S02]  /*1f860*/  IMAD.MOV.U32 R10, RZ, RZ, R27 ;  /* 0x000000ffff0a7224 */ /* 0x000fc400078e001b */
[----:B------:R-:W-:Y:S01]  /*1f870*/  IMAD.MOV.U32 R31, RZ, RZ, R26 ;  /* 0x000000ffff1f7224 */ /* 0x000fe200078e001a */
[----:B------:R-:W-:Y:S02]  /*1f880*/  LEA.HI.X R24, R2, UR7, R3, 0x1, P0 ;  /* 0x0000000702187c11 */ /* 0x000fe400080f0c03 */
[----:B------:R-:W-:-:S13]  /*1f890*/  ISETP.GT.AND P0, PT, R26, R37, PT ;  /* 0x000000251a00720c */ /* 0x000fda0003f04270 */
[----:B-1----:R-:W-:Y:S05]  /*1f8a0*/  @P0 BRA `(.L_x_759) ;  /* 0xfffffff0002c0947 */ /* 0x002fea000383ffff */
.L_x_746:
[----:B------:R-:W-:Y:S05]  /*1f8b0*/  BSYNC B0 ;  /* 0x0000000000007941 */ /* 0x000fea0003800000 */
.L_x_745:
        /* <DEDUP_REMOVED lines=11> */
[----:B0-----:R-:W2:Y:S01]  /*1f970*/  @P0 ATOMG.E.ADD.STRONG.GPU PT, R3, desc[UR56][R2.64], R5 ;  /* 0x00000005020309a8 */ /* 0x001ea200081ee1f8 */
[----:B------:R-:W0:Y:S02]  /*1f980*/  S2R R4, SR_LTMASK ;  /* 0x0000000000047919 */ /* 0x000e240000003900 */
[----:B0-----:R-:W-:-:S04]  /*1f990*/  LOP3.LUT R4, R4, UR4, RZ, 0xc0, !PT ;  /* 0x0000000404047c12 */ /* 0x001fc8000f8ec0ff */
[----:B------:R-:W0:Y:S01]  /*1f9a0*/  POPC R7, R4 ;  /* 0x0000000400077309 */ /* 0x000e220000000000 */
[----:B--2---:R-:W0:Y:S02]  /*1f9b0*/  SHFL.IDX PT, R0, R3, R0, 0x1f ;  /* 0x00001f0003007589 */ /* 0x004e2400000e0000 */
[----:B0-----:R-:W-:-:S07]  /*1f9c0*/  IADD3 R16, R0, UR38, R7 ;  /* 0x0000002600107c10 */ /* 0x001fce000fffe007 */
.L_x_761:
[----:B------:R-:W-:Y:S05]  /*1f9d0*/  BSYNC B0 ;  /* 0x0000000000007941 */ /* 0x000fea0003800000 */
.L_x_760:
[----:B------:R-:W2:Y:S02]  /*1f9e0*/  LDL R0, [R1+0x30] ;  /* 0x0000300001007983 */ /* 0x000ea40000100800 */
[----:B--2---:R-:W-:-:S13]  /*1f9f0*/  ISETP.NE.AND P0, PT, R0, 0x3, PT ;  /* 0x000000030000780c */ /* 0x004fda0003f05270 */
[----:B------:R-:W-:Y:S05]  /*1fa00*/  @!P0 BRA `(.L_x_762) ;  /* 0x0000000000048947 */ /* 0x000fea0003800000 */
[----:B------:R-:W-:Y:S01]  /*1fa10*/  BPT.TRAP 0x1 ;  /* 0x000000040000795c */ /* 0x000fe20000300000 */
.L_x_762:
[----:B------:R-:W-:Y:S01]  /*1fa20*/  LEA R0, R27, R22, 0x3 ;  /* 0x000000161b007211 */ /* 0x000fe200078e18ff */
[----:B------:R-:W-:Y:S01]  /*1fa30*/  BSSY B0, `(.L_x_763) ;  /* 0x0000005000007945 */ /* 0x000fe20003800000 */
[----:B0-----:R-:W-:Y:S01]  /*1fa40*/  SHF.L.U32 R3, R28, 0x1f, RZ ;  /* 0x0000001f1c037819 */ /* 0x001fe200000006ff */
[----:B------:R-:W-:-:S03]  /*1fa50*/  IMAD R6, R26, -0x60, R36 ;  /* 0xffffffa01a067824 */ /* 0x000fc600078e0224 */
[----:B------:R-:W0:Y:S02]  /*1fa60*/  SYNCS.PHASECHK.TRANS64.TRYWAIT P0, [R0+URZ+0x2a860], R3 ;  /* 0x02a86003000075a7 */ /* 0x000e24000800017f */
[----:B0-----:R-:W-:Y:S05]  /*1fa70*/  @!P0 BRA `(.L_x_764) ;  /* 0x0000004800bc8947 */ /* 0x001fea0003800000 */
.L_x_909:
[----:B------:R-:W-:Y:S05]  /*1fa80*/  BSYNC B0 ;  /* 0x0000000000007941 */ /* 0x000fea0003800000 */
.L_x_763:
        /* <DEDUP_REMOVED lines=8> */
[C---:B------:R-:W-:Y:S01]  /*1fb10*/  LOP3.LUT R2, R29.reuse, 0x1, RZ, 0xc0, !PT ;  /* 0x000000011d027812 */ /* 0x040fe200078ec0ff */
[----:B------:R-:W-:Y:S01]  /*1fb20*/  IMAD R4, R4, 0x2, R22 ;  /* 0x0000000204047824 */ /* 0x000fe200078e0216 */
[----:B------:R-:W-:Y:S01]  /*1fb30*/  LOP3.LUT P0, RZ, R29, 0x2, RZ, 0xc0, !PT ;  /* 0x000000021dff7812 */ /* 0x000fe2000780c0ff */
[----:B------:R-:W2:Y:S01]  /*1fb40*/  SHFL.IDX PT, R14, R23, RZ, 0x181f ;  /* 0x00181fff170e7589 */ /* 0x000ea200000e0000 */
[----:B------:R-:W-:Y:S02]  /*1fb50*/  ISETP.NE.U32.AND P1, PT, R2, 0x1, PT ;  /* 0x000000010200780c */ /* 0x000fe40003f25070 */
[C---:B------:R-:W-:Y:S01]  /*1fb60*/  ISETP.LT.OR P3, PT, R6.reuse, 0x1, !P0 ;  /* 0x000000010600780c */ /* 0x040fe20004761670 */
[----:B0-----:R-:W0:Y:S01]  /*1fb70*/  SHFL.IDX PT, R3, R24, RZ, 0x181f ;  /* 0x00181fff18037589 */ /* 0x001e2200000e0000 */
[----:B------:R-:W-:-:S03]  /*1fb80*/  ISETP.LT.OR P2, PT, R6, 0x1, P1 ;  /* 0x000000010600780c */ /* 0x000fc60000f41670 */
[----:B------:R-:W-:Y:S04]  /*1fb90*/  SHFL.IDX PT, R8, R24, 0x1, 0x181f ;  /* 0x00381f0018087f89 */ /* 0x000fe800000e0000 */
[----:B------:R-:W-:Y:S01]  /*1fba0*/  SHFL.IDX PT, R10, R23, 0x2, 0x181f ;  /* 0x00581f00170a7f89 */ /* 0x000fe200000e0000 */
[----:B-1----:R-:W-:-:S04]  /*1fbb0*/  SHF.L.U32 R7, R7, 0x3, RZ ;  /* 0x0000000307077819 */ /* 0x002fc800000006ff */
[----:B------:R-:W-:-:S05]  /*1fbc0*/  LOP3.LUT R7, R7, 0x38, RZ, 0xc0, !PT ;  /* 0x0000003807077812 */ /* 0x000fca00078ec0ff */
[----:B------:R-:W-:Y:S02]  /*1fbd0*/  IMAD.SHL.U32 R5, R7, 0x2, RZ ;  /* 0x0000000207057824 */ /* 0x000fe400078e00ff */
        /* <DEDUP_REMOVED lines=9> */
[----:B------:R-:W0:Y:S02]  /*1fc70*/  SHFL.IDX PT, R14, R23, 0x3, 0x181f ;  /* 0x00781f00170e7f89 */ /* 0x000e2400000e0000 */
[----:B------:R-:W-:Y:S02]  /*1fc80*/  IADD3.X R3, RZ, R8, RZ, P4, !PT ;  /* 0x00000008ff037210 */ /* 0x000fe400027fe4ff */
        /* <DEDUP_REMOVED lines=15> */
[----:B------:R0:W0:Y:S01]  /*1fd80*/  SHFL.IDX PT, R14, R23, 0x5, 0x181f ;  /* 0x00b81f00170e7f89 */ /* 0x00002200000e0000 */
[----:B-1----:R-:W-:-:S05]  /*1fd90*/  IADD3.X R3, RZ, R8, RZ, P4, !PT ;  /* 0x00000008ff037210 */ /* 0x002fca00027fe4ff */
        /* <DEDUP_REMOVED lines=8> */
.L_x_923:
[C---:B------:R-:W-:Y:S02]  /*1fe20*/  ISETP.LT.OR P1, PT, R6.reuse, 0x51, P1 ;  /* 0x000000510600780c */ /* 0x040fe40000f21670 */
[----:B------:R-:W-:Y:S02]  /*1fe30*/  ISETP.LT.OR P0, PT, R6, 0x51, !P0 ;  /* 0x000000510600780c */ /* 0x000fe40004701670 */
[----:B-1----:R-:W-:-:S04]  /*1fe40*/  IADD3 R2, P2, R14, R5, RZ ;  /* 0x000000050e027210 */ /* 0x002fc80007f5e0ff */
[----:B------:R-:W-:-:S05]  /*1fe50*/  IADD3.X R3, RZ, R24, RZ, P2, !PT ;  /* 0x00000018ff037210 */ /* 0x000fca00017fe4ff */
[----:B------:R-:W-:Y:S01]  /*1fe60*/  @!PT LDS RZ, [RZ] ;  /* 0x00000000fffff984 */ /* 0x000fe20000000800 */
[----:B------:R-:W-:Y:S01]  /*1fe70*/  @!PT LDS RZ, [RZ] ;  /* 0x00000000fffff984 */ /* 0x000fe20000000800 */
[----:B------:R-:W-:Y:S01]  /*1fe80*/  @!PT LDS RZ, [RZ] ;  /* 0x00000000fffff984 */ /* 0x000fe20000000800 */
[----:B------:R0:W-:Y:S04]  /*1fe90*/  LDGSTS.E.BYPASS.LTC128B.128 [R4+0x2c00], desc[UR56][R2.64], !P1 ;  /* 0x02c0000002047fae */ /* 0x0001e8000c901d78 */
[----:B------:R0:W-:Y:S01]  /*1fea0*/  LDGSTS.E.BYPASS.LTC128B.128 [R4+0x5c00], desc[UR56][R2.64+0x80], !P0 ;  /* 0x05c0008002047fae */ /* 0x0001e2000c101d78 */
[----:B------:R-:W-:Y:S01]  /*1feb0*/  PLOP3.LUT P0, PT, PT, PT, PT, 0x80, 0x0 ;  /* 0x000000000000781c */ /* 0x000fe20003f0f070 */
[----:B------:R-:W-:-:S12]  /*1fec0*/  NOP ;  /* 0x0000000000007918 */ /* 0x000fd80000000000 */
.L_x_766:
[----:B------:R-:W-:Y:S02]  /*1fed0*/  PLOP3.LUT P1, PT, P1, P0, PT, 0xa2, 0x0 ;  /* 0x000000000000781c */ /* 0x000fe40000f21472 */
[----:B------:R-:W-:-:S08]  /*1fee0*/  @P0 R2UR P1, UR4, R0 ;  /* 0x00000000000402ca */ /* 0x000fd00000020000 */
[----:B------:R-:W-:-:S05]  /*1fef0*/  @P0 PLOP3.LUT P0, PT, P1, PT, PT, 0x80, 0x0 ;  /* 0x000000000000081c */ /* 0x000fca0000f0f070 */
[----:B------:R-:W-:Y:S01]  /*1ff00*/  @!P1 SYNCS.ARRIVE.TRANS64.RED.A0T1 RZ, [UR4+0x2a850], RZ ;  /* 0x02a850ffffff99a7 */ /* 0x000fe20008200404 */
[----:B------:R-:W-:Y:S07]  /*1ff10*/  @!P1 ARRIVES.LDGSTSBAR.64.TRANSCNT [UR4+0x2a850] ;  /* 0x02a85000ff0099b0 */ /* 0x000fee0008000a84 */
[----:B------:R-:W-:Y:S05]  /*1ff20*/  @P0 BRA.U.ANY `(.L_x_766) ;  /* 0xfffffffd00e80947 */ /* 0x000fea000393ffff */
[----:B------:R-:W-:Y:S01]  /*1ff30*/  NOP ;  /* 0x0000000000007918 */ /* 0x000fe20000000000 */
[----:B0-----:R-:W2:Y:S02]  /*1ff40*/  LDL.LU R2, [R1+0x30] ;  /* 0x0000300001027983 */ /* 0x001ea40000300800 */
[----:B--2---:R-:W-:-:S13]  /*1ff50*/  ISETP.NE.AND P2, PT, R2, 0x3, PT ;  /* 0x000000030200780c */ /* 0x004fda0003f45270 */
[----:B------:R-:W-:Y:S05]  /*1ff60*/  @!P2 BRA `(.L_x_767) ;  /* 0x000000000004a947 */ /* 0x000fea0003800000 */
[----:B------:R-:W-:Y:S01]  /*1ff70*/  BPT.TRAP 0x1 ;  /* 0x000000040000795c */ /* 0x000fe20000300000 */
.L_x_767:
[----:B------:R0:W-:Y:S01]  /*1ff80*/  SYNCS.ARRIVE.TRANS64.A1T0 RZ, [R0+URZ+0x2a850], RZ ;  /* 0x02a850ff00ff79a7 */ /* 0x0001e2000810003f */
[----:B------:R-:W-:-:S05]  /*1ff90*/  VIADD R27, R27, 0x1 ;  /* 0x000000011b1b7836 */ /* 0x000fca0000000000 */
[----:B------:R-:W-:-:S04]  /*1ffa0*/  ISETP.NE.AND P0, PT, R27, 0x2, PT ;  /* 0x000000021b00780c */ /* 0x000fc80003f05270 */
[----:B------:R-:W-:Y:S02]  /*1ffb0*/  SEL R3, RZ, 0x1, P0 ;  /* 0x00000001ff037807 */ /* 0x000fe40000000000 */
[----:B------:R-:W-:Y:S02]  /*1ffc0*/  SEL R27, R27, RZ, P0 ;  /* 0x000000ff1b1b7207 */ /* 0x000fe40000000000 */
[----:B0-----:R-:W-:-:S07]  /*1ffd0*/  LOP3.LUT R28, R28, R3, RZ, 0x3c, !PT ;  /* 0x000000031c1c7212 */ /* 0x001fce00078e3cff */
.L_x_724:
[----:B------:R-:W-:Y:S05]  /*1ffe0*/  BSYNC B7 ;  /* 0x0000000000077941 */ /* 0x000fea0003800000 */
.L_x_722:
[----:B------:R-:W2:Y:S02]  /*1fff0*/  LDL R0, [R1+0x38] ;  /* 0x0000380001007983 */ /* 0x000ea40000100800 */
[----:B--2---:R-:W-:-:S13]  /*20000*/  LOP3.LUT P0, RZ, R0, 0x20, RZ, 0xc0, !PT ;  /* 0x0000002000ff7812 */ /* 0x004fda000780c0ff */
[----:B------:R-:W-:Y:S05]  /*20010*/  @!P0 BRA `(.L_x_768) ;  /* 0x0000000000248947 */ /* 0x000fea0003800000 */
[----:B------:R-:W-:Y:S05]  /*20020*/  WARPSYNC.ALL ;  /* 0x0000000000007948 */ /* 0x000fea0003800000 */
[----:B------:R-:W1:Y:S08]  /*20030*/  S2UR UR5, SR_CgaCtaId ;  /* 0x00000000000579c3 */ /* 0x000e700000008800 */
[----:B------:R-:W-:Y:S06]  /*20040*/  BAR.SYNC.DEFER_BLOCKING 0x5, 0x180 ;  /* 0x0146000000007b1d */ /* 0x000fec0000010000 */
[----:B------:R-:W-:-:S02]  /*20050*/  UMOV UR4, 0x400 ;  /* 0x0000040000047882 */ /* 0x000fc40000000000 */
[----:B-1----:R-:W-:-:S06]  /*20060*/  ULEA UR4, UR5, UR4, 0x18 ;  /* 0x0000000405047291 */ /* 0x002fcc000f8ec03f */
[----:B0-----:R-:W-:-:S05]  /*20070*/  MOV R22, UR4 ;  /* 0x0000000400167c02 */ /* 0x001fca0008000f00 */
[----:B------:R2:W3:Y:S01]  /*20080*/  LDS.128 R16, [R22+0x2a8d0] ;  /* 0x02a8d00016107984 */ /* 0x0004e20000000c00 */
[----:B------:R-:W-:Y:S06]  /*20090*/  BAR.ARV 0x4, 0x180 ;  /* 0x0106000000007b1d */ /* 0x000fec0000002000 */
[----:B------:R-:W-:Y:S05]  /*200a0*/  BRA `(.L_x_769) ;  /* 0x0000000800d07947 */ /* 0x000fea0003800000 */
.L_x_768:
[----:B------:R-:W1:Y:S01]  /*200b0*/  S2R R9, SR_TID.X ;  /* 0x0000000000097919 */ /* 0x000e620000002100 */
[----:B------:R-:W-:Y:S01]  /*200c0*/  UMOV UR4, 0xffffffff ;  /* 0xffffffff00047882 */ /* 0x000fe20000000000 */
[----:B-1----:R-:W-:-:S04]  /*200d0*/  LOP3.LUT R9, R9, 0x1f, RZ, 0xc0, !PT ;  /* 0x0000001f09097812 */ /* 0x002fc800078ec0ff */
[----:B------:R-:W-:Y:S01]  /*200e0*/  ISETP.NE.AND P0, PT, R9, 0x1f, PT ;  /* 0x0000001f0900780c */ /* 0x000fe20003f05270 */
[----:B------:R-:W-:-:S12]  /*200f0*/  BRA.DIV UR4, `(.L_x_770) ;  /* 0x0000004e041c7947 */ /* 0x000fd8000b800000 */
[----:B0-----:R-:W-:Y:S01]  /*20100*/  IMAD.IADD R7, R19, 0x1, R9 ;  /* 0x0000000113077824 */ /* 0x001fe200078e0209 */
[----:B------:R-:W-:-:S04]  /*20110*/  ULDC UR4, c[0x0][0xc3c] ;  /* 0x00030f0000047ab9 */ /* 0x000fc80000000800 */
[----:B------:R-:W-:-:S13]  /*20120*/  ISETP.GE.OR P1, PT, R7, UR4, !P0 ;  /* 0x0000000407007c0c */ /* 0x000fda000c726670 */
[----:B------:R-:W0:Y:S08]  /*20130*/  @!P1 LDC.64 R2, c[0x0][0xc80] ;  /* 0x00032000ff029b82 */ /* 0x000e300000000a00 */
[----:B------:R-:W1:Y:S01]  /*20140*/  @!P1 LDC.64 R4, c[0x0][0xc78] ;  /* 0x00031e00ff049b82 */ /* 0x000e620000000a00 */
[----:B0-----:R-:W-:-:S05]  /*20150*/  @!P1 IMAD.WIDE R2, R7, 0x4, R2 ;  /* 0x0000000407029825 */ /* 0x001fca00078e0202 */
[----:B------:R1:W2:Y:S02]  /*20160*/  @!P1 LDG.E R6, desc[UR56][R2.64] ;  /* 0x0000003802069981 */ /* 0x0002a4000c1e1900 */
[----:B-1----:R-:W-:-:S05]  /*20170*/  @!P1 IMAD.WIDE R2, R7, 0x4, R4 ;  /* 0x0000000407029825 */ /* 0x002fca00078e0204 */
[----:B------:R-:W3:Y:S01]  /*20180*/  @!P1 LDG.E R5, desc[UR56][R2.64] ;  /* 0x0000003802059981 */ /* 0x000ee2000c1e1900 */
[----:B------:R-:W-:Y:S02]  /*20190*/  MOV R7, RZ ;  /* 0x000000ff00077202 */ /* 0x000fe40000000f00 */
[----:B------:R-:W-:Y:S01]  /*201a0*/  MOV R4, RZ ;  /* 0x000000ff00047202 */ /* 0x000fe20000000f00 */
[----:B------:R-:W-:Y:S01]  /*201b0*/  SHFL.IDX PT, R0, R16, RZ, 0x1f ;  /* 0x00001fff10007589 */ /* 0x000fe200000e0000 */
[C---:B------:R-:W-:Y:S02]  /*201c0*/  ISETP.GE.U32.AND P2, PT, R9.reuse, 0x2, PT ;  /* 0x000000020900780c */ /* 0x040fe40003f46070 */
[C---:B------:R-:W-:Y:S01]  /*201d0*/  ISETP.GE.U32.AND P3, PT, R9.reuse, 0x4, PT ;  /* 0x000000040900780c */ /* 0x040fe20003f66070 */
[----:B------:R-:W-:Y:S01]  /*201e0*/  SHFL.IDX PT, R8, R16, 0x1, 0x1f ;  /* 0x00201f0010087f89 */ /* 0x000fe200000e0000 */
[C---:B------:R-:W-:Y:S02]  /*201f0*/  ISETP.GE.U32.AND P4, PT, R9.reuse, 0x8, PT ;  /* 0x000000080900780c */ /* 0x040fe40003f86070 */
[----:B------:R-:W-:Y:S01]  /*20200*/  ISETP.GE.U32.AND P5, PT, R9, 0x10, PT ;  /* 0x000000100900780c */ /* 0x000fe20003fa6070 */
[----:B--2---:R-:W-:-:S02]  /*20210*/  @!P1 IMAD.MOV.U32 R7, RZ, RZ, R6 ;  /* 0x000000ffff079224 */ /* 0x004fc400078e0006 */
[----:B------:R-:W-:Y:S02]  /*20220*/  IMAD.MOV.U32 R6, RZ, RZ, RZ ;  /* 0x000000ffff067224 */ /* 0x000fe400078e00ff */
[----:B---3--:R-:W-:Y:S01]  /*20230*/  @!P1 IMAD.MOV.U32 R4, RZ, RZ, R5 ;  /* 0x000000ffff049224 */ /* 0x008fe200078e0005 */
[----:B------:R-:W-:-:S03]  /*20240*/  ISETP.NE.AND P1, PT, R9, RZ, PT ;  /* 0x000000ff0900720c */ /* 0x000fc60003f25270 */
[----:B------:R-:W-:-:S05]  /*20250*/  IMAD R13, R4, R7, RZ ;  /* 0x00000007040d7224 */ /* 0x000fca00078e02ff */
[----:B------:R-:W0:Y:S02]  /*20260*/  SHFL.UP PT, R14, R13, 0x1, RZ ;  /* 0x042000000d0e7989 */ /* 0x000e2400000e00ff */
[----:B0-----:R-:W-:-:S04]  /*20270*/  SEL R14, R14, RZ, P1 ;  /* 0x000000ff0e0e7207 */ /* 0x001fc80000800000 */
[----:B------:R-:W-:-:S05]  /*20280*/  IADD3 R5, R13, R14, RZ ;  /* 0x0000000e0d057210 */ /* 0x000fca0007ffe0ff */
        /* <DEDUP_REMOVED lines=12> */
[----:B------:R0:W1:Y:S02]  /*20350*/  SHFL.IDX PT, R14, R2, 0x1f, 0x1f ;  /* 0x03e01f00020e7f89 */ /* 0x00006400000e0000 */
.L_x_933:
[----:B------:R-:W-:Y:S02]  /*20360*/  ULDC UR4, c[0x0][0xc38] ;  /* 0x00030e0000047ab9 */ /* 0x000fe40000000800 */
[----:B------:R-:W-:-:S05]  /*20370*/  MOV R5, UR4 ;  /* 0x0000000400057c02 */ /* 0x000fca0008000f00 */
[----:B-1----:R-:W-:-:S04]  /*20380*/  IMAD R14, R14, R5, RZ ;  /* 0x000000050e0e7224 */ /* 0x002fc800078e02ff */
[----:B------:R-:W-:-:S05]  /*20390*/  IMAD.IADD R9, R8, 0x1, R14 ;  /* 0x0000000108097824 */ /* 0x000fca00078e020e */
[----:B------:R-:W-:-:S13]  /*203a0*/  ISETP.GT.AND P6, PT, R9, R0, PT ;  /* 0x000000000900720c */ /* 0x000fda0003fc4270 */
[----:B------:R-:W-:Y:S05]  /*203b0*/  @P6 BRA `(.L_x_771) ;  /* 0x0000000000a46947 */ /* 0x000fea0003800000 */
.L_x_774:
[----:B0-----:R-:W0:Y:S01]  /*203c0*/  LDC R2, c[0x0][0xc3c] ;  /* 0x00030f00ff027b82 */ /* 0x001e220000000800 */
[----:B------:R-:W-:-:S04]  /*203d0*/  IADD3 R19, R19, 0x1f, RZ ;  /* 0x0000001f13137810 */ /* 0x000fc80007ffe0ff */
[----:B0-----:R-:W-:-:S13]  /*203e0*/  ISETP.GE.AND P6, PT, R19, R2, PT ;  /* 0x000000021300720c */ /* 0x001fda0003fc6270 */
[----:B------:R-:W-:Y:S05]  /*203f0*/  @P6 BRA `(.L_x_772) ;  /* 0x0000000400b86947 */ /* 0x000fea0003800000 */
[----:B------:R-:W0:Y:S01]  /*20400*/  S2R R3, SR_TID.X ;  /* 0x0000000000037919 */ /* 0x000e220000002100 */
[----:B------:R-:W-:Y:S02]  /*20410*/  MOV R7, RZ ;  /* 0x000000ff00077202 */ /* 0x000fe40000000f00 */
[----:B0-----:R-:W-:-:S05]  /*20420*/  LOP3.LUT R3, R3, 0x1f, RZ, 0xc0, !PT ;  /* 0x0000001f03037812 */ /* 0x001fca00078ec0ff */
[----:B------:R-:W-:-:S05]  /*20430*/  IMAD.IADD R11, R19, 0x1, R3 ;  /* 0x00000001130b7824 */ /* 0x000fca00078e0203 */
[----:B------:R-:W-:-:S13]  /*20440*/  ISETP.GE.OR P6, PT, R11, R2, !P0 ;  /* 0x000000020b00720c */ /* 0x000fda00047c6670 */
[----:B------:R-:W0:Y:S08]  /*20450*/  @!P6 LDC.64 R2, c[0x0][0xc80] ;  /* 0x00032000ff02eb82 */ /* 0x000e300000000a00 */
[----:B------:R-:W1:Y:S01]  /*20460*/  @!P6 LDC.64 R4, c[0x0][0xc78] ;  /* 0x00031e00ff04eb82 */ /* 0x000e620000000a00 */
[----:B0-----:R-:W-:-:S05]  /*20470*/  @!P6 IMAD.WIDE R2, R11, 0x4, R2 ;  /* 0x000000040b02e825 */ /* 0x001fca00078e0202 */
[----:B------:R1:W2:Y:S02]  /*20480*/  @!P6 LDG.E R7, desc[UR56][R2.64] ;  /* 0x000000380207e981 */ /* 0x0002a4000c1e1900 */
[----:B-1----:R-:W-:-:S04]  /*20490*/  @!P6 IMAD.WIDE R2, R11, 0x4, R4 ;  /* 0x000000040b02e825 */ /* 0x002fc800078e0204 */
[----:B------:R-:W-:-:S06]  /*204a0*/  IMAD.MOV.U32 R4, RZ, RZ, RZ ;  /* 0x000000ffff047224 */ /* 0x000fcc00078e00ff */
[----:B------:R-:W2:Y:S01]  /*204b0*/  @!P6 LDG.E R4, desc[UR56][R2.64] ;  /* 0x000000380204e981 */ /* 0x000ea2000c1e1900 */
[----:B------:R-:W-:Y:S01]  /*204c0*/  UMOV UR4, 0xffffffff ;  /* 0xffffffff00047882 */ /* 0x000fe20000000000 */
[----:B--2---:R-:W-:Y:S02]  /*204d0*/  IMAD R13, R4, R7, RZ ;  /* 0x00000007040d7224 */ /* 0x004fe400078e02ff */
[----:B------:R-:W-:Y:S05]  /*204e0*/  BRA.DIV UR4, `(.L_x_773) ;  /* 0x0000004e045c7947 */ /* 0x000fea000b800000 */
        /* <DEDUP_REMOVED lines=16> */
.L_x_941:
[----:B------:R-:W-:Y:S02]  /*205f0*/  ULDC UR4, c[0x0][0xc38] ;  /* 0x00030e0000047ab9 */ /* 0x000fe40000000800 */
[----:B------:R-:W-:-:S04]  /*20600*/  IMAD.U32 R5, RZ, RZ, UR4 ;  /* 0x00000004ff057e24 */ /* 0x000fc8000f8e00ff */
[----:B-1----:R-:W-:-:S05]  /*20610*/  IMAD R14, R14, R5, RZ ;  /* 0x000000050e0e7224 */ /* 0x002fca00078e02ff */
[----:B------:R-:W-:-:S04]  /*20620*/  IADD3 R9, R14, R9, RZ ;  /* 0x000000090e097210 */ /* 0x000fc80007ffe0ff */
[----:B------:R-:W-:-:S13]  /*20630*/  ISETP.GT.AND P6, PT, R9, R0, PT ;  /* 0x000000000900720c */ /* 0x000fda0003fc4270 */
[----:B------:R-:W-:Y:S05]  /*20640*/  @!P6 BRA `(.L_x_774) ;  /* 0xfffffffc005ce947 */ /* 0x000fea000383ffff */
.L_x_771:
        /* <DEDUP_REMOVED lines=9> */
.L_x_946:
[----:B------:R-:W-:-:S13]  /*206e0*/  ISETP.NE.AND P0, PT, R3, RZ, PT ;  /* 0x000000ff0300720c */ /* 0x000fda0003f05270 */
[----:B------:R-:W-:Y:S05]  /*206f0*/  @!P0 BRA `(.L_x_776) ;  /* 0x0000000000108947 */ /* 0x000fea0003800000 */
[----:B------:R-:W-:Y:S01]  /*20700*/  UMOV UR4, 0xffffffff ;  /* 0xffffffff00047882 */ /* 0x000fe20000000000 */
[----:B------:R-:W-:Y:S02]  /*20710*/  IADD3 R12, R8, -0x1, RZ ;  /* 0xffffffff080c7810 */ /* 0x000fe40007ffe0ff */
[----:B------:R-:W-:Y:S05]  /*20720*/  BRA.DIV UR4, `(.L_x_777) ;  /* 0x0000004e04e07947 */ /* 0x000fea000b800000 */
[----:B------:R4:W0:Y:S02]  /*20730*/  SHFL.IDX PT, R6, R2, R12, 0x1f ;  /* 0x00001f0c02067589 */ /* 0x00082400000e0000 */
.L_x_776:
[----:B--2---:R-:W-:Y:S01]  /*20740*/  IABS R10, R7 ;  /* 0x00000007000a7213 */ /* 0x004fe20000000000 */
[----:B0-----:R-:W-:Y:S01]  /*20750*/  IMAD R16, R6, R5, R9 ;  /* 0x0000000506107224 */ /* 0x001fe200078e0209 */
[----:B---3--:R-:W-:Y:S02]  /*20760*/  IABS R5, R4 ;  /* 0x0000000400057213 */ /* 0x008fe40000000000 */
[----:B------:R-:W0:Y:S01]  /*20770*/  I2F.RP R11, R10 ;  /* 0x0000000a000b7306 */ /* 0x000e220000209400 */
[----:B------:R-:W-:Y:S02]  /*20780*/  IADD3 R19, R8, R19, RZ ;  /* 0x0000001308137210 */ /* 0x000fe40007ffe0ff */
[----:B------:R-:W-:-:S05]  /*20790*/  IADD3 R0, R0, -R16, RZ ;  /* 0x8000001000007210 */ /* 0x000fca0007ffe0ff */
[----:B----4-:R-:W2:Y:S08]  /*207a0*/  I2F.RP R12, R5 ;  /* 0x00000005000c7306 */ /* 0x010eb00000209400 */
[----:B0-----:R-:W0:Y:S08]  /*207b0*/  MUFU.RCP R11, R11 ;  /* 0x0000000b000b7308 */ /* 0x001e300000001000 */
[----:B--2---:R-:W-:Y:S01]  /*207c0*/  MUFU.RCP R12, R12 ;  /* 0x0000000c000c7308 */ /* 0x004fe20000001000 */
[----:B0-----:R-:W-:-:S07]  /*207d0*/  VIADD R2, R11, 0xffffffe ;  /* 0x0ffffffe0b027836 */ /* 0x001fce0000000000 */
[----:B------:R0:W2:Y:S02]  /*207e0*/  F2I.FTZ.U32.TRUNC.NTZ R3, R2 ;  /* 0x0000000200037305 */ /* 0x0000a4000021f000 */
[----:B0-----:R-:W-:Y:S01]  /*207f0*/  IMAD.MOV.U32 R2, RZ, RZ, RZ ;  /* 0x000000ffff027224 */ /* 0x001fe200078e00ff */
[----:B--2---:R-:W-:-:S05]  /*20800*/  IADD3 R9, RZ, -R3, RZ ;  /* 0x80000003ff097210 */ /* 0x004fca0007ffe0ff */
[----:B------:R-:W-:-:S04]  /*20810*/  IMAD R9, R9, R10, RZ ;  /* 0x0000000a09097224 */ /* 0x000fc800078e02ff */
[----:B------:R-:W-:Y:S01]  /*20820*/  IMAD.HI.U32 R3, R3, R9, R2 ;  /* 0x0000000903037227 */ /* 0x000fe200078e0002 */
[----:B------:R-:W-:Y:S02]  /*20830*/  IABS R2, R7 ;  /* 0x0000000700027213 */ /* 0x000fe40000000000 */
[----:B------:R-:W-:-:S03]  /*20840*/  IABS R9, R0 ;  /* 0x0000000000097213 */ /* 0x000fc60000000000 */
[----:B------:R-:W-:Y:S02]  /*20850*/  IMAD.MOV R2, RZ, RZ, -R2 ;  /* 0x000000ffff027224 */ /* 0x000fe400078e0a02 */
[----:B------:R-:W-:Y:S01]  /*20860*/  IMAD.HI.U32 R6, R3, R9, RZ ;  /* 0x0000000903067227 */ /* 0x000fe200078e00ff */
[----:B------:R-:W-:-:S03]  /*20870*/  IADD3 R3, R12, 0xffffffe, RZ ;  /* 0x0ffffffe0c037810 */ /* 0x000fc60007ffe0ff */
[----:B------:R-:W-:-:S03]  /*20880*/  IMAD R9, R6, R2, R9 ;  /* 0x0000000206097224 */ /* 0x000fc600078e0209 */
[----:B------:R-:W0:Y:S02]  /*20890*/  F2I.FTZ.U32.TRUNC.NTZ R3, R3 ;  /* 0x0000000300037305 */ /* 0x000e24000021f000 */
[----:B------:R-:W-:-:S13]  /*208a0*/  ISETP.GT.U32.AND P1, PT, R10, R9, PT ;  /* 0x000000090a00720c */ /* 0x000fda0003f24070 */
[----:B------:R-:W-:Y:S01]  /*208b0*/  @!P1 IMAD.IADD R9, R9, 0x1, -R10 ;  /* 0x0000000109099824 */ /* 0x000fe200078e0a0a */
[----:B0-----:R-:W-:Y:S02]  /*208c0*/  IADD3 R2, RZ, -R3, RZ ;  /* 0x80000003ff027210 */ /* 0x001fe40007ffe0ff */
[----:B------:R-:W-:Y:S02]  /*208d0*/  @!P1 IADD3 R6, R6, 0x1, RZ ;  /* 0x0000000106069810 */ /* 0x000fe40007ffe0ff */
[----:B------:R-:W-:Y:S01]  /*208e0*/  ISETP.GE.U32.AND P0, PT, R9, R10, PT ;  /* 0x0000000a0900720c */ /* 0x000fe20003f06070 */
[----:B------:R-:W-:Y:S01]  /*208f0*/  IMAD R9, R2, R5, RZ ;  /* 0x0000000502097224 */ /* 0x000fe200078e02ff */
[----:B------:R-:W-:Y:S01]  /*20900*/  ISETP.NE.AND P1, PT, R7, RZ, PT ;  /* 0x000000ff0700720c */ /* 0x000fe20003f25270 */
[----:B------:R-:W-:-:S04]  /*20910*/  IMAD.MOV.U32 R2, RZ, RZ, RZ ;  /* 0x000000ffff027224 */ /* 0x000fc800078e00ff */
[----:B------:R-:W-:Y:S01]  /*20920*/  IMAD.HI.U32 R9, R3, R9, R2 ;  /* 0x0000000903097227 */ /* 0x000fe200078e0002 */
[----:B------:R-:W-:Y:S02]  /*20930*/  LOP3.LUT R2, R0, R7, RZ, 0x3c, !PT ;  /* 0x0000000700027212 */ /* 0x000fe400078e3cff */
[----:B------:R-:W-:Y:S02]  /*20940*/  IABS R3, R4 ;  /* 0x0000000400037213 */ /* 0x000fe40000000000 */
[----:B------:R-:W-:Y:S01]  /*20950*/  ISETP.GE.AND P2, PT, R2, RZ, PT ;  /* 0x000000ff0200720c */ /* 0x000fe20003f46270 */
[----:B------:R-:W-:Y:S02]  /*20960*/  @P0 VIADD R6, R6, 0x1 ;  /* 0x0000000106060836 */ /* 0x000fe40000000000 */
[----:B------:R-:W-:-:S10]  /*20970*/  IMAD.MOV R3, RZ, RZ, -R3 ;  /* 0x000000ffff037224 */ /* 0x000fd400078e0a03 */
[----:B------:R-:W-:Y:S02]  /*20980*/  @!P2 IADD3 R6, -R6, RZ, RZ ;  /* 0x000000ff0606a210 */ /* 0x000fe40007ffe1ff */
[----:B------:R-:W-:-:S04]  /*20990*/  @!P1 LOP3.LUT R6, RZ, R7, RZ, 0x33, !PT ;  /* 0x00000007ff069212 */ /* 0x000fc800078e33ff */
[-C--:B------:R-:W-:Y:S01]  /*209a0*/  IABS R2, R6.reuse ;  /* 0x0000000600027213 */ /* 0x080fe20000000000 */
[----:B------:R-:W-:-:S04]  /*209b0*/  IMAD R7, R7, R6, RZ ;  /* 0x0000000607077224 */ /* 0x000fc800078e02ff */
[----:B------:R-:W-:-:S04]  /*209c0*/  IMAD.HI.U32 R9, R9, R2, RZ ;  /* 0x0000000209097227 */ /* 0x000fc800078e00ff */
[----:B------:R-:W-:Y:S02]  /*209d0*/  IMAD R2, R9, R3, R2 ;  /* 0x0000000309027224 */ /* 0x000fe400078e0202 */
[----:B------:R-:W-:-:S03]  /*209e0*/  IMAD.IADD R17, R0, 0x1, -R7 ;  /* 0x0000000100117824 */ /* 0x000fc600078e0a07 */
[----:B------:R-:W-:-:S13]  /*209f0*/  ISETP.GT.U32.AND P1, PT, R5, R2, PT ;  /* 0x000000020500720c */ /* 0x000fda0003f24070 */
[-C--:B------:R-:W-:Y:S01]  /*20a00*/  @!P1 IADD3 R2, R2, -R5.reuse, RZ ;  /* 0x8000000502029210 */ /* 0x080fe20007ffe0ff */
[----:B------:R-:W-:Y:S01]  /*20a10*/  @!P1 VIADD R9, R9, 0x1 ;  /* 0x0000000109099836 */ /* 0x000fe20000000000 */
[----:B------:R-:W-:Y:S02]  /*20a20*/  ISETP.NE.AND P1, PT, R4, RZ, PT ;  /* 0x000000ff0400720c */ /* 0x000fe40003f25270 */
[----:B------:R-:W-:Y:S02]  /*20a30*/  ISETP.GE.U32.AND P0, PT, R2, R5, PT ;  /* 0x000000050200720c */ /* 0x000fe40003f06070 */
[----:B------:R-:W-:-:S04]  /*20a40*/  LOP3.LUT R2, R6, R4, RZ, 0x3c, !PT ;  /* 0x0000000406027212 */ /* 0x000fc800078e3cff */
[----:B------:R-:W-:-:S07]  /*20a50*/  ISETP.GE.AND P2, PT, R2, RZ, PT ;  /* 0x000000ff0200720c */ /* 0x000fce0003f46270 */
[----:B------:R-:W-:-:S06]  /*20a60*/  @P0 IADD3 R9, R9, 0x1, RZ ;  /* 0x0000000109090810 */ /* 0x000fcc0007ffe0ff */
[----:B------:R-:W-:Y:S01]  /*20a70*/  @!P2 IMAD.MOV R9, RZ, RZ, -R9 ;  /* 0x000000ffff09a224 */ /* 0x000fe200078e0a09 */
[----:B------:R-:W-:-:S04]  /*20a80*/  @!P1 LOP3.LUT R9, RZ, R4, RZ, 0x33, !PT ;  /* 0x00000004ff099212 */ /* 0x000fc800078e33ff */
[----:B------:R-:W-:Y:S01]  /*20a90*/  IADD3 R3, -R9, RZ, RZ ;  /* 0x000000ff09037210 */ /* 0x000fe20007ffe1ff */
[----:B------:R-:W-:-:S04]  /*20aa0*/  IMAD R9, R4, 0x1000000, R9 ;  /* 0x0100000004097824 */ /* 0x000fc800078e0209 */
[----:B------:R-:W-:-:S05]  /*20ab0*/  IMAD R18, R4, R3, R6 ;  /* 0x0000000304127224 */ /* 0x000fca00078e0206 */
[----:B------:R-:W-:Y:S01]  /*20ac0*/  LEA R18, R18, R9, 0x10 ;  /* 0x0000000912127211 */ /* 0x000fe200078e80ff */
[----:B------:R-:W-:Y:S06]  /*20ad0*/  BRA `(.L_x_778) ;  /* 0x00000000001c7947 */ /* 0x000fec0003800000 */
.L_x_772:
[----:B------:R-:W-:Y:S01]  /*20ae0*/  UMOV UR4, URZ ;  /* 0x0000003f00047c82 */ /* 0x000fe20008000000 */
[----:B------:R-:W-:Y:S01]  /*20af0*/  UMOV UR5, URZ ;  /* 0x0000003f00057c82 */ /* 0x000fe20008000000 */
[----:B------:R-:W-:Y:S01]  /*20b00*/  ULDC UR6, c[0x0][0xc3c] ;  /* 0x00030f0000067ab9 */ /* 0x000fe20000000800 */
[----:B------:R-:W-:Y:S01]  /*20b10*/  IMAD.MOV.U32 R16, RZ, RZ, R0 ;  /* 0x000000ffff107224 */ /* 0x000fe200078e0000 */
[----:B------:R-:W-:Y:S01]  /*20b20*/  MOV R17, UR4 ;  /* 0x0000000400117c02 */ /* 0x000fe20008000f00 */
[----:B------:R-:W-:Y:S01]  /*20b30*/  IMAD.U32 R18, RZ, RZ, UR5 ;  /* 0x00000005ff127e24 */ /* 0x000fe2000f8e00ff */
[----:B------:R-:W-:-:S07]  /*20b40*/  MOV R19, UR6 ;  /* 0x0000000600137c02 */ /* 0x000fce0008000f00 */
.L_x_778:
        /* <DEDUP_REMOVED lines=10> */
.L_x_769:
[----:B------:R-:W-:Y:S02]  /*20bf0*/  ULDC UR4, c[0x0][0xc3c] ;  /* 0x00030f0000047ab9 */ /* 0x000fe40000000800 */
[----:B---3--:R-:W-:-:S13]  /*20c00*/  ISETP.GE.AND P0, PT, R19, UR4, PT ;  /* 0x0000000413007c0c */ /* 0x008fda000bf06270 */
[----:B------:R-:W-:Y:S05]  /*20c10*/  @!P0 BRA `(.L_x_779) ;  /* 0xffffff9c00f48947 */ /* 0x000fea000383ffff */
[----:B------:R-:W-:Y:S05]  /*20c20*/  BSYNC B8 ;  /* 0x0000000000087941 */ /* 0x000fea0003800000 */
.L_x_676:
[----:B------:R-:W3:Y:S01]  /*20c30*/  LDL.LU R0, [R1+0x20] ;  /* 0x0000200001007983 */ /* 0x000ee20000300800 */
[----:B------:R-:W-:Y:S01]  /*20c40*/  BSSY B0, `(.L_x_780) ;  /* 0x000000b000007945 */ /* 0x000fe20003800000 */
[----:B------:R-:W4:Y:S01]  /*20c50*/  S2R R5, SR_CgaCtaId ;  /* 0x0000000000057919 */ /* 0x000f220000008800 */
[----:B---3--:R-:W-:-:S05]  /*20c60*/  VIADD R0, R0, 0x1 ;  /* 0x0000000100007836 */ /* 0x008fca0000000000 */
[----:B0-----:R-:W-:-:S04]  /*20c70*/  LEA.HI R2, R0, R0, RZ, 0x1 ;  /* 0x0000000000027211 */ /* 0x001fc800078f08ff */
[----:B------:R-:W-:Y:S02]  /*20c80*/  LOP3.LUT R3, R2, 0xfffffffe, RZ, 0xc0, !PT ;  /* 0xfffffffe02037812 */ /* 0x000fe400078ec0ff */
[----:B------:R-:W-:Y:S02]  /*20c90*/  MOV R2, 0x400 ;  /* 0x0000040000027802 */ /* 0x000fe40000000f00 */
[----:B------:R-:W-:Y:S02]  /*20ca0*/  IADD3 R0, R0, -R3, RZ ;  /* 0x8000000300007210 */ /* 0x000fe40007ffe0ff */
[----:B----4-:R-:W-:Y:S02]  /*20cb0*/  LEA R4, R5, R2, 0x18 ;  /* 0x0000000205047211 */ /* 0x010fe400078ec0ff */
[----:B------:R-:W-:-:S04]  /*20cc0*/  SHF.L.U32 R0, R0, 0x1f, RZ ;  /* 0x0000001f00007819 */ /* 0x000fc800000006ff */
[----:B------:R-:W0:Y:S02]  /*20cd0*/  SYNCS.PHASECHK.TRANS64.TRYWAIT P0, [R4+URZ+0x2a820], R0 ;  /* 0x02a82000040075a7 */ /* 0x000e24000800017f */
[----:B0-----:R-:W-:Y:S05]  /*20ce0*/  @!P0 BRA `(.L_x_781) ;  /* 0x0000004800988947 */ /* 0x001fea0003800000 */
.L_x_949:
[----:B------:R-:W-:Y:S05]  /*20cf0*/  BSYNC B0 ;  /* 0x0000000000007941 */ /* 0x000fea0003800000 */
.L_x_780:
[----:B------:R-:W-:-:S03]  /*20d00*/  UMOV UR4, 0xffffffff ;  /* 0xffffffff00047882 */ /* 0x000fc60000000000 */
[----:B------:R-:W-:Y:S05]  /*20d10*/  BRA.DIV UR4, `(.L_x_782) ;  /* 0x0000004a04a07947 */ /* 0x000fea000b800000 */
[----:B0-----:R-:W0:Y:S02]  /*20d20*/  S2R R0, SR_TID.X ;  /* 0x0000000000007919 */ /* 0x001e240000002100 */
[----:B0-----:R-:W-:-:S04]  /*20d30*/  SHF.R.U32.HI R0, RZ, 0x5, R0 ;  /* 0x00000005ff007819 */ /* 0x001fc80000011600 */
[----:B------:R-:W-:-:S05]  /*20d40*/  LOP3.LUT R0, R0, 0x3, RZ, 0xc0, !PT ;  /* 0x0000000300007812 */ /* 0x000fca00078ec0ff */
[----:B------:R0:W3:Y:S02]  /*20d50*/  SHFL.IDX PT, R14, R0, RZ, 0x1f ;  /* 0x00001fff000e7589 */ /* 0x0000e400000e0000 */
.L_x_952:
[----:B---3--:R-:W-:-:S13]  /*20d60*/  ISETP.NE.AND P0, PT, R14, RZ, PT ;  /* 0x000000ff0e00720c */ /* 0x008fda0003f05270 */
[----:B------:R-:W-:Y:S05]  /*20d70*/  @P0 BRA `(.L_x_446) ;  /* 0x0000000000880947 */ /* 0x000fea0003800000 */
[----:B------:R-:W-:-:S03]  /*20d80*/  UMOV UR4, 0xffffffff ;  /* 0xffffffff00047882 */ /* 0x000fc60000000000 */
[----:B------:R-:W-:Y:S05]  /*20d90*/  BRA.DIV UR4, `(.L_x_783) ;  /* 0x0000004a04b47947 */ /* 0x000fea000b800000 */
[----:B------:R-:W-:-:S13]  /*20da0*/  ELECT P6, URZ, PT ;  /* 0x00000000003f782f */ /* 0x000fda00038c0000 */
.L_x_955:
[----:B------:R-:W-:Y:S05]  /*20db0*/  @!P6 BRA `(.L_x_446) ;  /* 0x000000000078e947 */ /* 0x000fea0003800000 */
[----:B------:R-:W-:-:S06]  /*20dc0*/  ULOP3.LUT UR4, UR60, 0x2, URZ, 0xfc, !UPT ;  /* 0x000000023c047892 */ /* 0x000fcc000f8efc3f */
[----:B0-----:R-:W-:-:S05]  /*20dd0*/  IMAD.U32 R0, RZ, RZ, UR4 ;  /* 0x00000004ff007e24 */ /* 0x001fca000f8e00ff */
[----:B------:R-:W-:-:S13]  /*20de0*/  ISETP.NE.AND P0, PT, R0, 0x3, PT ;  /* 0x000000030000780c */ /* 0x000fda0003f05270 */
[----:B------:R-:W-:Y:S05]  /*20df0*/  @!P0 BRA `(.L_x_784) ;  /* 0x0000000000048947 */ /* 0x000fea0003800000 */
[----:B------:R-:W-:Y:S01]  /*20e00*/  BPT.TRAP 0x1 ;  /* 0x000000040000795c */ /* 0x000fe20000300000 */
.L_x_784:
[C---:B------:R-:W-:Y:S01]  /*20e10*/  LEA R5, R27.reuse, R4, 0x3 ;  /* 0x000000041b057211 */ /* 0x040fe200078e18ff */
[----:B------:R-:W-:Y:S01]  /*20e20*/  VIADD R27, R27, 0x1 ;  /* 0x000000011b1b7836 */ /* 0x000fe20000000000 */
[----:B------:R-:W-:-:S04]  /*20e30*/  SHF.L.U32 R0, R28, 0x1f, RZ ;  /* 0x0000001f1c007819 */ /* 0x000fc800000006ff */
[----:B------:R-:W0:Y:S01]  /*20e40*/  SYNCS.PHASECHK.TRANS64.TRYWAIT P1, [R5+URZ+0x2a840], R0 ;  /* 0x02a84000050075a7 */ /* 0x000e22000802017f */
[----:B------:R-:W-:-:S04]  /*20e50*/  ISETP.NE.AND P2, PT, R27, 0x2, PT ;  /* 0x000000021b00780c */ /* 0x000fc80003f45270 */
[----:B------:R-:W-:Y:S01]  /*20e60*/  SEL R3, RZ, 0x1, P2 ;  /* 0x00000001ff037807 */ /* 0x000fe20001000000 */
[----:B0-----:R-:W-:Y:S08]  /*20e70*/  @!P1 BRA `(.L_x_785) ;  /* 0x00000048009c9947 */ /* 0x001ff00003800000 */
.L_x_956:
[----:B------:R-:W-:Y:S02]  /*20e80*/  SEL R27, R27, RZ, P2 ;  /* 0x000000ff1b1b7207 */ /* 0x000fe40001000000 */
[----:B------:R-:W-:Y:S01]  /*20e90*/  LOP3.LUT R2, R28, R3, RZ, 0x3c, !PT ;  /* 0x000000031c027212 */ /* 0x000fe200078e3cff */
[----:B------:R-:W-:Y:S06]  /*20ea0*/  @!P0 BRA `(.L_x_786) ;  /* 0x0000000000048947 */ /* 0x000fec0003800000 */
[----:B------:R-:W-:Y:S01]  /*20eb0*/  BPT.TRAP 0x1 ;  /* 0x000000040000795c */ /* 0x000fe20000300000 */
.L_x_786:
[----:B------:R-:W-:Y:S02]  /*20ec0*/  LEA R27, R27, R4, 0x3 ;  /* 0x000000041b1b7211 */ /* 0x000fe400078e18ff */
[----:B------:R-:W-:-:S04]  /*20ed0*/  SHF.L.U32 R2, R2, 0x1f, RZ ;  /* 0x0000001f02027819 */ /* 0x000fc800000006ff */
[----:B------:R-:W3:Y:S02]  /*20ee0*/  SYNCS.PHASECHK.TRANS64.TRYWAIT P1, [R27+URZ+0x2a840], R2 ;  /* 0x02a840021b0075a7 */ /* 0x000ee4000802017f */
[----:B---3--:R-:W-:Y:S05]  /*20ef0*/  @!P1 BRA `(.L_x_787) ;  /* 0x0000004800909947 */ /* 0x008fea0003800000 */
.L_x_957:
[----:B------:R-:W-:Y:S05]  /*20f00*/  @!P0 BRA `(.L_x_788) ;  /* 0x0000000000048947 */ /* 0x000fea0003800000 */
[----:B------:R-:W-:Y:S01]  /*20f10*/  BPT.TRAP 0x1 ;  /* 0x000000040000795c */ /* 0x000fe20000300000 */
.L_x_788:
[----:B------:R-:W4:Y:S02]  /*20f20*/  SYNCS.PHASECHK.TRANS64.TRYWAIT P1, [R5+URZ+0x2a860], R0 ;  /* 0x02a86000050075a7 */ /* 0x000f24000802017f */
[----:B----4-:R-:W-:Y:S05]  /*20f30*/  @!P1 BRA `(.L_x_789) ;  /* 0x0000004800949947 */ /* 0x010fea0003800000 */
.L_x_958:
[----:B------:R-:W-:Y:S05]  /*20f40*/  @!P0 BRA `(.L_x_790) ;  /* 0x0000000000048947 */ /* 0x000fea0003800000 */
[----:B------:R-:W-:Y:S01]  /*20f50*/  BPT.TRAP 0x1 ;  /* 0x000000040000795c */ /* 0x000fe20000300000 */
.L_x_790:
[----:B------:R0:W0:Y:S02]  /*20f60*/  SYNCS.PHASECHK.TRANS64.TRYWAIT P0, [R27+URZ+0x2a860], R2 ;  /* 0x02a860021b0075a7 */ /* 0x000024000800017f */
[----:B0-----:R-:W-:Y:S05]  /*20f70*/  @!P0 NANOSLEEP.SYNCS 0x989680 ;  /* 0x009896800000895d */ /* 0x001fea0003900000 */
[----:B------:R-:W0:Y:S02]  /*20f80*/  @!P0 SYNCS.PHASECHK.TRANS64 P0, [R27+URZ+0x2a860], R2 ;  /* 0x02a860021b0085a7 */ /* 0x000e24000800007f */
[----:B0-----:R-:W-:Y:S05]  /*20f90*/  @!P0 BRA `(.L_x_790) ;  /* 0xfffffffc00f08947 */ /* 0x001fea000383ffff */
.L_x_446:
[----:B------:R-:W-:Y:S05]  /*20fa0*/  BSYNC B9 ;  /* 0x0000000000097941 */ /* 0x000fea0003800000 */
.L_x_443:
[----:B------:R-:W-:Y:S05]  /*20fb0*/  EXIT ;  /* 0x000000000000794d */ /* 0x000fea0003800000 */
.L_x_466:
[----:B0-----:R0:W1:Y:S02]  /*20fc0*/  SYNCS.PHASECHK.TRANS64.TRYWAIT P5, [R85+URZ+0x2a890], R86 ;  /* 0x02a89056550075a7 */ /* 0x00106400080a017f */
[----:B-1----:R-:W-:Y:S05]  /*20fd0*/  @!P5 NANOSLEEP.SYNCS 0x989680 ;  /* 0x009896800000d95d */ /* 0x002fea0003900000 */
[----:B------:R-:W1:Y:S02]  /*20fe0*/  @!P5 SYNCS.PHASECHK.TRANS64 P5, [R85+URZ+0x2a890], R86 ;  /* 0x02a890565500d5a7 */ /* 0x000e6400080a007f */
[----:B-1----:R-:W-:Y:S05]  /*20ff0*/  @!P5 BRA `(.L_x_466) ;  /* 0xfffffffc00f0d947 */ /* 0x002fea000383ffff */
[----:B------:R-:W-:Y:S05]  /*21000*/  BRA `(.L_x_791) ;  /* 0xfffffe2c00007947 */ /* 0x000fea000383ffff */
.L_x_467:
[----:B------:R-:W-:Y:S01]  /*21010*/  BSSY B1, `(.L_x_792) ;  /* 0x0000008000017945 */ /* 0x000fe20003800000 */
[----:B------:R-:W-:Y:S01]  /*21020*/  IMAD.MOV.U32 R13, RZ, RZ, R115 ;  /* 0x000000ffff0d7224 */ /* 0x000fe200078e0073 */
[----:B------:R-:W-:Y:S01]  /*21030*/  MOV R12, RZ ;  /* 0x000000ff000c7202 */ /* 0x000fe20000000f00 */
[----:B------:R-:W-:Y:S01]  /*21040*/  IMAD.MOV.U32 R11, RZ, RZ, 0x1c1f ;  /* 0x00001c1fff0b7424 */ /* 0x000fe200078e00ff */
[----:B------:R-:W-:-:S07]  /*21050*/  MOV R15, 0xffffffff ;  /* 0xffffffff000f7802 */ /* 0x000fce0000000f00 */
[----:B0-----:R-:W-:Y:S05]  /*21060*/  WARPSYNC.COLLECTIVE R15, `(.L_x_793) ;  /* 0x000000000f087348 */ /* 0x001fea0003c00000 */
[----:B------:R1:W2:Y:S02]  /*21070*/  SHFL.IDX P6, R14, R13, R12, R11 ;  /* 0x0000000c0d0e7389 */ /* 0x0002a400000c000b */
[----:B012---:R-:W-:Y:S01]  /*21080*/  ENDCOLLECTIVE ;  /* 0x000000000000791b */ /* 0x007fe20003800000 */
.L_x_793:
[----:B------:R-:W-:Y:S05]  /*21090*/  BSYNC B1 ;  /* 0x0000000000017941 */ /* 0x000fea0003800000 */
.L_x_792:
[----:B------:R-:W-:Y:S01]  /*210a0*/  MOV R13, R118 ;  /* 0x00000076000d7202 */ /* 0x000fe20000000f00 */
[----:B------:R-:W-:Y:S01]  /*210b0*/  IMAD.MOV.U32 R12, RZ, RZ, RZ ;  /* 0x000000ffff0c7224 */ /* 0x000fe200078e00ff */
[----:B------:R-:W-:Y:S01]  /*210c0*/  MOV R11, 0x1c1f ;  /* 0x00001c1f000b7802 */ /* 0x000fe20000000f00 */
[----:B------:R-:W-:Y:S02]  /*210d0*/  IMAD.MOV.U32 R15, RZ, RZ, -0x1 ;  /* 0xffffffffff0f7424 */ /* 0x000fe400078e00ff */
[----:B------:R-:W-:-:S07]  /*210e0*/  IMAD.MOV.U32 R78, RZ, RZ, R14 ;  /* 0x000000ffff4e7224 */ /* 0x000fce00078e000e */
[----:B------:R-:W-:Y:S05]  /*210f0*/  WARPSYNC.COLLECTIVE R15, `(.L_x_794) ;  /* 0x000000000f087348 */ /* 0x000fea0003c00000 */
[----:B------:R0:W1:Y:S02]  /*21100*/  SHFL.IDX P6, R14, R13, R12, R11 ;  /* 0x0000000c0d0e7389 */ /* 0x00006400000c000b */
[----:B01----:R-:W-:Y:S01]  /*21110*/  ENDCOLLECTIVE ;  /* 0x000000000000791b */ /* 0x003fe20003800000 */
.L_x_794:
[----:B------:R-:W-:Y:S01]  /*21120*/  MOV R11, R14 ;  /* 0x0000000e000b7202 */ /* 0x000fe20000000f00 */
[----:B------:R-:W-:Y:S06]  /*21130*/  BRA `(.L_x_795) ;  /* 0xfffffe2800c87947 */ /* 0x000fec000383ffff */
.L_x_492:
[----:B------:R-:W-:Y:S01]  /*21140*/  BSSY B1, `(.L_x_796) ;  /* 0x0000008000017945 */ /* 0x000fe20003800000 */
[----:B0---4-:R-:W-:Y:S01]  /*21150*/  IMAD.MOV.U32 R13, RZ, RZ, R115 ;  /* 0x000000ffff0d7224 */ /* 0x011fe200078e0073 */
[----:B------:R-:W-:Y:S01]  /*21160*/  MOV R12, 0x1 ;  /* 0x00000001000c7802 */ /* 0x000fe20000000f00 */
[----:B---3--:R-:W-:Y:S01]  /*21170*/  IMAD.MOV.U32 R11, RZ, RZ, 0x1c1f ;  /* 0x00001c1fff0b7424 */ /* 0x008fe200078e00ff */
[----:B------:R-:W-:-:S07]  /*21180*/  MOV R15, 0xffffffff ;  /* 0xffffffff000f7802 */ /* 0x000fce0000000f00 */
[----:B-12---:R-:W-:Y:S05]  /*21190*/  WARPSYNC.COLLECTIVE R15, `(.L_x_797) ;  /* 0x000000000f087348 */ /* 0x006fea0003c00000 */
[----:B------:R0:W3:Y:S02]  /*211a0*/  SHFL.IDX P6, R14, R13, R12, R11 ;  /* 0x0000000c0d0e7389 */ /* 0x0000e400000c000b */
[----:B0123--:R-:W-:Y:S01]  /*211b0*/  ENDCOLLECTIVE ;  /* 0x000000000000791b */ /* 0x00ffe20003800000 */
.L_x_797:
[----:B------:R-:W-:Y:S05]  /*211c0*/  BSYNC B1 ;  /* 0x0000000000017941 */ /* 0x000fea0003800000 */
.L_x_796:
[----:B------:R-:W-:Y:S01]  /*211d0*/  MOV R13, R118 ;  /* 0x00000076000d7202 */ /* 0x000fe20000000f00 */
[----:B------:R-:W-:Y:S01]  /*211e0*/  IMAD.MOV.U32 R12, RZ, RZ, 0x1 ;  /* 0x00000001ff0c7424 */ /* 0x000fe200078e00ff */
[----:B------:R-:W-:Y:S01]  /*211f0*/  MOV R11, 0x1c1f ;  /* 0x00001c1f000b7802 */ /* 0x000fe20000000f00 */
[----:B------:R-:W-:Y:S02]  /*21200*/  IMAD.MOV.U32 R15, RZ, RZ, -0x1 ;  /* 0xffffffffff0f7424 */ /* 0x000fe400078e00ff */
[----:B------:R-:W-:-:S07]  /*21210*/  IMAD.MOV.U32 R115, RZ, RZ, R14 ;  /* 0x000000ffff737224 */ /* 0x000fce00078e000e */
[----:B------:R-:W-:Y:S05]  /*21220*/  WARPSYNC.COLLECTIVE R15, `(.L_x_798) ;  /* 0x000000000f087348 */ /* 0x000fea0003c00000 */
[----:B------:R0:W1:Y:S02]  /*21230*/  SHFL.IDX P6, R14, R13, R12, R11 ;  /* 0x0000000c0d0e7389 */ /* 0x00006400000c000b */
[----:B01----:R-:W-:Y:S01]  /*21240*/  ENDCOLLECTIVE ;  /* 0x000000000000791b */ /* 0x003fe20003800000 */
.L_x_798:
[----:B------:R-:W-:Y:S01]  /*21250*/  MOV R118, R14 ;  /* 0x0000000e00767202 */ /* 0x000fe20000000f00 */
[----:B------:R-:W-:Y:S06]  /*21260*/  BRA `(.L_x_799) ;  /* 0xfffffe3c00d47947 */ /* 0x000fec000383ffff */
.L_x_522:
[----:B0-----:R0:W1:Y:S02]  /*21270*/  SYNCS.PHASECHK.TRANS64.TRYWAIT P5, [R85+URZ+0x2a890], R86 ;  /* 0x02a89056550075a7 */ /* 0x00106400080a017f */
[----:B-1----:R-:W-:Y:S05]  /*21280*/  @!P5 NANOSLEEP.SYNCS 0x989680 ;  /* 0x009896800000d95d */ /* 0x002fea0003900000 */
[----:B------:R-:W1:Y:S02]  /*21290*/  @!P5 SYNCS.PHASECHK.TRANS64 P5, [R85+URZ+0x2a890], R86 ;  /* 0x02a890565500d5a7 */ /* 0x000e6400080a007f */
[----:B-1----:R-:W-:Y:S05]  /*212a0*/  @!P5 BRA `(.L_x_522) ;  /* 0xfffffffc00f0d947 */ /* 0x002fea000383ffff */
[----:B------:R-:W-:Y:S05]  /*212b0*/  BRA `(.L_x_800) ;  /* 0xfffffe5c00f47947 */ /* 0x000fea000383ffff */
.L_x_523:
        /* <DEDUP_REMOVED lines=8> */
.L_x_802:
[----:B------:R-:W-:Y:S05]  /*21340*/  BSYNC B1 ;  /* 0x0000000000017941 */ /* 0x000fea0003800000 */
.L_x_801:
        /* <DEDUP_REMOVED lines=8> */
.L_x_803:
[----:B------:R-:W-:Y:S01]  /*213d0*/  MOV R11, R14 ;  /* 0x0000000e000b7202 */ /* 0x000fe20000000f00 */
[----:B------:R-:W-:Y:S06]  /*213e0*/  BRA `(.L_x_804) ;  /* 0xfffffe5c00c47947 */ /* 0x000fec000383ffff */
.L_x_536:
[----:B------:R-:W-:Y:S01]  /*213f0*/  BSSY B1, `(.L_x_805) ;  /* 0x0000008000017945 */ /* 0x000fe20003800000 */
[----:B--234-:R-:W-:Y:S01]  /*21400*/  IMAD.MOV.U32 R13, RZ, RZ, R115 ;  /* 0x000000ffff0d7224 */ /* 0x01cfe200078e0073 */
[----:B------:R-:W-:Y:S01]  /*21410*/  MOV R12, 0x1 ;  /* 0x00000001000c7802 */ /* 0x000fe20000000f00 */
[----:B------:R-:W-:Y:S01]  /*21420*/  IMAD.MOV.U32 R11, RZ, RZ, 0x1c1f ;  /* 0x00001c1fff0b7424 */ /* 0x000fe200078e00ff */
[----:B------:R-:W-:-:S07]  /*21430*/  MOV R15, 0xffffffff ;  /* 0xffffffff000f7802 */ /* 0x000fce0000000f00 */
[----:B01----:R-:W-:Y:S05]  /*21440*/  WARPSYNC.COLLECTIVE R15, `(.L_x_806) ;  /* 0x000000000f087348 */ /* 0x003fea0003c00000 */
[----:B------:R2:W3:Y:S02]  /*21450*/  SHFL.IDX P6, R14, R13, R12, R11 ;  /* 0x0000000c0d0e7389 */ /* 0x0004e400000c000b */
[----:B0123--:R-:W-:Y:S01]  /*21460*/  ENDCOLLECTIVE ;  /* 0x000000000000791b */ /* 0x00ffe20003800000 */
.L_x_806:
[----:B------:R-:W-:Y:S05]  /*21470*/  BSYNC B1 ;  /* 0x0000000000017941 */ /* 0x000fea0003800000 */
.L_x_805:
        /* <DEDUP_REMOVED lines=8> */
.L_x_807:
[----:B------:R-:W-:Y:S01]  /*21500*/  MOV R118, R14 ;  /* 0x0000000e00767202 */ /* 0x000fe20000000f00 */
[----:B------:R-:W-:Y:S06]  /*21510*/  BRA `(.L_x_808) ;  /* 0xfffffe74006c7947 */ /* 0x000fec000383ffff */
.L_x_549:
[----:B-1----:R1:W2:Y:S02]  /*21520*/  SYNCS.PHASECHK.TRANS64.TRYWAIT P3, [R85+URZ+0x2a890], R86 ;  /* 0x02a89056550075a7 */ /* 0x0022a4000806017f */
[----:B--2---:R-:W-:Y:S05]  /*21530*/  @!P3 NANOSLEEP.SYNCS 0x989680 ;  /* 0x009896800000b95d */ /* 0x004fea0003900000 */
[----:B------:R-:W2:Y:S02]  /*21540*/  @!P3 SYNCS.PHASECHK.TRANS64 P3, [R85+URZ+0x2a890], R86 ;  /* 0x02a890565500b5a7 */ /* 0x000ea4000806007f */
[----:B--2---:R-:W-:Y:S05]  /*21550*/  @!P3 BRA `(.L_x_549) ;  /* 0xfffffffc00f0b947 */ /* 0x004fea000383ffff */
[----:B------:R-:W-:Y:S05]  /*21560*/  BRA `(.L_x_809) ;  /* 0xfffffe8c002c7947 */ /* 0x000fea000383ffff */
.L_x_550:
[----:B------:R-:W-:Y:S01]  /*21570*/  BSSY B1, `(.L_x_810) ;  /* 0x0000008000017945 */ /* 0x000fe20003800000 */
[----:B------:R-:W-:Y:S01]  /*21580*/  IMAD.MOV.U32 R13, RZ, RZ, R37 ;  /* 0x000000ffff0d7224 */ /* 0x000fe200078e0025 */
[----:B------:R-:W-:Y:S01]  /*21590*/  MOV R12, RZ ;  /* 0x000000ff000c7202 */ /* 0x000fe20000000f00 */
[----:B------:R-:W-:Y:S01]  /*215a0*/  IMAD.MOV.U32 R11, RZ, RZ, 0x1c1f ;  /* 0x00001c1fff0b7424 */ /* 0x000fe200078e00ff */
[----:B------:R-:W-:-:S07]  /*215b0*/  MOV R15, 0xffffffff ;  /* 0xffffffff000f7802 */ /* 0x000fce0000000f00 */
[----:B-1----:R-:W-:Y:S05]  /*215c0*/  WARPSYNC.COLLECTIVE R15, `(.L_x_811) ;  /* 0x000000000f087348 */ /* 0x002fea0003c00000 */
[----:B------:R0:W2:Y:S02]  /*215d0*/  SHFL.IDX P6, R14, R13, R12, R11 ;  /* 0x0000000c0d0e7389 */ /* 0x0000a400000c000b */
[----:B012---:R-:W-:Y:S01]  /*215e0*/  ENDCOLLECTIVE ;  /* 0x000000000000791b */ /* 0x007fe20003800000 */
.L_x_811:
[----:B------:R-:W-:Y:S05]  /*215f0*/  BSYNC B1 ;  /* 0x0000000000017941 */ /* 0x000fea0003800000 */
.L_x_810:
        /* <DEDUP_REMOVED lines=8> */
.L_x_812:
[----:B------:R-:W-:Y:S01]  /*21680*/  MOV R39, R14 ;  /* 0x0000000e00277202 */ /* 0x000fe20000000f00 */
[----:B------:R-:W-:Y:S06]  /*21690*/  BRA `(.L_x_813) ;  /* 0xfffffe8c00487947 */ /* 0x000fec000383ffff */
.L_x_553:
[----:B------:R-:W-:Y:S01]  /*216a0*/  BSSY B1, `(.L_x_814) ;  /* 0x0000008000017945 */ /* 0x000fe20003800000 */
[----:B----4-:R-:W-:Y:S01]  /*216b0*/  IMAD.MOV.U32 R13, RZ, RZ, R37 ;  /* 0x000000ffff0d7224 */ /* 0x010fe200078e0025 */
[----:B------:R-:W-:Y:S01]  /*216c0*/  MOV R12, 0x1 ;  /* 0x00000001000c7802 */ /* 0x000fe20000000f00 */
[----:B------:R-:W-:Y:S01]  /*216d0*/  IMAD.MOV.U32 R11, RZ, RZ, 0x1c1f ;  /* 0x00001c1fff0b7424 */ /* 0x000fe200078e00ff */
[----:B------:R-:W-:-:S07]  /*216e0*/  MOV R15, 0xffffffff ;  /* 0xffffffff000f7802 */ /* 0x000fce0000000f00 */
[----:B0123--:R-:W-:Y:S05]  /*216f0*/  WARPSYNC.COLLECTIVE R15, `(.L_x_815) ;  /* 0x000000000f087348 */ /* 0x00ffea0003c00000 */
[----:B------:R4:W0:Y:S02]  /*21700*/  SHFL.IDX P6, R14, R13, R12, R11 ;  /* 0x0000000c0d0e7389 */ /* 0x00082400000c000b */
[----:B01234-:R-:W-:Y:S01]  /*21710*/  ENDCOLLECTIVE ;  /* 0x000000000000791b */ /* 0x01ffe20003800000 */
.L_x_815:
[----:B------:R-:W-:Y:S05]  /*21720*/  BSYNC B1 ;  /* 0x0000000000017941 */ /* 0x000fea0003800000 */
.L_x_814:
        /* <DEDUP_REMOVED lines=8> */
.L_x_816:
[----:B------:R-:W-:Y:S01]  /*217b0*/  MOV R39, R14 ;  /* 0x0000000e00277202 */ /* 0x000fe20000000f00 */
[----:B------:R-:W-:Y:S06]  /*217c0*/  BRA `(.L_x_817) ;  /* 0xfffffe8c00a47947 */ /* 0x000fec000383ffff */
.L_x_557:
[----:B------:R0:W0:Y:S02]  /*217d0*/  SYNCS.PHASECHK.TRANS64.TRYWAIT P2, [R85+URZ+0x2a8b0], R86 ;  /* 0x02a8b056550075a7 */ /* 0x000024000804017f */
[----:B0-----:R-:W-:Y:S05]  /*217e0*/  @!P2 NANOSLEEP.SYNCS 0x989680 ;  /* 0x009896800000a95d */ /* 0x001fea0003900000 */
[----:B------:R-:W0:Y:S02]  /*217f0*/  @!P2 SYNCS.PHASECHK.TRANS64 P2, [R85+URZ+0x2a8b0], R86 ;  /* 0x02a8b0565500a5a7 */ /* 0x000e24000804007f */
[----:B0-----:R-:W-:Y:S05]  /*21800*/  @!P2 BRA `(.L_x_557) ;  /* 0xfffffffc00f0a947 */ /* 0x001fea000383ffff */
[----:B------:R-:W-:Y:S05]  /*21810*/  BRA `(.L_x_818) ;  /* 0xfffffe90007c7947 */ /* 0x000fea000383ffff */
.L_x_577:
[----:B------:R-:W-:Y:S01]  /*21820*/  BSSY B1, `(.L_x_819) ;  /* 0x0000008000017945 */ /* 0x000fe20003800000 */
[----:B------:R-:W-:Y:S01]  /*21830*/  IMAD.MOV.U32 R13, RZ, RZ, R24 ;  /* 0x000000ffff0d7224 */ /* 0x000fe200078e0018 */
[----:B------:R-:W-:Y:S01]  /*21840*/  MOV R12, RZ ;  /* 0x000000ff000c7202 */ /* 0x000fe20000000f00 */
[----:B------:R-:W-:Y:S01]  /*21850*/  IMAD.MOV.U32 R11, RZ, RZ, 0x1c1f ;  /* 0x00001c1fff0b7424 */ /* 0x000fe200078e00ff */
[----:B------:R-:W-:-:S07]  /*21860*/  MOV R15, 0xffffffff ;  /* 0xffffffff000f7802 */ /* 0x000fce0000000f00 */
[----:B---3--:R-:W-:Y:S05]  /*21870*/  WARPSYNC.COLLECTIVE R15, `(.L_x_820) ;  /* 0x000000000f087348 */ /* 0x008fea0003c00000 */
[----:B------:R0:W1:Y:S02]  /*21880*/  SHFL.IDX P6, R14, R13, R12, R11 ;  /* 0x0000000c0d0e7389 */ /* 0x00006400000c000b */
[----:B01-3--:R-:W-:Y:S01]  /*21890*/  ENDCOLLECTIVE ;  /* 0x000000000000791b */ /* 0x00bfe20003800000 */
.L_x_820:
[----:B------:R-:W-:Y:S05]  /*218a0*/  BSYNC B1 ;  /* 0x0000000000017941 */ /* 0x000fea0003800000 */
.L_x_819:
        /* <DEDUP_REMOVED lines=8> */
.L_x_821:
[----:B------:R-:W-:Y:S01]  /*21930*/  IMAD.MOV.U32 R13, RZ, RZ, R41 ;  /* 0x000000ffff0d7224 */ /* 0x000fe200078e0029 */
[----:B------:R-:W-:-:S07]  /*21940*/  MOV R38, R14 ;  /* 0x0000000e00267202 */ /* 0x000fce0000000f00 */
[----:B------:R-:W-:Y:S05]  /*21950*/  WARPSYNC.COLLECTIVE R15, `(.L_x_822) ;  /* 0x000000000f087348 */ /* 0x000fea0003c00000 */
[----:B------:R0:W1:Y:S02]  /*21960*/  SHFL.IDX P6, R14, R13, R12, R11 ;  /* 0x0000000c0d0e7389 */ /* 0x00006400000c000b */
[----:B01----:R-:W-:Y:S01]  /*21970*/  ENDCOLLECTIVE ;  /* 0x000000000000791b */ /* 0x003fe20003800000 */
.L_x_822:
[----:B------:R-:W-:Y:S01]  /*21980*/  IMAD.MOV.U32 R13, RZ, RZ, R40 ;  /* 0x000000ffff0d7224 */ /* 0x000fe200078e0028 */
[----:B------:R-:W-:-:S07]  /*21990*/  MOV R41, R14 ;  /* 0x0000000e00297202 */ /* 0x000fce0000000f00 */
[----:B------:R-:W-:Y:S05]  /*219a0*/  WARPSYNC.COLLECTIVE R15, `(.L_x_823) ;  /* 0x000000000f087348 */ /* 0x000fea0003c00000 */
[----:B------:R0:W1:Y:S02]  /*219b0*/  SHFL.IDX P6, R14, R13, R12, R11 ;  /* 0x0000000c0d0e7389 */ /* 0x00006400000c000b */
[----:B01----:R-:W-:Y:S01]  /*219c0*/  ENDCOLLECTIVE ;  /* 0x000000000000791b */ /* 0x003fe20003800000 */
.L_x_823:
[----:B------:R-:W-:Y:S01]  /*219d0*/  MOV R40, R14 ;  /* 0x0000000e00287202 */ /* 0x000fe20000000f00 */
[----:B------:R-:W-:Y:S06]  /*219e0*/  BRA `(.L_x_824) ;  /* 0xfffffea000287947 */ /* 0x000fec000383ffff */
.L_x_581:
[----:B0-----:R0:W1:Y:S02]  /*219f0*/  SYNCS.PHASECHK.TRANS64.TRYWAIT P0, [R2+URZ+0x2a800], R5 ;  /* 0x02a80005020075a7 */ /* 0x001064000800017f */
[----:B-1----:R-:W-:Y:S05]  /*21a00*/  @!P0 NANOSLEEP.SYNCS 0x989680 ;  /* 0x009896800000895d */ /* 0x002fea0003900000 */
[----:B------:R-:W1:Y:S02]  /*21a10*/  @!P0 SYNCS.PHASECHK.TRANS64 P0, [R2+URZ+0x2a800], R5 ;  /* 0x02a80005020085a7 */ /* 0x000e64000800007f */
[----:B-1----:R-:W-:Y:S05]  /*21a20*/  @!P0 BRA `(.L_x_581) ;  /* 0xfffffffc00f08947 */ /* 0x002fea000383ffff */
[----:B------:R-:W-:Y:S05]  /*21a30*/  BRA `(.L_x_825) ;  /* 0xfffffea800ac7947 */ /* 0x000fea000383ffff */
.L_x_605:
        /* <DEDUP_REMOVED lines=8> */
.L_x_827:
[----:B------:R-:W-:Y:S05]  /*21ac0*/  BSYNC B1 ;  /* 0x0000000000017941 */ /* 0x000fea0003800000 */
.L_x_826:
        /* <DEDUP_REMOVED lines=8> */
.L_x_828:
[----:B------:R-:W-:Y:S01]  /*21b50*/  IMAD.MOV.U32 R13, RZ, RZ, R41 ;  /* 0x000000ffff0d7224 */ /* 0x000fe200078e0029 */
[----:B------:R-:W-:-:S07]  /*21b60*/  MOV R0, R14 ;  /* 0x0000000e00007202 */ /* 0x000fce0000000f00 */
[----:B------:R-:W-:Y:S05]  /*21b70*/  WARPSYNC.COLLECTIVE R15, `(.L_x_829) ;  /* 0x000000000f087348 */ /* 0x000fea0003c00000 */
[----:B------:R0:W1:Y:S02]  /*21b80*/  SHFL.IDX P6, R14, R13, R12, R11 ;  /* 0x0000000c0d0e7389 */ /* 0x00006400000c000b */
[----:B01----:R-:W-:Y:S01]  /*21b90*/  ENDCOLLECTIVE ;  /* 0x000000000000791b */ /* 0x003fe20003800000 */
.L_x_829:
[----:B------:R-:W-:Y:S01]  /*21ba0*/  IMAD.MOV.U32 R13, RZ, RZ, R40 ;  /* 0x000000ffff0d7224 */ /* 0x000fe200078e0028 */
[----:B------:R-:W-:-:S07]  /*21bb0*/  MOV R37, R14 ;  /* 0x0000000e00257202 */ /* 0x000fce0000000f00 */
[----:B------:R-:W-:Y:S05]  /*21bc0*/  WARPSYNC.COLLECTIVE R15, `(.L_x_830) ;  /* 0x000000000f087348 */ /* 0x000fea0003c00000 */
[----:B------:R0:W1:Y:S02]  /*21bd0*/  SHFL.IDX P6, R14, R13, R12, R11 ;  /* 0x0000000c0d0e7389 */ /* 0x00006400000c000b */
[----:B01----:R-:W-:Y:S01]  /*21be0*/  ENDCOLLECTIVE ;  /* 0x000000000000791b */ /* 0x003fe20003800000 */
.L_x_830:
[----:B------:R-:W-:Y:S01]  /*21bf0*/  MOV R40, R14 ;  /* 0x0000000e00287202 */ /* 0x000fe20000000f00 */
[----:B------:R-:W-:Y:S06]  /*21c00*/  BRA `(.L_x_831) ;  /* 0xfffffec8004c7947 */ /* 0x000fec000383ffff */
.L_x_609:
[----:B0-----:R0:W1:Y:S02]  /*21c10*/  SYNCS.PHASECHK.TRANS64.TRYWAIT P0, [R2+URZ+0x2a800], R5 ;  /* 0x02a80005020075a7 */ /* 0x001064000800017f */
[----:B-1----:R-:W-:Y:S05]  /*21c20*/  @!P0 NANOSLEEP.SYNCS 0x989680 ;  /* 0x009896800000895d */ /* 0x002fea0003900000 */
[----:B------:R-:W1:Y:S02]  /*21c30*/  @!P0 SYNCS.PHASECHK.TRANS64 P0, [R2+URZ+0x2a800], R5 ;  /* 0x02a80005020085a7 */ /* 0x000e64000800007f */
[----:B-1----:R-:W-:Y:S05]  /*21c40*/  @!P0 BRA `(.L_x_609) ;  /* 0xfffffffc00f08947 */ /* 0x002fea000383ffff */
[----:B------:R-:W-:Y:S05]  /*21c50*/  BRA `(.L_x_832) ;  /* 0xfffffed000647947 */ /* 0x000fea000383ffff */
.L_x_623:
[----:B-1----:R1:W2:Y:S02]  /*21c60*/  SYNCS.PHASECHK.TRANS64.TRYWAIT P1, [R0+URZ+0x2a830], R3 ;  /* 0x02a83003000075a7 */ /* 0x0022a4000802017f */
[----:B--2---:R-:W-:Y:S05]  /*21c70*/  @!P1 NANOSLEEP.SYNCS 0x989680 ;  /* 0x009896800000995d */ /* 0x004fea0003900000 */
[----:B------:R-:W2:Y:S02]  /*21c80*/  @!P1 SYNCS.PHASECHK.TRANS64 P1, [R0+URZ+0x2a830], R3 ;  /* 0x02a83003000095a7 */ /* 0x000ea4000802007f */
[----:B--2---:R-:W-:Y:S05]  /*21c90*/  @!P1 BRA `(.L_x_623) ;  /* 0xfffffffc00f09947 */ /* 0x004fea000383ffff */
[----:B------:R-:W-:Y:S05]  /*21ca0*/  BRA `(.L_x_622) ;  /* 0xfffffef400687947 */ /* 0x000fea000383ffff */
.L_x_631:
[----:B-1----:R1:W2:Y:S02]  /*21cb0*/  SYNCS.PHASECHK.TRANS64.TRYWAIT P1, [R13+URZ+0x2a830], R6 ;  /* 0x02a830060d0075a7 */ /* 0x0022a4000802017f */
[----:B--2---:R-:W-:Y:S05]  /*21cc0*/  @!P1 NANOSLEEP.SYNCS 0x989680 ;  /* 0x009896800000995d */ /* 0x004fea0003900000 */
[----:B------:R-:W2:Y:S02]  /*21cd0*/  @!P1 SYNCS.PHASECHK.TRANS64 P1, [R13+URZ+0x2a830], R6 ;  /* 0x02a830060d0095a7 */ /* 0x000ea4000802007f */
[----:B--2---:R-:W-:Y:S05]  /*21ce0*/  @!P1 BRA `(.L_x_631) ;  /* 0xfffffffc00f09947 */ /* 0x004fea000383ffff */
[----:B------:R-:W-:Y:S05]  /*21cf0*/  BRA `(.L_x_630) ;  /* 0xffffff1c00e47947 */ /* 0x000fea000383ffff */
.L_x_636:
[----:B-1----:R1:W2:Y:S02]  /*21d00*/  SYNCS.PHASECHK.TRANS64.TRYWAIT P1, [R15+URZ+0x2a850], R5 ;  /* 0x02a850050f0075a7 */ /* 0x0022a4000802017f */
[----:B--2---:R-:W-:Y:S05]  /*21d10*/  @!P1 NANOSLEEP.SYNCS 0x989680 ;  /* 0x009896800000995d */ /* 0x004fea0003900000 */
[----:B------:R-:W2:Y:S02]  /*21d20*/  @!P1 SYNCS.PHASECHK.TRANS64 P1, [R15+URZ+0x2a850], R5 ;  /* 0x02a850050f0095a7 */ /* 0x000ea4000802007f */
[----:B--2---:R-:W-:Y:S05]  /*21d30*/  @!P1 BRA `(.L_x_636) ;  /* 0xfffffffc00f09947 */ /* 0x004fea000383ffff */
[----:B------:R-:W-:Y:S05]  /*21d40*/  BRA `(.L_x_635) ;  /* 0xffffff2c00187947 */ /* 0x000fea000383ffff */
.L_x_644:
[----:B-1----:R1:W2:Y:S02]  /*21d50*/  SYNCS.PHASECHK.TRANS64.TRYWAIT P1, [R7+URZ+0x2a850], R4 ;  /* 0x02a85004070075a7 */ /* 0x0022a4000802017f */
[----:B--2---:R-:W-:Y:S05]  /*21d60*/  @!P1 NANOSLEEP.SYNCS 0x989680 ;  /* 0x009896800000995d */ /* 0x004fea0003900000 */
[----:B------:R-:W2:Y:S02]  /*21d70*/  @!P1 SYNCS.PHASECHK.TRANS64 P1, [R7+URZ+0x2a850], R4 ;  /* 0x02a85004070095a7 */ /* 0x000ea4000802007f */
[----:B--2---:R-:W-:Y:S05]  /*21d80*/  @!P1 BRA `(.L_x_644) ;  /* 0xfffffffc00f09947 */ /* 0x004fea000383ffff */
[----:B------:R-:W-:Y:S05]  /*21d90*/  BRA `(.L_x_643) ;  /* 0xffffff4800707947 */ /* 0x000fea000383ffff */
.L_x_684:
[----:B------:R-:W0:Y:S01]  /*21da0*/  S2R R9, SR_TID.X ;  /* 0x0000000000097919 */ /* 0x000e220000002100 */
[----:B------:R-:W-:Y:S01]  /*21db0*/  BSSY B1, `(.L_x_833) ;  /* 0x000000a000017945 */ /* 0x000fe20003800000 */
[----:B------:R-:W-:Y:S01]  /*21dc0*/  MOV R12, RZ ;  /* 0x000000ff000c7202 */ /* 0x000fe20000000f00 */
[----:B------:R-:W-:Y:S01]  /*21dd0*/  IMAD.MOV.U32 R11, RZ, RZ, 0x1f ;  /* 0x0000001fff0b7424 */ /* 0x000fe200078e00ff */
[----:B------:R-:W-:Y:S02]  /*21de0*/  MOV R15, 0xffffffff ;  /* 0xffffffff000f7802 */ /* 0x000fe40000000f00 */
[----:B0-----:R-:W-:-:S04]  /*21df0*/  SHF.R.U32.HI R9, RZ, 0x5, R9 ;  /* 0x00000005ff097819 */ /* 0x001fc80000011609 */
[----:B------:R-:W-:-:S05]  /*21e00*/  LOP3.LUT R9, R9, 0x3, RZ, 0xc0, !PT ;  /* 0x0000000309097812 */ /* 0x000fca00078ec0ff */
[----:B------:R-:W-:-:S07]  /*21e10*/  IMAD.MOV.U32 R13, RZ, RZ, R9 ;  /* 0x000000ffff0d7224 */ /* 0x000fce00078e0009 */
[----:B------:R-:W-:Y:S05]  /*21e20*/  WARPSYNC.COLLECTIVE R15, `(.L_x_834) ;  /* 0x000000000f087348 */ /* 0x000fea0003c00000 */
[----:B------:R0:W1:Y:S02]  /*21e30*/  SHFL.IDX P6, R14, R13, R12, R11 ;  /* 0x0000000c0d0e7389 */ /* 0x00006400000c000b */
[----:B01----:R-:W-:Y:S01]  /*21e40*/  ENDCOLLECTIVE ;  /* 0x000000000000791b */ /* 0x003fe20003800000 */
.L_x_834:
[----:B------:R-:W-:Y:S05]  /*21e50*/  BSYNC B1 ;  /* 0x0000000000017941 */ /* 0x000fea0003800000 */
.L_x_833:
[----:B------:R-:W-:Y:S05]  /*21e60*/  BRA `(.L_x_835) ;  /* 0xffffff9400b07947 */ /* 0x000fea000383ffff */
.L_x_686:
[----:B------:R-:W-:Y:S01]  /*21e70*/  BSSY B1, `(.L_x_836) ;  /* 0x0000006000017945 */ /* 0x000fe20003800000 */
[----:B------:R-:W-:-:S07]  /*21e80*/  IMAD.MOV.U32 R15, RZ, RZ, -0x1 ;  /* 0xffffffffff0f7424 */ /* 0x000fce00078e00ff */
[----:B0-----:R-:W-:Y:S05]  /*21e90*/  WARPSYNC.COLLECTIVE R15, `(.L_x_837) ;  /* 0x000000000f0c7348 */ /* 0x001fea0003c00000 */
[----:B------:R-:W-:Y:S02]  /*21ea0*/  ELECT P6, UR62, PT ;  /* 0x00000000003e782f */ /* 0x000fe400038c0000 */
[----:B------:R-:W-:Y:S01]  /*21eb0*/  MOV R14, UR62 ;  /* 0x0000003e000e7c02 */ /* 0x000fe20008000f00 */
[----:B0-----:R-:W-:Y:S10]  /*21ec0*/  ENDCOLLECTIVE ;  /* 0x000000000000791b */ /* 0x001ff40003800000 */
.L_x_837:
[----:B------:R-:W-:Y:S05]  /*21ed0*/  BSYNC B1 ;  /* 0x0000000000017941 */ /* 0x000fea0003800000 */
.L_x_836:
[----:B------:R-:W-:Y:S05]  /*21ee0*/  BRA `(.L_x_685) ;  /* 0xffffff9400a87947 */ /* 0x000fea000383ffff */
.L_x_688:
[----:B0-----:R0:W1:Y:S02]  /*21ef0*/  SYNCS.PHASECHK.TRANS64.TRYWAIT P0, [R22+URZ+0x2a820], R7 ;  /* 0x02a82007160075a7 */ /* 0x001064000800017f */
[----:B-1----:R-:W-:Y:S05]  /*21f00*/  @!P0 NANOSLEEP.SYNCS 0x989680 ;  /* 0x009896800000895d */ /* 0x002fea0003900000 */
[----:B------:R-:W1:Y:S02]  /*21f10*/  @!P0 SYNCS.PHASECHK.TRANS64 P0, [R22+URZ+0x2a820], R7 ;  /* 0x02a82007160085a7 */ /* 0x000e64000800007f */
[----:B-1----:R-:W-:Y:S05]  /*21f20*/  @!P0 BRA `(.L_x_688) ;  /* 0xfffffffc00f08947 */ /* 0x002fea000383ffff */
[----:B------:R-:W-:Y:S05]  /*21f30*/  BRA `(.L_x_838) ;  /* 0xffffff9400b87947 */ /* 0x000fea000383ffff */
.L_x_692:
[----:B-1----:R1:W2:Y:S02]  /*21f40*/  SYNCS.PHASECHK.TRANS64.TRYWAIT P0, [R11+URZ+0x2a8a0], R10 ;  /* 0x02a8a00a0b0075a7 */ /* 0x0022a4000800017f */
[----:B--2---:R-:W-:Y:S05]  /*21f50*/  @!P0 NANOSLEEP.SYNCS 0x989680 ;  /* 0x009896800000895d */ /* 0x004fea0003900000 */
[----:B------:R-:W2:Y:S02]  /*21f60*/  @!P0 SYNCS.PHASECHK.TRANS64 P0, [R11+URZ+0x2a8a0], R10 ;  /* 0x02a8a00a0b0085a7 */ /* 0x000ea4000800007f */
[----:B--2---:R-:W-:Y:S05]  /*21f70*/  @!P0 BRA `(.L_x_692) ;  /* 0xfffffffc00f08947 */ /* 0x004fea000383ffff */
[----:B------:R-:W-:Y:S05]  /*21f80*/  BRA `(.L_x_839) ;  /* 0xffffff9400d07947 */ /* 0x000fea000383ffff */
.L_x_699:
[----:B0-----:R0:W2:Y:S02]  /*21f90*/  SYNCS.PHASECHK.TRANS64.TRYWAIT P0, [R11+URZ+0x2a8c0], R10 ;  /* 0x02a8c00a0b0075a7 */ /* 0x0010a4000800017f */
[----:B--2---:R-:W-:Y:S05]  /*21fa0*/  @!P0 NANOSLEEP.SYNCS 0x989680 ;  /* 0x009896800000895d */ /* 0x004fea0003900000 */
[----:B------:R-:W2:Y:S02]  /*21fb0*/  @!P0 SYNCS.PHASECHK.TRANS64 P0, [R11+URZ+0x2a8c0], R10 ;  /* 0x02a8c00a0b0085a7 */ /* 0x000ea4000800007f */
[----:B--2---:R-:W-:Y:S05]  /*21fc0*/  @!P0 BRA `(.L_x_699) ;  /* 0xfffffffc00f08947 */ /* 0x004fea000383ffff */
[----:B------:R-:W-:Y:S05]  /*21fd0*/  BRA `(.L_x_840) ;  /* 0xffffff9800c87947 */ /* 0x000fea000383ffff */
.L_x_707:
[----:B-1----:R1:W2:Y:S02]  /*21fe0*/  SYNCS.PHASECHK.TRANS64.TRYWAIT P2, [R10+URZ+0x2a8a0], R9 ;  /* 0x02a8a0090a0075a7 */ /* 0x0022a4000804017f */
[----:B--2---:R-:W-:Y:S05]  /*21ff0*/  @!P2 NANOSLEEP.SYNCS 0x989680 ;  /* 0x009896800000a95d */ /* 0x004fea0003900000 */
[----:B------:R-:W2:Y:S02]  /*22000*/  @!P2 SYNCS.PHASECHK.TRANS64 P2, [R10+URZ+0x2a8a0], R9 ;  /* 0x02a8a0090a00a5a7 */ /* 0x000ea4000804007f */
[----:B--2---:R-:W-:Y:S05]  /*22010*/  @!P2 BRA `(.L_x_707) ;  /* 0xfffffffc00f0a947 */ /* 0x004fea000383ffff */
[----:B------:R-:W-:Y:S05]  /*22020*/  BRA `(.L_x_841) ;  /* 0xffffff9c00c47947 */ /* 0x000fea000383ffff */
.L_x_714:
[----:B0-----:R0:W2:Y:S02]  /*22030*/  SYNCS.PHASECHK.TRANS64.TRYWAIT P2, [R10+URZ+0x2a8c0], R9 ;  /* 0x02a8c0090a0075a7 */ /* 0x0010a4000804017f */
[----:B--2---:R-:W-:Y:S05]  /*22040*/  @!P2 NANOSLEEP.SYNCS 0x989680 ;  /* 0x009896800000a95d */ /* 0x004fea0003900000 */
[----:B------:R-:W2:Y:S02]  /*22050*/  @!P2 SYNCS.PHASECHK.TRANS64 P2, [R10+URZ+0x2a8c0], R9 ;  /* 0x02a8c0090a00a5a7 */ /* 0x000ea4000804007f */
[----:B--2---:R-:W-:Y:S05]  /*22060*/  @!P2 BRA `(.L_x_714) ;  /* 0xfffffffc00f0a947 */ /* 0x004fea000383ffff */
[----:B------:R-:W-:Y:S05]  /*22070*/  BRA `(.L_x_842) ;  /* 0xffffffa000b87947 */ /* 0x000fea000383ffff */
.L_x_730:
[----:B0-----:R-:W0:Y:S01]  /*22080*/  S2R R8, SR_TID.X ;  /* 0x0000000000087919 */ /* 0x001e220000002100 */
[----:B------:R-:W-:Y:S01]  /*22090*/  BSSY B0, `(.L_x_843) ;  /* 0x000000a000007945 */ /* 0x000fe20003800000 */
[----:B------:R-:W-:Y:S01]  /*220a0*/  IMAD.MOV.U32 R12, RZ, RZ, RZ ;  /* 0x000000ffff0c7224 */ /* 0x000fe200078e00ff */
[----:B------:R-:W-:Y:S01]  /*220b0*/  MOV R11, 0x1f ;  /* 0x0000001f000b7802 */ /* 0x000fe20000000f00 */
[----:B------:R-:W-:Y:S01]  /*220c0*/  IMAD.MOV.U32 R15, RZ, RZ, -0x1 ;  /* 0xffffffffff0f7424 */ /* 0x000fe200078e00ff */
[----:B0-----:R-:W-:-:S04]  /*220d0*/  SHF.R.U32.HI R8, RZ, 0x5, R8 ;  /* 0x00000005ff087819 */ /* 0x001fc80000011608 */
[----:B------:R-:W-:-:S04]  /*220e0*/  LOP3.LUT R8, R8, 0x3, RZ, 0xc0, !PT ;  /* 0x0000000308087812 */ /* 0x000fc800078ec0ff */
[----:B------:R-:W-:-:S07]  /*220f0*/  MOV R13, R8 ;  /* 0x00000008000d7202 */ /* 0x000fce0000000f00 */
[----:B-----5:R-:W-:Y:S05]  /*22100*/  WARPSYNC.COLLECTIVE R15, `(.L_x_844) ;  /* 0x000000000f087348 */ /* 0x020fea0003c00000 */
[----:B------:R0:W1:Y:S02]  /*22110*/  SHFL.IDX P6, R14, R13, R12, R11 ;  /* 0x0000000c0d0e7389 */ /* 0x00006400000c000b */
[----:B01---5:R-:W-:Y:S01]  /*22120*/  ENDCOLLECTIVE ;  /* 0x000000000000791b */ /* 0x023fe20003800000 */
.L_x_844:
[----:B------:R-:W-:Y:S05]  /*22130*/  BSYNC B0 ;  /* 0x0000000000007941 */ /* 0x000fea0003800000 */
.L_x_843:
[----:B------:R-:W-:Y:S05]  /*22140*/  BRA `(.L_x_845) ;  /* 0xffffffb000587947 */ /* 0x000fea000383ffff */
.L_x_733:
[----:B0-----:R0:W1:Y:S02]  /*22150*/  SYNCS.PHASECHK.TRANS64.TRYWAIT P0, [R7+URZ+0x2a840], R2 ;  /* 0x02a84002070075a7 */ /* 0x001064000800017f */
[----:B-1----:R-:W-:Y:S05]  /*22160*/  @!P0 NANOSLEEP.SYNCS 0x989680 ;  /* 0x009896800000895d */ /* 0x002fea0003900000 */
[----:B------:R-:W1:Y:S02]  /*22170*/  @!P0 SYNCS.PHASECHK.TRANS64 P0, [R7+URZ+0x2a840], R2 ;  /* 0x02a84002070085a7 */ /* 0x000e64000800007f */
[----:B-1----:R-:W-:Y:S05]  /*22180*/  @!P0 BRA `(.L_x_733) ;  /* 0xfffffffc00f08947 */ /* 0x002fea000383ffff */
[----:B------:R-:W-:Y:S05]  /*22190*/  BRA `(.L_x_846) ;  /* 0xffffffb000a87947 */ /* 0x000fea000383ffff */
.L_x_734:
        /* <DEDUP_REMOVED lines=8> */
.L_x_848:
[----:B------:R-:W-:Y:S05]  /*22220*/  BSYNC B0 ;  /* 0x0000000000007941 */ /* 0x000fea0003800000 */
.L_x_847:
[----:B------:R-:W-:Y:S01]  /*22230*/  IMAD.MOV.U32 R13, RZ, RZ, R4 ;  /* 0x000000ffff0d7224 */ /* 0x000fe200078e0004 */
[----:B------:R-:W-:Y:S01]  /*22240*/  MOV R12, RZ ;  /* 0x000000ff000c7202 */ /* 0x000fe20000000f00 */
[----:B------:R-:W-:Y:S01]  /*22250*/  IMAD.MOV.U32 R11, RZ, RZ, 0x181f ;  /* 0x0000181fff0b7424 */ /* 0x000fe200078e00ff */
[----:B------:R-:W-:Y:S01]  /*22260*/  MOV R15, 0xffffffff ;  /* 0xffffffff000f7802 */ /* 0x000fe20000000f00 */
[----:B------:R-:W-:Y:S01]  /*22270*/  @P0 IMAD R8, R5, 0x2, R22 ;  /* 0x0000000205080824 */ /* 0x000fe200078e0216 */
[----:B------:R-:W-:-:S07]  /*22280*/  MOV R2, R14 ;  /* 0x0000000e00027202 */ /* 0x000fce0000000f00 */
[----:B------:R-:W-:Y:S05]  /*22290*/  WARPSYNC.COLLECTIVE R15, `(.L_x_849) ;  /* 0x000000000f087348 */ /* 0x000fea0003c00000 */
[----:B------:R0:W1:Y:S02]  /*222a0*/  SHFL.IDX P6, R14, R13, R12, R11 ;  /* 0x0000000c0d0e7389 */ /* 0x00006400000c000b */
[----:B01----:R-:W-:Y:S01]  /*222b0*/  ENDCOLLECTIVE ;  /* 0x000000000000791b */ /* 0x003fe20003800000 */
.L_x_849:
[----:B------:R-:W-:Y:S01]  /*222c0*/  MOV R13, R0 ;  /* 0x00000000000d7202 */ /* 0x000fe20000000f00 */
[----:B------:R-:W-:Y:S02]  /*222d0*/  IMAD.MOV.U32 R12, RZ, RZ, 0x1 ;  /* 0x00000001ff0c7424 */ /* 0x000fe400078e00ff */
[----:B------:R-:W-:-:S07]  /*222e0*/  IMAD.MOV.U32 R3, RZ, RZ, R14 ;  /* 0x000000ffff037224 */ /* 0x000fce00078e000e */
[----:B------:R-:W-:Y:S05]  /*222f0*/  WARPSYNC.COLLECTIVE R15, `(.L_x_850) ;  /* 0x000000000f087348 */ /* 0x000fea0003c00000 */
[----:B------:R0:W1:Y:S02]  /*22300*/  SHFL.IDX P6, R14, R13, R12, R11 ;  /* 0x0000000c0d0e7389 */ /* 0x00006400000c000b */
[----:B01----:R-:W-:Y:S01]  /*22310*/  ENDCOLLECTIVE ;  /* 0x000000000000791b */ /* 0x003fe20003800000 */
.L_x_850:
        /* <DEDUP_REMOVED lines=13> */
[----:B0-----:R-:W-:-:S07]  /*223f0*/  MOV R2, R14 ;  /* 0x0000000e00027202 */ /* 0x001fce0000000f00 */
[----:B------:R-:W-:Y:S05]  /*22400*/  WARPSYNC.COLLECTIVE R15, `(.L_x_851) ;  /* 0x000000000f087348 */ /* 0x000fea0003c00000 */
[----:B------:R0:W1:Y:S02]  /*22410*/  SHFL.IDX P6, R14, R13, R12, R11 ;  /* 0x0000000c0d0e7389 */ /* 0x00006400000c000b */
[----:B01----:R-:W-:Y:S01]  /*22420*/  ENDCOLLECTIVE ;  /* 0x000000000000791b */ /* 0x003fe20003800000 */
.L_x_851:
[----:B------:R-:W-:Y:S01]  /*22430*/  @P1 LEA R8, R5, R22, 0x1 ;  /* 0x0000001605081211 */ /* 0x000fe200078e08ff */
[----:B------:R-:W-:Y:S01]  /*22440*/  IMAD.MOV.U32 R13, RZ, RZ, R0 ;  /* 0x000000ffff0d7224 */ /* 0x000fe200078e0000 */
[----:B------:R-:W-:Y:S02]  /*22450*/  MOV R12, 0x2 ;  /* 0x00000002000c7802 */ /* 0x000fe40000000f00 */
[----:B------:R-:W-:-:S07]  /*22460*/  MOV R3, R14 ;  /* 0x0000000e00037202 */ /* 0x000fce0000000f00 */
[----:B------:R-:W-:Y:S05]  /*22470*/  WARPSYNC.COLLECTIVE R15, `(.L_x_852) ;  /* 0x000000000f087348 */ /* 0x000fea0003c00000 */
[----:B------:R0:W1:Y:S02]  /*22480*/  SHFL.IDX P6, R14, R13, R12, R11 ;  /* 0x0000000c0d0e7389 */ /* 0x00006400000c000b */
[----:B01----:R-:W-:Y:S01]  /*22490*/  ENDCOLLECTIVE ;  /* 0x000000000000791b */ /* 0x003fe20003800000 */
.L_x_852:
        /* <DEDUP_REMOVED lines=17> */
.L_x_853:
[----:B------:R-:W-:Y:S01]  /*225b0*/  @P1 IMAD R8, R5, 0x2, R22 ;  /* 0x0000000205081824 */ /* 0x000fe200078e0216 */
[----:B------:R-:W-:Y:S01]  /*225c0*/  MOV R13, R0 ;  /* 0x00000000000d7202 */ /* 0x000fe20000000f00 */
[----:B------:R-:W-:Y:S02]  /*225d0*/  IMAD.MOV.U32 R12, RZ, RZ, 0x3 ;  /* 0x00000003ff0c7424 */ /* 0x000fe400078e00ff */
[----:B------:R-:W-:-:S07]  /*225e0*/  IMAD.MOV.U32 R3, RZ, RZ, R14 ;  /* 0x000000ffff037224 */ /* 0x000fce00078e000e */
[----:B------:R-:W-:Y:S05]  /*225f0*/  WARPSYNC.COLLECTIVE R15, `(.L_x_854) ;  /* 0x000000000f087348 */ /* 0x000fea0003c00000 */
[----:B------:R0:W1:Y:S02]  /*22600*/  SHFL.IDX P6, R14, R13, R12, R11 ;  /* 0x0000000c0d0e7389 */ /* 0x00006400000c000b */
[----:B01----:R-:W-:Y:S01]  /*22610*/  ENDCOLLECTIVE ;  /* 0x000000000000791b */ /* 0x003fe20003800000 */
.L_x_854:
[----:B------:R-:W-:-:S04]  /*22620*/  @P1 LEA R3, P0, R9, R3, 0x1 ;  /* 0x0000000309031211 */ /* 0x000fc800078008ff */
[----:B------:R-:W-:-:S04]  /*22630*/  @P1 IADD3.X R2, RZ, R2, RZ, P0, !PT ;  /* 0x00000002ff021210 */ /* 0x000fc800007fe4ff */
        /* <DEDUP_REMOVED lines=15> */
.L_x_855:
[----:B------:R-:W-:Y:S01]  /*22730*/  @P1 LEA R8, R5, R22, 0x1 ;  /* 0x0000001605081211 */ /* 0x000fe200078e08ff */
[----:B------:R-:W-:Y:S01]  /*22740*/  IMAD.MOV.U32 R13, RZ, RZ, R0 ;  /* 0x000000ffff0d7224 */ /* 0x000fe200078e0000 */
[----:B------:R-:W-:Y:S02]  /*22750*/  MOV R12, 0x4 ;  /* 0x00000004000c7802 */ /* 0x000fe40000000f00 */
[----:B------:R-:W-:-:S07]  /*22760*/  MOV R3, R14 ;  /* 0x0000000e00037202 */ /* 0x000fce0000000f00 */
[----:B------:R-:W-:Y:S05]  /*22770*/  WARPSYNC.COLLECTIVE R15, `(.L_x_856) ;  /* 0x000000000f087348 */ /* 0x000fea0003c00000 */
[----:B------:R0:W1:Y:S02]  /*22780*/  SHFL.IDX P6, R14, R13, R12, R11 ;  /* 0x0000000c0d0e7389 */ /* 0x00006400000c000b */
[----:B01----:R-:W-:Y:S01]  /*22790*/  ENDCOLLECTIVE ;  /* 0x000000000000791b */ /* 0x003fe20003800000 */
.L_x_856:
        /* <DEDUP_REMOVED lines=17> */
.L_x_857:
[----:B------:R-:W-:Y:S01]  /*228b0*/  @P1 IMAD R8, R5, 0x2, R22 ;  /* 0x0000000205081824 */ /* 0x000fe200078e0216 */
[----:B------:R-:W-:Y:S01]  /*228c0*/  MOV R13, R0 ;  /* 0x00000000000d7202 */ /* 0x000fe20000000f00 */
[----:B------:R-:W-:Y:S02]  /*228d0*/  IMAD.MOV.U32 R12, RZ, RZ, 0x5 ;  /* 0x00000005ff0c7424 */ /* 0x000fe400078e00ff */
[----:B------:R-:W-:-:S07]  /*228e0*/  IMAD.MOV.U32 R3, RZ, RZ, R14 ;  /* 0x000000ffff037224 */ /* 0x000fce00078e000e */
[----:B------:R-:W-:Y:S05]  /*228f0*/  WARPSYNC.COLLECTIVE R15, `(.L_x_858) ;  /* 0x000000000f087348 */ /* 0x000fea0003c00000 */
[----:B------:R0:W1:Y:S02]  /*22900*/  SHFL.IDX P6, R14, R13, R12, R11 ;  /* 0x0000000c0d0e7389 */ /* 0x00006400000c000b */
[----:B01----:R-:W-:Y:S01]  /*22910*/  ENDCOLLECTIVE ;  /* 0x000000000000791b */ /* 0x003fe20003800000 */
.L_x_858:
[----:B------:R-:W-:-:S04]  /*22920*/  @P1 LEA R3, P0, R9, R3, 0x1 ;  /* 0x0000000309031211 */ /* 0x000fc800078008ff */
[----:B------:R-:W-:-:S04]  /*22930*/  @P1 IADD3.X R2, RZ, R2, RZ, P0, !PT ;  /* 0x00000002ff021210 */ /* 0x000fc800007fe4ff */
[----:B------:R-:W-:Y:S01]  /*22940*/  @P1 LOP3.LUT R3, R3, R2, RZ, 0x3c, !PT ;  /* 0x0000000203031212 */ /* 0x000fe200078e3cff */
[----:B------:R-:W-:-:S03]  /*22950*/  IMAD.MOV.U32 R13, RZ, RZ, R4 ;  /* 0x000000ffff0d7224 */ /* 0x000fc600078e0004 */
[----:B------:R-:W-:-:S04]  /*22960*/  @P1 LOP3.LUT R2, R3, R2, RZ, 0x3c, !PT ;  /* 0x0000000203021212 */ /* 0x000fc800078e3cff */
[----:B------:R-:W-:Y:S02]  /*22970*/  @P1 LOP3.LUT R3, R3, R2, RZ, 0x3c, !PT ;  /* 0x0000000203031212 */ /* 0x000fe400078e3cff */
[----:B------:R-:W-:-:S03]  /*22980*/  MOV R0, R14 ;  /* 0x0000000e00007202 */ /* 0x000fc60000000f00 */
[----:B------:R-:W-:Y:S01]  /*22990*/  @!PT LDS RZ, [RZ] ;  /* 0x00000000fffff984 */ /* 0x000fe20000000800 */
[----:B------:R-:W-:Y:S01]  /*229a0*/  @!PT LDS RZ, [RZ] ;  /* 0x00000000fffff984 */ /* 0x000fe20000000800 */
[----:B------:R-:W-:Y:S01]  /*229b0*/  @!PT LDS RZ, [RZ] ;  /* 0x00000000fffff984 */ /* 0x000fe20000000800 */
[----:B------:R0:W-:Y:S04]  /*229c0*/  @P1 LDGSTS.E.BYPASS.LTC128B.128 [R8+0x1a400], desc[UR56][R2.64], !P4 ;  /* 0x1a40000002081fae */ /* 0x0001e8000e101d78 */
[----:B0-----:R-:W-:Y:S05]  /*229d0*/  WARPSYNC.COLLECTIVE R15, `(.L_x_859) ;  /* 0x000000000f087348 */ /* 0x001fea0003c00000 */
[----:B------:R1:W2:Y:S02]  /*229e0*/  SHFL.IDX P6, R14, R13, R12, R11 ;  /* 0x0000000c0d0e7389 */ /* 0x0002a400000c000b */
[----:B012---:R-:W-:Y:S01]  /*229f0*/  ENDCOLLECTIVE ;  /* 0x000000000000791b */ /* 0x007fe20003800000 */
.L_x_859:
[----:B------:R-:W-:Y:S01]  /*22a00*/  @!PT LDS RZ, [RZ] ;  /* 0x00000000fffff984 */ /* 0x000fe20000000800 */
[----:B------:R-:W-:Y:S01]  /*22a10*/  @!PT LDS RZ, [RZ] ;  /* 0x00000000fffff984 */ /* 0x000fe20000000800 */
[----:B------:R-:W-:Y:S01]  /*22a20*/  @!PT LDS RZ, [RZ] ;  /* 0x00000000fffff984 */ /* 0x000fe20000000800 */
[----:B------:R-:W-:Y:S04]  /*22a30*/  @P1 LDGSTS.E.BYPASS.LTC128B.128 [R8+0x1d400], desc[UR56][R2.64+0x80], !P3 ;  /* 0x1d40008002081fae */ /* 0x000fe8000d901d78 */
[----:B------:R0:W-:Y:S02]  /*22a40*/  @P1 LDGSTS.E.BYPASS.LTC128B.128 [R8+0x20400], desc[UR56][R2.64+0x100], !P2 ;  /* 0x2040010002081fae */ /* 0x0001e4000d101d78 */
[----:B0-----:R-:W-:Y:S01]  /*22a50*/  MOV R2, R14 ;  /* 0x0000000e00027202 */ /* 0x001fe20000000f00 */
[----:B------:R-:W-:Y:S06]  /*22a60*/  BRA `(.L_x_860) ;  /* 0xffffffac00f07947 */ /* 0x000fec000383ffff */
.L_x_739:
[----:B------:R-:W-:Y:S01]  /*22a70*/  IMAD.MOV.U32 R13, RZ, RZ, R5 ;  /* 0x000000ffff0d7224 */ /* 0x000fe200078e0005 */
[----:B------:R-:W-:Y:S01]  /*22a80*/  MOV R12, RZ ;  /* 0x000000ff000c7202 */ /* 0x000fe20000000f00 */
[----:B------:R-:W-:Y:S01]  /*22a90*/  IMAD.MOV.U32 R11, RZ, RZ, 0x181f ;  /* 0x0000181fff0b7424 */ /* 0x000fe200078e00ff */
[----:B------:R-:W-:Y:S01]  /*22aa0*/  MOV R15, 0xffffffff ;  /* 0xffffffff000f7802 */ /* 0x000fe20000000f00 */
[----:B-----5:R-:W-:Y:S01]  /*22ab0*/  IMAD R6, R17, R8, RZ ;  /* 0x0000000811067224 */ /* 0x020fe200078e02ff */
[----:B------:R-:W-:-:S07]  /*22ac0*/  IADD3 R4, R10, R4, RZ ;  /* 0x000000040a047210 */ /* 0x000fce0007ffe0ff */
[----:B------:R-:W-:Y:S05]  /*22ad0*/  WARPSYNC.COLLECTIVE R15, `(.L_x_861) ;  /* 0x000000000f087348 */ /* 0x000fea0003c00000 */
[----:B------:R0:W1:Y:S02]  /*22ae0*/  SHFL.IDX P6, R14, R13, R12, R11 ;  /* 0x0000000c0d0e7389 */ /* 0x00006400000c000b */
[----:B01----:R-:W-:Y:S01]  /*22af0*/  ENDCOLLECTIVE ;  /* 0x000000000000791b */ /* 0x003fe20003800000 */
.L_x_861:
[----:B------:R-:W-:Y:S02]  /*22b00*/  ISETP.GE.AND P1, PT, R4, R6, PT ;  /* 0x000000060400720c */ /* 0x000fe40003f26270 */
[----:B------:R-:W-:Y:S01]  /*22b10*/  MOV R13, R0 ;  /* 0x00000000000d7202 */ /* 0x000fe20000000f00 */
[----:B------:R-:W-:-:S10]  /*22b20*/  IMAD.MOV.U32 R2, RZ, RZ, R14 ;  /* 0x000000ffff027224 */ /* 0x000fd400078e000e */
[----:B------:R-:W-:Y:S05]  /*22b30*/  WARPSYNC.COLLECTIVE R15, `(.L_x_862) ;  /* 0x000000000f087348 */ /* 0x000fea0003c00000 */
[----:B------:R0:W1:Y:S02]  /*22b40*/  SHFL.IDX P6, R14, R13, R12, R11 ;  /* 0x0000000c0d0e7389 */ /* 0x00006400000c000b */
[----:B01----:R-:W-:Y:S01]  /*22b50*/  ENDCOLLECTIVE ;  /* 0x000000000000791b */ /* 0x003fe20003800000 */
.L_x_862:
[----:B------:R-:W-:Y:S01]  /*22b60*/  MOV R13, R5 ;  /* 0x00000005000d7202 */ /* 0x000fe20000000f00 */
[----:B------:R-:W-:Y:S02]  /*22b70*/  IMAD.MOV.U32 R12, RZ, RZ, 0x1 ;  /* 0x00000001ff0c7424 */ /* 0x000fe400078e00ff */
[----:B------:R-:W-:-:S07]  /*22b80*/  IMAD.MOV.U32 R3, RZ, RZ, R14 ;  /* 0x000000ffff037224 */ /* 0x000fce00078e000e */
[----:B------:R-:W-:Y:S05]  /*22b90*/  WARPSYNC.COLLECTIVE R15, `(.L_x_863) ;  /* 0x000000000f087348 */ /* 0x000fea0003c00000 */
[----:B------:R0:W1:Y:S02]  /*22ba0*/  SHFL.IDX P6, R14, R13, R12, R11 ;  /* 0x0000000c0d0e7389 */ /* 0x00006400000c000b */
[----:B01----:R-:W-:Y:S01]  /*22bb0*/  ENDCOLLECTIVE ;  /* 0x000000000000791b */ /* 0x003fe20003800000 */
.L_x_863:
[----:B------:R-:W-:-:S05]  /*22bc0*/  @!P1 LEA R7, P4, R9, R3, 0x1 ;  /* 0x0000000309079211 */ /* 0x000fca00078808ff */
[----:B------:R-:W-:Y:S01]  /*22bd0*/  @!P1 IMAD.X R3, RZ, RZ, R2, P4 ;  /* 0x000000ffff039224 */ /* 0x000fe200020e0602 */
[----:B------:R-:W-:Y:S01]  /*22be0*/  @!P1 MOV R2, R7 ;  /* 0x0000000700029202 */ /* 0x000fe20000000f00 */
[----:B------:R-:W-:Y:S02]  /*22bf0*/  VIADD R7, R4, 0x10 ;  /* 0x0000001004077836 */ /* 0x000fe40000000000 */
[----:B------:R-:W-:Y:S02]  /*22c00*/  IMAD.MOV.U32 R13, RZ, RZ, R0 ;  /* 0x000000ffff0d7224 */ /* 0x000fe400078e0000 */
[----:B------:R-:W-:Y:S01]  /*22c10*/  @!PT LDS RZ, [RZ] ;  /* 0x00000000fffff984 */ /* 0x000fe20000000800 */
[----:B------:R-:W-:Y:S01]  /*22c20*/  @!PT LDS RZ, [RZ] ;  /* 0x00000000fffff984 */ /* 0x000fe20000000800 */
[----:B------:R-:W-:Y:S01]  /*22c30*/  @!PT LDS RZ, [RZ] ;  /* 0x00000000fffff984 */ /* 0x000fe20000000800 */
[----:B------:R-:W-:Y:S04]  /*22c40*/  @!P1 LDGSTS.E.BYPASS.LTC128B.128 [R35+0xc400], desc[UR56][R2.64], !P3 ;  /* 0x0c40000002239fae */ /* 0x000fe8000d901d78 */
[----:B------:R-:W-:Y:S04]  /*22c50*/  @!P1 LDGSTS.E.BYPASS.LTC128B.128 [R35+0x10400], desc[UR56][R2.64+0x80], !P2 ;  /* 0x1040008002239fae */ /* 0x000fe8000d101d78 */
[----:B------:R0:W-:Y:S01]  /*22c60*/  @!P1 LDGSTS.E.BYPASS.LTC128B.128 [R35+0x14400], desc[UR56][R2.64+0x100], !P0 ;  /* 0x1440010002239fae */ /* 0x0001e2000c101d78 */
[----:B------:R-:W-:-:S02]  /*22c70*/  ISETP.GE.AND P1, PT, R7, R6, PT ;  /* 0x000000060700720c */ /* 0x000fc40003f26270 */
[----:B0-----:R-:W-:-:S11]  /*22c80*/  MOV R2, R14 ;  /* 0x0000000e00027202 */ /* 0x001fd60000000f00 */
[----:B------:R-:W-:Y:S05]  /*22c90*/  WARPSYNC.COLLECTIVE R15, `(.L_x_864) ;  /* 0x000000000f087348 */ /* 0x000fea0003c00000 */
[----:B------:R0:W1:Y:S02]  /*22ca0*/  SHFL.IDX P6, R14, R13, R12, R11 ;  /* 0x0000000c0d0e7389 */ /* 0x00006400000c000b */
[----:B01----:R-:W-:Y:S01]  /*22cb0*/  ENDCOLLECTIVE ;  /* 0x000000000000791b */ /* 0x003fe20003800000 */
.L_x_864:
[----:B------:R-:W-:Y:S01]  /*22cc0*/  IMAD.MOV.U32 R13, RZ, RZ, R5 ;  /* 0x000000ffff0d7224 */ /* 0x000fe200078e0005 */
[----:B------:R-:W-:Y:S02]  /*22cd0*/  MOV R12, 0x2 ;  /* 0x00000002000c7802 */ /* 0x000fe40000000f00 */
[----:B------:R-:W-:-:S07]  /*22ce0*/  MOV R3, R14 ;  /* 0x0000000e00037202 */ /* 0x000fce0000000f00 */
[----:B------:R-:W-:Y:S05]  /*22cf0*/  WARPSYNC.COLLECTIVE R15, `(.L_x_865) ;  /* 0x000000000f087348 */ /* 0x000fea0003c00000 */
[----:B------:R0:W1:Y:S02]  /*22d00*/  SHFL.IDX P6, R14, R13, R12, R11 ;  /* 0x0000000c0d0e7389 */ /* 0x00006400000c000b */
[----:B01----:R-:W-:Y:S01]  /*22d10*/  ENDCOLLECTIVE ;  /* 0x000000000000791b */ /* 0x003fe20003800000 */
.L_x_865:
[----:B------:R-:W-:-:S05]  /*22d20*/  @!P1 LEA R7, P4, R9, R3, 0x1 ;  /* 0x0000000309079211 */ /* 0x000fca00078808ff */
[----:B------:R-:W-:Y:S01]  /*22d30*/  @!P1 IMAD.X R8, RZ, RZ, R2, P4 ;  /* 0x000000ffff089224 */ /* 0x000fe200020e0602 */
[----:B------:R-:W-:Y:S02]  /*22d40*/  @!P1 MOV R2, R7 ;  /* 0x0000000700029202 */ /* 0x000fe40000000f00 */
[----:B------:R-:W-:Y:S01]  /*22d50*/  IADD3 R7, R4, 0x20, RZ ;  /* 0x0000002004077810 */ /* 0x000fe20007ffe0ff */
[----:B------:R-:W-:Y:S01]  /*22d60*/  @!P1 IMAD.MOV.U32 R3, RZ, RZ, R8 ;  /* 0x000000ffff039224 */ /* 0x000fe200078e0008 */
[----:B------:R-:W-:-:S04]  /*22d70*/  MOV R13, R0 ;  /* 0x00000000000d7202 */ /* 0x000fc80000000f00 */
[----:B------:R-:W-:Y:S01]  /*22d80*/  @!PT LDS RZ, [RZ] ;  /* 0x00000000fffff984 */ /* 0x000fe20000000800 */
[----:B------:R-:W-:Y:S01]  /*22d90*/  @!PT LDS RZ, [RZ] ;  /* 0x00000000fffff984 */ /* 0x000fe20000000800 */
[----:B------:R-:W-:Y:S01]  /*22da0*/  @!PT LDS RZ, [RZ] ;  /* 0x00000000fffff984 */ /* 0x000fe20000000800 */
[----:B------:R-:W-:Y:S04]  /*22db0*/  @!P1 LDGSTS.E.BYPASS.LTC128B.128 [R35+0xcc00], desc[UR56][R2.64], !P3 ;  /* 0x0cc0000002239fae */ /* 0x000fe8000d901d78 */
[----:B------:R-:W-:Y:S04]  /*22dc0*/  @!P1 LDGSTS.E.BYPASS.LTC128B.128 [R35+0x10c00], desc[UR56][R2.64+0x80], !P2 ;  /* 0x10c0008002239fae */ /* 0x000fe8000d101d78 */
[----:B------:R0:W-:Y:S01]  /*22dd0*/  @!P1 LDGSTS.E.BYPASS.LTC128B.128 [R35+0x14c00], desc[UR56][R2.64+0x100], !P0 ;  /* 0x14c0010002239fae */ /* 0x0001e2000c101d78 */
[----:B------:R-:W-:Y:S01]  /*22de0*/  ISETP.GE.AND P1, PT, R7, R6, PT ;  /* 0x000000060700720c */ /* 0x000fe20003f26270 */
[----:B0-----:R-:W-:-:S12]  /*22df0*/  IMAD.MOV.U32 R2, RZ, RZ, R14 ;  /* 0x000000ffff027224 */ /* 0x001fd800078e000e */
[----:B------:R-:W-:Y:S05]  /*22e00*/  WARPSYNC.COLLECTIVE R15, `(.L_x_866) ;  /* 0x000000000f087348 */ /* 0x000fea0003c00000 */
[----:B------:R0:W1:Y:S02]  /*22e10*/  SHFL.IDX P6, R14, R13, R12, R11 ;  /* 0x0000000c0d0e7389 */ /* 0x00006400000c000b */
[----:B01----:R-:W-:Y:S01]  /*22e20*/  ENDCOLLECTIVE ;  /* 0x000000000000791b */ /* 0x003fe20003800000 */
.L_x_866:
[----:B------:R-:W-:Y:S01]  /*22e30*/  MOV R13, R5 ;  /* 0x00000005000d7202 */ /* 0x000fe20000000f00 */
[----:B------:R-:W-:Y:S02]  /*22e40*/  IMAD.MOV.U32 R12, RZ, RZ, 0x3 ;  /* 0x00000003ff0c7424 */ /* 0x000fe400078e00ff */
[----:B------:R-:W-:-:S07]  /*22e50*/  IMAD.MOV.U32 R3, RZ, RZ, R14 ;  /* 0x000000ffff037224 */ /* 0x000fce00078e000e */
[----:B------:R-:W-:Y:S05]  /*22e60*/  WARPSYNC.COLLECTIVE R15, `(.L_x_867) ;  /* 0x000000000f087348 */ /* 0x000fea0003c00000 */
[----:B------:R0:W1:Y:S02]  /*22e70*/  SHFL.IDX P6, R14, R13, R12, R11 ;  /* 0x0000000c0d0e7389 */ /* 0x00006400000c000b */
[----:B01----:R-:W-:Y:S01]  /*22e80*/  ENDCOLLECTIVE ;  /* 0x000000000000791b */ /* 0x003fe20003800000 */
.L_x_867:
[----:B------:R-:W-:-:S04]  /*22e90*/  @!P1 LEA R7, P4, R9, R3, 0x1 ;  /* 0x0000000309079211 */ /* 0x000fc800078808ff */
[----:B------:R-:W-:Y:S01]  /*22ea0*/  @!P1 IADD3.X R8, RZ, R2, RZ, P4, !PT ;  /* 0x00000002ff089210 */ /* 0x000fe200027fe4ff */
[----:B------:R-:W-:Y:S02]  /*22eb0*/  @!P1 IMAD.MOV.U32 R2, RZ, RZ, R7 ;  /* 0x000000ffff029224 */ /* 0x000fe400078e0007 */
[----:B------:R-:W-:Y:S01]  /*22ec0*/  VIADD R7, R4, 0x30 ;  /* 0x0000003004077836 */ /* 0x000fe20000000000 */
[----:B------:R-:W-:Y:S01]  /*22ed0*/  @!P1 MOV R3, R8 ;  /* 0x0000000800039202 */ /* 0x000fe20000000f00 */
[----:B------:R-:W-:-:S04]  /*22ee0*/  IMAD.MOV.U32 R13, RZ, RZ, R0 ;  /* 0x000000ffff0d7224 */ /* 0x000fc800078e0000 */
[----:B------:R-:W-:Y:S01]  /*22ef0*/  @!PT LDS RZ, [RZ] ;  /* 0x00000000fffff984 */ /* 0x000fe20000000800 */
[----:B------:R-:W-:Y:S01]  /*22f00*/  @!PT LDS RZ, [RZ] ;  /* 0x00000000fffff984 */ /* 0x000fe20000000800 */
[----:B------:R-:W-:Y:S01]  /*22f10*/  @!PT LDS RZ, [RZ] ;  /* 0x00000000fffff984 */ /* 0x000fe20000000800 */
[----:B------:R-:W-:Y:S04]  /*22f20*/  @!P1 LDGSTS.E.BYPASS.LTC128B.128 [R35+0xd400], desc[UR56][R2.64], !P3 ;  /* 0x0d40000002239fae */ /* 0x000fe8000d901d78 */
[----:B------:R-:W-:Y:S04]  /*22f30*/  @!P1 LDGSTS.E.BYPASS.LTC128B.128 [R35+0x11400], desc[UR56][R2.64+0x80], !P2 ;  /* 0x1140008002239fae */ /* 0x000fe8000d101d78 */
[----:B------:R0:W-:Y:S01]  /*22f40*/  @!P1 LDGSTS.E.BYPASS.LTC128B.128 [R35+0x15400], desc[UR56][R2.64+0x100], !P0 ;  /* 0x1540010002239fae */ /* 0x0001e2000c101d78 */
[----:B------:R-:W-:Y:S02]  /*22f50*/  ISETP.GE.AND P1, PT, R7, R6, PT ;  /* 0x000000060700720c */ /* 0x000fe40003f26270 */
[----:B0-----:R-:W-:-:S11]  /*22f60*/  MOV R2, R14 ;  /* 0x0000000e00027202 */ /* 0x001fd60000000f00 */
[----:B------:R-:W-:Y:S05]  /*22f70*/  WARPSYNC.COLLECTIVE R15, `(.L_x_868) ;  /* 0x000000000f087348 */ /* 0x000fea0003c00000 */
[----:B------:R0:W1:Y:S02]  /*22f80*/  SHFL.IDX P6, R14, R13, R12, R11 ;  /* 0x0000000c0d0e7389 */ /* 0x00006400000c000b */
[----:B01----:R-:W-:Y:S01]  /*22f90*/  ENDCOLLECTIVE ;  /* 0x000000000000791b */ /* 0x003fe20003800000 */
.L_x_868:
[----:B------:R-:W-:Y:S01]  /*22fa0*/  IMAD.MOV.U32 R13, RZ, RZ, R5 ;  /* 0x000000ffff0d7224 */ /* 0x000fe200078e0005 */
[----:B------:R-:W-:Y:S02]  /*22fb0*/  MOV R12, 0x4 ;  /* 0x00000004000c7802 */ /* 0x000fe40000000f00 */
[----:B------:R-:W-:-:S07]  /*22fc0*/  MOV R3, R14 ;  /* 0x0000000e00037202 */ /* 0x000fce0000000f00 */
[----:B------:R-:W-:Y:S05]  /*22fd0*/  WARPSYNC.COLLECTIVE R15, `(.L_x_869) ;  /* 0x000000000f087348 */ /* 0x000fea0003c00000 */
[----:B------:R0:W1:Y:S02]  /*22fe0*/  SHFL.IDX P6, R14, R13, R12, R11 ;  /* 0x0000000c0d0e7389 */ /* 0x00006400000c000b */
[----:B01----:R-:W-:Y:S01]  /*22ff0*/  ENDCOLLECTIVE ;  /* 0x000000000000791b */ /* 0x003fe20003800000 */
.L_x_869:
        /* <DEDUP_REMOVED lines=17> */
.L_x_870:
[----:B------:R-:W-:Y:S01]  /*23110*/  MOV R13, R5 ;  /* 0x00000005000d7202 */ /* 0x000fe20000000f00 */
[----:B------:R-:W-:Y:S02]  /*23120*/  IMAD.MOV.U32 R12, RZ, RZ, 0x5 ;  /* 0x00000005ff0c7424 */ /* 0x000fe400078e00ff */
[----:B------:R-:W-:-:S07]  /*23130*/  IMAD.MOV.U32 R3, RZ, RZ, R14 ;  /* 0x000000ffff037224 */ /* 0x000fce00078e000e */
[----:B------:R-:W-:Y:S05]  /*23140*/  WARPSYNC.COLLECTIVE R15, `(.L_x_871) ;  /* 0x000000000f087348 */ /* 0x000fea0003c00000 */
[----:B------:R0:W1:Y:S02]  /*23150*/  SHFL.IDX P6, R14, R13, R12, R11 ;  /* 0x0000000c0d0e7389 */ /* 0x00006400000c000b */
[----:B01----:R-:W-:Y:S01]  /*23160*/  ENDCOLLECTIVE ;  /* 0x000000000000791b */ /* 0x003fe20003800000 */
.L_x_871:
        /* <DEDUP_REMOVED lines=17> */
.L_x_872:
[----:B------:R-:W-:Y:S01]  /*23280*/  IMAD.MOV.U32 R13, RZ, RZ, R5 ;  /* 0x000000ffff0d7224 */ /* 0x000fe200078e0005 */
[----:B------:R-:W-:Y:S02]  /*23290*/  MOV R12, 0x6 ;  /* 0x00000006000c7802 */ /* 0x000fe40000000f00 */
[----:B------:R-:W-:-:S07]  /*232a0*/  MOV R3, R14 ;  /* 0x0000000e00037202 */ /* 0x000fce0000000f00 */
[----:B------:R-:W-:Y:S05]  /*232b0*/  WARPSYNC.COLLECTIVE R15, `(.L_x_873) ;  /* 0x000000000f087348 */ /* 0x000fea0003c00000 */
[----:B------:R0:W1:Y:S02]  /*232c0*/  SHFL.IDX P6, R14, R13, R12, R11 ;  /* 0x0000000c0d0e7389 */ /* 0x00006400000c000b */
[----:B01----:R-:W-:Y:S01]  /*232d0*/  ENDCOLLECTIVE ;  /* 0x000000000000791b */ /* 0x003fe20003800000 */
.L_x_873:
        /* <DEDUP_REMOVED lines=17> */
.L_x_874:
[----:B------:R-:W-:Y:S01]  /*233f0*/  IMAD.MOV.U32 R13, RZ, RZ, R5 ;  /* 0x000000ffff0d7224 */ /* 0x000fe200078e0005 */
[----:B------:R-:W-:Y:S01]  /*23400*/  MOV R12, 0x7 ;  /* 0x00000007000c7802 */ /* 0x000fe20000000f00 */
[----:B------:R-:W-:-:S07]  /*23410*/  IMAD.MOV.U32 R3, RZ, RZ, R14 ;  /* 0x000000ffff037224 */ /* 0x000fce00078e000e */
[----:B------:R-:W-:Y:S05]  /*23420*/  WARPSYNC.COLLECTIVE R15, `(.L_x_875) ;  /* 0x000000000f087348 */ /* 0x000fea0003c00000 */
[----:B------:R0:W1:Y:S02]  /*23430*/  SHFL.IDX P6, R14, R13, R12, R11 ;  /* 0x0000000c0d0e7389 */ /* 0x00006400000c000b */
[----:B01----:R-:W-:Y:S01]  /*23440*/  ENDCOLLECTIVE ;  /* 0x000000000000791b */ /* 0x003fe20003800000 */
.L_x_875:
[----:B------:R-:W-:-:S04]  /*23450*/  @!P1 LEA R7, P4, R9, R3, 0x1 ;  /* 0x0000000309079211 */ /* 0x000fc800078808ff */
[----:B------:R-:W-:Y:S01]  /*23460*/  @!P1 IADD3.X R8, RZ, R2, RZ, P4, !PT ;  /* 0x00000002ff089210 */ /* 0x000fe200027fe4ff */
[----:B------:R-:W-:-:S03]  /*23470*/  @!P1 IMAD.MOV.U32 R2, RZ, RZ, R7 ;  /* 0x000000ffff029224 */ /* 0x000fc600078e0007 */
[----:B------:R-:W-:Y:S02]  /*23480*/  @!P1 MOV R3, R8 ;  /* 0x0000000800039202 */ /* 0x000fe40000000f00 */
[----:B------:R-:W-:-:S03]  /*23490*/  MOV R13, R0 ;  /* 0x00000000000d7202 */ /* 0x000fc60000000f00 */
[----:B------:R-:W-:Y:S01]  /*234a0*/  @!PT LDS RZ, [RZ] ;  /* 0x00000000fffff984 */ /* 0x000fe20000000800 */
[----:B------:R-:W-:Y:S01]  /*234b0*/  @!PT LDS RZ, [RZ] ;  /* 0x00000000fffff984 */ /* 0x000fe20000000800 */
[----:B------:R-:W-:Y:S01]  /*234c0*/  @!PT LDS RZ, [RZ] ;  /* 0x00000000fffff984 */ /* 0x000fe20000000800 */
[----:B------:R0:W-:Y:S04]  /*234d0*/  @!P1 LDGSTS.E.BYPASS.LTC128B.128 [R35+0xf400], desc[UR56][R2.64], !P3 ;  /* 0x0f40000002239fae */ /* 0x0001e8000d901d78 */
[----:B------:R0:W-:Y:S01]  /*234e0*/  @!P1 LDGSTS.E.BYPASS.LTC128B.128 [R35+0x13400], desc[UR56][R2.64+0x80], !P2 ;  /* 0x1340008002239fae */ /* 0x0001e2000d101d78 */
[----:B------:R-:W-:-:S03]  /*234f0*/  IMAD.MOV.U32 R5, RZ, RZ, R14 ;  /* 0x000000ffff057224 */ /* 0x000fc600078e000e */
[----:B------:R0:W-:Y:S04]  /*23500*/  @!P1 LDGSTS.E.BYPASS.LTC128B.128 [R35+0x17400], desc[UR56][R2.64+0x100], !P0 ;  /* 0x1740010002239fae */ /* 0x0001e8000c101d78 */
[----:B0-----:R-:W-:Y:S05]  /*23510*/  WARPSYNC.COLLECTIVE R15, `(.L_x_876) ;  /* 0x000000000f087348 */ /* 0x001fea0003c00000 */
[----:B------:R1:W2:Y:S02]  /*23520*/  SHFL.IDX P6, R14, R13, R12, R11 ;  /* 0x0000000c0d0e7389 */ /* 0x0002a400000c000b */
[----:B012---:R-:W-:Y:S01]  /*23530*/  ENDCOLLECTIVE ;  /* 0x000000000000791b */ /* 0x007fe20003800000 */
.L_x_876:
[----:B------:R-:W-:Y:S05]  /*23540*/  BRA `(.L_x_877) ;  /* 0xffffffb0005c7947 */ /* 0x000fea000383ffff */
.L_x_744:
[----:B0-----:R0:W1:Y:S02]  /*23550*/  SYNCS.PHASECHK.TRANS64.TRYWAIT P0, [R22+URZ+0x2a820], R3 ;  /* 0x02a82003160075a7 */ /* 0x001064000800017f */
[----:B-1----:R-:W-:Y:S05]  /*23560*/  @!P0 NANOSLEEP.SYNCS 0x989680 ;  /* 0x009896800000895d */ /* 0x002fea0003900000 */
[----:B------:R-:W1:Y:S02]  /*23570*/  @!P0 SYNCS.PHASECHK.TRANS64 P0, [R22+URZ+0x2a820], R3 ;  /* 0x02a82003160085a7 */ /* 0x000e64000800007f */
[----:B-1----:R-:W-:Y:S05]  /*23580*/  @!P0 BRA `(.L_x_744) ;  /* 0xfffffffc00f08947 */ /* 0x002fea000383ffff */
[----:B------:R-:W-:Y:S05]  /*23590*/  BRA `(.L_x_878) ;  /* 0xffffffb000d47947 */ /* 0x000fea000383ffff */
.L_x_749:
[----:B0-----:R0:W1:Y:S02]  /*235a0*/  SYNCS.PHASECHK.TRANS64.TRYWAIT P0, [R6+URZ+0x2a840], R3 ;  /* 0x02a84003060075a7 */ /* 0x001064000800017f */
[----:B-1----:R-:W-:Y:S05]  /*235b0*/  @!P0 NANOSLEEP.SYNCS 0x989680 ;  /* 0x009896800000895d */ /* 0x002fea0003900000 */
[----:B------:R-:W1:Y:S02]  /*235c0*/  @!P0 SYNCS.PHASECHK.TRANS64 P0, [R6+URZ+0x2a840], R3 ;  /* 0x02a84003060085a7 */ /* 0x000e64000800007f */
[----:B-1----:R-:W-:Y:S05]  /*235d0*/  @!P0 BRA `(.L_x_749) ;  /* 0xfffffffc00f08947 */ /* 0x002fea000383ffff */
[----:B------:R-:W-:Y:S05]  /*235e0*/  BRA `(.L_x_879) ;  /* 0xffffffb400987947 */ /* 0x000fea000383ffff */
.L_x_750:
[----:B------:R-:W-:Y:S01]  /*235f0*/  BSSY B1, `(.L_x_880) ;  /* 0x0000008000017945 */ /* 0x000fe20003800000 */
[----:B------:R-:W-:Y:S01]  /*23600*/  IMAD.MOV.U32 R13, RZ, RZ, R5 ;  /* 0x000000ffff0d7224 */ /* 0x000fe200078e0005 */
[----:B------:R-:W-:Y:S01]  /*23610*/  MOV R12, RZ ;  /* 0x000000ff000c7202 */ /* 0x000fe20000000f00 */
[----:B------:R-:W-:Y:S01]  /*23620*/  IMAD.MOV.U32 R11, RZ, RZ, 0x181f ;  /* 0x0000181fff0b7424 */ /* 0x000fe200078e00ff */
[----:B------:R-:W-:-:S07]  /*23630*/  MOV R15, 0xffffffff ;  /* 0xffffffff000f7802 */ /* 0x000fce0000000f00 */
[----:B------:R-:W-:Y:S05]  /*23640*/  WARPSYNC.COLLECTIVE R15, `(.L_x_881) ;  /* 0x000000000f087348 */ /* 0x000fea0003c00000 */
[----:B------:R0:W1:Y:S02]  /*23650*/  SHFL.IDX P6, R14, R13, R12, R11 ;  /* 0x0000000c0d0e7389 */ /* 0x00006400000c000b */
[----:B01----:R-:W-:Y:S01]  /*23660*/  ENDCOLLECTIVE ;  /* 0x000000000000791b */ /* 0x003fe20003800000 */
.L_x_881:
[----:B------:R-:W-:Y:S05]  /*23670*/  BSYNC B1 ;  /* 0x0000000000017941 */ /* 0x000fea0003800000 */
.L_x_880:
[----:B------:R-:W0:Y:S01]  /*23680*/  S2R R34, SR_TID.X ;  /* 0x0000000000227919 */ /* 0x000e220000002100 */
[----:B------:R-:W-:Y:S01]  /*23690*/  MOV R13, R9 ;  /* 0x00000009000d7202 */ /* 0x000fe20000000f00 */
[----:B------:R-:W-:Y:S01]  /*236a0*/  IMAD.MOV.U32 R12, RZ, RZ, RZ ;  /* 0x000000ffff0c7224 */ /* 0x000fe200078e00ff */
[----:B------:R-:W-:Y:S01]  /*236b0*/  MOV R11, 0x181f ;  /* 0x0000181f000b7802 */ /* 0x000fe20000000f00 */
[----:B------:R-:W-:Y:S01]  /*236c0*/  IMAD.MOV.U32 R3, RZ, RZ, R14 ;  /* 0x000000ffff037224 */ /* 0x000fe200078e000e */
[----:B------:R-:W-:Y:S02]  /*236d0*/  MOV R15, 0xffffffff ;  /* 0xffffffff000f7802 */ /* 0x000fe40000000f00 */
[----:B------:R-:W-:-:S07]  /*236e0*/  LEA R4, R4, R22, 0x1 ;  /* 0x0000001604047211 */ /* 0x000fce00078e08ff */
[----:B0-----:R-:W-:Y:S05]  /*236f0*/  WARPSYNC.COLLECTIVE R15, `(.L_x_882) ;  /* 0x000000000f087348 */ /* 0x001fea0003c00000 */
[----:B------:R1:W2:Y:S02]  /*23700*/  SHFL.IDX P6, R14, R13, R12, R11 ;  /* 0x0000000c0d0e7389 */ /* 0x0002a400000c000b */
[----:B012---:R-:W-:Y:S01]  /*23710*/  ENDCOLLECTIVE ;  /* 0x000000000000791b */ /* 0x007fe20003800000 */
.L_x_882:
[----:B------:R-:W-:Y:S01]  /*23720*/  IMAD.MOV.U32 R13, RZ, RZ, R5 ;  /* 0x000000ffff0d7224 */ /* 0x000fe200078e0005 */
[----:B------:R-:W-:Y:S01]  /*23730*/  MOV R12, 0x1 ;  /* 0x00000001000c7802 */ /* 0x000fe20000000f00 */
[----:B------:R-:W-:Y:S02]  /*23740*/  IMAD.SHL.U32 R34, R34, 0x8, RZ ;  /* 0x0000000822227824 */ /* 0x000fe400078e00ff */
[----:B------:R-:W-:-:S07]  /*23750*/  IMAD.MOV.U32 R2, RZ, RZ, R14 ;  /* 0x000000ffff027224 */ /* 0x000fce00078e000e */
[----:B------:R-:W-:Y:S05]  /*23760*/  WARPSYNC.COLLECTIVE R15, `(.L_x_883) ;  /* 0x000000000f087348 */ /* 0x000fea0003c00000 */
[----:B------:R0:W1:Y:S02]  /*23770*/  SHFL.IDX P6, R14, R13, R12, R11 ;  /* 0x0000000c0d0e7389 */ /* 0x00006400000c000b */
[----:B01----:R-:W-:Y:S01]  /*23780*/  ENDCOLLECTIVE ;  /* 0x000000000000791b */ /* 0x003fe20003800000 */
.L_x_883:
[----:B------:R-:W-:-:S04]  /*23790*/  LOP3.LUT R34, R34, 0x38, RZ, 0xc0, !PT ;  /* 0x0000003822227812 */ /* 0x000fc800078ec0ff */
[----:B------:R-:W-:-:S04]  /*237a0*/  SHF.L.U32 R0, R34, 0x1, RZ ;  /* 0x0000000122007819 */ /* 0x000fc800000006ff */
[----:B------:R-:W-:-:S05]  /*237b0*/  IADD3 R2, P0, R2, R0, RZ ;  /* 0x0000000002027210 */ /* 0x000fca0007f1e0ff */
[----:B------:R-:W-:Y:S01]  /*237c0*/  IMAD.X R3, RZ, RZ, R3, P0 ;  /* 0x000000ffff037224 */ /* 0x000fe200000e0603 */
[----:B------:R-:W-:-:S04]  /*237d0*/  MOV R13, R9 ;  /* 0x00000009000d7202 */ /* 0x000fc80000000f00 */
        /* <DEDUP_REMOVED lines=10> */
.L_x_884:
[----:B------:R-:W-:Y:S01]  /*23880*/  IMAD.MOV.U32 R13, RZ, RZ, R5 ;  /* 0x000000ffff0d7224 */ /* 0x000fe200078e0005 */
[----:B------:R-:W-:Y:S01]  /*23890*/  MOV R12, 0x2 ;  /* 0x00000002000c7802 */ /* 0x000fe20000000f00 */
[----:B------:R-:W-:-:S07]  /*238a0*/  IMAD.MOV.U32 R2, RZ, RZ, R14 ;  /* 0x000000ffff027224 */ /* 0x000fce00078e000e */
[----:B------:R-:W-:Y:S05]  /*238b0*/  WARPSYNC.COLLECTIVE R15, `(.L_x_885) ;  /* 0x000000000f087348 */ /* 0x000fea0003c00000 */
[----:B------:R0:W1:Y:S02]  /*238c0*/  SHFL.IDX P6, R14, R13, R12, R11 ;  /* 0x0000000c0d0e7389 */ /* 0x00006400000c000b */
[----:B01----:R-:W-:Y:S01]  /*238d0*/  ENDCOLLECTIVE ;  /* 0x000000000000791b */ /* 0x003fe20003800000 */
.L_x_885:
[----:B------:R-:W-:-:S04]  /*238e0*/  IADD3 R2, P0, R2, R0, RZ ;  /* 0x0000000002027210 */ /* 0x000fc80007f1e0ff */
[----:B------:R-:W-:-:S05]  /*238f0*/  IADD3.X R3, RZ, R3, RZ, P0, !PT ;  /* 0x00000003ff037210 */ /* 0x000fca00007fe4ff */
[----:B------:R-:W-:Y:S01]  /*23900*/  @!PT LDS RZ, [RZ] ;  /* 0x00000000fffff984 */ /* 0x000fe20000000800 */
[----:B------:R-:W-:Y:S01]  /*23910*/  @!PT LDS RZ, [RZ] ;  /* 0x00000000fffff984 */ /* 0x000fe20000000800 */
[----:B------:R-:W-:Y:S01]  /*23920*/  @!PT LDS RZ, [RZ] ;  /* 0x00000000fffff984 */ /* 0x000fe20000000800 */
[----:B------:R0:W-:Y:S01]  /*23930*/  LDGSTS.E.BYPASS.LTC128B.128 [R4+0x18c00], desc[UR56][R2.64], !P3 ;  /* 0x18c0000002047fae */ /* 0x0001e2000d901d78 */
[----:B------:R-:W-:-:S03]  /*23940*/  MOV R13, R9 ;  /* 0x00000009000d7202 */ /* 0x000fc60000000f00 */
[----:B------:R0:W-:Y:S04]  /*23950*/  LDGSTS.E.BYPASS.LTC128B.128 [R4+0x1bc00], desc[UR56][R2.64+0x80], !P2 ;  /* 0x1bc0008002047fae */ /* 0x0001e8000d101d78 */
[----:B------:R0:W-:Y:S01]  /*23960*/  LDGSTS.E.BYPASS.LTC128B.128 [R4+0x1ec00], desc[UR56][R2.64+0x100], !P1 ;  /* 0x1ec0010002047fae */ /* 0x0001e2000c901d78 */
[----:B------:R-:W-:-:S07]  /*23970*/  IMAD.MOV.U32 R34, RZ, RZ, R14 ;  /* 0x000000ffff227224 */ /* 0x000fce00078e000e */
[----:B0-----:R-:W-:Y:S05]  /*23980*/  WARPSYNC.COLLECTIVE R15, `(.L_x_886) ;  /* 0x000000000f087348 */ /* 0x001fea0003c00000 */
[----:B------:R1:W2:Y:S02]  /*23990*/  SHFL.IDX P6, R14, R13, R12, R11 ;  /* 0x0000000c0d0e7389 */ /* 0x0002a400000c000b */
[----:B012---:R-:W-:Y:S01]  /*239a0*/  ENDCOLLECTIVE ;  /* 0x000000000000791b */ /* 0x007fe20003800000 */
.L_x_886:
[----:B------:R-:W-:Y:S01]  /*239b0*/  IMAD.MOV.U32 R13, RZ, RZ, R5 ;  /* 0x000000ffff0d7224 */ /* 0x000fe200078e0005 */
[----:B------:R-:W-:Y:S01]  /*239c0*/  MOV R12, 0x3 ;  /* 0x00000003000c7802 */ /* 0x000fe20000000f00 */
[----:B------:R-:W-:-:S07]  /*239d0*/  IMAD.MOV.U32 R2, RZ, RZ, R14 ;  /* 0x000000ffff027224 */ /* 0x000fce00078e000e */
[----:B------:R-:W-:Y:S05]  /*239e0*/  WARPSYNC.COLLECTIVE R15, `(.L_x_887) ;  /* 0x000000000f087348 */ /* 0x000fea0003c00000 */
[----:B------:R0:W1:Y:S02]  /*239f0*/  SHFL.IDX P6, R14, R13, R12, R11 ;  /* 0x0000000c0d0e7389 */ /* 0x00006400000c000b */
[----:B01----:R-:W-:Y:S01]  /*23a00*/  ENDCOLLECTIVE ;  /* 0x000000000000791b */ /* 0x003fe20003800000 */
.L_x_887:
        /* <DEDUP_REMOVED lines=13> */
.L_x_888:
[----:B------:R-:W-:Y:S01]  /*23ae0*/  IMAD.MOV.U32 R13, RZ, RZ, R5 ;  /* 0x000000ffff0d7224 */ /* 0x000fe200078e0005 */
[----:B------:R-:W-:Y:S01]  /*23af0*/  MOV R12, 0x4 ;  /* 0x00000004000c7802 */ /* 0x000fe20000000f00 */
[----:B------:R-:W-:-:S07]  /*23b00*/  IMAD.MOV.U32 R2, RZ, RZ, R14 ;  /* 0x000000ffff027224 */ /* 0x000fce00078e000e */
[----:B------:R-:W-:Y:S05]  /*23b10*/  WARPSYNC.COLLECTIVE R15, `(.L_x_889) ;  /* 0x000000000f087348 */ /* 0x000fea0003c00000 */
[----:B------:R0:W1:Y:S02]  /*23b20*/  SHFL.IDX P6, R14, R13, R12, R11 ;  /* 0x0000000c0d0e7389 */ /* 0x00006400000c000b */
[----:B01----:R-:W-:Y:S01]  /*23b30*/  ENDCOLLECTIVE ;  /* 0x000000000000791b */ /* 0x003fe20003800000 */
.L_x_889:
        /* <DEDUP_REMOVED lines=13> */
.L_x_890:
[----:B------:R-:W-:Y:S01]  /*23c10*/  IMAD.MOV.U32 R13, RZ, RZ, R5 ;  /* 0x000000ffff0d7224 */ /* 0x000fe200078e0005 */
[----:B------:R-:W-:Y:S01]  /*23c20*/  MOV R12, 0x5 ;  /* 0x00000005000c7802 */ /* 0x000fe20000000f00 */
[----:B------:R-:W-:-:S07]  /*23c30*/  IMAD.MOV.U32 R2, RZ, RZ, R14 ;  /* 0x000000ffff027224 */ /* 0x000fce00078e000e */
[----:B------:R-:W-:Y:S05]  /*23c40*/  WARPSYNC.COLLECTIVE R15, `(.L_x_891) ;  /* 0x000000000f087348 */ /* 0x000fea0003c00000 */
[----:B------:R0:W1:Y:S02]  /*23c50*/  SHFL.IDX P6, R14, R13, R12, R11 ;  /* 0x0000000c0d0e7389 */ /* 0x00006400000c000b */
[----:B01----:R-:W-:Y:S01]  /*23c60*/  ENDCOLLECTIVE ;  /* 0x000000000000791b */ /* 0x003fe20003800000 */
.L_x_891:
        /* <DEDUP_REMOVED lines=13> */
.L_x_892:
[----:B------:R-:W-:Y:S01]  /*23d40*/  IMAD.MOV.U32 R2, RZ, RZ, R14 ;  /* 0x000000ffff027224 */ /* 0x000fe200078e000e */
[----:B------:R-:W-:Y:S06]  /*23d50*/  BRA `(.L_x_893) ;  /* 0xffffffb000cc7947 */ /* 0x000fec000383ffff */
.L_x_755:
[----:B0-----:R0:W2:Y:S02]  /*23d60*/  SYNCS.PHASECHK.TRANS64.TRYWAIT P0, [R5+URZ+0x2a860], R2 ;  /* 0x02a86002050075a7 */ /* 0x0010a4000800017f */
[----:B--2---:R-:W-:Y:S05]  /*23d70*/  @!P0 NANOSLEEP.SYNCS 0x989680 ;  /* 0x009896800000895d */ /* 0x004fea0003900000 */
[----:B------:R-:W2:Y:S02]  /*23d80*/  @!P0 SYNCS.PHASECHK.TRANS64 P0, [R5+URZ+0x2a860], R2 ;  /* 0x02a86002050085a7 */ /* 0x000ea4000800007f */
[----:B--2---:R-:W-:Y:S05]  /*23d90*/  @!P0 BRA `(.L_x_755) ;  /* 0xfffffffc00f08947 */ /* 0x004fea000383ffff */
[----:B------:R-:W-:Y:S05]  /*23da0*/  BRA `(.L_x_894) ;  /* 0xffffffb4002c7947 */ /* 0x000fea000383ffff */
.L_x_756:
        /* <DEDUP_REMOVED lines=8> */
.L_x_896:
[----:B------:R-:W-:Y:S05]  /*23e30*/  BSYNC B1 ;  /* 0x0000000000017941 */ /* 0x000fea0003800000 */
.L_x_895:
[----:B------:R-:W-:Y:S01]  /*23e40*/  IMAD.MOV.U32 R13, RZ, RZ, R23 ;  /* 0x000000ffff0d7224 */ /* 0x000fe200078e0017 */
[----:B------:R-:W-:Y:S01]  /*23e50*/  MOV R12, RZ ;  /* 0x000000ff000c7202 */ /* 0x000fe20000000f00 */
[----:B------:R-:W-:Y:S01]  /*23e60*/  IMAD.MOV.U32 R11, RZ, RZ, 0x181f ;  /* 0x0000181fff0b7424 */ /* 0x000fe200078e00ff */
[----:B------:R-:W-:Y:S01]  /*23e70*/  MOV R15, 0xffffffff ;  /* 0xffffffff000f7802 */ /* 0x000fe20000000f00 */
[----:B------:R-:W-:Y:S01]  /*23e80*/  IMAD R4, R4, 0x2, R22 ;  /* 0x0000000204047824 */ /* 0x000fe200078e0216 */
[----:B------:R-:W-:-:S07]  /*23e90*/  MOV R3, R14 ;  /* 0x0000000e00037202 */ /* 0x000fce0000000f00 */
[----:B------:R-:W-:Y:S05]  /*23ea0*/  WARPSYNC.COLLECTIVE R15, `(.L_x_897) ;  /* 0x000000000f087348 */ /* 0x000fea0003c00000 */
[----:B------:R0:W1:Y:S02]  /*23eb0*/  SHFL.IDX P6, R14, R13, R12, R11 ;  /* 0x0000000c0d0e7389 */ /* 0x00006400000c000b */
[----:B01----:R-:W-:Y:S01]  /*23ec0*/  ENDCOLLECTIVE ;  /* 0x000000000000791b */ /* 0x003fe20003800000 */
.L_x_897:
[----:B------:R-:W-:Y:S01]  /*23ed0*/  MOV R13, R24 ;  /* 0x00000018000d7202 */ /* 0x000fe20000000f00 */
[----:B------:R-:W-:Y:S02]  /*23ee0*/  IMAD.MOV.U32 R12, RZ, RZ, 0x1 ;  /* 0x00000001ff0c7424 */ /* 0x000fe400078e00ff */
[----:B------:R-:W-:-:S07]  /*23ef0*/  IMAD.MOV.U32 R2, RZ, RZ, R14 ;  /* 0x000000ffff027224 */ /* 0x000fce00078e000e */
[----:B------:R-:W-:Y:S05]  /*23f00*/  WARPSYNC.COLLECTIVE R15, `(.L_x_898) ;  /* 0x000000000f087348 */ /* 0x000fea0003c00000 */
[----:B------:R0:W1:Y:S02]  /*23f10*/  SHFL.IDX P6, R14, R13, R12, R11 ;  /* 0x0000000c0d0e7389 */ /* 0x00006400000c000b */
[----:B01----:R-:W-:Y:S01]  /*23f20*/  ENDCOLLECTIVE ;  /* 0x000000000000791b */ /* 0x003fe20003800000 */
.L_x_898:
[----:B------:R-:W-:-:S04]  /*23f30*/  IADD3 R2, P1, R2, R0, RZ ;  /* 0x0000000002027210 */ /* 0x000fc80007f3e0ff */
[----:B------:R-:W-:Y:S02]  /*23f40*/  IADD3.X R3, RZ, R3, RZ, P1, !PT ;  /* 0x00000003ff037210 */ /* 0x000fe40000ffe4ff */
        /* <DEDUP_REMOVED lines=9> */
[----:B0-----:R-:W-:-:S07]  /*23fe0*/  MOV R3, R14 ;  /* 0x0000000e00037202 */ /* 0x001fce0000000f00 */
[----:B------:R-:W-:Y:S05]  /*23ff0*/  WARPSYNC.COLLECTIVE R15, `(.L_x_899) ;  /* 0x000000000f087348 */ /* 0x000fea0003c00000 */
[----:B------:R0:W1:Y:S02]  /*24000*/  SHFL.IDX P6, R14, R13, R12, R11 ;  /* 0x0000000c0d0e7389 */ /* 0x00006400000c000b */
[----:B01----:R-:W-:Y:S01]  /*24010*/  ENDCOLLECTIVE ;  /* 0x000000000000791b */ /* 0x003fe20003800000 */
.L_x_899:
[----:B------:R-:W-:Y:S01]  /*24020*/  MOV R13, R24 ;  /* 0x00000018000d7202 */ /* 0x000fe20000000f00 */
[----:B------:R-:W-:Y:S01]  /*24030*/  IMAD.MOV.U32 R12, RZ, RZ, 0x2 ;  /* 0x00000002ff0c7424 */ /* 0x000fe200078e00ff */
[----:B------:R-:W-:-:S07]  /*24040*/  MOV R2, R14 ;  /* 0x0000000e00027202 */ /* 0x000fce0000000f00 */
[----:B------:R-:W-:Y:S05]  /*24050*/  WARPSYNC.COLLECTIVE R15, `(.L_x_900) ;  /* 0x000000000f087348 */ /* 0x000fea0003c00000 */
[----:B------:R0:W1:Y:S02]  /*24060*/  SHFL.IDX P6, R14, R13, R12, R11 ;  /* 0x0000000c0d0e7389 */ /* 0x00006400000c000b */
[----:B01----:R-:W-:Y:S01]  /*24070*/  ENDCOLLECTIVE ;  /* 0x000000000000791b */ /* 0x003fe20003800000 */
.L_x_900:
[----:B------:R-:W-:-:S05]  /*24080*/  IADD3 R2, P2, R2, R0, RZ ;  /* 0x0000000002027210 */ /* 0x000fca0007f5e0ff */
[----:B------:R-:W-:Y:S01]  /*24090*/  IMAD.X R3, RZ, RZ, R3, P2 ;  /* 0x000000ffff037224 */ /* 0x000fe200010e0603 */
        /* <DEDUP_REMOVED lines=12> */
.L_x_901:
[----:B------:R-:W-:Y:S01]  /*24160*/  MOV R13, R24 ;  /* 0x00000018000d7202 */ /* 0x000fe20000000f00 */
[----:B------:R-:W-:Y:S01]  /*24170*/  IMAD.MOV.U32 R12, RZ, RZ, 0x3 ;  /* 0x00000003ff0c7424 */ /* 0x000fe200078e00ff */
[----:B------:R-:W-:-:S07]  /*24180*/  MOV R2, R14 ;  /* 0x0000000e00027202 */ /* 0x000fce0000000f00 */
[----:B------:R-:W-:Y:S05]  /*24190*/  WARPSYNC.COLLECTIVE R15, `(.L_x_902) ;  /* 0x000000000f087348 */ /* 0x000fea0003c00000 */
[----:B------:R0:W1:Y:S02]  /*241a0*/  SHFL.IDX P6, R14, R13, R12, R11 ;  /* 0x0000000c0d0e7389 */ /* 0x00006400000c000b */
[----:B01----:R-:W-:Y:S01]  /*241b0*/  ENDCOLLECTIVE ;  /* 0x000000000000791b */ /* 0x003fe20003800000 */
.L_x_902:
        /* <DEDUP_REMOVED lines=14> */
.L_x_903:
[----:B------:R-:W-:Y:S01]  /*242a0*/  MOV R13, R24 ;  /* 0x00000018000d7202 */ /* 0x000fe20000000f00 */
[----:B------:R-:W-:Y:S01]  /*242b0*/  IMAD.MOV.U32 R12, RZ, RZ, 0x4 ;  /* 0x00000004ff0c7424 */ /* 0x000fe200078e00ff */
[----:B------:R-:W-:-:S07]  /*242c0*/  MOV R2, R14 ;  /* 0x0000000e00027202 */ /* 0x000fce0000000f00 */
[----:B------:R-:W-:Y:S05]  /*242d0*/  WARPSYNC.COLLECTIVE R15, `(.L_x_904) ;  /* 0x000000000f087348 */ /* 0x000fea0003c00000 */
[----:B------:R0:W1:Y:S02]  /*242e0*/  SHFL.IDX P6, R14, R13, R12, R11 ;  /* 0x0000000c0d0e7389 */ /* 0x00006400000c000b */
[----:B01----:R-:W-:Y:S01]  /*242f0*/  ENDCOLLECTIVE ;  /* 0x000000000000791b */ /* 0x003fe20003800000 */
.L_x_904:
        /* <DEDUP_REMOVED lines=14> */
.L_x_905:
[----:B------:R-:W-:Y:S01]  /*243e0*/  MOV R13, R24 ;  /* 0x00000018000d7202 */ /* 0x000fe20000000f00 */
[----:B------:R-:W-:Y:S01]  /*243f0*/  IMAD.MOV.U32 R12, RZ, RZ, 0x5 ;  /* 0x00000005ff0c7424 */ /* 0x000fe200078e00ff */
[----:B------:R-:W-:-:S07]  /*24400*/  MOV R2, R14 ;  /* 0x0000000e00027202 */ /* 0x000fce0000000f00 */
[----:B------:R-:W-:Y:S05]  /*24410*/  WARPSYNC.COLLECTIVE R15, `(.L_x_906) ;  /* 0x000000000f087348 */ /* 0x000fea0003c00000 */
[----:B------:R0:W1:Y:S02]  /*24420*/  SHFL.IDX P6, R14, R13, R12, R11 ;  /* 0x0000000c0d0e7389 */ /* 0x00006400000c000b */
[----:B01----:R-:W-:Y:S01]  /*24430*/  ENDCOLLECTIVE ;  /* 0x000000000000791b */ /* 0x003fe20003800000 */
.L_x_906:
[----:B------:R-:W-:-:S05]  /*24440*/  IADD3 R2, P2, R2, R0, RZ ;  /* 0x0000000002027210 */ /* 0x000fca0007f5e0ff */
        /* <DEDUP_REMOVED lines=12> */
.L_x_907:
[----:B------:R-:W-:Y:S01]  /*24510*/  @!PT LDS RZ, [RZ] ;  /* 0x00000000fffff984 */ /* 0x000fe20000000800 */
[----:B------:R-:W-:Y:S01]  /*24520*/  @!PT LDS RZ, [RZ] ;  /* 0x00000000fffff984 */ /* 0x000fe20000000800 */
[----:B------:R-:W-:Y:S01]  /*24530*/  @!PT LDS RZ, [RZ] ;  /* 0x00000000fffff984 */ /* 0x000fe20000000800 */
[----:B------:R0:W-:Y:S02]  /*24540*/  LDGSTS.E.BYPASS.LTC128B.128 [R4+0x5400], desc[UR56][R2.64+0x80], !P2 ;  /* 0x0540008002047fae */ /* 0x0001e4000d101d78 */
[----:B0-----:R-:W-:Y:S01]  /*24550*/  MOV R2, R14 ;  /* 0x0000000e00027202 */ /* 0x001fe20000000f00 */
[----:B------:R-:W-:Y:S06]  /*24560*/  BRA `(.L_x_908) ;  /* 0xffffffb000187947 */ /* 0x000fec000383ffff */
.L_x_764:
[----:B0-----:R0:W1:Y:S02]  /*24570*/  SYNCS.PHASECHK.TRANS64.TRYWAIT P0, [R0+URZ+0x2a860], R3 ;  /* 0x02a86003000075a7 */ /* 0x001064000800017f */
[----:B-1----:R-:W-:Y:S05]  /*24580*/  @!P0 NANOSLEEP.SYNCS 0x989680 ;  /* 0x009896800000895d */ /* 0x002fea0003900000 */
[----:B------:R-:W1:Y:S02]  /*24590*/  @!P0 SYNCS.PHASECHK.TRANS64 P0, [R0+URZ+0x2a860], R3 ;  /* 0x02a86003000085a7 */ /* 0x000e64000800007f */
[----:B-1----:R-:W-:Y:S05]  /*245a0*/  @!P0 BRA `(.L_x_764) ;  /* 0xfffffffc00f08947 */ /* 0x002fea000383ffff */
[----:B------:R-:W-:Y:S05]  /*245b0*/  BRA `(.L_x_909) ;  /* 0xffffffb400307947 */ /* 0x000fea000383ffff */
.L_x_765:
        /* <DEDUP_REMOVED lines=8> */
.L_x_911:
[----:B------:R-:W-:Y:S05]  /*24640*/  BSYNC B0 ;  /* 0x0000000000007941 */ /* 0x000fea0003800000 */
.L_x_910:
[----:B------:R-:W0:Y:S01]  /*24650*/  S2R R5, SR_TID.X ;  /* 0x0000000000057919 */ /* 0x000e220000002100 */
[----:B------:R-:W-:Y:S01]  /*24660*/  MOV R13, R23 ;  /* 0x00000017000d7202 */ /* 0x000fe20000000f00 */
[----:B------:R-:W-:Y:S01]  /*24670*/  IMAD.MOV.U32 R12, RZ, RZ, RZ ;  /* 0x000000ffff0c7224 */ /* 0x000fe200078e00ff */
[----:B------:R-:W-:Y:S01]  /*24680*/  MOV R11, 0x181f ;  /* 0x0000181f000b7802 */ /* 0x000fe20000000f00 */
[----:B------:R-:W-:Y:S01]  /*24690*/  IMAD.MOV.U32 R15, RZ, RZ, -0x1 ;  /* 0xffffffffff0f7424 */ /* 0x000fe200078e00ff */
[C---:B------:R-:W-:Y:S01]  /*246a0*/  LOP3.LUT R2, R29.reuse, 0x1, RZ, 0xc0, !PT ;  /* 0x000000011d027812 */ /* 0x040fe200078ec0ff */
[----:B------:R-:W-:Y:S01]  /*246b0*/  IMAD.MOV.U32 R3, RZ, RZ, R14 ;  /* 0x000000ffff037224 */ /* 0x000fe200078e000e */
[----:B------:R-:W-:Y:S01]  /*246c0*/  LOP3.LUT P0, RZ, R29, 0x2, RZ, 0xc0, !PT ;  /* 0x000000021dff7812 */ /* 0x000fe2000780c0ff */
[----:B------:R-:W-:-:S12]  /*246d0*/  IMAD R4, R4, 0x2, R22 ;  /* 0x0000000204047824 */ /* 0x000fd800078e0216 */
[----:B0-----:R-:W-:Y:S05]  /*246e0*/  WARPSYNC.COLLECTIVE R15, `(.L_x_912) ;  /* 0x000000000f087348 */ /* 0x001fea0003c00000 */
[----:B------:R1:W2:Y:S02]  /*246f0*/  SHFL.IDX P6, R14, R13, R12, R11 ;  /* 0x0000000c0d0e7389 */ /* 0x0002a400000c000b */
[----:B012---:R-:W-:Y:S01]  /*24700*/  ENDCOLLECTIVE ;  /* 0x000000000000791b */ /* 0x007fe20003800000 */
.L_x_912:
[----:B------:R-:W-:Y:S02]  /*24710*/  ISETP.NE.U32.AND P1, PT, R2, 0x1, PT ;  /* 0x000000010200780c */ /* 0x000fe40003f25070 */
[C---:B------:R-:W-:Y:S02]  /*24720*/  ISETP.LT.OR P4, PT, R6.reuse, 0x1, !P0 ;  /* 0x000000010600780c */ /* 0x040fe40004781670 */
[----:B------:R-:W-:Y:S02]  /*24730*/  ISETP.LT.OR P3, PT, R6, 0x1, P1 ;  /* 0x000000010600780c */ /* 0x000fe40000f61670 */
[----:B------:R-:W-:Y:S01]  /*24740*/  MOV R13, R24 ;  /* 0x00000018000d7202 */ /* 0x000fe20000000f00 */
[----:B------:R-:W-:Y:S01]  /*24750*/  IMAD.MOV.U32 R12, RZ, RZ, 0x1 ;  /* 0x00000001ff0c7424 */ /* 0x000fe200078e00ff */
[----:B------:R-:W-:-:S04]  /*24760*/  SHF.L.U32 R5, R5, 0x3, RZ ;  /* 0x0000000305057819 */ /* 0x000fc800000006ff */
[----:B------:R-:W-:-:S05]  /*24770*/  LOP3.LUT R5, R5, 0x38, RZ, 0xc0, !PT ;  /* 0x0000003805057812 */ /* 0x000fca00078ec0ff */
[----:B------:R-:W-:-:S05]  /*24780*/  IMAD.SHL.U32 R5, R5, 0x2, RZ ;  /* 0x0000000205057824 */ /* 0x000fca00078e00ff */
[----:B------:R-:W-:-:S13]  /*24790*/  IADD3 R2, P2, R14, R5, RZ ;  /* 0x000000050e027210 */ /* 0x000fda0007f5e0ff */
[----:B------:R-:W-:Y:S05]  /*247a0*/  WARPSYNC.COLLECTIVE R15, `(.L_x_913) ;  /* 0x000000000f087348 */ /* 0x000fea0003c00000 */
[----:B------:R0:W1:Y:S02]  /*247b0*/  SHFL.IDX P6, R14, R13, R12, R11 ;  /* 0x0000000c0d0e7389 */ /* 0x00006400000c000b */
[----:B01----:R-:W-:Y:S01]  /*247c0*/  ENDCOLLECTIVE ;  /* 0x000000000000791b */ /* 0x003fe20003800000 */
.L_x_913:
[----:B------:R-:W-:-:S05]  /*247d0*/  IADD3.X R3, RZ, R3, RZ, P2, !PT ;  /* 0x00000003ff037210 */ /* 0x000fca00017fe4ff */
        /* <DEDUP_REMOVED lines=12> */
.L_x_914:
[----:B------:R-:W-:Y:S01]  /*248a0*/  IMAD.MOV.U32 R13, RZ, RZ, R24 ;  /* 0x000000ffff0d7224 */ /* 0x000fe200078e0018 */
[----:B------:R-:W-:Y:S02]  /*248b0*/  MOV R12, 0x2 ;  /* 0x00000002000c7802 */ /* 0x000fe40000000f00 */
[----:B------:R-:W-:-:S13]  /*248c0*/  IADD3 R2, P2, R14, R5, RZ ;  /* 0x000000050e027210 */ /* 0x000fda0007f5e0ff */
[----:B------:R-:W-:Y:S05]  /*248d0*/  WARPSYNC.COLLECTIVE R15, `(.L_x_915) ;  /* 0x000000000f087348 */ /* 0x000fea0003c00000 */
[----:B------:R0:W1:Y:S02]  /*248e0*/  SHFL.IDX P6, R14, R13, R12, R11 ;  /* 0x0000000c0d0e7389 */ /* 0x00006400000c000b */
[----:B01----:R-:W-:Y:S01]  /*248f0*/  ENDCOLLECTIVE ;  /* 0x000000000000791b */ /* 0x003fe20003800000 */
.L_x_915:
[----:B------:R-:W-:-:S05]  /*24900*/  IADD3.X R3, RZ, R8, RZ, P2, !PT ;  /* 0x00000008ff037210 */ /* 0x000fca00017fe4ff */
[----:B------:R-:W-:Y:S01]  /*24910*/  @!PT LDS RZ, [RZ] ;  /* 0x00000000fffff984 */ /* 0x000fe20000000800 */
[----:B------:R-:W-:Y:S01]  /*24920*/  @!PT LDS RZ, [RZ] ;  /* 0x00000000fffff984 */ /* 0x000fe20000000800 */
[----:B------:R-:W-:Y:S01]  /*24930*/  @!PT LDS RZ, [RZ] ;  /* 0x00000000fffff984 */ /* 0x000fe20000000800 */
[----:B------:R0:W-:Y:S01]  /*24940*/  LDGSTS.E.BYPASS.LTC128B.128 [R4+0xc00], desc[UR56][R2.64], !P3 ;  /* 0x00c0000002047fae */ /* 0x0001e2000d901d78 */
[----:B------:R-:W-:-:S03]  /*24950*/  ISETP.LT.OR P3, PT, R6, 0x21, P1 ;  /* 0x000000210600780c */ /* 0x000fc60000f61670 */
[----:B------:R0:W-:Y:S01]  /*24960*/  LDGSTS.E.BYPASS.LTC128B.128 [R4+0x3c00], desc[UR56][R2.64+0x80], !P4 ;  /* 0x03c0008002047fae */ /* 0x0001e2000e101d78 */
[----:B------:R-:W-:Y:S02]  /*24970*/  ISETP.LT.OR P4, PT, R6, 0x21, !P0 ;  /* 0x000000210600780c */ /* 0x000fe40004781670 */
[----:B------:R-:W-:Y:S01]  /*24980*/  MOV R13, R23 ;  /* 0x00000017000d7202 */ /* 0x000fe20000000f00 */
[----:B------:R-:W-:-:S10]  /*24990*/  IMAD.MOV.U32 R7, RZ, RZ, R14 ;  /* 0x000000ffff077224 */ /* 0x000fd400078e000e */
[----:B0-----:R-:W-:Y:S05]  /*249a0*/  WARPSYNC.COLLECTIVE R15, `(.L_x_916) ;  /* 0x000000000f087348 */ /* 0x001fea0003c00000 */
[----:B------:R1:W2:Y:S02]  /*249b0*/  SHFL.IDX P6, R14, R13, R12, R11 ;  /* 0x0000000c0d0e7389 */ /* 0x0002a400000c000b */
[----:B012---:R-:W-:Y:S01]  /*249c0*/  ENDCOLLECTIVE ;  /* 0x000000000000791b */ /* 0x007fe20003800000 */
.L_x_916:
[----:B------:R-:W-:Y:S01]  /*249d0*/  IMAD.MOV.U32 R13, RZ, RZ, R24 ;  /* 0x000000ffff0d7224 */ /* 0x000fe200078e0018 */
[----:B------:R-:W-:Y:S01]  /*249e0*/  MOV R12, 0x3 ;  /* 0x00000003000c7802 */ /* 0x000fe20000000f00 */
[----:B------:R-:W-:-:S07]  /*249f0*/  IMAD.MOV.U32 R10, RZ, RZ, R14 ;  /* 0x000000ffff0a7224 */ /* 0x000fce00078e000e */
[----:B------:R-:W-:Y:S05]  /*24a00*/  WARPSYNC.COLLECTIVE R15, `(.L_x_917) ;  /* 0x000000000f087348 */ /* 0x000fea0003c00000 */
[----:B------:R0:W1:Y:S02]  /*24a10*/  SHFL.IDX P6, R14, R13, R12, R11 ;  /* 0x0000000c0d0e7389 */ /* 0x00006400000c000b */
[----:B01----:R-:W-:Y:S01]  /*24a20*/  ENDCOLLECTIVE ;  /* 0x000000000000791b */ /* 0x003fe20003800000 */
.L_x_917:
[----:B------:R-:W-:-:S04]  /*24a30*/  IADD3 R2, P2, R10, R5, RZ ;  /* 0x000000050a027210 */ /* 0x000fc80007f5e0ff */
[----:B------:R-:W-:-:S05]  /*24a40*/  IADD3.X R3, RZ, R7, RZ, P2, !PT ;  /* 0x00000007ff037210 */ /* 0x000fca00017fe4ff */
        /* <DEDUP_REMOVED lines=12> */
.L_x_918:
[----:B------:R-:W-:Y:S01]  /*24b10*/  MOV R13, R24 ;  /* 0x00000018000d7202 */ /* 0x000fe20000000f00 */
[----:B------:R-:W-:Y:S01]  /*24b20*/  IMAD.MOV.U32 R12, RZ, RZ, 0x4 ;  /* 0x00000004ff0c7424 */ /* 0x000fe200078e00ff */
[----:B------:R-:W-:-:S13]  /*24b30*/  IADD3 R2, P2, R14, R5, RZ ;  /* 0x000000050e027210 */ /* 0x000fda0007f5e0ff */
[----:B------:R-:W-:Y:S05]  /*24b40*/  WARPSYNC.COLLECTIVE R15, `(.L_x_919) ;  /* 0x000000000f087348 */ /* 0x000fea0003c00000 */
[----:B------:R0:W1:Y:S02]  /*24b50*/  SHFL.IDX P6, R14, R13, R12, R11 ;  /* 0x0000000c0d0e7389 */ /* 0x00006400000c000b */
[----:B01----:R-:W-:Y:S01]  /*24b60*/  ENDCOLLECTIVE ;  /* 0x000000000000791b */ /* 0x003fe20003800000 */
.L_x_919:
        /* <DEDUP_REMOVED lines=13> */
.L_x_920:
[----:B------:R-:W-:Y:S01]  /*24c40*/  MOV R13, R24 ;  /* 0x00000018000d7202 */ /* 0x000fe20000000f00 */
[----:B------:R-:W-:Y:S01]  /*24c50*/  IMAD.MOV.U32 R12, RZ, RZ, 0x5 ;  /* 0x00000005ff0c7424 */ /* 0x000fe200078e00ff */
[----:B------:R-:W-:-:S07]  /*24c60*/  MOV R10, R14 ;  /* 0x0000000e000a7202 */ /* 0x000fce0000000f00 */
[----:B------:R-:W-:Y:S05]  /*24c70*/  WARPSYNC.COLLECTIVE R15, `(.L_x_921) ;  /* 0x000000000f087348 */ /* 0x000fea0003c00000 */
[----:B------:R0:W1:Y:S02]  /*24c80*/  SHFL.IDX P6, R14, R13, R12, R11 ;  /* 0x0000000c0d0e7389 */ /* 0x00006400000c000b */
[----:B01----:R-:W-:Y:S01]  /*24c90*/  ENDCOLLECTIVE ;  /* 0x000000000000791b */ /* 0x003fe20003800000 */
.L_x_921:
        /* <DEDUP_REMOVED lines=12> */
.L_x_922:
[----:B------:R-:W-:Y:S05]  /*24d60*/  BRA `(.L_x_923) ;  /* 0xffffffb0002c7947 */ /* 0x000fea000383ffff */
.L_x_770:
        /* <DEDUP_REMOVED lines=8> */
.L_x_925:
[----:B------:R-:W-:Y:S05]  /*24df0*/  BSYNC B0 ;  /* 0x0000000000007941 */ /* 0x000fea0003800000 */
.L_x_924:
[----:B------:R-:W-:Y:S01]  /*24e00*/  IMAD.MOV.U32 R13, RZ, RZ, R16 ;  /* 0x000000ffff0d7224 */ /* 0x000fe200078e0010 */
[----:B------:R-:W-:Y:S01]  /*24e10*/  MOV R12, 0x1 ;  /* 0x00000001000c7802 */ /* 0x000fe20000000f00 */
[----:B------:R-:W-:Y:S01]  /*24e20*/  IMAD.MOV.U32 R11, RZ, RZ, 0x1f ;  /* 0x0000001fff0b7424 */ /* 0x000fe200078e00ff */
[----:B------:R-:W-:Y:S02]  /*24e30*/  MOV R15, 0xffffffff ;  /* 0xffffffff000f7802 */ /* 0x000fe40000000f00 */
[----:B------:R-:W-:Y:S02]  /*24e40*/  MOV R0, R14 ;  /* 0x0000000e00007202 */ /* 0x000fe40000000f00 */
[----:B------:R-:W-:-:S07]  /*24e50*/  IADD3 R7, R19, R9, RZ ;  /* 0x0000000913077210 */ /* 0x000fce0007ffe0ff */
[----:B------:R-:W-:Y:S05]  /*24e60*/  WARPSYNC.COLLECTIVE R15, `(.L_x_926) ;  /* 0x000000000f087348 */ /* 0x000fea0003c00000 */
[----:B------:R0:W1:Y:S02]  /*24e70*/  SHFL.IDX P6, R14, R13, R12, R11 ;  /* 0x0000000c0d0e7389 */ /* 0x00006400000c000b */
[----:B01----:R-:W-:Y:S01]  /*24e80*/  ENDCOLLECTIVE ;  /* 0x000000000000791b */ /* 0x003fe20003800000 */
.L_x_926:
[----:B------:R-:W-:Y:S02]  /*24e90*/  ULDC UR4, c[0x0][0xc3c] ;  /* 0x00030f0000047ab9 */ /* 0x000fe40000000800 */
[----:B------:R-:W-:-:S13]  /*24ea0*/  ISETP.GE.OR P1, PT, R7, UR4, !P0 ;  /* 0x0000000407007c0c */ /* 0x000fda000c726670 */
[----:B------:R-:W0:Y:S08]  /*24eb0*/  @!P1 LDC.64 R2, c[0x0][0xc80] ;  /* 0x00032000ff029b82 */ /* 0x000e300000000a00 */
[----:B------:R-:W1:Y:S01]  /*24ec0*/  @!P1 LDC.64 R4, c[0x0][0xc78] ;  /* 0x00031e00ff049b82 */ /* 0x000e620000000a00 */
[----:B------:R-:W-:Y:S02]  /*24ed0*/  IMAD.MOV.U32 R11, RZ, RZ, RZ ;  /* 0x000000ffff0b7224 */ /* 0x000fe400078e00ff */
[----:B------:R-:W-:-:S02]  /*24ee0*/  IMAD.MOV.U32 R8, RZ, RZ, R14 ;  /* 0x000000ffff087224 */ /* 0x000fc400078e000e */
[----:B0-----:R-:W-:-:S05]  /*24ef0*/  @!P1 IMAD.WIDE R2, R7, 0x4, R2 ;  /* 0x0000000407029825 */ /* 0x001fca00078e0202 */
[----:B------:R1:W2:Y:S02]  /*24f00*/  @!P1 LDG.E R6, desc[UR56][R2.64] ;  /* 0x0000003802069981 */ /* 0x0002a4000c1e1900 */
[----:B-1----:R-:W-:-:S05]  /*24f10*/  @!P1 IMAD.WIDE R2, R7, 0x4, R4 ;  /* 0x0000000407029825 */ /* 0x002fca00078e0204 */
[----:B------:R-:W3:Y:S01]  /*24f20*/  @!P1 LDG.E R5, desc[UR56][R2.64] ;  /* 0x0000003802059981 */ /* 0x000ee2000c1e1900 */
[----:B------:R-:W-:Y:S01]  /*24f30*/  IMAD.MOV.U32 R7, RZ, RZ, RZ ;  /* 0x000000ffff077224 */ /* 0x000fe200078e00ff */
[C---:B------:R-:W-:Y:S01]  /*24f40*/  ISETP.GE.U32.AND P2, PT, R9.reuse, 0x2, PT ;  /* 0x000000020900780c */ /* 0x040fe20003f46070 */
[----:B------:R-:W-:Y:S01]  /*24f50*/  IMAD.MOV.U32 R4, RZ, RZ, RZ ;  /* 0x000000ffff047224 */ /* 0x000fe200078e00ff */
[C---:B------:R-:W-:Y:S02]  /*24f60*/  ISETP.GE.U32.AND P3, PT, R9.reuse, 0x4, PT ;  /* 0x000000040900780c */ /* 0x040fe40003f66070 */
[C---:B------:R-:W-:Y:S02]  /*24f70*/  ISETP.GE.U32.AND P4, PT, R9.reuse, 0x8, PT ;  /* 0x000000080900780c */ /* 0x040fe40003f86070 */
[----:B------:R-:W-:Y:S02]  /*24f80*/  ISETP.GE.U32.AND P5, PT, R9, 0x10, PT ;  /* 0x000000100900780c */ /* 0x000fe40003fa6070 */
[----:B--2---:R-:W-:-:S02]  /*24f90*/  @!P1 MOV R7, R6 ;  /* 0x0000000600079202 */ /* 0x004fc40000000f00 */
[----:B------:R-:W-:Y:S02]  /*24fa0*/  MOV R6, RZ ;  /* 0x000000ff00067202 */ /* 0x000fe40000000f00 */
[----:B---3--:R-:W-:Y:S02]  /*24fb0*/  @!P1 MOV R4, R5 ;  /* 0x0000000500049202 */ /* 0x008fe40000000f00 */
[----:B------:R-:W-:-:S03]  /*24fc0*/  ISETP.NE.AND P1, PT, R9, RZ, PT ;  /* 0x000000ff0900720c */ /* 0x000fc60003f25270 */
[----:B------:R-:W-:-:S10]  /*24fd0*/  IMAD R13, R4, R7, RZ ;  /* 0x00000007040d7224 */ /* 0x000fd400078e02ff */
[----:B------:R-:W-:Y:S05]  /*24fe0*/  WARPSYNC.COLLECTIVE R15, `(.L_x_927) ;  /* 0x000000000f087348 */ /* 0x000fea0003c00000 */
[----:B------:R0:W1:Y:S02]  /*24ff0*/  SHFL.UP P6, R14, R13, R12, R11 ;  /* 0x0400000c0d0e7389 */ /* 0x00006400000c000b */
[----:B01----:R-:W-:Y:S01]  /*25000*/  ENDCOLLECTIVE ;  /* 0x000000000000791b */ /* 0x003fe20003800000 */
.L_x_927:
[----:B------:R-:W-:Y:S02]  /*25010*/  MOV R12, 0x2 ;  /* 0x00000002000c7802 */ /* 0x000fe40000000f00 */
[----:B------:R-:W-:-:S04]  /*25020*/  SEL R14, R14, RZ, P1 ;  /* 0x000000ff0e0e7207 */ /* 0x000fc80000800000 */
[----:B------:R-:W-:-:S05]  /*25030*/  IADD3 R5, R13, R14, RZ ;  /* 0x0000000e0d057210 */ /* 0x000fca0007ffe0ff */
[----:B------:R-:W-:-:S07]  /*25040*/  IMAD.MOV.U32 R13, RZ, RZ, R5 ;  /* 0x000000ffff0d7224 */ /* 0x000fce00078e0005 */
[----:B------:R-:W-:Y:S05]  /*25050*/  WARPSYNC.COLLECTIVE R15, `(.L_x_928) ;  /* 0x000000000f087348 */ /* 0x000fea0003c00000 */
[----:B------:R0:W1:Y:S02]  /*25060*/  SHFL.UP P6, R14, R13, R12, R11 ;  /* 0x0400000c0d0e7389 */ /* 0x00006400000c000b */
[----:B01----:R-:W-:Y:S01]  /*25070*/  ENDCOLLECTIVE ;  /* 0x000000000000791b */ /* 0x003fe20003800000 */
.L_x_928:
[----:B------:R-:W-:Y:S01]  /*25080*/  IMAD.MOV.U32 R12, RZ, RZ, 0x4 ;  /* 0x00000004ff0c7424 */ /* 0x000fe200078e00ff */
[----:B------:R-:W-:-:S05]  /*25090*/  SEL R2, R14, RZ, P2 ;  /* 0x000000ff0e027207 */ /* 0x000fca0001000000 */
[----:B------:R-:W-:-:S05]  /*250a0*/  IMAD.IADD R2, R5, 0x1, R2 ;  /* 0x0000000105027824 */ /* 0x000fca00078e0202 */
[----:B------:R-:W-:-:S07]  /*250b0*/  MOV R13, R2 ;  /* 0x00000002000d7202 */ /* 0x000fce0000000f00 */
[----:B------:R-:W-:Y:S05]  /*250c0*/  WARPSYNC.COLLECTIVE R15, `(.L_x_929) ;  /* 0x000000000f087348 */ /* 0x000fea0003c00000 */
[----:B------:R0:W1:Y:S02]  /*250d0*/  SHFL.UP P6, R14, R13, R12, R11 ;  /* 0x0400000c0d0e7389 */ /* 0x00006400000c000b */
[----:B01----:R-:W-:Y:S01]  /*250e0*/  ENDCOLLECTIVE ;  /* 0x000000000000791b */ /* 0x003fe20003800000 */
.L_x_929:
[----:B------:R-:W-:Y:S02]  /*250f0*/  MOV R12, 0x8 ;  /* 0x00000008000c7802 */ /* 0x000fe40000000f00 */
[----:B------:R-:W-:-:S04]  /*25100*/  SEL R3, R14, RZ, P3 ;  /* 0x000000ff0e037207 */ /* 0x000fc80001800000 */
[----:B------:R-:W-:-:S05]  /*25110*/  IADD3 R3, R2, R3, RZ ;  /* 0x0000000302037210 */ /* 0x000fca0007ffe0ff */
[----:B------:R-:W-:-:S07]  /*25120*/  IMAD.MOV.U32 R13, RZ, RZ, R3 ;  /* 0x000000ffff0d7224 */ /* 0x000fce00078e0003 */
[----:B------:R-:W-:Y:S05]  /*25130*/  WARPSYNC.COLLECTIVE R15, `(.L_x_930) ;  /* 0x000000000f087348 */ /* 0x000fea0003c00000 */
[----:B------:R0:W1:Y:S02]  /*25140*/  SHFL.UP P6, R14, R13, R12, R11 ;  /* 0x0400000c0d0e7389 */ /* 0x00006400000c000b */
[----:B01----:R-:W-:Y:S01]  /*25150*/  ENDCOLLECTIVE ;  /* 0x000000000000791b */ /* 0x003fe20003800000 */
.L_x_930:
[----:B------:R-:W-:Y:S01]  /*25160*/  IMAD.MOV.U32 R12, RZ, RZ, 0x10 ;  /* 0x00000010ff0c7424 */ /* 0x000fe200078e00ff */
[----:B------:R-:W-:-:S05]  /*25170*/  SEL R14, R14, RZ, P4 ;  /* 0x000000ff0e0e7207 */ /* 0x000fca0002000000 */
[----:B------:R-:W-:-:S05]  /*25180*/  IMAD.IADD R5, R3, 0x1, R14 ;  /* 0x0000000103057824 */ /* 0x000fca00078e020e */
[----:B------:R-:W-:-:S07]  /*25190*/  MOV R13, R5 ;  /* 0x00000005000d7202 */ /* 0x000fce0000000f00 */
[----:B------:R-:W-:Y:S05]  /*251a0*/  WARPSYNC.COLLECTIVE R15, `(.L_x_931) ;  /* 0x000000000f087348 */ /* 0x000fea0003c00000 */
[----:B------:R0:W1:Y:S02]  /*251b0*/  SHFL.UP P6, R14, R13, R12, R11 ;  /* 0x0400000c0d0e7389 */ /* 0x00006400000c000b */
[----:B01----:R-:W-:Y:S01]  /*251c0*/  ENDCOLLECTIVE ;  /* 0x000000000000791b */ /* 0x003fe20003800000 */
.L_x_931:
[----:B------:R-:W-:Y:S01]  /*251d0*/  MOV R12, 0x1f ;  /* 0x0000001f000c7802 */ /* 0x000fe20000000f00 */
[----:B------:R-:W-:Y:S01]  /*251e0*/  IMAD.MOV.U32 R11, RZ, RZ, 0x1f ;  /* 0x0000001fff0b7424 */ /* 0x000fe200078e00ff */
[----:B------:R-:W-:-:S04]  /*251f0*/  SEL R2, R14, RZ, P5 ;  /* 0x000000ff0e027207 */ /* 0x000fc80002800000 */
[----:B------:R-:W-:-:S05]  /*25200*/  IADD3 R2, R5, R2, RZ ;  /* 0x0000000205027210 */ /* 0x000fca0007ffe0ff */
[----:B------:R-:W-:-:S07]  /*25210*/  IMAD.MOV.U32 R13, RZ, RZ, R2 ;  /* 0x000000ffff0d7224 */ /* 0x000fce00078e0002 */
[----:B------:R-:W-:Y:S05]  /*25220*/  WARPSYNC.COLLECTIVE R15, `(.L_x_932) ;  /* 0x000000000f087348 */ /* 0x000fea0003c00000 */
[----:B------:R0:W1:Y:S02]  /*25230*/  SHFL.IDX P6, R14, R13, R12, R11 ;  /* 0x0000000c0d0e7389 */ /* 0x00006400000c000b */
[----:B01----:R-:W-:Y:S01]  /*25240*/  ENDCOLLECTIVE ;  /* 0x000000000000791b */ /* 0x003fe20003800000 */
.L_x_932:
[----:B------:R-:W-:Y:S05]  /*25250*/  BRA `(.L_x_933) ;  /* 0xffffffb000407947 */ /* 0x000fea000383ffff */
.L_x_773:
[----:B------:R-:W-:Y:S01]  /*25260*/  BSSY B0, `(.L_x_934) ;  /* 0x0000007000007945 */ /* 0x000fe20003800000 */
[----:B------:R-:W-:Y:S01]  /*25270*/  IMAD.MOV.U32 R12, RZ, RZ, 0x1 ;  /* 0x00000001ff0c7424 */ /* 0x000fe200078e00ff */
[----:B------:R-:W-:Y:S01]  /*25280*/  MOV R11, RZ ;  /* 0x000000ff000b7202 */ /* 0x000fe20000000f00 */
[----:B------:R-:W-:-:S07]  /*25290*/  IMAD.MOV.U32 R15, RZ, RZ, -0x1 ;  /* 0xffffffffff0f7424 */ /* 0x000fce00078e00ff */
[----:B------:R-:W-:Y:S05]  /*252a0*/  WARPSYNC.COLLECTIVE R15, `(.L_x_935) ;  /* 0x000000000f087348 */ /* 0x000fea0003c00000 */
[----:B------:R0:W1:Y:S02]  /*252b0*/  SHFL.UP P6, R14, R13, R12, R11 ;  /* 0x0400000c0d0e7389 */ /* 0x00006400000c000b */
[----:B01----:R-:W-:Y:S01]  /*252c0*/  ENDCOLLECTIVE ;  /* 0x000000000000791b */ /* 0x003fe20003800000 */
.L_x_935:
[----:B------:R-:W-:Y:S05]  /*252d0*/  BSYNC B0 ;  /* 0x0000000000007941 */ /* 0x000fea0003800000 */
.L_x_934:
[----:B------:R-:W-:Y:S01]  /*252e0*/  SEL R14, R14, RZ, P1 ;  /* 0x000000ff0e0e7207 */ /* 0x000fe20000800000 */
[----:B------:R-:W-:Y:S01]  /*252f0*/  IMAD.MOV.U32 R12, RZ, RZ, 0x2 ;  /* 0x00000002ff0c7424 */ /* 0x000fe200078e00ff */
[----:B------:R-:W-:Y:S01]  /*25300*/  MOV R11, RZ ;  /* 0x000000ff000b7202 */ /* 0x000fe20000000f00 */
[----:B------:R-:W-:Y:S01]  /*25310*/  IMAD.MOV.U32 R15, RZ, RZ, -0x1 ;  /* 0xffffffffff0f7424 */ /* 0x000fe200078e00ff */
[----:B------:R-:W-:-:S07]  /*25320*/  IADD3 R13, R13, R14, RZ ;  /* 0x0000000e0d0d7210 */ /* 0x000fce0007ffe0ff */
[----:B------:R-:W-:Y:S05]  /*25330*/  WARPSYNC.COLLECTIVE R15, `(.L_x_936) ;  /* 0x000000000f087348 */ /* 0x000fea0003c00000 */
[----:B------:R0:W1:Y:S02]  /*25340*/  SHFL.UP P6, R14, R13, R12, R11 ;  /* 0x0400000c0d0e7389 */ /* 0x00006400000c000b */
[----:B01----:R-:W-:Y:S01]  /*25350*/  ENDCOLLECTIVE ;  /* 0x000000000000791b */ /* 0x003fe20003800000 */
.L_x_936:
[----:B------:R-:W-:Y:S02]  /*25360*/  MOV R12, 0x4 ;  /* 0x00000004000c7802 */ /* 0x000fe40000000f00 */
[----:B------:R-:W-:-:S04]  /*25370*/  SEL R2, R14, RZ, P2 ;  /* 0x000000ff0e027207 */ /* 0x000fc80001000000 */
[----:B------:R-:W-:-:S05]  /*25380*/  IADD3 R2, R13, R2, RZ ;  /* 0x000000020d027210 */ /* 0x000fca0007ffe0ff */
[----:B------:R-:W-:-:S07]  /*25390*/  IMAD.MOV.U32 R13, RZ, RZ, R2 ;  /* 0x000000ffff0d7224 */ /* 0x000fce00078e0002 */
[----:B------:R-:W-:Y:S05]  /*253a0*/  WARPSYNC.COLLECTIVE R15, `(.L_x_937) ;  /* 0x000000000f087348 */ /* 0x000fea0003c00000 */
[----:B------:R0:W1:Y:S02]  /*253b0*/  SHFL.UP P6, R14, R13, R12, R11 ;  /* 0x0400000c0d0e7389 */ /* 0x00006400000c000b */
[----:B01----:R-:W-:Y:S01]  /*253c0*/  ENDCOLLECTIVE ;  /* 0x000000000000791b */ /* 0x003fe20003800000 */
.L_x_937:
[----:B------:R-:W-:Y:S01]  /*253d0*/  IMAD.MOV.U32 R12, RZ, RZ, 0x8 ;  /* 0x00000008ff0c7424 */ /* 0x000fe200078e00ff */
[----:B------:R-:W-:-:S05]  /*253e0*/  SEL R3, R14, RZ, P3 ;  /* 0x000000ff0e037207 */ /* 0x000fca0001800000 */
[----:B------:R-:W-:-:S05]  /*253f0*/  IMAD.IADD R3, R2, 0x1, R3 ;  /* 0x0000000102037824 */ /* 0x000fca00078e0203 */
[----:B------:R-:W-:-:S07]  /*25400*/  MOV R13, R3 ;  /* 0x00000003000d7202 */ /* 0x000fce0000000f00 */
[----:B------:R-:W-:Y:S05]  /*25410*/  WARPSYNC.COLLECTIVE R15, `(.L_x_938) ;  /* 0x000000000f087348 */ /* 0x000fea0003c00000 */
[----:B------:R0:W1:Y:S02]  /*25420*/  SHFL.UP P6, R14, R13, R12, R11 ;  /* 0x0400000c0d0e7389 */ /* 0x00006400000c000b */
[----:B01----:R-:W-:Y:S01]  /*25430*/  ENDCOLLECTIVE ;  /* 0x000000000000791b */ /* 0x003fe20003800000 */
.L_x_938:
[----:B------:R-:W-:Y:S02]  /*25440*/  MOV R12, 0x10 ;  /* 0x00000010000c7802 */ /* 0x000fe40000000f00 */
[----:B------:R-:W-:-:S04]  /*25450*/  SEL R14, R14, RZ, P4 ;  /* 0x000000ff0e0e7207 */ /* 0x000fc80002000000 */
[----:B------:R-:W-:-:S05]  /*25460*/  IADD3 R5, R3, R14, RZ ;  /* 0x0000000e03057210 */ /* 0x000fca0007ffe0ff */
[----:B------:R-:W-:-:S07]  /*25470*/  IMAD.MOV.U32 R13, RZ, RZ, R5 ;  /* 0x000000ffff0d7224 */ /* 0x000fce00078e0005 */
[----:B------:R-:W-:Y:S05]  /*25480*/  WARPSYNC.COLLECTIVE R15, `(.L_x_939) ;  /* 0x000000000f087348 */ /* 0x000fea0003c00000 */
[----:B------:R0:W1:Y:S02]  /*25490*/  SHFL.UP P6, R14, R13, R12, R11 ;  /* 0x0400000c0d0e7389 */ /* 0x00006400000c000b */
[----:B01----:R-:W-:Y:S01]  /*254a0*/  ENDCOLLECTIVE ;  /* 0x000000000000791b */ /* 0x003fe20003800000 */
.L_x_939:
[----:B------:R-:W-:Y:S01]  /*254b0*/  IMAD.MOV.U32 R12, RZ, RZ, 0x1f ;  /* 0x0000001fff0c7424 */ /* 0x000fe200078e00ff */
[----:B------:R-:W-:Y:S02]  /*254c0*/  MOV R11, 0x1f ;  /* 0x0000001f000b7802 */ /* 0x000fe40000000f00 */
[----:B------:R-:W-:-:S05]  /*254d0*/  SEL R2, R14, RZ, P5 ;  /* 0x000000ff0e027207 */ /* 0x000fca0002800000 */
[----:B------:R-:W-:-:S05]  /*254e0*/  IMAD.IADD R2, R5, 0x1, R2 ;  /* 0x0000000105027824 */ /* 0x000fca00078e0202 */
[----:B------:R-:W-:-:S07]  /*254f0*/  MOV R13, R2 ;  /* 0x00000002000d7202 */ /* 0x000fce0000000f00 */
[----:B------:R-:W-:Y:S05]  /*25500*/  WARPSYNC.COLLECTIVE R15, `(.L_x_940) ;  /* 0x000000000f087348 */ /* 0x000fea0003c00000 */
[----:B------:R0:W1:Y:S02]  /*25510*/  SHFL.IDX P6, R14, R13, R12, R11 ;  /* 0x0000000c0d0e7389 */ /* 0x00006400000c000b */
[----:B01----:R-:W-:Y:S01]  /*25520*/  ENDCOLLECTIVE ;  /* 0x000000000000791b */ /* 0x003fe20003800000 */
.L_x_940:
[----:B------:R-:W-:Y:S05]  /*25530*/  BRA `(.L_x_941) ;  /* 0xffffffb0002c7947 */ /* 0x000fea000383ffff */
.L_x_775:
[----:B------:R-:W-:Y:S01]  /*25540*/  BSSY B0, `(.L_x_942) ;  /* 0x0000006000007945 */ /* 0x000fe20003800000 */
[----:B------:R-:W-:Y:S01]  /*25550*/  PLOP3.LUT P6, PT, P6, PT, PT, 0x8, 0x0 ;  /* 0x000000000000781c */ /* 0x000fe200037ce170 */
[----:B------:R-:W-:-:S12]  /*25560*/  IMAD.MOV.U32 R15, RZ, RZ, -0x1 ;  /* 0xffffffffff0f7424 */ /* 0x000fd800078e00ff */
[----:B0-----:R-:W-:Y:S05]  /*25570*/  WARPSYNC.COLLECTIVE R15, `(.L_x_943) ;  /* 0x000000000f087348 */ /* 0x001fea0003c00000 */
[----:B------:R-:W-:Y:S01]  /*25580*/  VOTE.ANY R14, PT, P6 ;  /* 0x00000000000e7806 */ /* 0x000fe200030e0100 */
[----:B0-----:R-:W-:Y:S06]  /*25590*/  ENDCOLLECTIVE ;  /* 0x000000000000791b */ /* 0x001fec0003800000 */
.L_x_943:
[----:B------:R-:W-:Y:S05]  /*255a0*/  BSYNC B0 ;  /* 0x0000000000007941 */ /* 0x000fea0003800000 */
.L_x_942:
[----:B------:R-:W-:Y:S01]  /*255b0*/  MOV R3, R14 ;  /* 0x0000000e00037202 */ /* 0x000fe20000000f00 */
[----:B------:R-:W-:Y:S01]  /*255c0*/  IMAD.MOV.U32 R13, RZ, RZ, R7 ;  /* 0x000000ffff0d7224 */ /* 0x000fe200078e0007 */
[----:B------:R-:W-:Y:S01]  /*255d0*/  MOV R15, 0xffffffff ;  /* 0xffffffff000f7802 */ /* 0x000fe20000000f00 */
[----:B------:R-:W-:Y:S01]  /*255e0*/  IMAD.MOV.U32 R11, RZ, RZ, 0x1f ;  /* 0x0000001fff0b7424 */ /* 0x000fe200078e00ff */
[----:B------:R-:W0:Y:S02]  /*255f0*/  POPC R8, R3 ;  /* 0x0000000300087309 */ /* 0x000e240000000000 */
[----:B0-----:R-:W-:-:S07]  /*25600*/  MOV R12, R8 ;  /* 0x00000008000c7202 */ /* 0x001fce0000000f00 */
[----:B------:R-:W-:Y:S05]  /*25610*/  WARPSYNC.COLLECTIVE R15, `(.L_x_944) ;  /* 0x000000000f087348 */ /* 0x000fea0003c00000 */
[----:B------:R0:W1:Y:S02]  /*25620*/  SHFL.IDX P6, R14, R13, R12, R11 ;  /* 0x0000000c0d0e7389 */ /* 0x00006400000c000b */
[----:B01----:R-:W-:Y:S01]  /*25630*/  ENDCOLLECTIVE ;  /* 0x000000000000791b */ /* 0x003fe20003800000 */
.L_x_944:
[----:B------:R-:W-:Y:S01]  /*25640*/  MOV R13, R4 ;  /* 0x00000004000d7202 */ /* 0x000fe20000000f00 */
[----:B------:R-:W-:-:S07]  /*25650*/  IMAD.MOV.U32 R7, RZ, RZ, R14 ;  /* 0x000000ffff077224 */ /* 0x000fce00078e000e */
[----:B------:R-:W-:Y:S05]  /*25660*/  WARPSYNC.COLLECTIVE R15, `(.L_x_945) ;  /* 0x000000000f087348 */ /* 0x000fea0003c00000 */
[----:B------:R0:W1:Y:S02]  /*25670*/  SHFL.IDX P6, R14, R13, R12, R11 ;  /* 0x0000000c0d0e7389 */ /* 0x00006400000c000b */
[----:B01----:R-:W-:Y:S01]  /*25680*/  ENDCOLLECTIVE ;  /* 0x000000000000791b */ /* 0x003fe20003800000 */
.L_x_945:
[----:B------:R-:W-:Y:S01]  /*25690*/  IMAD.MOV.U32 R4, RZ, RZ, R14 ;  /* 0x000000ffff047224 */ /* 0x000fe200078e000e */
[----:B------:R-:W-:Y:S06]  /*256a0*/  BRA `(.L_x_946) ;  /* 0xffffffb0000c7947 */ /* 0x000fec000383ffff */
.L_x_777:
[----:B------:R-:W-:Y:S01]  /*256b0*/  BSSY B0, `(.L_x_947) ;  /* 0x0000007000007945 */ /* 0x000fe20003800000 */
[----:B------:R-:W-:Y:S01]  /*256c0*/  MOV R13, R2 ;  /* 0x00000002000d7202 */ /* 0x000fe20000000f00 */
[----:B------:R-:W-:Y:S01]  /*256d0*/  IMAD.MOV.U32 R11, RZ, RZ, 0x1f ;  /* 0x0000001fff0b7424 */ /* 0x000fe200078e00ff */
[----:B------:R-:W-:-:S07]  /*256e0*/  MOV R15, 0xffffffff ;  /* 0xffffffff000f7802 */ /* 0x000fce0000000f00 */
[----:B0123--:R-:W-:Y:S05]  /*256f0*/  WARPSYNC.COLLECTIVE R15, `(.L_x_948) ;  /* 0x000000000f087348 */ /* 0x00ffea0003c00000 */
[----:B------:R4:W0:Y:S02]  /*25700*/  SHFL.IDX P6, R14, R13, R12, R11 ;  /* 0x0000000c0d0e7389 */ /* 0x00082400000c000b */
[----:B01234-:R-:W-:Y:S01]  /*25710*/  ENDCOLLECTIVE ;  /* 0x000000000000791b */ /* 0x01ffe20003800000 */
.L_x_948:
[----:B------:R-:W-:Y:S05]  /*25720*/  BSYNC B0 ;  /* 0x0000000000007941 */ /* 0x000fea0003800000 */
.L_x_947:
[----:B------:R-:W-:Y:S01]  /*25730*/  IMAD.MOV.U32 R6, RZ, RZ, R14 ;  /* 0x000000ffff067224 */ /* 0x000fe200078e000e */
[----:B------:R-:W-:Y:S06]  /*25740*/  BRA `(.L_x_776) ;  /* 0xffffffac00fc7947 */ /* 0x000fec000383ffff */
.L_x_781:
[----:B0-----:R0:W3:Y:S02]  /*25750*/  SYNCS.PHASECHK.TRANS64.TRYWAIT P0, [R4+URZ+0x2a820], R0 ;  /* 0x02a82000040075a7 */ /* 0x0010e4000800017f */
[----:B---3--:R-:W-:Y:S05]  /*25760*/  @!P0 NANOSLEEP.SYNCS 0x989680 ;  /* 0x009896800000895d */ /* 0x008fea0003900000 */
[----:B------:R-:W3:Y:S02]  /*25770*/  @!P0 SYNCS.PHASECHK.TRANS64 P0, [R4+URZ+0x2a820], R0 ;  /* 0x02a82000040085a7 */ /* 0x000ee4000800007f */
[----:B---3--:R-:W-:Y:S05]  /*25780*/  @!P0 BRA `(.L_x_781) ;  /* 0xfffffffc00f08947 */ /* 0x008fea000383ffff */
[----:B------:R-:W-:Y:S05]  /*25790*/  BRA `(.L_x_949) ;  /* 0xffffffb400547947 */ /* 0x000fea000383ffff */
.L_x_782:
[----:B------:R-:W3:Y:S01]  /*257a0*/  S2R R2, SR_TID.X ;  /* 0x0000000000027919 */ /* 0x000ee20000002100 */
[----:B------:R-:W-:Y:S01]  /*257b0*/  BSSY B0, `(.L_x_950) ;  /* 0x000000a000007945 */ /* 0x000fe20003800000 */
[----:B------:R-:W-:Y:S01]  /*257c0*/  IMAD.MOV.U32 R12, RZ, RZ, RZ ;  /* 0x000000ffff0c7224 */ /* 0x000fe200078e00ff */
[----:B------:R-:W-:Y:S01]  /*257d0*/  MOV R11, 0x1f ;  /* 0x0000001f000b7802 */ /* 0x000fe20000000f00 */
[----:B------:R-:W-:Y:S01]  /*257e0*/  IMAD.MOV.U32 R15, RZ, RZ, -0x1 ;  /* 0xffffffffff0f7424 */ /* 0x000fe200078e00ff */
[----:B---3--:R-:W-:-:S04]  /*257f0*/  SHF.R.U32.HI R2, RZ, 0x5, R2 ;  /* 0x00000005ff027819 */ /* 0x008fc80000011602 */
[----:B------:R-:W-:-:S04]  /*25800*/  LOP3.LUT R2, R2, 0x3, RZ, 0xc0, !PT ;  /* 0x0000000302027812 */ /* 0x000fc800078ec0ff */
[----:B------:R-:W-:-:S07]  /*25810*/  MOV R13, R2 ;  /* 0x00000002000d7202 */ /* 0x000fce0000000f00 */
[----:B012---:R-:W-:Y:S05]  /*25820*/  WARPSYNC.COLLECTIVE R15, `(.L_x_951) ;  /* 0x000000000f087348 */ /* 0x007fea0003c00000 */
[----:B------:R3:W4:Y:S02]  /*25830*/  SHFL.IDX P6, R14, R13, R12, R11 ;  /* 0x0000000c0d0e7389 */ /* 0x00072400000c000b */
[----:B01234-:R-:W-:Y:S01]  /*25840*/  ENDCOLLECTIVE ;  /* 0x000000000000791b */ /* 0x01ffe20003800000 */
.L_x_951:
[----:B------:R-:W-:Y:S05]  /*25850*/  BSYNC B0 ;  /* 0x0000000000007941 */ /* 0x000fea0003800000 */
.L_x_950:
[----:B------:R-:W-:Y:S05]  /*25860*/  BRA `(.L_x_952) ;  /* 0xffffffb4003c7947 */ /* 0x000fea000383ffff */
.L_x_783:
[----:B------:R-:W-:Y:S01]  /*25870*/  BSSY B0, `(.L_x_953) ;  /* 0x0000006000007945 */ /* 0x000fe20003800000 */
[----:B------:R-:W-:-:S07]  /*25880*/  MOV R15, 0xffffffff ;  /* 0xffffffff000f7802 */ /* 0x000fce0000000f00 */
[----:B012---:R-:W-:Y:S05]  /*25890*/  WARPSYNC.COLLECTIVE R15, `(.L_x_954) ;  /* 0x000000000f0c7348 */ /* 0x007fea0003c00000 */
[----:B------:R-:W-:Y:S02]  /*258a0*/  ELECT P6, UR62, PT ;  /* 0x00000000003e782f */ /* 0x000fe400038c0000 */
[----:B------:R-:W-:Y:S01]  /*258b0*/  MOV R14, UR62 ;  /* 0x0000003e000e7c02 */ /* 0x000fe20008000f00 */
[----:B012---:R-:W-:Y:S10]  /*258c0*/  ENDCOLLECTIVE ;  /* 0x000000000000791b */ /* 0x007ff40003800000 */
.L_x_954:
[----:B------:R-:W-:Y:S05]  /*258d0*/  BSYNC B0 ;  /* 0x0000000000007941 */ /* 0x000fea0003800000 */
.L_x_953:
[----:B------:R-:W-:Y:S05]  /*258e0*/  BRA `(.L_x_955) ;  /* 0xffffffb400307947 */ /* 0x000fea000383ffff */
.L_x_785:
[----:B0-----:R0:W3:Y:S02]  /*258f0*/  SYNCS.PHASECHK.TRANS64.TRYWAIT P1, [R5+URZ+0x2a840], R0 ;  /* 0x02a84000050075a7 */ /* 0x0010e4000802017f */
[----:B---3--:R-:W-:Y:S05]  /*25900*/  @!P1 NANOSLEEP.SYNCS 0x989680 ;  /* 0x009896800000995d */ /* 0x008fea0003900000 */
[----:B------:R-:W3:Y:S02]  /*25910*/  @!P1 SYNCS.PHASECHK.TRANS64 P1, [R5+URZ+0x2a840], R0 ;  /* 0x02a84000050095a7 */ /* 0x000ee4000802007f */
[----:B---3--:R-:W-:Y:S05]  /*25920*/  @!P1 BRA `(.L_x_785) ;  /* 0xfffffffc00f09947 */ /* 0x008fea000383ffff */
[----:B------:R-:W-:Y:S05]  /*25930*/  BRA `(.L_x_956) ;  /* 0xffffffb400507947 */ /* 0x000fea000383ffff */
.L_x_787:
[----:B---3--:R3:W4:Y:S02]  /*25940*/  SYNCS.PHASECHK.TRANS64.TRYWAIT P1, [R27+URZ+0x2a840], R2 ;  /* 0x02a840021b0075a7 */ /* 0x008724000802017f */
[----:B----4-:R-:W-:Y:S05]  /*25950*/  @!P1 NANOSLEEP.SYNCS 0x989680 ;  /* 0x009896800000995d */ /* 0x010fea0003900000 */
[----:B------:R-:W4:Y:S02]  /*25960*/  @!P1 SYNCS.PHASECHK.TRANS64 P1, [R27+URZ+0x2a840], R2 ;  /* 0x02a840021b0095a7 */ /* 0x000f24000802007f */
[----:B----4-:R-:W-:Y:S05]  /*25970*/  @!P1 BRA `(.L_x_787) ;  /* 0xfffffffc00f09947 */ /* 0x010fea000383ffff */
[----:B------:R-:W-:Y:S05]  /*25980*/  BRA `(.L_x_957) ;  /* 0xffffffb4005c7947 */ /* 0x000fea000383ffff */
.L_x_789:
[----:B----4-:R4:W0:Y:S02]  /*25990*/  SYNCS.PHASECHK.TRANS64.TRYWAIT P1, [R5+URZ+0x2a860], R0 ;  /* 0x02a86000050075a7 */ /* 0x010824000802017f */
[----:B0-----:R-:W-:Y:S05]  /*259a0*/  @!P1 NANOSLEEP.SYNCS 0x989680 ;  /* 0x009896800000995d */ /* 0x001fea0003900000 */
[----:B------:R-:W0:Y:S02]  /*259b0*/  @!P1 SYNCS.PHASECHK.TRANS64 P1, [R5+URZ+0x2a860], R0 ;  /* 0x02a86000050095a7 */ /* 0x000e24000802007f */
[----:B0-----:R-:W-:Y:S05]  /*259c0*/  @!P1 BRA `(.L_x_789) ;  /* 0xfffffffc00f09947 */ /* 0x001fea000383ffff */
[----:B------:R-:W-:Y:S05]  /*259d0*/  BRA `(.L_x_958) ;  /* 0xffffffb400587947 */ /* 0x000fea000383ffff */
.L_x_959:
        /* <DEDUP_REMOVED lines=10> */
.L_x_3206:


//--------------------- .text._ZN7cutlass13device_kernelIN5flash11enable_sm90INS1_16FlashAttnFwdSm90INS1_25CollectiveMainloopFwdSm90ILi2EN4cute5tupleIJNS5_1CILi1EEES8_S8_EEENS6_IJNS7_ILi128EEENS7_ILi96EEENS7_ILi192EEEEEELi128ENS_6half_tEfNS_4arch4Sm90ELb0ELb1ELb1ELb0ELb1ELb0ELb0ELb1ELb1ELb1ELb1ELb0EEENS1_21CollectiveEpilogueFwdINS6_IJSA_SA_SB_EEES9_SE_SG_Li256ELb0ELb1ELb1ELb0EEENS1_19SingleTileSchedulerILb0ELb1ELb1ELi128EEEEEEEEEvNT_6ParamsE --------------------------
	.section	.text._ZN7cutlass13device_kernelIN5flash11enable_sm90INS1_16FlashAttnFwdSm90INS1_25CollectiveMainloopFwdSm90ILi2EN4cute5tupleIJNS5_1CILi1EEES8_S8_EEENS6_IJNS7_ILi128EEENS7_ILi96EEENS7_ILi192EEEEEELi128ENS_6half_tEfNS_4arch4Sm90ELb0ELb1ELb1ELb0ELb1ELb0ELb0ELb1ELb1ELb1ELb1ELb0EEENS1_21CollectiveEpilogueFwdINS6_IJSA_SA_SB_EEES9_SE_SG_Li256ELb0ELb1ELb1ELb0EEENS1_19SingleTileSchedulerILb0ELb1ELb1ELi128EEEEEEEEEvNT_6ParamsE,"ax",@progbits
	.align	128
.text._ZN7cutlass13device_kernelIN5flash11enable_sm90INS1_16FlashAttnFwdSm90INS1_25CollectiveMainloopFwdSm90ILi2EN4cute5tupleIJNS5_1CILi1EEES8_S8_EEENS6_IJNS7_ILi128EEENS7_ILi96EEENS7_ILi192EEEEEELi128ENS_6half_tEfNS_4arch4Sm90ELb0ELb1ELb1ELb0ELb1ELb0ELb0ELb1ELb1ELb1ELb1ELb0EEENS1_21CollectiveEpilogueFwdINS6_IJSA_SA_SB_EEES9_SE_SG_Li256ELb0ELb1ELb1ELb0EEENS1_19SingleTileSchedulerILb0ELb1ELb1ELi128EEEEEEEEEvNT_6ParamsE:
        .type           _ZN7cutlass13device_kernelIN5flash11enable_sm90INS1_16FlashAttnFwdSm90INS1_25CollectiveMainloopFwdSm90ILi2EN4cute5tupleIJNS5_1CILi1EEES8_S8_EEENS6_IJNS7_ILi128EEENS7_ILi96EEENS7_ILi192EEEEEELi128ENS_6half_tEfNS_4arch4Sm90ELb0ELb1ELb1ELb0ELb1ELb0ELb0ELb1ELb1ELb1ELb1ELb0EEENS1_21CollectiveEpilogueFwdINS6_IJSA_SA_SB_EEES9_SE_SG_Li256ELb0ELb1ELb1ELb0EEENS1_19SingleTileSchedulerILb0ELb1ELb1ELi128EEEEEEEEEvNT_6ParamsE,@function
        .size           _ZN7cutlass13device_kernelIN5flash11enable_sm90INS1_16FlashAttnFwdSm90INS1_25CollectiveMainloopFwdSm90ILi2EN4cute5tupleIJNS5_1CILi1EEES8_S8_EEENS6_IJNS7_ILi128EEENS7_ILi96EEENS7_ILi192EEEEEELi128ENS_6half_tEfNS_4arch4Sm90ELb0ELb1ELb1ELb0ELb1ELb0ELb0ELb1ELb1ELb1ELb1ELb0EEENS1_21CollectiveEpilogueFwdINS6_IJSA_SA_SB_EEES9_SE_SG_Li256ELb0ELb1ELb1ELb0EEENS1_19SingleTileSchedulerILb0ELb1ELb1ELi128EEEEEEEEEvNT_6ParamsE,(.L_x_3207 - _ZN7cutlass13device_kernelIN5flash11enable_sm90INS1_16FlashAttnFwdSm90INS1_25CollectiveMainloopFwdSm90ILi2EN4cute5tupleIJNS5_1CILi1EEES8_S8_EEENS6_IJNS7_ILi128EEENS7_ILi96EEENS7_ILi192EEEEEELi128ENS_6half_tEfNS_4arch4Sm90ELb0ELb1ELb1ELb0ELb1ELb0ELb0ELb1ELb1ELb1ELb1ELb0EEENS1_21CollectiveEpilogueFwdINS6_IJSA_SA_SB_EEES9_SE_SG_Li256ELb0ELb1ELb1ELb0EEENS1_19SingleTileSchedulerILb0ELb1ELb1ELi128EEEEEEEEEvNT_6ParamsE)
        .other          _ZN7cutlass13device_kernelIN5flash11enable_sm90INS1_16FlashAttnFwdSm90INS1_25CollectiveMainloopFwdSm90ILi2EN4cute5tupleIJNS5_1CILi1EEES8_S8_EEENS6_IJNS7_ILi128EEENS7_ILi96EEENS7_ILi192EEEEEELi128ENS_6half_tEfNS_4arch4Sm90ELb0ELb1ELb1ELb0ELb1ELb0ELb0ELb1ELb1ELb1ELb1ELb0EEENS1_21CollectiveEpilogueFwdINS6_IJSA_SA_SB_EEES9_SE_SG_Li256ELb0ELb1ELb1ELb0EEENS1_19SingleTileSchedulerILb0ELb1ELb1ELi128EEEEEEEEEvNT_6ParamsE,@"STO_CUDA_ENTRY STV_DEFAULT"
_ZN7cutlass13device_kernelIN5flash11enable_sm90INS1_16FlashAttnFwdSm90INS1_25CollectiveMainloopFwdSm90ILi2EN4cute5tupleIJNS5_1CILi1EEES8_S8_EEENS6_IJNS7_ILi128EEENS7_ILi96EEENS7_ILi192EEEEEELi128ENS_6half_tEfNS_4arch4Sm90ELb0ELb1ELb1ELb0ELb1ELb0ELb0ELb1ELb1ELb1ELb1ELb0EEENS1_21CollectiveEpilogueFwdINS6_IJSA_SA_SB_EEES9_SE_SG_Li256ELb0ELb1ELb1ELb0EEENS1_19SingleTileSchedulerILb0ELb1ELb1ELi128EEEEEEEEEvNT_6ParamsE:
        /* <DEDUP_REMOVED lines=45> */
.L_x_960:
        /* <DEDUP_REMOVED lines=22> */
.L_x_961:
        /* <DEDUP_REMOVED lines=18> */
.L_x_962:
        /* <DEDUP_REMOVED lines=22> */
.L_x_963:
        /* <DEDUP_REMOVED lines=23> */
.L_x_964:
[----:B------:R-:W-:Y:S01]  /*0820*/  UISETP.NE.AND UP0, UPT, UR9, URZ, UPT ;  /* 0x0000003f0900728c */ /* 0x000fe2000bf05270 */
[----:B------:R-:W-:Y:S01]  /*0830*/  NOP ;  /* 0x0000000000007918 */ /* 0x000fe20000000000 */
[----:B0-----:R-:W-:Y:S01]  /*0840*/  UMOV UR4, 0x1 ;  /* 0x0000000100047882 */ /* 0x001fe20000000000 */
[----:B------:R-:W-:Y:S01]  /*0850*/  ULDC.64 UR56, c[0x0][0x208] ;  /* 0x0000820000387ab9 */ /* 0x000fe20000000a00 */
[----:B------:R-:W-:Y:S01]  /*0860*/  USEL UR4, UR4, 0x2, !UP0 ;  /* 0x0000000204047887 */ /* 0x000fe2000c000000 */
[----:B------:R-:W-:Y:S01]  /*0870*/  BSSY B6, `(.L_x_965) ;  /* 0x00012fc000067945 */ /* 0x000fe20003800000 */
[----:B-1234-:R-:W-:Y:S01]  /*0880*/  BAR.SYNC.DEFER_BLOCKING 0x0 ;  /* 0x0000000000007b1d */ /* 0x01efe20000010000 */
[----:B------:R-:W-:-:S03]  /*0890*/  PLOP3.LUT P0, PT, PT, PT, UP0, 0x80, 0x0 ;  /* 0x000000000000781c */ /* 0x000fc60003f0f008 */
[----:B------:R-:W-:-:S05]  /*08a0*/  IMAD.U32 R2, RZ, RZ, UR4 ;  /* 0x00000004ff027e24 */ /* 0x000fca000f8e00ff */
[----:B------:R0:W-:Y:S05]  /*08b0*/  STL [R1], R2 ;  /* 0x0000000201007387 */ /* 0x0001ea0000100800 */
[----:B------:R-:W-:Y:S05]  /*08c0*/  @!P0 BRA `(.L_x_966) ;  /* 0x000000f0005c8947 */ /* 0x000fea0003800000 */
.L_x_967:
[----:B------:R-:W-:-:S08]  /*08d0*/  NOP ;  /* 0x0000000000007918 */ /* 0x000fd00000000000 */
[----:B------:R-:W1:Y:S02]  /*08e0*/  USETMAXREG.TRY_ALLOC.CTAPOOL UP0, 0xe8 ;  /* 0x000000e8000079c8 */ /* 0x000e640008000600 */
[----:B-1----:R-:W-:-:S13]  /*08f0*/  PLOP3.LUT P0, PT, PT, PT, UP0, 0x80, 0x0 ;  /* 0x000000000000781c */ /* 0x002fda0003f0f008 */
[----:B------:R-:W-:Y:S05]  /*0900*/  @!P0 BRA `(.L_x_967) ;  /* 0xfffffffc00f08947 */ /* 0x000fea000383ffff */
[----:B0-----:R-:W0:Y:S08]  /*0910*/  LDC R2, c[0x0][0xc50] ;  /* 0x00031400ff027b82 */ /* 0x001e300000000800 */
        /* <DEDUP_REMOVED lines=13> */
[----:B------:R-:W0:Y:S01]  /*09f0*/  LDC R23, c[0x0][0x448] ;  /* 0x00011200ff177b82 */ /* 0x000e220000000800 */
[----:B------:R-:W1:Y:S01]  /*0a00*/  S2R R72, SR_CTAID.X ;  /* 0x0000000000487919 */ /* 0x000e620000002500 */
[----:B------:R-:W-:Y:S01]  /*0a10*/  LOP3.LUT R18, R18, 0xffefffff, RZ, 0xc0, !PT ;  /* 0xffefffff12127812 */ /* 0x000fe200078ec0ff */
[----:B------:R-:W-:-:S05]  /*0a20*/  VIADD R74, R25, 0xffffff80 ;  /* 0xffffff80194a7836 */ /* 0x000fca0000000000 */
[----:B------:R-:W2:Y:S08]  /*0a30*/  LDC.64 R2, c[0x0][0x418] ;  /* 0x00010600ff027b82 */ /* 0x000eb00000000a00 */
[----:B------:R-:W3:Y:S01]  /*0a40*/  LDC.64 R10, c[0x0][0x9e0] ;  /* 0x00027800ff0a7b82 */ /* 0x000ee20000000a00 */
[----:B0-----:R-:W-:-:S07]  /*0a50*/  ISETP.NE.AND P2, PT, R23, 0x1, PT ;  /* 0x000000011700780c */ /* 0x001fce0003f45270 */
[----:B------:R-:W0:Y:S01]  /*0a60*/  LDC R8, c[0x0][0x288] ;  /* 0x0000a200ff087b82 */ /* 0x000e220000000800 */
[----:B--2---:R-:W-:-:S07]  /*0a70*/  ISETP.NE.U32.AND P0, PT, R2, RZ, PT ;  /* 0x000000ff0200720c */ /* 0x004fce0003f05070 */
[----:B------:R-:W2:Y:S01]  /*0a80*/  LDC R16, c[0x0][0x424] ;  /* 0x00010900ff107b82 */ /* 0x000ea20000000800 */
[----:B-1----:R-:W-:Y:S01]  /*0a90*/  IMAD.SHL.U32 R72, R72, 0x80, RZ ;  /* 0x0000008048487824 */ /* 0x002fe200078e00ff */
[----:B------:R-:W-:-:S03]  /*0aa0*/  ISETP.NE.AND.EX P0, PT, R3, RZ, PT, P0 ;  /* 0x000000ff0300720c */ /* 0x000fc60003f05300 */
[----:B------:R-:W-:Y:S01]  /*0ab0*/  @P2 VIADD R0, R72, 0x7f ;  /* 0x0000007f48002836 */ /* 0x000fe20000000000 */
[----:B------:R-:W-:Y:S02]  /*0ac0*/  @P2 LOP3.LUT R18, R18, 0x100000, RZ, 0xfc, !PT ;  /* 0x0010000012122812 */ /* 0x000fe400078efcff */
[----:B------:R-:W1:Y:S01]  /*0ad0*/  @P2 LDC R5, c[0x0][0x44c] ;  /* 0x00011300ff052b82 */ /* 0x000e620000000800 */
[----:B---3--:R-:W-:Y:S02]  /*0ae0*/  ISETP.GE.AND P1, PT, R11, 0x1, PT ;  /* 0x000000010b00780c */ /* 0x008fe40003f26270 */
[----:B------:R-:W-:-:S05]  /*0af0*/  LOP3.LUT R18, R18, 0xfff7ffff, RZ, 0xc0, !PT ;  /* 0xfff7ffff12127812 */ /* 0x000fca00078ec0ff */
[----:B------:R-:W3:Y:S01]  /*0b00*/  @P2 LDC R7, c[0x0][0x450] ;  /* 0x00011400ff072b82 */ /* 0x000ee20000000800 */
[----:B0-----:R-:W-:-:S05]  /*0b10*/  IADD3 R3, -R8, 0x1, RZ ;  /* 0x0000000108037810 */ /* 0x001fca0007ffe1ff */
[----:B------:R-:W-:Y:S02]  /*0b20*/  @P1 LOP3.LUT R18, R18, 0x80000, RZ, 0xfc, !PT ;  /* 0x0008000012121812 */ /* 0x000fe400078efcff */
[----:B------:R-:W0:Y:S01]  /*0b30*/  LDC R73, c[0x0][0x2f0] ;  /* 0x0000bc00ff497b82 */ /* 0x000e220000000800 */
[----:B--2---:R-:W-:Y:S01]  /*0b40*/  SEL R16, R16, 0x1, P0 ;  /* 0x0000000110107807 */ /* 0x004fe20000000000 */
[----:B-1----:R-:W-:-:S04]  /*0b50*/  @P2 IMAD.HI.U32 R2, R0, R5, RZ ;  /* 0x0000000500022227 */ /* 0x002fc800078e00ff */
[----:B------:R-:W-:Y:S01]  /*0b60*/  VIADD R0, R72, 0x7f ;  /* 0x0000007f48007836 */ /* 0x000fe20000000000 */
[----:B---3--:R-:W-:Y:S01]  /*0b70*/  @P2 SHF.R.U32.HI R0, RZ, R7, R2 ;  /* 0x00000007ff002219 */ /* 0x008fe20000011602 */
[CC--:B0-----:R-:W-:Y:S02]  /*0b80*/  IMAD R3, R16.reuse, R73.reuse, R3 ;  /* 0x0000004910037224 */ /* 0x0c1fe400078e0203 */
[----:B------:R-:W-:Y:S02]  /*0b90*/  IMAD R22, R16, R73, RZ ;  /* 0x0000004910167224 */ /* 0x000fe400078e02ff */
[----:B------:R-:W-:-:S04]  /*0ba0*/  IMAD.IADD R3, R3, 0x1, R0 ;  /* 0x0000000103037824 */ /* 0x000fc800078e0200 */
[----:B------:R-:W-:Y:S01]  /*0bb0*/  IMAD.IADD R0, R3, 0x1, R10 ;  /* 0x0000000103007824 */ /* 0x000fe200078e020a */
[----:B------:R-:W-:Y:S06]  /*0bc0*/  @!P1 BRA `(.L_x_969) ;  /* 0x0000000000409947 */ /* 0x000fec0003800000 */
[C---:B------:R-:W-:Y:S01]  /*0bd0*/  ISETP.GT.AND P0, PT, R3.reuse, RZ, PT ;  /* 0x000000ff0300720c */ /* 0x040fe20003f04270 */
[----:B------:R-:W-:-:S12]  /*0be0*/  VIADD R2, R3, 0xffffffff ;  /* 0xffffffff03027836 */ /* 0x000fd80000000000 */
[----:B------:R-:W-:Y:S05]  /*0bf0*/  @P0 BRA `(.L_x_970) ;  /* 0x00000000001c0947 */ /* 0x000fea0003800000 */
[----:B------:R-:W-:Y:S01]  /*0c00*/  ISETP.NE.AND P0, PT, R11, 0x1, PT ;  /* 0x000000010b00780c */ /* 0x000fe20003f05270 */
[----:B------:R-:W-:-:S12]  /*0c10*/  IMAD.MOV R3, RZ, RZ, -R3 ;  /* 0x000000ffff037224 */ /* 0x000fd800078e0a03 */
[----:B------:R-:W0:Y:S02]  /*0c20*/  @P0 LDC.64 R4, c[0x0][0x9e8] ;  /* 0x00027a00ff040b82 */ /* 0x000e240000000a00 */
[----:B0-----:R-:W-:-:S05]  /*0c30*/  @P0 IMAD.HI.U32 R2, R3, R4, RZ ;  /* 0x0000000403020227 */ /* 0x001fca00078e00ff */
[----:B------:R-:W-:-:S04]  /*0c40*/  @P0 SHF.R.U32.HI R3, RZ, R5, R2 ;  /* 0x00000005ff030219 */ /* 0x000fc80000011602 */
[----:B------:R-:W-:Y:S01]  /*0c50*/  LOP3.LUT R2, RZ, R3, RZ, 0x33, !PT ;  /* 0x00000003ff027212 */ /* 0x000fe200078e33ff */
[----:B------:R-:W-:Y:S06]  /*0c60*/  BRA `(.L_x_971) ;  /* 0x0000000000107947 */ /* 0x000fec0003800000 */
.L_x_970:
[----:B------:R-:W-:-:S13]  /*0c70*/  ISETP.NE.AND P0, PT, R11, 0x1, PT ;  /* 0x000000010b00780c */ /* 0x000fda0003f05270 */
[----:B------:R-:W0:Y:S02]  /*0c80*/  @P0 LDC.64 R4, c[0x0][0x9e8] ;  /* 0x00027a00ff040b82 */ /* 0x000e240000000a00 */
[----:B0-----:R-:W-:-:S05]  /*0c90*/  @P0 IMAD.HI.U32 R4, R2, R4, RZ ;  /* 0x0000000402040227 */ /* 0x001fca00078e00ff */
[----:B------:R-:W-:-:S07]  /*0ca0*/  @P0 SHF.R.U32.HI R2, RZ, R5, R4 ;  /* 0x00000005ff020219 */ /* 0x000fce0000011604 */
.L_x_971:
[----:B------:R-:W-:-:S05]  /*0cb0*/  IMAD R3, R2, R11, R11 ;  /* 0x0000000b02037224 */ /* 0x000fca00078e020b */
[----:B------:R-:W-:-:S07]  /*0cc0*/  VIMNMX R0, R0, R3, PT ;  /* 0x0000000300007248 */ /* 0x000fce0003fe0100 */
.L_x_969:
[----:B------:R-:W0:Y:S01]  /*0cd0*/  @P2 LDC R3, c[0x0][0x44c] ;  /* 0x00011300ff032b82 */ /* 0x000e220000000800 */
[----:B------:R-:W-:Y:S01]  /*0ce0*/  VIADD R2, R0, 0x5f ;  /* 0x0000005f00027836 */ /* 0x000fe20000000000 */
[----:B------:R-:W-:Y:S01]  /*0cf0*/  ULDC UR4, c[0x0][0x9dc] ;  /* 0x0002770000047ab9 */ /* 0x000fe20000000800 */
[----:B------:R-:W-:Y:S02]  /*0d00*/  IMAD R0, R16, R73, 0x5f ;  /* 0x0000005f10007424 */ /* 0x000fe400078e0249 */
[----:B------:R-:W-:-:S03]  /*0d10*/  IMAD.HI R2, R2, 0x2aaaaaab, RZ ;  /* 0x2aaaaaab02027827 */ /* 0x000fc600078e02ff */
[----:B------:R-:W1:Y:S01]  /*0d20*/  @P2 LDC R7, c[0x0][0x450] ;  /* 0x00011400ff072b82 */ /* 0x000e620000000800 */
[----:B------:R-:W-:Y:S01]  /*0d30*/  IMAD.HI R0, R0, 0x2aaaaaab, RZ ;  /* 0x2aaaaaab00007827 */ /* 0x000fe200078e02ff */
[----:B------:R-:W-:-:S03]  /*0d40*/  SHF.R.U32.HI R5, RZ, 0x1f, R2 ;  /* 0x0000001fff057819 */ /* 0x000fc60000011602 */
[----:B------:R-:W-:Y:S01]  /*0d50*/  IMAD.MOV.U32 R4, RZ, RZ, R72 ;  /* 0x000000ffff047224 */ /* 0x000fe200078e0048 */
[----:B------:R-:W-:Y:S01]  /*0d60*/  LEA.HI.SX32 R2, R2, R5, 0x1c ;  /* 0x0000000502027211 */ /* 0x000fe200078fe2ff */
[----:B------:R-:W-:Y:S02]  /*0d70*/  IMAD R73, R16, R73, -R8 ;  /* 0x0000004910497224 */ /* 0x000fe400078e0a08 */
[----:B0-----:R-:W-:Y:S01]  /*0d80*/  @P2 IMAD.HI.U32 R6, R72, R3, RZ ;  /* 0x0000000348062227 */ /* 0x001fe200078e00ff */
[----:B------:R-:W-:-:S04]  /*0d90*/  SHF.R.U32.HI R3, RZ, 0x1f, R0 ;  /* 0x0000001fff037819 */ /* 0x000fc80000011600 */
[----:B------:R-:W-:Y:S02]  /*0da0*/  LEA.HI.SX32 R3, R0, R3, 0x1c ;  /* 0x0000000300037211 */ /* 0x000fe400078fe2ff */
[----:B-1----:R-:W-:Y:S02]  /*0db0*/  @P2 SHF.R.U32.HI R4, RZ, R7, R6 ;  /* 0x00000007ff042219 */ /* 0x002fe40000011606 */
[----:B------:R-:W-:-:S03]  /*0dc0*/  VIMNMX R75, R3, R2, PT ;  /* 0x00000002034b7248 */ /* 0x000fc60003fe0100 */
[----:B------:R-:W-:-:S04]  /*0dd0*/  IMAD.IADD R0, R73, 0x1, R4 ;  /* 0x0000000149007824 */ /* 0x000fc800078e0204 */
[----:B------:R-:W-:Y:S01]  /*0de0*/  VIADD R2, R0, -UR4 ;  /* 0x8000000400027c36 */ /* 0x000fe20008000000 */
[----:B------:R-:W-:Y:S06]  /*0df0*/  @!P1 BRA `(.L_x_972) ;  /* 0x00000000003c9947 */ /* 0x000fec0003800000 */
[----:B------:R-:W-:-:S13]  /*0e00*/  ISETP.GT.AND P0, PT, R0, -0x1, PT ;  /* 0xffffffff0000780c */ /* 0x000fda0003f04270 */
[----:B------:R-:W-:Y:S05]  /*0e10*/  @P0 BRA `(.L_x_973) ;  /* 0x00000000001c0947 */ /* 0x000fea0003800000 */
[----:B------:R-:W-:Y:S02]  /*0e20*/  ISETP.NE.AND P0, PT, R11, 0x1, PT ;  /* 0x000000010b00780c */ /* 0x000fe40003f05270 */
[----:B------:R-:W-:-:S11]  /*0e30*/  LOP3.LUT R3, RZ, R0, RZ, 0x33, !PT ;  /* 0x00000000ff037212 */ /* 0x000fd600078e33ff */
[----:B------:R-:W0:Y:S02]  /*0e40*/  @P0 LDC.64 R4, c[0x0][0x9e8] ;  /* 0x00027a00ff040b82 */ /* 0x000e240000000a00 */
[----:B0-----:R-:W-:-:S05]  /*0e50*/  @P0 IMAD.HI.U32 R0, R3, R4, RZ ;  /* 0x0000000403000227 */ /* 0x001fca00078e00ff */
[----:B------:R-:W-:-:S04]  /*0e60*/  @P0 SHF.R.U32.HI R3, RZ, R5, R0 ;  /* 0x00000005ff030219 */ /* 0x000fc80000011600 */
[----:B------:R-:W-:Y:S01]  /*0e70*/  LOP3.LUT R0, RZ, R3, RZ, 0x33, !PT ;  /* 0x00000003ff007212 */ /* 0x000fe200078e33ff */
[----:B------:R-:W-:Y:S06]  /*0e80*/  BRA `(.L_x_974) ;  /* 0x0000000000107947 */ /* 0x000fec0003800000 */
.L_x_973:
[----:B------:R-:W-:-:S13]  /*0e90*/  ISETP.NE.AND P0, PT, R11, 0x1, PT ;  /* 0x000000010b00780c */ /* 0x000fda0003f05270 */
[----:B------:R-:W0:Y:S02]  /*0ea0*/  @P0 LDC.64 R4, c[0x0][0x9e8] ;  /* 0x00027a00ff040b82 */ /* 0x000e240000000a00 */
[----:B0-----:R-:W-:-:S05]  /*0eb0*/  @P0 IMAD.HI.U32 R4, R0, R4, RZ ;  /* 0x0000000400040227 */ /* 0x001fca00078e00ff */
[----:B------:R-:W-:-:S07]  /*0ec0*/  @P0 SHF.R.U32.HI R0, RZ, R5, R4 ;  /* 0x00000005ff000219 */ /* 0x000fce0000011604 */
.L_x_974:
[----:B------:R-:W-:-:S05]  /*0ed0*/  IMAD R3, R0, R11, RZ ;  /* 0x0000000b00037224 */ /* 0x000fca00078e02ff */
[----:B------:R-:W-:-:S07]  /*0ee0*/  VIMNMX R2, R2, R3, !PT ;  /* 0x0000000302027248 */ /* 0x000fce0007fe0100 */
.L_x_972:
[----:B------:R-:W-:Y:S01]  /*0ef0*/  SHF.R.U32.HI R0, RZ, 0x10, R17 ;  /* 0x00000010ff007819 */ /* 0x000fe20000011611 */
[----:B------:R-:W-:Y:S01]  /*0f00*/  IMAD.HI R2, R2, 0x2aaaaaab, RZ ;  /* 0x2aaaaaab02027827 */ /* 0x000fe200078e02ff */
[----:B------:R-:W-:Y:S02]  /*0f10*/  LOP3.LUT R17, R17, 0xffff, RZ, 0xc0, !PT ;  /* 0x0000ffff11117812 */ /* 0x000fe400078ec0ff */
[----:B------:R-:W-:Y:S02]  /*0f20*/  ISETP.NE.AND P0, PT, R0, RZ, PT ;  /* 0x000000ff0000720c */ /* 0x000fe40003f05270 */
[----:B------:R-:W-:-:S04]  /*0f30*/  SHF.R.U32.HI R3, RZ, 0x1f, R2 ;  /* 0x0000001fff037819 */ /* 0x000fc80000011602 */
[----:B------:R-:W-:Y:S02]  /*0f40*/  LEA.HI.SX32 R3, R2, R3, 0x1c ;  /* 0x0000000302037211 */ /* 0x000fe400078fe2ff */
[----:B------:R-:W-:Y:S02]  /*0f50*/  MOV R2, RZ ;  /* 0x000000ff00027202 */ /* 0x000fe40000000f00 */
[----:B------:R-:W-:-:S03]  /*0f60*/  VIMNMX R8, RZ, R3, !PT ;  /* 0x00000003ff087248 */ /* 0x000fc60007fe0100 */
[----:B------:R-:W0:Y:S01]  /*0f70*/  @!P0 LDC R0, c[0x0][0x9f0] ;  /* 0x00027c00ff008b82 */ /* 0x000e220000000800 */
[----:B------:R-:W-:-:S13]  /*0f80*/  ISETP.GT.AND P1, PT, R75, R8, PT ;  /* 0x000000084b00720c */ /* 0x000fda0003f24270 */
[----:B------:R-:W-:Y:S05]  /*0f90*/  @!P1 BRA `(.L_x_975) ;  /* 0x00000000006c9947 */ /* 0x000fea0003800000 */
[-C--:B0-----:R-:W-:Y:S02]  /*0fa0*/  IABS R6, R0.reuse ;  /* 0x0000000000067213 */ /* 0x081fe40000000000 */
[----:B------:R-:W-:Y:S02]  /*0fb0*/  IADD3 R2, R0, -0x1, R75 ;  /* 0xffffffff00027810 */ /* 0x000fe40007ffe04b */
[----:B------:R-:W0:Y:S03]  /*0fc0*/  I2F.RP R4, R6 ;  /* 0x0000000600047306 */ /* 0x000e260000209400 */
[----:B------:R-:W-:Y:S01]  /*0fd0*/  IMAD.IADD R5, R2, 0x1, -R8 ;  /* 0x0000000102057824 */ /* 0x000fe200078e0a08 */
[----:B------:R-:W-:-:S04]  /*0fe0*/  IABS R2, R0 ;  /* 0x0000000000027213 */ /* 0x000fc80000000000 */
[----:B------:R-:W-:Y:S02]  /*0ff0*/  IABS R9, R5 ;  /* 0x0000000500097213 */ /* 0x000fe40000000000 */
[----:B------:R-:W-:-:S04]  /*1000*/  LOP3.LUT R5, R5, R0, RZ, 0x3c, !PT ;  /* 0x0000000005057212 */ /* 0x000fc800078e3cff */
[----:B------:R-:W-:Y:S01]  /*1010*/  ISETP.GE.AND P2, PT, R5, RZ, PT ;  /* 0x000000ff0500720c */ /* 0x000fe20003f46270 */
[----:B0-----:R-:W0:Y:S02]  /*1020*/  MUFU.RCP R4, R4 ;  /* 0x0000000400047308 */ /* 0x001e240000001000 */
[----:B0-----:R-:W-:Y:S02]  /*1030*/  VIADD R3, R4, 0xffffffe ;  /* 0x0ffffffe04037836 */ /* 0x001fe40000000000 */
[----:B------:R-:W-:Y:S02]  /*1040*/  IMAD.MOV R4, RZ, RZ, -R2 ;  /* 0x000000ffff047224 */ /* 0x000fe400078e0a02 */
[----:B------:R-:W-:Y:S02]  /*1050*/  IMAD.MOV.U32 R2, RZ, RZ, RZ ;  /* 0x000000ffff027224 */ /* 0x000fe400078e00ff */
[----:B------:R-:W0:Y:S02]  /*1060*/  F2I.FTZ.U32.TRUNC.NTZ R3, R3 ;  /* 0x0000000300037305 */ /* 0x000e24000021f000 */
[----:B0-----:R-:W-:-:S04]  /*1070*/  IMAD.MOV R7, RZ, RZ, -R3 ;  /* 0x000000ffff077224 */ /* 0x001fc800078e0a03 */
[----:B------:R-:W-:-:S04]  /*1080*/  IMAD R7, R7, R6, RZ ;  /* 0x0000000607077224 */ /* 0x000fc800078e02ff */
[----:B------:R-:W-:-:S04]  /*1090*/  IMAD.HI.U32 R2, R3, R7, R2 ;  /* 0x0000000703027227 */ /* 0x000fc800078e0002 */
[----:B------:R-:W-:-:S04]  /*10a0*/  IMAD.MOV.U32 R3, RZ, RZ, R9 ;  /* 0x000000ffff037224 */ /* 0x000fc800078e0009 */
[----:B------:R-:W-:-:S04]  /*10b0*/  IMAD.HI.U32 R2, R2, R3, RZ ;  /* 0x0000000302027227 */ /* 0x000fc800078e00ff */
[----:B------:R-:W-:-:S05]  /*10c0*/  IMAD R3, R2, R4, R3 ;  /* 0x0000000402037224 */ /* 0x000fca00078e0203 */
[----:B------:R-:W-:-:S13]  /*10d0*/  ISETP.GT.U32.AND P1, PT, R6, R3, PT ;  /* 0x000000030600720c */ /* 0x000fda0003f24070 */
[----:B------:R-:W-:Y:S02]  /*10e0*/  @!P1 IMAD.IADD R3, R3, 0x1, -R6 ;  /* 0x0000000103039824 */ /* 0x000fe400078e0a06 */
[----:B------:R-:W-:Y:S01]  /*10f0*/  @!P1 VIADD R2, R2, 0x1 ;  /* 0x0000000102029836 */ /* 0x000fe20000000000 */
[----:B------:R-:W-:Y:S02]  /*1100*/  ISETP.NE.AND P1, PT, R0, RZ, PT ;  /* 0x000000ff0000720c */ /* 0x000fe40003f25270 */
[----:B------:R-:W-:-:S13]  /*1110*/  ISETP.GE.U32.AND P0, PT, R3, R6, PT ;  /* 0x000000060300720c */ /* 0x000fda0003f06070 */
[----:B------:R-:W-:-:S04]  /*1120*/  @P0 VIADD R2, R2, 0x1 ;  /* 0x0000000102020836 */ /* 0x000fc80000000000 */
[----:B------:R-:W-:Y:S01]  /*1130*/  @!P2 IMAD.MOV R2, RZ, RZ, -R2 ;  /* 0x000000ffff02a224 */ /* 0x000fe200078e0a02 */
[----:B------:R-:W-:-:S07]  /*1140*/  @!P1 LOP3.LUT R2, RZ, R0, RZ, 0x33, !PT ;  /* 0x00000000ff029212 */ /* 0x000fce00078e33ff */
.L_x_975:
[-C--:B------:R-:W-:Y:S01]  /*1150*/  IMAD R17, R17, R2.reuse, R8 ;  /* 0x0000000211117224 */ /* 0x080fe200078e0208 */
[----:B------:R-:W-:Y:S01]  /*1160*/  PLOP3.LUT P0, PT, PT, PT, PT, 0x80, 0x0 ;  /* 0x000000000000781c */ /* 0x000fe20003f0f070 */
[----:B0-----:R-:W-:Y:S01]  /*1170*/  IMAD.MOV.U32 R0, RZ, RZ, RZ ;  /* 0x000000ffff007224 */ /* 0x001fe200078e00ff */
[----:B------:R-:W-:Y:S01]  /*1180*/  CS2R R86, SRZ ;  /* 0x0000000000567805 */ /* 0x000fe2000001ff00 */
[----:B------:R-:W-:Y:S01]  /*1190*/  IMAD.MOV.U32 R6, RZ, RZ, RZ ;  /* 0x000000ffff067224 */ /* 0x000fe200078e00ff */
[----:B------:R-:W-:Y:S02]  /*11a0*/  VIADDMNMX R75, R17, R2, R75, PT ;  /* 0x00000002114b7246 */ /* 0x000fe4000380014b */
[----:B------:R-:W-:Y:S02]  /*11b0*/  CS2R R84, SRZ ;  /* 0x0000000000547805 */ /* 0x000fe4000001ff00 */
        /* <DEDUP_REMOVED lines=36> */
[----:B------:R-:W-:-:S05]  /*1400*/  SHF.R.S32.HI R78, RZ, 0x7, R76 ;  /* 0x00000007ff4e7819 */ /* 0x000fca000001144c */
        /* <DEDUP_REMOVED lines=20> */
[----:B------:R-:W-:Y:S01]  /*1550*/  MOV R10, UR6 ;  /* 0x00000006000a7c02 */ /* 0x000fe20008000f00 */
        /* <DEDUP_REMOVED lines=8> */
.L_x_977:
[----:B------:R-:W-:-:S04]  /*15e0*/  SHF.L.U32 R0, RZ, 0x1f, RZ ;  /* 0x0000001fff007819 */ /* 0x000fc800000006ff */
[----:B------:R-:W0:Y:S02]  /*15f0*/  SYNCS.PHASECHK.TRANS64.TRYWAIT P0, [UR58+0x2a800], R0 ;  /* 0x02a80000ff0075a7 */ /* 0x000e24000800017a */
[----:B0-----:R-:W-:Y:S05]  /*1600*/  @!P0 BRA `(.L_x_978) ;  /* 0x0000012000908947 */ /* 0x001fea0003800000 */
.L_x_1111:
[----:B------:R-:W2:Y:S02]  /*1610*/  LDL R2, [R1] ;  /* 0x0000000001027983 */ /* 0x000ea40000100800 */
[----:B--2---:R-:W-:-:S13]  /*1620*/  R2UR UR4, R2 ;  /* 0x00000000020472ca */ /* 0x004fda00000e0000 */
[----:B------:R-:W-:-:S06]  /*1630*/  ULOP3.LUT UR4, UR4, 0x1, URZ, 0xfc, !UPT ;  /* 0x0000000104047892 */ /* 0x000fcc000f8efc3f */
[----:B------:R-:W-:-:S05]  /*1640*/  IMAD.U32 R2, RZ, RZ, UR4 ;  /* 0x00000004ff027e24 */ /* 0x000fca000f8e00ff */
[----:B------:R-:W-:-:S13]  /*1650*/  ISETP.NE.AND P0, PT, R2, 0x3, PT ;  /* 0x000000030200780c */ /* 0x000fda0003f05270 */
[----:B------:R-:W-:Y:S05]  /*1660*/  @!P0 BRA `(.L_x_979) ;  /* 0x0000000000048947 */ /* 0x000fea0003800000 */
[----:B------:R-:W-:Y:S01]  /*1670*/  BPT.TRAP 0x1 ;  /* 0x000000040000795c */ /* 0x000fe20000300000 */
.L_x_979:
[----:B------:R1:W2:Y:S01]  /*1680*/  SYNCS.PHASECHK.TRANS64.TRYWAIT P1, [UR58+0x2a830], R0 ;  /* 0x02a83000ff0075a7 */ /* 0x0002a2000802017a */
[----:B------:R-:W-:Y:S05]  /*1690*/  @!P0 BRA `(.L_x_980) ;  /* 0x0000000000048947 */ /* 0x000fea0003800000 */
[----:B------:R-:W-:Y:S01]  /*16a0*/  BPT.TRAP 0x1 ;  /* 0x000000040000795c */ /* 0x000fe20000300000 */
.L_x_980:
[----:B------:R-:W-:-:S05]  /*16b0*/  IMAD.U32 R4, RZ, RZ, UR36 ;  /* 0x00000024ff047e24 */ /* 0x000fca000f8e00ff */
[----:B------:R-:W-:Y:S01]  /*16c0*/  LOP3.LUT R4, R4, 0x10000, RZ, 0xfc, !PT ;  /* 0x0001000004047812 */ /* 0x000fe200078efcff */
[----:B--2---:R-:W-:Y:S06]  /*16d0*/  @P1 BRA `(.L_x_981) ;  /* 0x0000000000081947 */ /* 0x004fec0003800000 */
[----:B------:R-:W2:Y:S02]  /*16e0*/  SYNCS.PHASECHK.TRANS64.TRYWAIT P1, [UR58+0x2a830], R0 ;  /* 0x02a83000ff0075a7 */ /* 0x000ea4000802017a */
[----:B--2---:R-:W-:Y:S05]  /*16f0*/  @!P1 BRA `(.L_x_982) ;  /* 0x00000120006c9947 */ /* 0x004fea0003800000 */
.L_x_981:
[----:B------:R-:W-:Y:S05]  /*1700*/  WARPSYNC.ALL ;  /* 0x0000000000007948 */ /* 0x000fea0003800000 */
[----:B------:R-:W-:Y:S01]  /*1710*/  IMAD.MOV.U32 R5, RZ, RZ, 0x40000040 ;  /* 0x40000040ff057424 */ /* 0x000fe200078e00ff */
[----:B------:R-:W-:Y:S01]  /*1720*/  UIADD3 UR4, UR58, 0x18400, URZ ;  /* 0x000184003a047890 */ /* 0x000fe2000fffe03f */
[----:B------:R-:W-:Y:S01]  /*1730*/  R2UR UR8, R4 ;  /* 0x00000000040872ca */ /* 0x000fe200000e0000 */
[----:B------:R-:W-:Y:S02]  /*1740*/  WARPGROUP.ARRIVE ;  /* 0x00000000000079c5 */ /* 0x000fe40000000000 */
        /* <DEDUP_REMOVED lines=12> */
[----:B------:R-:W-:Y:S01]  /*1810*/  UMOV UR10, UR60 ;  /* 0x0000003c000a7c82 */ /* 0x000fe20008000000 */
[----:B------:R-:W-:Y:S01]  /*1820*/  UIADD3 UR22, UR60, 0x300, URZ ;  /* 0x000003003c167890 */ /* 0x000fe2000fffe03f */
[----:B------:R-:W-:Y:S01]  /*1830*/  HGMMA.64x96x16.F32 R24, gdesc[UR8], RZ, !UPT, gsb0 ;  /* 0x01600000081879f0 */ /* 0x000fe2000c0008ff */
[----:B------:R-:W-:Y:S01]  /*1840*/  UIADD3 UR10, UR60, 0x2, URZ ;  /* 0x000000023c0a7890 */ /* 0x000fe2000fffe03f */
[----:B------:R-:W-:Y:S01]  /*1850*/  UMOV UR9, 0x40000040 ;  /* 0x4000004000097882 */ /* 0x000fe20000000000 */
[----:B------:R-:W-:Y:S01]  /*1860*/  UMOV UR11, 0x40000040 ;  /* 0x40000040000b7882 */ /* 0x000fe20000000000 */
[----:B------:R-:W-:Y:S02]  /*1870*/  UMOV UR21, 0x40000040 ;  /* 0x4000004000157882 */ /* 0x000fe40000000000 */
[----:B------:R-:W-:Y:S02]  /*1880*/  UIADD3 UR8, UR4, 0x2, URZ ;  /* 0x0000000204087890 */ /* 0x000fe4000fffe03f */
[----:B------:R-:W-:-:S02]  /*1890*/  UIADD3 UR12, UR4, 0x4, URZ ;  /* 0x00000004040c7890 */ /* 0x000fc4000fffe03f */
[----:B------:R-:W-:Y:S02]  /*18a0*/  UIADD3 UR16, UR4, 0x6, URZ ;  /* 0x0000000604107890 */ /* 0x000fe4000fffe03f */
[----:B------:R-:W-:Y:S01]  /*18b0*/  UIADD3 UR20, UR4, 0x400, URZ ;  /* 0x0000040004147890 */ /* 0x000fe2000fffe03f */
        /* <DEDUP_REMOVED lines=29> */
[----:B------:R-:W-:Y:S02]  /*1a90*/  UMOV UR5, UR49 ;  /* 0x0000003100057c82 */ /* 0x000fe40008000000 */
[----:B------:R-:W-:Y:S01]  /*1aa0*/  UMOV UR4, UR48 ;  /* 0x0000003000047c82 */ /* 0x000fe20008000000 */
        /* <DEDUP_REMOVED lines=36> */
.L_x_983:
[----:B------:R-:W-:Y:S01]  /*1cf0*/  LOP3.LUT R9, R76, 0xffffff80, RZ, 0xc0, !PT ;  /* 0xffffff804c097812 */ /* 0x000fe200078ec0ff */
[----:B------:R-:W-:Y:S01]  /*1d00*/  ULDC UR5, c[0x0][0x9d8] ;  /* 0x0002760000057ab9 */ /* 0x000fe20000000800 */
[----:B------:R-:W-:Y:S01]  /*1d10*/  ISETP.NE.AND P2, PT, R23, 0x1, PT ;  /* 0x000000011700780c */ /* 0x000fe20003f45270 */
[----:B------:R-:W-:Y:S01]  /*1d20*/  FMUL.FTZ R33, R33, UR5 ;  /* 0x0000000521217c20 */ /* 0x000fe20008410000 */
[----:B------:R-:W-:Y:S01]  /*1d30*/  LEA.HI R77, R77, R74, RZ, 0x2 ;  /* 0x0000004a4d4d7211 */ /* 0x000fe200078f10ff */
[----:B------:R-:W-:Y:S02]  /*1d40*/  IMAD.IADD R9, R74, 0x1, -R9 ;  /* 0x000000014a097824 */ /* 0x000fe400078e0a09 */
[----:B------:R-:W-:Y:S01]  /*1d50*/  FMUL.FTZ R25, R25, UR5 ;  /* 0x0000000519197c20 */ /* 0x000fe20008410000 */
[----:B------:R-:W-:Y:S01]  /*1d60*/  FMUL.FTZ R2, R27, UR5 ;  /* 0x000000051b027c20 */ /* 0x000fe20008410000 */
[----:B------:R-:W-:Y:S01]  /*1d70*/  LOP3.LUT R77, R77, 0xfffffffc, RZ, 0xc0, !PT ;  /* 0xfffffffc4d4d7812 */ /* 0x000fe200078ec0ff */
[----:B------:R-:W-:Y:S01]  /*1d80*/  FMUL.FTZ R32, R32, UR5 ;  /* 0x0000000520207c20 */ /* 0x000fe20008410000 */
[----:B------:R-:W-:Y:S01]  /*1d90*/  SHF.R.S32.HI R8, RZ, 0x1f, R9 ;  /* 0x0000001fff087819 */ /* 0x000fe20000011409 */
[----:B------:R2:W3:Y:S01]  /*1da0*/  MUFU.TANH R83, R33 ;  /* 0x0000002100537308 */ /* 0x0004e20000002400 */
[----:B------:R-:W-:Y:S01]  /*1db0*/  FMUL.FTZ R6, R30, UR5 ;  /* 0x000000051e067c20 */ /* 0x000fe20008410000 */
[----:B------:R-:W-:Y:S01]  /*1dc0*/  IMAD.IADD R77, R74, 0x1, -R77 ;  /* 0x000000014a4d7824 */ /* 0x000fe200078e0a4d */
[CC--:B------:R-:W-:Y:S01]  /*1dd0*/  LEA.HI R10, R8.reuse, R9.reuse, RZ, 0x2 ;  /* 0x00000009080a7211 */ /* 0x0c0fe200078f10ff */
[----:B------:R-:W-:Y:S01]  /*1de0*/  FMUL.FTZ R7, R31, UR5 ;  /* 0x000000051f077c20 */ /* 0x000fe20008410000 */
[----:B------:R-:W-:Y:S01]  /*1df0*/  LEA.HI R14, R8, R9, RZ, 0x5 ;  /* 0x00000009080e7211 */ /* 0x000fe200078f28ff */
[----:B------:R-:W4:Y:S01]  /*1e00*/  S2UR UR6, SR_CgaCtaId ;  /* 0x00000000000679c3 */ /* 0x000f220000008800 */
[--C-:B------:R-:W-:Y:S01]  /*1e10*/  SHF.R.S32.HI R8, RZ, 0x2, R10.reuse ;  /* 0x00000002ff087819 */ /* 0x100fe2000001140a */
[----:B------:R5:W0:Y:S01]  /*1e20*/  MUFU.TANH R79, R25 ;  /* 0x00000019004f7308 */ /* 0x000a220000002400 */
[----:B------:R-:W-:Y:S01]  /*1e30*/  SHF.R.S32.HI R27, RZ, 0x1f, R10 ;  /* 0x0000001fff1b7819 */ /* 0x000fe2000001140a */
[----:B------:R-:W-:Y:S01]  /*1e40*/  UIADD3 UR4, UR58, 0x2a840, URZ ;  /* 0x0002a8403a047890 */ /* 0x000fe2000fffe03f */
[----:B------:R-:W-:Y:S01]  /*1e50*/  LEA.HI R30, R78, R78, RZ, 0x1 ;  /* 0x0000004e4e1e7211 */ /* 0x000fe200078f08ff */
[----:B------:R-:W-:Y:S01]  /*1e60*/  FMUL.FTZ R12, R35, UR5 ;  /* 0x00000005230c7c20 */ /* 0x000fe20008410000 */
[-C--:B------:R-:W-:Y:S01]  /*1e70*/  LEA.HI R27, R27, R8.reuse, RZ, 0x3 ;  /* 0x000000081b1b7211 */ /* 0x080fe200078f18ff */
[----:B--2---:R-:W2:Y:S01]  /*1e80*/  @P2 LDC R33, c[0x0][0x44c] ;  /* 0x00011300ff212b82 */ /* 0x004ea20000000800 */
[----:B------:R-:W-:Y:S01]  /*1e90*/  LOP3.LUT R31, R30, 0x3fffffe, RZ, 0xc0, !PT ;  /* 0x03fffffe1e1f7812 */ /* 0x000fe200078ec0ff */
[----:B------:R1:W2:Y:S01]  /*1ea0*/  MUFU.TANH R82, R32 ;  /* 0x0000002000527308 */ /* 0x0002a20000002400 */
[----:B-----5:R-:W-:Y:S01]  /*1eb0*/  SHF.R.S32.HI R25, RZ, 0x5, R14 ;  /* 0x00000005ff197819 */ /* 0x020fe2000001140e */
[----:B------:R-:W-:Y:S01]  /*1ec0*/  FMUL.FTZ R28, R28, UR5 ;  /* 0x000000051c1c7c20 */ /* 0x000fe20008410000 */
[----:B------:R-:W-:Y:S01]  /*1ed0*/  LEA.HI R14, R77, R77, RZ, 0x1 ;  /* 0x0000004d4d0e7211 */ /* 0x000fe200078f08ff */
[----:B------:R-:W-:Y:S01]  /*1ee0*/  IMAD.IADD R31, R78, 0x1, -R31 ;  /* 0x000000014e1f7824 */ /* 0x000fe200078e0a1f */
[----:B------:R-:W-:Y:S01]  /*1ef0*/  LOP3.LUT R27, R27, 0xfffffff8, RZ, 0xc0, !PT ;  /* 0xfffffff81b1b7812 */ /* 0x000fe200078ec0ff */
[----:B------:R-:W-:Y:S01]  /*1f00*/  IMAD R25, R25, 0x10, R72 ;  /* 0x0000001019197824 */ /* 0x000fe200078e0248 */
[----:B------:R-:W-:Y:S01]  /*1f10*/  LOP3.LUT R14, R14, 0x1ffffffe, RZ, 0xc0, !PT ;  /* 0x1ffffffe0e0e7812 */ /* 0x000fe200078ec0ff */
[----:B------:R-:W-:Y:S01]  /*1f20*/  FMUL.FTZ R29, R29, UR5 ;  /* 0x000000051d1d7c20 */ /* 0x000fe20008410000 */
[----:B-1----:R-:W1:Y:S01]  /*1f30*/  @P2 LDC R32, c[0x0][0x450] ;  /* 0x00011400ff202b82 */ /* 0x002e620000000800 */
[----:B------:R-:W-:Y:S01]  /*1f40*/  LOP3.LUT R10, R10, 0x7ffffffc, RZ, 0xc0, !PT ;  /* 0x7ffffffc0a0a7812 */ /* 0x000fe200078ec0ff */
[----:B0-----:R-:W-:Y:S01]  /*1f50*/  FMUL.FTZ R3, R24, UR5 ;  /* 0x0000000518037c20 */ /* 0x001fe20008410000 */
[----:B------:R-:W-:Y:S01]  /*1f60*/  IADD3 R30, R25, R8, -R27 ;  /* 0x00000008191e7210 */ /* 0x000fe20007ffe81b */
[----:B------:R-:W-:Y:S01]  /*1f70*/  IMAD.IADD R8, R77, 0x1, -R14 ;  /* 0x000000014d087824 */ /* 0x000fe200078e0a0e */
[----:B----4-:R-:W-:Y:S01]  /*1f80*/  UPRMT UR4, UR6, 0x654, UR4 ;  /* 0x0000065406047896 */ /* 0x010fe20008000004 */
[----:B------:R-:W-:Y:S01]  /*1f90*/  FMUL.FTZ R0, R26, UR5 ;  /* 0x000000051a007c20 */ /* 0x000fe20008410000 */
[----:B------:R0:W4:Y:S01]  /*1fa0*/  MUFU.TANH R80, R28 ;  /* 0x0000001c00507308 */ /* 0x0001220000002400 */
[----:B------:R-:W-:-:S02]  /*1fb0*/  IMAD R31, R31, 0x40, R30 ;  /* 0x000000401f1f7824 */ /* 0x000fc400078e021e */
[----:B------:R-:W-:Y:S01]  /*1fc0*/  FMUL.FTZ R11, R34, UR5 ;  /* 0x00000005220b7c20 */ /* 0x000fe20008410000 */
[----:B------:R-:W-:Y:S02]  /*1fd0*/  IMAD.IADD R9, R9, 0x1, -R10 ;  /* 0x0000000109097824 */ /* 0x000fe400078e0a0a */
[----:B------:R-:W-:Y:S01]  /*1fe0*/  FMUL.FTZ R36, R36, UR5 ;  /* 0x0000000524247c20 */ /* 0x000fe20008410000 */
[----:B------:R-:W-:Y:S02]  /*1ff0*/  IMAD R8, R8, 0x8, R31 ;  /* 0x0000000808087824 */ /* 0x000fe400078e021f */
[----:B------:R-:W-:Y:S01]  /*2000*/  FMUL.FTZ R37, R37, UR5 ;  /* 0x0000000525257c20 */ /* 0x000fe20008410000 */
[----:B------:R-:W-:Y:S01]  /*2010*/  FMUL.FTZ R15, R38, UR5 ;  /* 0x00000005260f7c20 */ /* 0x000fe20008410000 */
[----:B------:R5:W0:Y:S01]  /*2020*/  MUFU.TANH R81, R29 ;  /* 0x0000001d00517308 */ /* 0x000a220000002400 */
[----:B--2---:R-:W-:-:S04]  /*2030*/  @P2 IMAD.HI.U32 R25, R8, R33, RZ ;  /* 0x0000002108192227 */ /* 0x004fc800078e00ff */
[----:B------:R-:W-:Y:S01]  /*2040*/  FMUL.FTZ R20, R39, UR5 ;  /* 0x0000000527147c20 */ /* 0x000fe20008410000 */
[----:B------:R-:W-:Y:S01]  /*2050*/  FMUL.FTZ R40, R40, UR5 ;  /* 0x0000000528287c20 */ /* 0x000fe20008410000 */
[----:B------:R-:W-:Y:S01]  /*2060*/  FMUL.FTZ R41, R41, UR5 ;  /* 0x0000000529297c20 */ /* 0x000fe20008410000 */
[----:B------:R-:W-:Y:S02]  /*2070*/  IMAD.MOV.U32 R31, RZ, RZ, R8 ;  /* 0x000000ffff1f7224 */ /* 0x000fe400078e0008 */
[----:B------:R-:W-:Y:S01]  /*2080*/  FMUL.FTZ R21, R42, UR5 ;  /* 0x000000052a157c20 */ /* 0x000fe20008410000 */
[----:B------:R-:W-:Y:S01]  /*2090*/  FMUL.FTZ R24, R43, UR5 ;  /* 0x000000052b187c20 */ /* 0x000fe20008410000 */
[----:B------:R-:W-:Y:S01]  /*20a0*/  FMUL.FTZ R44, R44, UR5 ;  /* 0x000000052c2c7c20 */ /* 0x000fe20008410000 */
[----:B-1----:R-:W-:Y:S01]  /*20b0*/  @P2 SHF.R.U32.HI R31, RZ, R32, R25 ;  /* 0x00000020ff1f2219 */ /* 0x002fe20000011619 */
[----:B------:R-:W-:Y:S01]  /*20c0*/  FMUL.FTZ R45, R45, UR5 ;  /* 0x000000052d2d7c20 */ /* 0x000fe20008410000 */
[----:B------:R-:W-:Y:S01]  /*20d0*/  MOV R32, 0xffffffa0 ;  /* 0xffffffa000207802 */ /* 0x000fe20000000f00 */
[----:B0-----:R-:W-:Y:S01]  /*20e0*/  FMUL.FTZ R28, R46, UR5 ;  /* 0x000000052e1c7c20 */ /* 0x001fe20008410000 */
[----:B-----5:R-:W-:Y:S01]  /*20f0*/  FMUL.FTZ R29, R47, UR5 ;  /* 0x000000052f1d7c20 */ /* 0x020fe20008410000 */
[----:B------:R-:W0:Y:S01]  /*2100*/  SHFL.IDX PT, R35, R31, RZ, 0x1c1f ;  /* 0x001c1fff1f237589 */ /* 0x000e2200000e0000 */
[----:B------:R-:W-:Y:S01]  /*2110*/  FMUL.FTZ R48, R48, UR5 ;  /* 0x0000000530307c20 */ /* 0x000fe20008410000 */
[----:B------:R-:W-:-:S02]  /*2120*/  IMAD R32, R75, R32, 0x61 ;  /* 0x000000614b207424 */ /* 0x000fc400078e0220 */
[----:B------:R-:W-:Y:S01]  /*2130*/  FMUL.FTZ R49, R49, UR5 ;  /* 0x0000000531317c20 */ /* 0x000fe20008410000 */
        /* <DEDUP_REMOVED lines=22> */
[----:B------:R-:W-:Y:S01]  /*22a0*/  LOP3.LUT P1, RZ, R18, 0x80000, RZ, 0xc0, !PT ;  /* 0x0008000012ff7812 */ /* 0x000fe2000782c0ff */
[----:B------:R-:W-:Y:S01]  /*22b0*/  IMAD R33, R9, -0x2, R32 ;  /* 0xfffffffe09217824 */ /* 0x000fe200078e0220 */
[----:B------:R-:W-:Y:S01]  /*22c0*/  SYNCS.ARRIVE.TRANS64.RED.A1T0 RZ, [UR4], RZ ;  /* 0x000000ffffff79a7 */ /* 0x000fe20008100404 */
[--C-:B------:R-:W-:Y:S01]  /*22d0*/  IMAD R10, R75, -0x60, R22.reuse ;  /* 0xffffffa04b0a7824 */ /* 0x100fe200078e0216 */
[----:B------:R-:W1:Y:S01]  /*22e0*/  MUFU.TANH R3, R3 ;  /* 0x0000000300037308 */ /* 0x000e620000002400 */
[----:B------:R-:W-:Y:S01]  /*22f0*/  ULDC UR10, c[0x0][0x288] ;  /* 0x0000a200000a7ab9 */ /* 0x000fe20000000800 */
[----:B------:R-:W-:Y:S01]  /*2300*/  ULDC UR4, c[0x0][0x9dc] ;  /* 0x0002770000047ab9 */ /* 0x000fe20000000800 */
[----:B------:R-:W-:Y:S01]  /*2310*/  IADD3 R34, R33, -UR10, R22 ;  /* 0x8000000a21227c10 */ /* 0x000fe2000fffe016 */
[----:B------:R-:W-:Y:S01]  /*2320*/  ULOP3.LUT UR6, URZ, UR4, URZ, 0x33, !UPT ;  /* 0x000000043f067292 */ /* 0x000fe2000f8e333f */
[----:B------:R-:W-:-:S02]  /*2330*/  VIADD R30, R10, 0x60 ;  /* 0x000000600a1e7836 */ /* 0x000fc40000000000 */
[----:B------:R-:W-:Y:S01]  /*2340*/  ULDC UR4, c[0x0][0x9e0] ;  /* 0x0002780000047ab9 */ /* 0x000fe20000000800 */
[----:B------:R-:W2:Y:S01]  /*2350*/  MUFU.TANH R0, R0 ;  /* 0x0000000000007308 */ /* 0x000ea20000002400 */
[----:B------:R-:W-:Y:S02]  /*2360*/  IMAD R38, R9, -0x2, R30 ;  /* 0xfffffffe09267824 */ /* 0x000fe400078e021e */
[C---:B------:R-:W-:Y:S02]  /*2370*/  VIADD R39, R34.reuse, UR4 ;  /* 0x0000000422277c36 */ /* 0x040fe40008000000 */
[----:B------:R-:W-:Y:S02]  /*2380*/  VIADD R34, R34, UR6 ;  /* 0x0000000622227c36 */ /* 0x000fe40008000000 */
[----:B------:R-:W-:Y:S01]  /*2390*/  IMAD.U32 R10, RZ, RZ, UR6 ;  /* 0x00000006ff0a7e24 */ /* 0x000fe2000f8e00ff */
[----:B------:R-:W1:Y:S01]  /*23a0*/  MUFU.TANH R2, R2 ;  /* 0x0000000200027308 */ /* 0x000e620000002400 */
[----:B------:R-:W-:Y:S01]  /*23b0*/  VIADD R42, R32, 0xffffffff ;  /* 0xffffffff202a7836 */ /* 0x000fe20000000000 */
[----:B0-----:R-:W-:Y:S01]  /*23c0*/  VIADDMNMX R32, R35, R39, R38, PT ;  /* 0x0000002723207246 */ /* 0x001fe20003800126 */
[----:B------:R-:W-:-:S02]  /*23d0*/  VIADD R46, R33, 0xffffffff ;  /* 0xffffffff212e7836 */ /* 0x000fc40000000000 */
[----:B------:R-:W-:-:S03]  /*23e0*/  IMAD.IADD R33, R34, 0x1, R35 ;  /* 0x0000000122217824 */ /* 0x000fc600078e0223 */
[----:B------:R-:W0:Y:S08]  /*23f0*/  MUFU.TANH R6, R6 ;  /* 0x0000000600067308 */ /* 0x000e300000002400 */
        /* <DEDUP_REMOVED lines=38> */
[----:B------:R-:W0:Y:S01]  /*2660*/  MUFU.TANH R25, R25 ;  /* 0x0000001900197308 */ /* 0x000e220000002400 */
[----:B-1234-:R-:W-:Y:S05]  /*2670*/  @!P1 BRA `(.L_x_984) ;  /* 0x00000000005c9947 */ /* 0x01efea0003800000 */
[----:B------:R-:W-:Y:S01]  /*2680*/  IADD3 R35, R22, -UR10, R35 ;  /* 0x8000000a16237c10 */ /* 0x000fe2000fffe023 */
[----:B------:R-:W-:Y:S03]  /*2690*/  BSSY B0, `(.L_x_985) ;  /* 0x0000012000007945 */ /* 0x000fe60003800000 */
[----:B------:R-:W-:-:S13]  /*26a0*/  ISETP.GT.AND P1, PT, R35, -0x1, PT ;  /* 0xffffffff2300780c */ /* 0x000fda0003f24270 */
[----:B------:R-:W-:Y:S05]  /*26b0*/  @P1 BRA `(.L_x_986) ;  /* 0x0000000000241947 */ /* 0x000fea0003800000 */
[----:B------:R-:W-:Y:S01]  /*26c0*/  ULDC UR5, c[0x0][0x9e4] ;  /* 0x0002790000057ab9 */ /* 0x000fe20000000800 */
[----:B------:R-:W-:Y:S01]  /*26d0*/  LOP3.LUT R35, RZ, R35, RZ, 0x33, !PT ;  /* 0x00000023ff237212 */ /* 0x000fe200078e33ff */
[----:B------:R-:W-:-:S05]  /*26e0*/  IMAD.U32 R43, RZ, RZ, UR5 ;  /* 0x00000005ff2b7e24 */ /* 0x000fca000f8e00ff */
[----:B------:R-:W-:-:S13]  /*26f0*/  ISETP.NE.AND P1, PT, R43, 0x1, PT ;  /* 0x000000012b00780c */ /* 0x000fda0003f25270 */
[----:B------:R-:W1:Y:S02]  /*2700*/  @P1 LDC.64 R66, c[0x0][0x9e8] ;  /* 0x00027a00ff421b82 */ /* 0x000e640000000a00 */
[----:B-1----:R-:W-:-:S05]  /*2710*/  @P1 IMAD.HI.U32 R30, R35, R66, RZ ;  /* 0x00000042231e1227 */ /* 0x002fca00078e00ff */
[----:B------:R-:W-:-:S04]  /*2720*/  @P1 SHF.R.U32.HI R35, RZ, R67, R30 ;  /* 0x00000043ff231219 */ /* 0x000fc8000001161e */
[----:B------:R-:W-:Y:S01]  /*2730*/  LOP3.LUT R35, RZ, R35, RZ, 0x33, !PT ;  /* 0x00000023ff237212 */ /* 0x000fe200078e33ff */
[----:B------:R-:W-:Y:S06]  /*2740*/  BRA `(.L_x_987) ;  /* 0x0000000000187947 */ /* 0x000fec0003800000 */
.L_x_986:
[----:B------:R-:W-:Y:S02]  /*2750*/  ULDC UR5, c[0x0][0x9e4] ;  /* 0x0002790000057ab9 */ /* 0x000fe40000000800 */
[----:B------:R-:W-:-:S05]  /*2760*/  IMAD.U32 R43, RZ, RZ, UR5 ;  /* 0x00000005ff2b7e24 */ /* 0x000fca000f8e00ff */
[----:B------:R-:W-:-:S13]  /*2770*/  ISETP.NE.AND P1, PT, R43, 0x1, PT ;  /* 0x000000012b00780c */ /* 0x000fda0003f25270 */
[----:B------:R-:W1:Y:S02]  /*2780*/  @P1 LDC.64 R66, c[0x0][0x9e8] ;  /* 0x00027a00ff421b82 */ /* 0x000e640000000a00 */
[----:B-1----:R-:W-:-:S05]  /*2790*/  @P1 IMAD.HI.U32 R30, R35, R66, RZ ;  /* 0x00000042231e1227 */ /* 0x002fca00078e00ff */
[----:B------:R-:W-:-:S07]  /*27a0*/  @P1 SHF.R.U32.HI R35, RZ, R67, R30 ;  /* 0x00000043ff231219 */ /* 0x000fce000001161e */
.L_x_987:
[----:B------:R-:W-:Y:S05]  /*27b0*/  BSYNC B0 ;  /* 0x0000000000007941 */ /* 0x000fea0003800000 */
.L_x_985:
[----:B------:R-:W-:-:S05]  /*27c0*/  IMAD R35, R35, R43, R46 ;  /* 0x0000002b23237224 */ /* 0x000fca00078e022e */
[----:B------:R-:W-:Y:S02]  /*27d0*/  VIADDMNMX R32, R35, R43, R32, PT ;  /* 0x0000002b23207246 */ /* 0x000fe40003800120 */
[----:B------:R-:W-:-:S07]  /*27e0*/  VIMNMX R33, R33, R35, !PT ;  /* 0x0000002321217248 */ /* 0x000fce0007fe0100 */
.L_x_984:
[C---:B------:R-:W-:Y:S01]  /*27f0*/  ISETP.GE.AND P6, PT, R42.reuse, 0x9, PT ;  /* 0x000000092a00780c */ /* 0x040fe20003fc6270 */
[----:B------:R-:W1:Y:S01]  /*2800*/  SHFL.IDX PT, R31, R31, 0x1, 0x1c1f ;  /* 0x003c1f001f1f7f89 */ /* 0x000e6200000e0000 */
[----:B------:R-:W-:Y:S02]  /*2810*/  ISETP.GE.AND P1, PT, R42, 0x2, PT ;  /* 0x000000022a00780c */ /* 0x000fe40003f26270 */
[C---:B------:R-:W-:Y:S02]  /*2820*/  ISETP.GT.AND P2, PT, R33.reuse, 0x8, !P6 ;  /* 0x000000082100780c */ /* 0x040fe40007744270 */
[----:B------:R-:W-:Y:S02]  /*2830*/  ISETP.GT.AND P3, PT, R33, 0x1, !P1 ;  /* 0x000000012100780c */ /* 0x000fe40004f64270 */
[----:B------:R-:W-:Y:S02]  /*2840*/  ISETP.LT.OR P2, PT, R32, 0x9, P2 ;  /* 0x000000092000780c */ /* 0x000fe40001741670 */
[----:B------:R-:W-:-:S02]  /*2850*/  ISETP.GE.AND P4, PT, R42, 0xa, PT ;  /* 0x0000000a2a00780c */ /* 0x000fc40003f86270 */
[----:B------:R-:W-:Y:S02]  /*2860*/  FSEL R43, R80, -INF , !P2 ;  /* 0xff800000502b7808 */ /* 0x000fe40005000000 */
[C---:B------:R-:W-:Y:S02]  /*2870*/  ISETP.LT.OR P3, PT, R32.reuse, 0x2, P3 ;  /* 0x000000022000780c */ /* 0x040fe40001f61670 */
[----:B------:R-:W-:Y:S02]  /*2880*/  ISETP.GT.AND P2, PT, R33, 0x9, !P4 ;  /* 0x000000092100780c */ /* 0x000fe40006744270 */
[----:B------:R-:W-:Y:S02]  /*2890*/  FSEL R79, R79, -INF , !P3 ;  /* 0xff8000004f4f7808 */ /* 0x000fe40005800000 */
[----:B------:R-:W-:Y:S02]  /*28a0*/  ISETP.LT.OR P2, PT, R32, 0xa, P2 ;  /* 0x0000000a2000780c */ /* 0x000fe40001741670 */
[----:B------:R-:W-:-:S02]  /*28b0*/  ISETP.GE.AND P3, PT, R42, 0x11, PT ;  /* 0x000000112a00780c */ /* 0x000fc40003f66270 */
[----:B------:R-:W-:Y:S02]  /*28c0*/  FSEL R81, R81, -INF , !P2 ;  /* 0xff80000051517808 */ /* 0x000fe40005000000 */
[----:B------:R-:W-:Y:S02]  /*28d0*/  ISETP.GT.AND P2, PT, R33, 0x10, !P3 ;  /* 0x000000102100780c */ /* 0x000fe40005f44270 */
[----:B------:R-:W-:Y:S02]  /*28e0*/  P2R R70, PR, RZ, 0x8 ;  /* 0x00000008ff467803 */ /* 0x000fe40000000000 */
[----:B------:R-:W-:Y:S02]  /*28f0*/  ISETP.LT.OR P2, PT, R32, 0x11, P2 ;  /* 0x000000112000780c */ /* 0x000fe40001741670 */
[----:B------:R-:W-:Y:S02]  /*2900*/  ISETP.GE.AND P3, PT, R42, 0x12, PT ;  /* 0x000000122a00780c */ /* 0x000fe40003f66270 */
[----:B------:R-:W-:-:S02]  /*2910*/  FSEL R47, R82, -INF , !P2 ;  /* 0xff800000522f7808 */ /* 0x000fc40005000000 */
[----:B------:R-:W-:Y:S02]  /*2920*/  ISETP.GT.AND P2, PT, R33, 0x11, !P3 ;  /* 0x000000112100780c */ /* 0x000fe40005f44270 */
[----:B------:R-:W-:Y:S02]  /*2930*/  P2R R74, PR, RZ, 0x8 ;  /* 0x00000008ff4a7803 */ /* 0x000fe40000000000 */
[----:B------:R-:W-:Y:S02]  /*2940*/  ISETP.LT.OR P2, PT, R32, 0x12, P2 ;  /* 0x000000122000780c */ /* 0x000fe40001741670 */
[----:B------:R-:W-:Y:S02]  /*2950*/  ISETP.GE.AND P3, PT, R42, 0x19, PT ;  /* 0x000000192a00780c */ /* 0x000fe40003f66270 */
[----:B------:R-:W-:Y:S02]  /*2960*/  FSEL R83, R83, -INF , !P2 ;  /* 0xff80000053537808 */ /* 0x000fe40005000000 */
[----:B------:R-:W-:-:S02]  /*2970*/  ISETP.GT.AND P2, PT, R33, 0x18, !P3 ;  /* 0x000000182100780c */ /* 0x000fc40005f44270 */
[----:B------:R-:W-:Y:S02]  /*2980*/  P2R R76, PR, RZ, 0x8 ;  /* 0x00000008ff4c7803 */ /* 0x000fe40000000000 */
[----:B------:R-:W-:Y:S02]  /*2990*/  ISETP.LT.OR P2, PT, R32, 0x19, P2 ;  /* 0x000000192000780c */ /* 0x000fe40001741670 */
[----:B------:R-:W-:Y:S02]  /*29a0*/  ISETP.GE.AND P3, PT, R42, 0x1a, PT ;  /* 0x0000001a2a00780c */ /* 0x000fe40003f66270 */
[----:B0-----:R-:W-:Y:S02]  /*29b0*/  FSEL R63, R36, -INF , !P2 ;  /* 0xff800000243f7808 */ /* 0x001fe40005000000 */
[----:B------:R-:W-:Y:S02]  /*29c0*/  ISETP.GT.AND P2, PT, R33, 0x19, !P3 ;  /* 0x000000192100780c */ /* 0x000fe40005f44270 */
[----:B------:R-:W-:-:S02]  /*29d0*/  P2R R78, PR, RZ, 0x8 ;  /* 0x00000008ff4e7803 */ /* 0x000fc40000000000 */
[----:B------:R-:W-:Y:S02]  /*29e0*/  ISETP.LT.OR P2, PT, R32, 0x1a, P2 ;  /* 0x0000001a2000780c */ /* 0x000fe40001741670 */
[----:B------:R-:W-:Y:S02]  /*29f0*/  ISETP.GE.AND P3, PT, R42, 0x21, PT ;  /* 0x000000212a00780c */ /* 0x000fe40003f66270 */
[----:B------:R-:W-:Y:S02]  /*2a00*/  FSEL R67, R37, -INF , !P2 ;  /* 0xff80000025437808 */ /* 0x000fe40005000000 */
[----:B------:R-:W-:Y:S02]  /*2a10*/  ISETP.GT.AND P2, PT, R33, 0x20, !P3 ;  /* 0x000000202100780c */ /* 0x000fe40005f44270 */
[----:B------:R-:W-:Y:S02]  /*2a20*/  P2R R37, PR, RZ, 0x8 ;  /* 0x00000008ff257803 */ /* 0x000fe40000000000 */
[----:B------:R-:W-:-:S02]  /*2a30*/  ISETP.LT.OR P2, PT, R32, 0x21, P2 ;  /* 0x000000212000780c */ /* 0x000fc40001741670 */
[----:B------:R-:W-:Y:S02]  /*2a40*/  ISETP.GE.AND P3, PT, R42, 0x22, PT ;  /* 0x000000222a00780c */ /* 0x000fe40003f66270 */
[----:B------:R-:W-:Y:S02]  /*2a50*/  FSEL R71, R40, -INF , !P2 ;  /* 0xff80000028477808 */ /* 0x000fe40005000000 */
[----:B------:R-:W-:Y:S02]  /*2a60*/  ISETP.GT.AND P2, PT, R33, 0x21, !P3 ;  /* 0x000000212100780c */ /* 0x000fe40005f44270 */
[----:B------:R-:W-:Y:S02]  /*2a70*/  P2R R80, PR, RZ, 0x8 ;  /* 0x00000008ff507803 */ /* 0x000fe40000000000 */
        /* <DEDUP_REMOVED lines=17> */
[----:B------:R-:W-:Y:S02]  /*2b90*/  FSEL R85, R48, -INF , !P2 ;  /* 0xff80000030557808 */ /* 0x000fe40005000000 */
        /* <DEDUP_REMOVED lines=38> */
[----:B------:R-:W-:Y:S02]  /*2e00*/  P2R R66, PR, RZ, 0x10 ;  /* 0x00000010ff427803 */ /* 0x000fe40000000000 */
[----:B------:R-:W-:Y:S02]  /*2e10*/  FSEL R93, R64, -INF , !P2 ;  /* 0xff800000405d7808 */ /* 0x000fe40005000000 */
[----:B------:R-:W-:-:S04]  /*2e20*/  ISETP.GE.AND P2, PT, R42, 0x52, PT ;  /* 0x000000522a00780c */ /* 0x000fc80003f46270 */
[----:B------:R-:W-:-:S04]  /*2e30*/  ISETP.GT.AND P3, PT, R33, 0x51, !P2 ;  /* 0x000000512100780c */ /* 0x000fc80005764270 */
[----:B------:R-:W-:-:S04]  /*2e40*/  ISETP.LT.OR P3, PT, R32, 0x52, P3 ;  /* 0x000000522000780c */ /* 0x000fc80001f61670 */
[----:B------:R-:W-:Y:S02]  /*2e50*/  FSEL R65, R65, -INF , !P3 ;  /* 0xff80000041417808 */ /* 0x000fe40005800000 */
[----:B------:R-:W-:-:S04]  /*2e60*/  ISETP.GE.AND P3, PT, R42, 0x59, PT ;  /* 0x000000592a00780c */ /* 0x000fc80003f66270 */
[----:B------:R-:W-:-:S04]  /*2e70*/  ISETP.GT.AND P4, PT, R33, 0x58, !P3 ;  /* 0x000000582100780c */ /* 0x000fc80005f84270 */
[----:B------:R-:W-:-:S04]  /*2e80*/  ISETP.LT.OR P4, PT, R32, 0x59, P4 ;  /* 0x000000592000780c */ /* 0x000fc80002781670 */
[----:B------:R-:W-:Y:S02]  /*2e90*/  FSEL R30, R68, -INF , !P4 ;  /* 0xff800000441e7808 */ /* 0x000fe40006000000 */
[----:B------:R-:W-:-:S04]  /*2ea0*/  ISETP.GE.AND P4, PT, R42, 0x1, PT ;  /* 0x000000012a00780c */ /* 0x000fc80003f86270 */
[----:B------:R-:W-:-:S04]  /*2eb0*/  ISETP.GT.AND P5, PT, R33, RZ, !P4 ;  /* 0x000000ff2100720c */ /* 0x000fc800067a4270 */
[----:B------:R-:W-:-:S04]  /*2ec0*/  ISETP.LT.OR P5, PT, R32, 0x1, P5 ;  /* 0x000000012000780c */ /* 0x000fc80002fa1670 */
[----:B------:R-:W-:Y:S02]  /*2ed0*/  FSEL R35, R3, -INF , !P5 ;  /* 0xff80000003237808 */ /* 0x000fe40006800000 */
[----:B------:R-:W-:Y:S02]  /*2ee0*/  ISETP.GE.AND P5, PT, R42, 0x5a, PT ;  /* 0x0000005a2a00780c */ /* 0x000fe40003fa6270 */
[----:B-1----:R-:W-:Y:S02]  /*2ef0*/  VIADDMNMX R3, R31, R39, R38, PT ;  /* 0x000000271f037246 */ /* 0x002fe40003800126 */
[----:B------:R-:W-:Y:S02]  /*2f00*/  P2R R68, PR, RZ, 0x20 ;  /* 0x00000020ff447803 */ /* 0x000fe40000000000 */
[----:B------:R-:W-:-:S04]  /*2f10*/  ISETP.GT.AND P5, PT, R33, 0x59, !P5 ;  /* 0x000000592100780c */ /* 0x000fc80006fa4270 */
[----:B------:R-:W-:Y:S01]  /*2f20*/  ISETP.LT.OR P5, PT, R32, 0x5a, P5 ;  /* 0x0000005a2000780c */ /* 0x000fe20002fa1670 */
[----:B------:R-:W-:-:S03]  /*2f30*/  IMAD.IADD R32, R34, 0x1, R31 ;  /* 0x0000000122207824 */ /* 0x000fc600078e021f */
[----:B------:R-:W-:Y:S02]  /*2f40*/  FSEL R69, R69, -INF , !P5 ;  /* 0xff80000045457808 */ /* 0x000fe40006800000 */
[----:B------:R-:W-:-:S13]  /*2f50*/  LOP3.LUT P5, RZ, R18, 0x80000, RZ, 0xc0, !PT ;  /* 0x0008000012ff7812 */ /* 0x000fda00078ac0ff */
[----:B------:R-:W-:Y:S05]  /*2f60*/  @!P5 BRA `(.L_x_988) ;  /* 0x00000000005cd947 */ /* 0x000fea0003800000 */
        /* <DEDUP_REMOVED lines=8> */
[----:B------:R-:W0:Y:S02]  /*2ff0*/  @P5 LDC.64 R38, c[0x0][0x9e8] ;  /* 0x00027a00ff265b82 */ /* 0x000e240000000a00 */
[----:B0-----:R-:W-:-:S05]  /*3000*/  @P5 IMAD.HI.U32 R34, R31, R38, RZ ;  /* 0x000000261f225227 */ /* 0x001fca00078e00ff */
[----:B------:R-:W-:-:S04]  /*3010*/  @P5 SHF.R.U32.HI R31, RZ, R39, R34 ;  /* 0x00000027ff1f5219 */ /* 0x000fc80000011622 */
[----:B------:R-:W-:Y:S01]  /*3020*/  LOP3.LUT R31, RZ, R31, RZ, 0x33, !PT ;  /* 0x0000001fff1f7212 */ /* 0x000fe200078e33ff */
[----:B------:R-:W-:Y:S06]  /*3030*/  BRA `(.L_x_991) ;  /* 0x0000000000187947 */ /* 0x000fec0003800000 */
.L_x_990:
[----:B------:R-:W-:Y:S02]  /*3040*/  ULDC UR5, c[0x0][0x9e4] ;  /* 0x0002790000057ab9 */ /* 0x000fe40000000800 */
[----:B------:R-:W-:-:S05]  /*3050*/  IMAD.U32 R36, RZ, RZ, UR5 ;  /* 0x00000005ff247e24 */ /* 0x000fca000f8e00ff */
[----:B------:R-:W-:-:S13]  /*3060*/  ISETP.NE.AND P5, PT, R36, 0x1, PT ;  /* 0x000000012400780c */ /* 0x000fda0003fa5270 */
[----:B------:R-:W0:Y:S02]  /*3070*/  @P5 LDC.64 R38, c[0x0][0x9e8] ;  /* 0x00027a00ff265b82 */ /* 0x000e240000000a00 */
[----:B0-----:R-:W-:-:S05]  /*3080*/  @P5 IMAD.HI.U32 R34, R31, R38, RZ ;  /* 0x000000261f225227 */ /* 0x001fca00078e00ff */
[----:B------:R-:W-:-:S07]  /*3090*/  @P5 SHF.R.U32.HI R31, RZ, R39, R34 ;  /* 0x00000027ff1f5219 */ /* 0x000fce0000011622 */
.L_x_991:
[----:B------:R-:W-:Y:S05]  /*30a0*/  BSYNC B0 ;  /* 0x0000000000007941 */ /* 0x000fea0003800000 */
.L_x_989:
[----:B------:R-:W-:-:S05]  /*30b0*/  IMAD R31, R31, R36, R46 ;  /* 0x000000241f1f7224 */ /* 0x000fca00078e022e */
[----:B------:R-:W-:Y:S02]  /*30c0*/  VIADDMNMX R3, R31, R36, R3, PT ;  /* 0x000000241f037246 */ /* 0x000fe40003800103 */
[----:B------:R-:W-:-:S07]  /*30d0*/  VIMNMX R32, R32, R31, !PT ;  /* 0x0000001f20207248 */ /* 0x000fce0007fe0100 */
.L_x_988:
[C---:B------:R-:W-:Y:S01]  /*30e0*/  ISETP.GT.AND P1, PT, R32.reuse, 0x1, !P1 ;  /* 0x000000012000780c */ /* 0x040fe20004f24270 */
[----:B------:R-:W-:Y:S01]  /*30f0*/  ULDC UR5, c[0x0][0x988] ;  /* 0x0002620000057ab9 */ /* 0x000fe20000000800 */
[----:B------:R-:W-:Y:S02]  /*3100*/  ISETP.GT.AND P6, PT, R32, 0x8, !P6 ;  /* 0x000000082000780c */ /* 0x000fe400077c4270 */
[C---:B------:R-:W-:Y:S02]  /*3110*/  ISETP.LT.OR P1, PT, R3.reuse, 0x2, P1 ;  /* 0x000000020300780c */ /* 0x040fe40000f21670 */
[----:B------:R-:W-:Y:S02]  /*3120*/  ISETP.LT.OR P6, PT, R3, 0x9, P6 ;  /* 0x000000090300780c */ /* 0x000fe400037c1670 */
[----:B------:R-:W-:Y:S02]  /*3130*/  FSEL R31, R2, -INF , !P1 ;  /* 0xff800000021f7808 */ /* 0x000fe40004800000 */
[----:B------:R-:W-:-:S02]  /*3140*/  ISETP.NE.AND P1, PT, R66, RZ, PT ;  /* 0x000000ff4200720c */ /* 0x000fc40003f25270 */
[----:B------:R-:W-:Y:S02]  /*3150*/  FSEL R34, R6, -INF , !P6 ;  /* 0xff80000006227808 */ /* 0x000fe40007000000 */
[----:B------:R-:W-:Y:S02]  /*3160*/  ISETP.GT.AND P1, PT, R32, 0x9, !P1 ;  /* 0x000000092000780c */ /* 0x000fe40004f24270 */
[----:B------:R-:W-:Y:S02]  /*3170*/  ISETP.NE.AND P6, PT, R76, RZ, PT ;  /* 0x000000ff4c00720c */ /* 0x000fe40003fc5270 */
[----:B------:R-:W-:Y:S02]  /*3180*/  ISETP.LT.OR P1, PT, R3, 0xa, P1 ;  /* 0x0000000a0300780c */ /* 0x000fe40000f21670 */
[----:B------:R-:W-:Y:S02]  /*3190*/  ISETP.NE.AND P5, PT, R78, RZ, PT ;  /* 0x000000ff4e00720c */ /* 0x000fe40003fa5270 */
[----:B------:R-:W-:-:S02]  /*31a0*/  FSEL R36, R7, -INF , !P1 ;  /* 0xff80000007247808 */ /* 0x000fc40004800000 */
[----:B------:R-:W-:Y:S02]  /*31b0*/  ISETP.NE.AND P1, PT, R70, RZ, PT ;  /* 0x000000ff4600720c */ /* 0x000fe40003f25270 */
[----:B------:R-:W-:Y:S02]  /*31c0*/  FMNMX.FTZ R7, R35, R79, !PT ;  /* 0x0000004f23077209 */ /* 0x000fe40007810000 */
[----:B------:R-:W-:Y:S02]  /*31d0*/  ISETP.GT.AND P1, PT, R32, 0x10, !P1 ;  /* 0x000000102000780c */ /* 0x000fe40004f24270 */
[----:B------:R-:W-:Y:S02]  /*31e0*/  FMNMX.FTZ R7, R43, R7, !PT ;  /* 0x000000072b077209 */ /* 0x000fe40007810000 */
[----:B------:R-:W-:Y:S02]  /*31f0*/  ISETP.LT.OR P1, PT, R3, 0x11, P1 ;  /* 0x000000110300780c */ /* 0x000fe40000f21670 */
[----:B------:R-:W-:-:S02]  /*3200*/  FMNMX.FTZ R7, R81, R7, !PT ;  /* 0x0000000751077209 */ /* 0x000fc40007810000 */
[----:B------:R-:W-:Y:S01]  /*3210*/  FSEL R38, R11, -INF , !P1 ;  /* 0xff8000000b267808 */ /* 0x000fe20004800000 */
[----:B------:R-:W-:Y:S01]  /*3220*/  IMAD.U32 R11, RZ, RZ, UR5 ;  /* 0x00000005ff0b7e24 */ /* 0x000fe2000f8e00ff */
[----:B------:R-:W-:Y:S02]  /*3230*/  ISETP.NE.AND P1, PT, R74, RZ, PT ;  /* 0x000000ff4a00720c */ /* 0x000fe40003f25270 */
[----:B------:R-:W-:Y:S02]  /*3240*/  FMNMX.FTZ R7, R47, R7, !PT ;  /* 0x000000072f077209 */ /* 0x000fe40007810000 */
[----:B------:R-:W-:Y:S02]  /*3250*/  ISETP.GT.AND P1, PT, R32, 0x11, !P1 ;  /* 0x000000112000780c */ /* 0x000fe40004f24270 */
[----:B------:R-:W-:Y:S02]  /*3260*/  FMNMX.FTZ R7, R83, R7, !PT ;  /* 0x0000000753077209 */ /* 0x000fe40007810000 */
[----:B------:R-:W-:-:S02]  /*3270*/  ISETP.LT.OR P1, PT, R3, 0x12, P1 ;  /* 0x000000120300780c */ /* 0x000fc40000f21670 */
[----:B------:R-:W-:Y:S02]  /*3280*/  FMNMX.FTZ R7, R63, R7, !PT ;  /* 0x000000073f077209 */ /* 0x000fe40007810000 */
[----:B------:R-:W-:Y:S02]  /*3290*/  FSEL R40, R12, -INF , !P1 ;  /* 0xff8000000c287808 */ /* 0x000fe40004800000 */
[----:B------:R-:W-:Y:S02]  /*32a0*/  ISETP.GT.AND P1, PT, R32, 0x18, !P6 ;  /* 0x000000182000780c */ /* 0x000fe40007724270 */
[----:B------:R-:W-:Y:S02]  /*32b0*/  FMNMX.FTZ R7, R67, R7, !PT ;  /* 0x0000000743077209 */ /* 0x000fe40007810000 */
[----:B------:R-:W-:Y:S02]  /*32c0*/  ISETP.LT.OR P1, PT, R3, 0x19, P1 ;  /* 0x000000190300780c */ /* 0x000fe40000f21670 */
[----:B------:R-:W-:-:S02]  /*32d0*/  FMNMX.FTZ R7, R71, R7, !PT ;  /* 0x0000000747077209 */ /* 0x000fc40007810000 */
[----:B------:R-:W-:Y:S02]  /*32e0*/  FSEL R42, R15, -INF , !P1 ;  /* 0xff8000000f2a7808 */ /* 0x000fe40004800000 */
[----:B------:R-:W-:Y:S02]  /*32f0*/  ISETP.GT.AND P1, PT, R32, 0x19, !P5 ;  /* 0x000000192000780c */ /* 0x000fe40006f24270 */
[----:B------:R-:W-:Y:S02]  /*3300*/  FMNMX.FTZ R7, R41, R7, !PT ;  /* 0x0000000729077209 */ /* 0x000fe40007810000 */
[----:B------:R-:W-:Y:S02]  /*3310*/  ISETP.LT.OR P1, PT, R3, 0x1a, P1 ;  /* 0x0000001a0300780c */ /* 0x000fe40000f21670 */
[----:B------:R-:W-:Y:S02]  /*3320*/  FMNMX.FTZ R7, R77, R7, !PT ;  /* 0x000000074d077209 */ /* 0x000fe40007810000 */
[----:B------:R-:W-:-:S02]  /*3330*/  FSEL R20, R20, -INF , !P1 ;  /* 0xff80000014147808 */ /* 0x000fc40004800000 */
[----:B------:R-:W-:Y:S02]  /*3340*/  ISETP.NE.AND P1, PT, R37, RZ, PT ;  /* 0x000000ff2500720c */ /* 0x000fe40003f25270 */
[----:B------:R-:W-:Y:S02]  /*3350*/  FMNMX.FTZ R7, R45, R7, !PT ;  /* 0x000000072d077209 */ /* 0x000fe40007810000 */
[----:B------:R-:W-:Y:S02]  /*3360*/  ISETP.GT.AND P1, PT, R32, 0x20, !P1 ;  /* 0x000000202000780c */ /* 0x000fe40004f24270 */
[----:B------:R-:W-:Y:S02]  /*3370*/  ISETP.NE.AND P6, PT, R44, RZ, PT ;  /* 0x000000ff2c00720c */ /* 0x000fe40003fc5270 */
[----:B------:R-:W-:Y:S02]  /*3380*/  ISETP.LT.OR P1, PT, R3, 0x21, P1 ;  /* 0x000000210300780c */ /* 0x000fe40000f21670 */
[----:B------:R-:W-:-:S02]  /*3390*/  FMNMX.FTZ R7, R85, R7, !PT ;  /* 0x0000000755077209 */ /* 0x000fc40007810000 */
[----:B------:R-:W-:Y:S02]  /*33a0*/  FSEL R44, R21, -INF , !P1 ;  /* 0xff800000152c7808 */ /* 0x000fe40004800000 */
[----:B------:R-:W-:Y:S02]  /*33b0*/  ISETP.NE.AND P1, PT, R80, RZ, PT ;  /* 0x000000ff5000720c */ /* 0x000fe40003f25270 */
[----:B------:R-:W-:Y:S02]  /*33c0*/  FMNMX.FTZ R7, R49, R7, !PT ;  /* 0x0000000731077209 */ /* 0x000fe40007810000 */
[----:B------:R-:W-:Y:S02]  /*33d0*/  ISETP.GT.AND P1, PT, R32, 0x21, !P1 ;  /* 0x000000212000780c */ /* 0x000fe40004f24270 */
[----:B------:R-:W-:Y:S02]  /*33e0*/  FMNMX.FTZ R7, R87, R7, !PT ;  /* 0x0000000757077209 */ /* 0x000fe40007810000 */
[----:B------:R-:W-:-:S02]  /*33f0*/  ISETP.LT.OR P1, PT, R3, 0x22, P1 ;  /* 0x000000220300780c */ /* 0x000fc40000f21670 */
[----:B------:R-:W-:Y:S02]  /*3400*/  FMNMX.FTZ R7, R53, R7, !PT ;  /* 0x0000000735077209 */ /* 0x000fe40007810000 */
[----:B------:R-:W-:Y:S02]  /*3410*/  FSEL R24, R24, -INF , !P1 ;  /* 0xff80000018187808 */ /* 0x000fe40004800000 */
[----:B------:R-:W-:Y:S02]  /*3420*/  ISETP.NE.AND P1, PT, R82, RZ, PT ;  /* 0x000000ff5200720c */ /* 0x000fe40003f25270 */
[----:B------:R-:W-:Y:S02]  /*3430*/  FMNMX.FTZ R7, R89, R7, !PT ;  /* 0x0000000759077209 */ /* 0x000fe40007810000 */
[----:B------:R-:W-:Y:S02]  /*3440*/  ISETP.GT.AND P1, PT, R32, 0x28, !P1 ;  /* 0x000000282000780c */ /* 0x000fe40004f24270 */
[----:B------:R-:W-:-:S02]  /*3450*/  FMNMX.FTZ R7, R57, R7, !PT ;  /* 0x0000000739077209 */ /* 0x000fc40007810000 */
[----:B------:R-:W-:Y:S02]  /*3460*/  ISETP.LT.OR P1, PT, R3, 0x29, P1 ;  /* 0x000000290300780c */ /* 0x000fe40000f21670 */
[----:B------:R-:W-:Y:S02]  /*3470*/  FMNMX.FTZ R7, R91, R7, !PT ;  /* 0x000000075b077209 */ /* 0x000fe40007810000 */
[----:B------:R-:W-:Y:S02]  /*3480*/  FSEL R28, R28, -INF , !P1 ;  /* 0xff8000001c1c7808 */ /* 0x000fe40004800000 */
[----:B------:R-:W-:Y:S02]  /*3490*/  ISETP.NE.AND P1, PT, R84, RZ, PT ;  /* 0x000000ff5400720c */ /* 0x000fe40003f25270 */
[----:B------:R-:W-:Y:S02]  /*34a0*/  FMNMX.FTZ R7, R61, R7, !PT ;  /* 0x000000073d077209 */ /* 0x000fe40007810000 */
[----:B------:R-:W-:-:S02]  /*34b0*/  ISETP.GT.AND P1, PT, R32, 0x29, !P1 ;  /* 0x000000292000780c */ /* 0x000fc40004f24270 */
[----:B------:R-:W-:Y:S02]  /*34c0*/  FMNMX.FTZ R7, R93, R7, !PT ;  /* 0x000000075d077209 */ /* 0x000fe40007810000 */
[----:B------:R-:W-:Y:S02]  /*34d0*/  ISETP.LT.OR P1, PT, R3, 0x2a, P1 ;  /* 0x0000002a0300780c */ /* 0x000fe40000f21670 */
[----:B------:R-:W-:Y:S02]  /*34e0*/  FMNMX.FTZ R7, R65, R7, !PT ;  /* 0x0000000741077209 */ /* 0x000fe40007810000 */
[----:B------:R-:W-:Y:S02]  /*34f0*/  FSEL R46, R29, -INF , !P1 ;  /* 0xff8000001d2e7808 */ /* 0x000fe40004800000 */
[----:B------:R-:W-:Y:S02]  /*3500*/  FMNMX.FTZ R7, R30, R7, !PT ;  /* 0x000000071e077209 */ /* 0x000fe40007810000 */
[----:B------:R-:W-:-:S02]  /*3510*/  ISETP.NE.AND P1, PT, R86, RZ, PT ;  /* 0x000000ff5600720c */ /* 0x000fc40003f25270 */
[----:B------:R-:W-:Y:S02]  /*3520*/  FMNMX.FTZ R7, R69, R7, !PT ;  /* 0x0000000745077209 */ /* 0x000fe40007810000 */
[----:B------:R-:W-:Y:S02]  /*3530*/  ISETP.GT.AND P1, PT, R32, 0x30, !P1 ;  /* 0x000000302000780c */ /* 0x000fe40004f24270 */
[----:B------:R-:W-:Y:S01]  /*3540*/  ISETP.NE.AND P5, PT, R48, RZ, PT ;  /* 0x000000ff3000720c */ /* 0x000fe20003fa5270 */
[----:B------:R-:W0:Y:S01]  /*3550*/  SHFL.BFLY PT, R12, R7, 0x2, 0x1f ;  /* 0x0c401f00070c7f89 */ /* 0x000e2200000e0000 */
[----:B------:R-:W-:Y:S02]  /*3560*/  ISETP.LT.OR P1, PT, R3, 0x31, P1 ;  /* 0x000000310300780c */ /* 0x000fe40000f21670 */
[----:B------:R-:W-:Y:S02]  /*3570*/  ISETP.GT.AND P4, PT, R32, RZ, !P4 ;  /* 0x000000ff2000720c */ /* 0x000fe40006784270 */
[----:B------:R-:W-:-:S02]  /*3580*/  FSEL R48, R50, -INF , !P1 ;  /* 0xff80000032307808 */ /* 0x000fc40004800000 */
[----:B------:R-:W-:Y:S02]  /*3590*/  ISETP.NE.AND P1, PT, R88, RZ, PT ;  /* 0x000000ff5800720c */ /* 0x000fe40003f25270 */
[C---:B------:R-:W-:Y:S02]  /*35a0*/  ISETP.LT.OR P4, PT, R3.reuse, 0x1, P4 ;  /* 0x000000010300780c */ /* 0x040fe40002781670 */
[----:B------:R-:W-:Y:S02]  /*35b0*/  ISETP.GT.AND P1, PT, R32, 0x31, !P1 ;  /* 0x000000312000780c */ /* 0x000fe40004f24270 */
[----:B------:R-:W-:Y:S02]  /*35c0*/  FSEL R0, R0, -INF , !P4 ;  /* 0xff80000000007808 */ /* 0x000fe40006000000 */
[----:B------:R-:W-:Y:S02]  /*35d0*/  ISETP.LT.OR P1, PT, R3, 0x32, P1 ;  /* 0x000000320300780c */ /* 0x000fe40000f21670 */
[----:B------:R-:W-:-:S02]  /*35e0*/  ISETP.GT.AND P2, PT, R32, 0x51, !P2 ;  /* 0x000000512000780c */ /* 0x000fc40005744270 */
[----:B------:R-:W-:Y:S02]  /*35f0*/  FSEL R50, R51, -INF , !P1 ;  /* 0xff80000033327808 */ /* 0x000fe40004800000 */
[----:B------:R-:W-:Y:S02]  /*3600*/  ISETP.NE.AND P1, PT, R90, RZ, PT ;  /* 0x000000ff5a00720c */ /* 0x000fe40003f25270 */
[C---:B------:R-:W-:Y:S02]  /*3610*/  ISETP.GT.AND P3, PT, R32.reuse, 0x58, !P3 ;  /* 0x000000582000780c */ /* 0x040fe40005f64270 */
[----:B------:R-:W-:Y:S02]  /*3620*/  ISETP.GT.AND P1, PT, R32, 0x38, !P1 ;  /* 0x000000382000780c */ /* 0x000fe40004f24270 */
[----:B0-----:R-:W-:Y:S02]  /*3630*/  FMNMX.FTZ R15, R7, R12, !PT ;  /* 0x0000000c070f7209 */ /* 0x001fe40007810000 */
[----:B------:R-:W-:-:S02]  /*3640*/  FMNMX.FTZ R7, R0, R31, !PT ;  /* 0x0000001f00077209 */ /* 0x000fc40007810000 */
[----:B------:R-:W-:Y:S01]  /*3650*/  ISETP.LT.OR P1, PT, R3, 0x39, P1 ;  /* 0x000000390300780c */ /* 0x000fe20000f21670 */
[----:B------:R-:W0:Y:S01]  /*3660*/  SHFL.BFLY PT, R12, R15, 0x1, 0x1f ;  /* 0x0c201f000f0c7f89 */ /* 0x000e2200000e0000 */
        /* <DEDUP_REMOVED lines=9> */
[----:B------:R-:W-:Y:S02]  /*3700*/  ISETP.NE.AND P1, PT, R94, RZ, PT ;  /* 0x000000ff5e00720c */ /* 0x000fe40003f25270 */
[----:B------:R-:W-:-:S02]  /*3710*/  FMNMX.FTZ R7, R42, R7, !PT ;  /* 0x000000072a077209 */ /* 0x000fc40007810000 */
[----:B------:R-:W-:Y:S02]  /*3720*/  ISETP.GT.AND P1, PT, R32, 0x40, !P1 ;  /* 0x000000402000780c */ /* 0x000fe40004f24270 */
[----:B------:R-:W-:Y:S02]  /*3730*/  FMNMX.FTZ R7, R20, R7, !PT ;  /* 0x0000000714077209 */ /* 0x000fe40007810000 */
[----:B------:R-:W-:Y:S02]  /*3740*/  ISETP.LT.OR P1, PT, R3, 0x41, P1 ;  /* 0x000000410300780c */ /* 0x000fe40000f21670 */
[----:B------:R-:W-:Y:S02]  /*3750*/  FMNMX.FTZ R7, R44, R7, !PT ;  /* 0x000000072c077209 */ /* 0x000fe40007810000 */
[----:B------:R-:W-:Y:S02]  /*3760*/  FSEL R56, R58, -INF , !P1 ;  /* 0xff8000003a387808 */ /* 0x000fe40004800000 */
[----:B------:R-:W-:-:S02]  /*3770*/  ISETP.GT.AND P1, PT, R32, 0x41, !P6 ;  /* 0x000000412000780c */ /* 0x000fc40007724270 */
[----:B------:R-:W-:Y:S02]  /*3780*/  FMNMX.FTZ R7, R24, R7, !PT ;  /* 0x0000000718077209 */ /* 0x000fe40007810000 */
[----:B------:R-:W-:Y:S02]  /*3790*/  ISETP.LT.OR P1, PT, R3, 0x42, P1 ;  /* 0x000000420300780c */ /* 0x000fe40000f21670 */
[----:B------:R-:W-:Y:S02]  /*37a0*/  FMNMX.FTZ R7, R28, R7, !PT ;  /* 0x000000071c077209 */ /* 0x000fe40007810000 */
[----:B------:R-:W-:Y:S02]  /*37b0*/  FSEL R6, R59, -INF , !P1 ;  /* 0xff8000003b067808 */ /* 0x000fe40004800000 */
[----:B------:R-:W-:Y:S02]  /*37c0*/  FMNMX.FTZ R7, R46, R7, !PT ;  /* 0x000000072e077209 */ /* 0x000fe40007810000 */
[----:B------:R-:W-:-:S02]  /*37d0*/  ISETP.GT.AND P1, PT, R32, 0x48, !P5 ;  /* 0x000000482000780c */ /* 0x000fc40006f24270 */
[----:B0-----:R-:W-:Y:S02]  /*37e0*/  FMNMX.FTZ R12, R15, R12, !PT ;  /* 0x0000000c0f0c7209 */ /* 0x001fe40007810000 */
[----:B------:R-:W-:Y:S02]  /*37f0*/  FMNMX.FTZ R7, R48, R7, !PT ;  /* 0x0000000730077209 */ /* 0x000fe40007810000 */
[----:B------:R-:W-:Y:S01]  /*3800*/  ISETP.LT.OR P1, PT, R3, 0x49, P1 ;  /* 0x000000490300780c */ /* 0x000fe20000f21670 */
[----:B------:R-:W-:Y:S01]  /*3810*/  FMUL.FTZ R21, R12, R11 ;  /* 0x0000000b0c157220 */ /* 0x000fe20000410000 */
[----:B------:R-:W-:Y:S02]  /*3820*/  FMNMX.FTZ R7, R50, R7, !PT ;  /* 0x0000000732077209 */ /* 0x000fe40007810000 */
[----:B------:R-:W-:Y:S02]  /*3830*/  FSEL R2, R62, -INF , !P1 ;  /* 0xff8000003e027808 */ /* 0x000fe40004800000 */
[----:B------:R-:W-:-:S02]  /*3840*/  FSETP.NEU.FTZ.AND P1, PT, R12, -INF , PT ;  /* 0xff8000000c00780b */ /* 0x000fc40003f3d000 */
[----:B------:R-:W-:Y:S02]  /*3850*/  ISETP.NE.AND P5, PT, R60, RZ, PT ;  /* 0x000000ff3c00720c */ /* 0x000fe40003fa5270 */
[----:B------:R-:W-:Y:S02]  /*3860*/  FMNMX.FTZ R7, R52, R7, !PT ;  /* 0x0000000734077209 */ /* 0x000fe40007810000 */
[----:B------:R-:W-:Y:S02]  /*3870*/  FSEL R64, R21, RZ, P1 ;  /* 0x000000ff15407208 */ /* 0x000fe40000800000 */
[----:B------:R-:W-:Y:S02]  /*3880*/  ISETP.GT.AND P1, PT, R32, 0x49, !P5 ;  /* 0x000000492000780c */ /* 0x000fe40006f24270 */
[----:B------:R-:W-:Y:S01]  /*3890*/  FMNMX.FTZ R7, R54, R7, !PT ;  /* 0x0000000736077209 */ /* 0x000fe20007810000 */
[-CC-:B------:R-:W-:Y:S01]  /*38a0*/  FFMA.FTZ R15, R35, R11.reuse, -R64.reuse ;  /* 0x0000000b230f7223 */ /* 0x180fe20000010840 */
[----:B------:R-:W-:Y:S01]  /*38b0*/  ISETP.LT.OR P1, PT, R3, 0x4a, P1 ;  /* 0x0000004a0300780c */ /* 0x000fe20000f21670 */
[-CC-:B------:R-:W-:Y:S01]  /*38c0*/  FFMA.FTZ R21, R79, R11.reuse, -R64.reuse ;  /* 0x0000000b4f157223 */ /* 0x180fe20000010840 */
[----:B------:R-:W-:Y:S01]  /*38d0*/  ISETP.NE.AND P6, PT, R95, RZ, PT ;  /* 0x000000ff5f00720c */ /* 0x000fe20003fc5270 */
[--C-:B------:R-:W-:Y:S01]  /*38e0*/  FFMA.FTZ R29, R43, R11, -R64.reuse ;  /* 0x0000000b2b1d7223 */ /* 0x100fe20000010840 */
[----:B------:R-:W-:Y:S01]  /*38f0*/  FMNMX.FTZ R7, R56, R7, !PT ;  /* 0x0000000738077209 */ /* 0x000fe20007810000 */
[----:B------:R-:W-:Y:S01]  /*3900*/  MUFU.EX2 R15, R15 ;  /* 0x0000000f000f7308 */ /* 0x000fe20000000800 */
[----:B------:R-:W-:Y:S01]  /*3910*/  FSEL R26, R26, -INF , !P1 ;  /* 0xff8000001a1a7808 */ /* 0x000fe20004800000 */
[-CC-:B------:R-:W-:Y:S01]  /*3920*/  FFMA.FTZ R33, R81, R11.reuse, -R64.reuse ;  /* 0x0000000b51217223 */ /* 0x180fe20000010840 */
[----:B------:R-:W-:Y:S01]  /*3930*/  ISETP.GT.AND P1, PT, R32, 0x50, !P6 ;  /* 0x000000502000780c */ /* 0x000fe20007724270 */
[--C-:B------:R-:W-:Y:S01]  /*3940*/  FFMA.FTZ R35, R47, R11, -R64.reuse ;  /* 0x0000000b2f237223 */ /* 0x100fe20000010840 */
[----:B------:R-:W-:Y:S01]  /*3950*/  FMNMX.FTZ R7, R6, R7, !PT ;  /* 0x0000000706077209 */ /* 0x000fe20007810000 */
[-CC-:B------:R-:W-:Y:S01]  /*3960*/  FFMA.FTZ R37, R63, R11.reuse, -R64.reuse ;  /* 0x0000000b3f257223 */ /* 0x180fe20000010840 */
[----:B------:R-:W-:Y:S01]  /*3970*/  ISETP.NE.AND P5, PT, R68, RZ, PT ;  /* 0x000000ff4400720c */ /* 0x000fe20003fa5270 */
[----:B------:R0:W-:Y:S01]  /*3980*/  MUFU.EX2 R156, R21 ;  /* 0x00000015009c7308 */ /* 0x0001e20000000800 */
[----:B------:R-:W-:Y:S01]  /*3990*/  ISETP.LT.OR P1, PT, R3, 0x51, P1 ;  /* 0x000000510300780c */ /* 0x000fe20000f21670 */
[--C-:B------:R-:W-:Y:S01]  /*39a0*/  FFMA.FTZ R43, R61, R11, -R64.reuse ;  /* 0x0000000b3d2b7223 */ /* 0x100fe20000010840 */
[----:B------:R-:W-:Y:S01]  /*39b0*/  FMNMX.FTZ R7, R2, R7, !PT ;  /* 0x0000000702077209 */ /* 0x000fe20007810000 */
[-CC-:B------:R-:W-:Y:S01]  /*39c0*/  FFMA.FTZ R39, R53, R11.reuse, -R64.reuse ;  /* 0x0000000b35277223 */ /* 0x180fe20000010840 */
[----:B------:R-:W-:Y:S01]  /*39d0*/  ISETP.GT.AND P4, PT, R32, 0x59, !P5 ;  /* 0x000000592000780c */ /* 0x000fe20006f84270 */
[-CC-:B------:R-:W-:Y:S01]  /*39e0*/  FFMA.FTZ R30, R30, R11.reuse, -R64.reuse ;  /* 0x0000000b1e1e7223 */ /* 0x180fe20000010840 */
[----:B------:R-:W-:Y:S01]  /*39f0*/  ISETP.LT.OR P2, PT, R3, 0x52, P2 ;  /* 0x000000520300780c */ /* 0x000fe20001741670 */
[----:B------:R-:W-:Y:S01]  /*3a00*/  MUFU.EX2 R29, R29 ;  /* 0x0000001d001d7308 */ /* 0x000fe20000000800 */
[----:B------:R-:W-:Y:S01]  /*3a10*/  FSEL R32, R13, -INF , !P1 ;  /* 0xff8000000d207808 */ /* 0x000fe20004800000 */
[--C-:B0-----:R-:W-:Y:S01]  /*3a20*/  FFMA.FTZ R21, R83, R11, -R64.reuse ;  /* 0x0000000b53157223 */ /* 0x101fe20000010840 */
[----:B------:R-:W-:Y:S01]  /*3a30*/  FMNMX.FTZ R7, R26, R7, !PT ;  /* 0x000000071a077209 */ /* 0x000fe20007810000 */
[-CC-:B------:R-:W-:Y:S01]  /*3a40*/  FFMA.FTZ R13, R41, R11.reuse, -R64.reuse ;  /* 0x0000000b290d7223 */ /* 0x180fe20000010840 */
[----:B------:R-:W-:Y:S01]  /*3a50*/  ISETP.LT.OR P3, PT, R3, 0x59, P3 ;  /* 0x000000590300780c */ /* 0x000fe20001f61670 */
[----:B------:R-:W-:Y:S01]  /*3a60*/  FFMA.FTZ R41, R89, R11, -R64 ;  /* 0x0000000b59297223 */ /* 0x000fe20000010840 */
[----:B------:R-:W-:Y:S01]  /*3a70*/  FSEL R14, R14, -INF , !P2 ;  /* 0xff8000000e0e7808 */ /* 0x000fe20005000000 */
[----:B------:R0:W-:Y:S01]  /*3a80*/  MUFU.EX2 R158, R33 ;  /* 0x00000021009e7308 */ /* 0x0001e20000000800 */
[----:B------:R-:W-:-:S02]  /*3a90*/  FMNMX.FTZ R7, R32, R7, !PT ;  /* 0x0000000720077209 */ /* 0x000fc40007810000 */
[----:B------:R-:W-:Y:S01]  /*3aa0*/  ISETP.LT.OR P4, PT, R3, 0x5a, P4 ;  /* 0x0000005a0300780c */ /* 0x000fe20002781670 */
[-CC-:B------:R-:W-:Y:S01]  /*3ab0*/  FFMA.FTZ R3, R77, R11.reuse, -R64.reuse ;  /* 0x0000000b4d037223 */ /* 0x180fe20000010840 */
[----:B------:R-:W-:Y:S01]  /*3ac0*/  FSEL R58, R27, -INF , !P3 ;  /* 0xff8000001b3a7808 */ /* 0x000fe20005800000 */
[--C-:B------:R-:W-:Y:S01]  /*3ad0*/  FFMA.FTZ R27, R85, R11, -R64.reuse ;  /* 0x0000000b551b7223 */ /* 0x100fe20000010840 */
[----:B------:R-:W-:Y:S01]  /*3ae0*/  FMNMX.FTZ R7, R14, R7, !PT ;  /* 0x000000070e077209 */ /* 0x000fe20007810000 */
[----:B------:R-:W-:Y:S01]  /*3af0*/  MUFU.EX2 R150, R3 ;  /* 0x0000000300967308 */ /* 0x000fe20000000800 */
[----:B------:R-:W-:Y:S01]  /*3b00*/  FSEL R60, R25, -INF , !P4 ;  /* 0xff800000193c7808 */ /* 0x000fe20006000000 */
[--C-:B0-----:R-:W-:Y:S01]  /*3b10*/  FFMA.FTZ R33, R67, R11, -R64.reuse ;  /* 0x0000000b43217223 */ /* 0x101fe20000010840 */
[----:B------:R-:W-:Y:S01]  /*3b20*/  FMNMX.FTZ R7, R58, R7, !PT ;  /* 0x000000073a077209 */ /* 0x000fe20007810000 */
[-CC-:B------:R-:W-:Y:S01]  /*3b30*/  FFMA.FTZ R25, R45, R11.reuse, -R64.reuse ;  /* 0x0000000b2d197223 */ /* 0x180fe20000010840 */
[----:B------:R-:W-:Y:S01]  /*3b40*/  FFMA.FTZ R45, R65, R11, -R64 ;  /* 0x0000000b412d7223 */ /* 0x000fe20000010840 */
[----:B------:R-:W-:-:S02]  /*3b50*/  ISETP.NE.AND P5, PT, R23, 0x1, PT ;  /* 0x000000011700780c */ /* 0x000fc40003fa5270 */
[----:B------:R-:W-:Y:S01]  /*3b60*/  FMNMX.FTZ R7, R60, R7, !PT ;  /* 0x000000073c077209 */ /* 0x000fe20007810000 */
[----:B------:R-:W-:Y:S04]  /*3b70*/  MUFU.EX2 R35, R35 ;  /* 0x0000002300237308 */ /* 0x000fe80000000800 */
[----:B------:R-:W0:Y:S04]  /*3b80*/  SHFL.BFLY PT, R62, R7, 0x2, 0x1f ;  /* 0x0c401f00073e7f89 */ /* 0x000e2800000e0000 */
[----:B------:R1:W-:Y:S02]  /*3b90*/  MUFU.EX2 R152, R21 ;  /* 0x0000001500987308 */ /* 0x0003e40000000800 */
[----:B------:R-:W2:Y:S06]  /*3ba0*/  @P5 LDC R47, c[0x0][0x44c] ;  /* 0x00011300ff2f5b82 */ /* 0x000eac0000000800 */
[----:B------:R-:W-:Y:S01]  /*3bb0*/  MUFU.EX2 R37, R37 ;  /* 0x0000002500257308 */ /* 0x000fe20000000800 */
[----:B-1----:R-:W-:-:S07]  /*3bc0*/  FFMA.FTZ R21, R71, R11, -R64 ;  /* 0x0000000b47157223 */ /* 0x002fce0000010840 */
[----:B------:R-:W-:Y:S01]  /*3bd0*/  MUFU.EX2 R142, R43 ;  /* 0x0000002b008e7308 */ /* 0x000fe20000000800 */
[----:B0-----:R-:W-:Y:S01]  /*3be0*/  FMNMX.FTZ R62, R7, R62, !PT ;  /* 0x0000003e073e7209 */ /* 0x001fe20007810000 */
[----:B------:R-:W-:-:S06]  /*3bf0*/  FFMA.FTZ R7, R57, R11, -R64 ;  /* 0x0000000b39077223 */ /* 0x000fcc0000010840 */
[----:B------:R0:W-:Y:S01]  /*3c00*/  MUFU.EX2 R154, R33 ;  /* 0x00000021009a7308 */ /* 0x0001e20000000800 */
[----:B------:R-:W1:Y:S01]  /*3c10*/  SHFL.BFLY PT, R3, R62, 0x1, 0x1f ;  /* 0x0c201f003e037f89 */ /* 0x000e6200000e0000 */
[----:B--2---:R-:W-:-:S06]  /*3c20*/  @P5 IMAD.HI.U32 R47, R72, R47, RZ ;  /* 0x0000002f482f5227 */ /* 0x004fcc00078e00ff */
[----:B------:R2:W-:Y:S01]  /*3c30*/  MUFU.EX2 R140, R7 ;  /* 0x00000007008c7308 */ /* 0x0005e20000000800 */
[----:B0-----:R-:W-:-:S07]  /*3c40*/  FFMA.FTZ R33, R87, R11, -R64 ;  /* 0x0000000b57217223 */ /* 0x001fce0000010840 */
[----:B------:R-:W-:Y:S08]  /*3c50*/  MUFU.EX2 R21, R21 ;  /* 0x0000001500157308 */ /* 0x000ff00000000800 */
[----:B------:R-:W-:Y:S01]  /*3c60*/  MUFU.EX2 R136, R45 ;  /* 0x0000002d00887308 */ /* 0x000fe20000000800 */
[----:B-1----:R-:W-:-:S04]  /*3c70*/  FMNMX.FTZ R88, R62, R3, !PT ;  /* 0x000000033e587209 */ /* 0x002fc80007810000 */
[C---:B------:R-:W-:Y:S01]  /*3c80*/  FSETP.NEU.FTZ.AND P1, PT, R88.reuse, -INF , PT ;  /* 0xff8000005800780b */ /* 0x040fe20003f3d000 */
[----:B------:R-:W-:Y:S02]  /*3c90*/  FMUL.FTZ R3, R88, R11 ;  /* 0x0000000b58037220 */ /* 0x000fe40000410000 */
[----:B------:R0:W-:Y:S03]  /*3ca0*/  MUFU.EX2 R148, R13 ;  /* 0x0000000d00947308 */ /* 0x0001e60000000800 */
[----:B--2---:R-:W-:-:S05]  /*3cb0*/  FSEL R7, R3, RZ, P1 ;  /* 0x000000ff03077208 */ /* 0x004fca0000800000 */
        /* <DEDUP_REMOVED lines=12> */
[-C--:B0-----:R-:W-:Y:S01]  /*3d80*/  FFMA.FTZ R13, R49, R11.reuse, -R64 ;  /* 0x0000000b310d7223 */ /* 0x081fe20000010840 */
        /* <DEDUP_REMOVED lines=15> */
[----:B------:R2:W-:Y:S01]  /*3e80*/  MUFU.EX2 R155, R20 ;  /* 0x00000014009b7308 */ /* 0x0005e20000000800 */
[----:B0-----:R-:W-:-:S07]  /*3e90*/  F2FP.F16.F32.PACK_AB R157, R31, R0 ;  /* 0x000000001f9d723e */ /* 0x001fce00000000ff */
[----:B------:R0:W3:Y:S01]  /*3ea0*/  MUFU.EX2 R159, R36 ;  /* 0x00000024009f7308 */ /* 0x0000e20000000800 */
[----:B--2---:R-:W-:Y:S01]  /*3eb0*/  FADD.FTZ R20, R15, R156 ;  /* 0x0000009c0f147221 */ /* 0x004fe20000010000 */
[----:B------:R-:W-:-:S03]  /*3ec0*/  F2FP.F16.F32.PACK_AB R156, R156, R15 ;  /* 0x0000000f9c9c723e */ /* 0x000fc600000000ff */
[----:B------:R-:W-:-:S03]  /*3ed0*/  FADD.FTZ R43, R29, R20 ;  /* 0x000000141d2b7221 */ /* 0x000fc60000010000 */
[----:B------:R-:W2:Y:S01]  /*3ee0*/  MUFU.EX2 R38, R38 ;  /* 0x0000002600267308 */ /* 0x000ea20000000800 */
[----:B------:R-:W-:Y:S01]  /*3ef0*/  FADD.FTZ R20, R158, R43 ;  /* 0x0000002b9e147221 */ /* 0x000fe20000010000 */
[----:B------:R-:W-:Y:S01]  /*3f00*/  FADD.FTZ R43, R0, R31 ;  /* 0x0000001f002b7221 */ /* 0x000fe20000010000 */
[----:B0-----:R-:W0:Y:S01]  /*3f10*/  @P5 LDC R36, c[0x0][0x450] ;  /* 0x00011400ff245b82 */ /* 0x001e220000000800 */
[----:B------:R-:W-:Y:S01]  /*3f20*/  F2FP.F16.F32.PACK_AB R158, R158, R29 ;  /* 0x0000001d9e9e723e */ /* 0x000fe200000000ff */
[----:B------:R-:W-:Y:S01]  /*3f30*/  FADD.FTZ R45, R35, R20 ;  /* 0x00000014232d7221 */ /* 0x000fe20000010000 */
[----:B-1----:R-:W-:Y:S02]  /*3f40*/  FADD.FTZ R20, R34, R43 ;  /* 0x0000002b22147221 */ /* 0x002fe40000010000 */
[----:B------:R-:W1:Y:S02]  /*3f50*/  MUFU.EX2 R153, R40 ;  /* 0x0000002800997308 */ /* 0x000e640000000800 */
[C---:B---3--:R-:W-:Y:S01]  /*3f60*/  FADD.FTZ R43, R159.reuse, R20 ;  /* 0x000000149f2b7221 */ /* 0x048fe20000010000 */
[----:B------:R-:W-:-:S05]  /*3f70*/  F2FP.F16.F32.PACK_AB R159, R159, R34 ;  /* 0x000000229f9f723e */ /* 0x000fca00000000ff */
[----:B------:R-:W3:Y:S01]  /*3f80*/  MUFU.EX2 R42, R42 ;  /* 0x0000002a002a7308 */ /* 0x000ee20000000800 */
[----:B--2---:R-:W-:-:S07]  /*3f90*/  FADD.FTZ R20, R38, R43 ;  /* 0x0000002b26147221 */ /* 0x004fce0000010000 */
[----:B------:R2:W-:Y:S01]  /*3fa0*/  MUFU.EX2 R149, R24 ;  /* 0x0000001800957308 */ /* 0x0005e20000000800 */
[C---:B-1----:R-:W-:Y:S01]  /*3fb0*/  FADD.FTZ R43, R153.reuse, R20 ;  /* 0x00000014992b7221 */ /* 0x042fe20000010000 */
[----:B------:R-:W-:Y:S02]  /*3fc0*/  F2FP.F16.F32.PACK_AB R153, R153, R38 ;  /* 0x000000269999723e */ /* 0x000fe400000000ff */
[----:B0-----:R-:W-:Y:S02]  /*3fd0*/  @P5 SHF.R.U32.HI R72, RZ, R36, R47 ;  /* 0x00000024ff485219 */ /* 0x001fe4000001162f */
[----:B------:R-:W-:Y:S02]  /*3fe0*/  LOP3.LUT P5, RZ, R18, 0x80000, RZ, 0xc0, !PT ;  /* 0x0008000012ff7812 */ /* 0x000fe400078ac0ff */
[----:B------:R-:W0:Y:S01]  /*3ff0*/  MUFU.EX2 R44, R44 ;  /* 0x0000002c002c7308 */ /* 0x000e220000000800 */
[----:B--2---:R-:W-:Y:S01]  /*4000*/  FADD.FTZ R24, R152, R45 ;  /* 0x0000002d98187221 */ /* 0x004fe20000010000 */
[----:B---3--:R-:W-:Y:S01]  /*4010*/  FADD.FTZ R20, R42, R43 ;  /* 0x0000002b2a147221 */ /* 0x008fe20000010000 */
[----:B------:R-:W-:Y:S01]  /*4020*/  IMAD.IADD R72, R73, 0x1, R72 ;  /* 0x0000000149487824 */ /* 0x000fe200078e0248 */
[----:B------:R-:W-:Y:S01]  /*4030*/  F2FP.F16.F32.PACK_AB R152, R152, R35 ;  /* 0x000000239898723e */ /* 0x000fe200000000ff */
[----:B------:R-:W-:Y:S01]  /*4040*/  FADD.FTZ R45, R37, R24 ;  /* 0x00000018252d7221 */ /* 0x000fe20000010000 */
[C---:B------:R-:W-:Y:S01]  /*4050*/  FADD.FTZ R43, R155.reuse, R20 ;  /* 0x000000149b2b7221 */ /* 0x040fe20000010000 */
[----:B------:R-:W-:Y:S01]  /*4060*/  F2FP.F16.F32.PACK_AB R155, R155, R42 ;  /* 0x0000002a9b9b723e */ /* 0x000fe200000000ff */
[----:B------:R-:W1:Y:S01]  /*4070*/  MUFU.EX2 R25, R25 ;  /* 0x0000001900197308 */ /* 0x000e620000000800 */
[C---:B------:R-:W-:Y:S01]  /*4080*/  FADD.FTZ R24, R154.reuse, R45 ;  /* 0x0000002d9a187221 */ /* 0x040fe20000010000 */
[----:B------:R-:W-:-:S03]  /*4090*/  F2FP.F16.F32.PACK_AB R154, R154, R37 ;  /* 0x000000259a9a723e */ /* 0x000fc600000000ff */
[----:B------:R-:W-:-:S03]  /*40a0*/  FADD.FTZ R45, R21, R24 ;  /* 0x00000018152d7221 */ /* 0x000fc60000010000 */
[----:B------:R-:W2:Y:S01]  /*40b0*/  MUFU.EX2 R27, R27 ;  /* 0x0000001b001b7308 */ /* 0x000ea20000000800 */
[----:B------:R-:W-:Y:S01]  /*40c0*/  FADD.FTZ R45, R148, R45 ;  /* 0x0000002d942d7221 */ /* 0x000fe20000010000 */
[----:B0-----:R-:W-:Y:S01]  /*40d0*/  FADD.FTZ R20, R44, R43 ;  /* 0x0000002b2c147221 */ /* 0x001fe20000010000 */
[----:B------:R-:W-:Y:S02]  /*40e0*/  F2FP.F16.F32.PACK_AB R148, R148, R21 ;  /* 0x000000159494723e */ /* 0x000fe400000000ff */
[----:B------:R-:W-:Y:S01]  /*40f0*/  FADD.FTZ R24, R150, R45 ;  /* 0x0000002d96187221 */ /* 0x000fe20000010000 */
[C---:B------:R-:W-:Y:S01]  /*4100*/  FADD.FTZ R43, R149.reuse, R20 ;  /* 0x00000014952b7221 */ /* 0x040fe20000010000 */
[----:B------:R-:W-:Y:S01]  /*4110*/  F2FP.F16.F32.PACK_AB R149, R149, R44 ;  /* 0x0000002c9595723e */ /* 0x000fe200000000ff */
[----:B------:R-:W-:Y:S01]  /*4120*/  MUFU.EX2 R28, R28 ;  /* 0x0000001c001c7308 */ /* 0x000fe20000000800 */
[C---:B-1----:R-:W-:Y:S01]  /*4130*/  FADD.FTZ R24, R25.reuse, R24 ;  /* 0x0000001819187221 */ /* 0x042fe20000010000 */
[----:B------:R-:W-:-:S06]  /*4140*/  F2FP.F16.F32.PACK_AB R150, R25, R150 ;  /* 0x000000961996723e */ /* 0x000fcc00000000ff */
[----:B------:R0:W1:Y:S01]  /*4150*/  MUFU.EX2 R144, R13 ;  /* 0x0000000d00907308 */ /* 0x0000620000000800 */
[----:B--2---:R-:W-:-:S07]  /*4160*/  FADD.FTZ R45, R27, R24 ;  /* 0x000000181b2d7221 */ /* 0x004fce0000010000 */
[----:B------:R-:W-:Y:S01]  /*4170*/  MUFU.EX2 R151, R46 ;  /* 0x0000002e00977308 */ /* 0x000fe20000000800 */
[----:B0-----:R-:W-:-:S07]  /*4180*/  FFMA.FTZ R13, R91, R11, -R64 ;  /* 0x0000000b5b0d7223 */ /* 0x001fce0000010840 */
[----:B------:R-:W0:Y:S01]  /*4190*/  MUFU.EX2 R33, R33 ;  /* 0x0000002100217308 */ /* 0x000e220000000800 */
[C---:B-1----:R-:W-:Y:S01]  /*41a0*/  FADD.FTZ R20, R144.reuse, R45 ;  /* 0x0000002d90147221 */ /* 0x042fe20000010000 */
[----:B------:R-:W-:-:S06]  /*41b0*/  F2FP.F16.F32.PACK_AB R144, R144, R27 ;  /* 0x0000001b9090723e */ /* 0x000fcc00000000ff */
[----:B------:R-:W-:Y:S08]  /*41c0*/  MUFU.EX2 R48, R48 ;  /* 0x0000003000307308 */ /* 0x000ff00000000800 */
[----:B------:R1:W2:Y:S08]  /*41d0*/  MUFU.EX2 R146, R39 ;  /* 0x0000002700927308 */ /* 0x0002b00000000800 */
[----:B------:R-:W-:Y:S01]  /*41e0*/  MUFU.EX2 R145, R50 ;  /* 0x0000003200917308 */ /* 0x000fe20000000800 */
[-CC-:B-1----:R-:W-:Y:S01]  /*41f0*/  FFMA.FTZ R39, R93, R11.reuse, -R64.reuse ;  /* 0x0000000b5d277223 */ /* 0x182fe20000010840 */
[----:B------:R-:W-:-:S06]  /*4200*/  FFMA.FTZ R64, R69, R11, -R64 ;  /* 0x0000000b45407223 */ /* 0x000fcc0000010840 */
[----:B------:R-:W1:Y:S08]  /*4210*/  MUFU.EX2 R41, R41 ;  /* 0x0000002900297308 */ /* 0x000e700000000800 */
[----:B------:R-:W3:Y:S08]  /*4220*/  MUFU.EX2 R52, R52 ;  /* 0x0000003400347308 */ /* 0x000ef00000000800 */
[----:B------:R4:W-:Y:S08]  /*4230*/  MUFU.EX2 R141, R6 ;  /* 0x00000006008d7308 */ /* 0x0009f00000000800 */
[----:B------:R-:W5:Y:S01]  /*4240*/  MUFU.EX2 R147, R54 ;  /* 0x0000003600937308 */ /* 0x000f620000000800 */
[----:B----4-:R-:W-:Y:S01]  /*4250*/  FADD.FTZ R6, R28, R43 ;  /* 0x0000002b1c067221 */ /* 0x010fe20000010000 */
[----:B0-----:R-:W-:-:S03]  /*4260*/  FADD.FTZ R43, R33, R20 ;  /* 0x00000014212b7221 */ /* 0x001fc60000010000 */
[----:B------:R-:W-:Y:S01]  /*4270*/  FADD.FTZ R7, R151, R6 ;  /* 0x0000000697077221 */ /* 0x000fe20000010000 */
[C---:B--2---:R-:W-:Y:S01]  /*4280*/  FADD.FTZ R20, R146.reuse, R43 ;  /* 0x0000002b92147221 */ /* 0x044fe20000010000 */
[----:B------:R-:W-:Y:S01]  /*4290*/  F2FP.F16.F32.PACK_AB R146, R146, R33 ;  /* 0x000000219292723e */ /* 0x000fe200000000ff */
[----:B------:R-:W0:Y:S01]  /*42a0*/  MUFU.EX2 R13, R13 ;  /* 0x0000000d000d7308 */ /* 0x000e220000000800 */
[----:B------:R-:W-:Y:S01]  /*42b0*/  FADD.FTZ R6, R48, R7 ;  /* 0x0000000730067221 */ /* 0x000fe20000010000 */
[----:B-1----:R-:W-:Y:S01]  /*42c0*/  FADD.FTZ R15, R41, R20 ;  /* 0x00000014290f7221 */ /* 0x002fe20000010000 */
[----:B------:R-:W-:Y:S02]  /*42d0*/  F2FP.F16.F32.PACK_AB R151, R151, R28 ;  /* 0x0000001c9797723e */ /* 0x000fe400000000ff */
[C---:B------:R-:W-:Y:S01]  /*42e0*/  FADD.FTZ R7, R145.reuse, R6 ;  /* 0x0000000691077221 */ /* 0x040fe20000010000 */
[C---:B------:R-:W-:Y:S01]  /*42f0*/  FADD.FTZ R20, R140.reuse, R15 ;  /* 0x0000000f8c147221 */ /* 0x040fe20000010000 */
[----:B------:R-:W-:Y:S01]  /*4300*/  F2FP.F16.F32.PACK_AB R140, R140, R41 ;  /* 0x000000298c8c723e */ /* 0x000fe200000000ff */
[----:B------:R-:W1:Y:S01]  /*4310*/  MUFU.EX2 R56, R56 ;  /* 0x0000003800387308 */ /* 0x000e620000000800 */
[----:B---3--:R-:W-:Y:S01]  /*4320*/  FADD.FTZ R6, R52, R7 ;  /* 0x0000000734067221 */ /* 0x008fe20000010000 */
[----:B------:R-:W-:-:S03]  /*4330*/  F2FP.F16.F32.PACK_AB R145, R145, R48 ;  /* 0x000000309191723e */ /* 0x000fc600000000ff */
[C---:B-----5:R-:W-:Y:S01]  /*4340*/  FADD.FTZ R7, R147.reuse, R6 ;  /* 0x0000000693077221 */ /* 0x060fe20000010000 */
[----:B------:R-:W-:Y:S02]  /*4350*/  F2FP.F16.F32.PACK_AB R147, R147, R52 ;  /* 0x000000349393723e */ /* 0x000fe400000000ff */
[----:B------:R-:W2:Y:S01]  /*4360*/  MUFU.EX2 R39, R39 ;  /* 0x0000002700277308 */ /* 0x000ea20000000800 */
[----:B0-----:R-:W-:-:S04]  /*4370*/  FADD.FTZ R15, R13, R20 ;  /* 0x000000140d0f7221 */ /* 0x001fc80000010000 */
[C---:B------:R-:W-:Y:S01]  /*4380*/  FADD.FTZ R20, R142.reuse, R15 ;  /* 0x0000000f8e147221 */ /* 0x040fe20000010000 */
[----:B------:R-:W-:Y:S02]  /*4390*/  F2FP.F16.F32.PACK_AB R142, R142, R13 ;  /* 0x0000000d8e8e723e */ /* 0x000fe400000000ff */
[----:B------:R-:W0:Y:S01]  /*43a0*/  MUFU.EX2 R2, R2 ;  /* 0x0000000200027308 */ /* 0x000e220000000800 */
[----:B-1----:R-:W-:-:S04]  /*43b0*/  FADD.FTZ R6, R56, R7 ;  /* 0x0000000738067221 */ /* 0x002fc80000010000 */
[C---:B------:R-:W-:Y:S01]  /*43c0*/  FADD.FTZ R7, R141.reuse, R6 ;  /* 0x000000068d077221 */ /* 0x040fe20000010000 */
[----:B------:R-:W-:Y:S02]  /*43d0*/  F2FP.F16.F32.PACK_AB R141, R141, R56 ;  /* 0x000000388d8d723e */ /* 0x000fe400000000ff */
[----:B------:R-:W1:Y:S01]  /*43e0*/  MUFU.EX2 R143, R26 ;  /* 0x0000001a008f7308 */ /* 0x000e620000000800 */
[----:B--2---:R-:W-:Y:S01]  /*43f0*/  FADD.FTZ R15, R39, R20 ;  /* 0x00000014270f7221 */ /* 0x004fe20000010000 */
[----:B------:R-:W-:-:S03]  /*4400*/  IADD3 R20, R75, -0x2, RZ ;  /* 0xfffffffe4b147810 */ /* 0x000fc60007ffe0ff */
[C---:B------:R-:W-:Y:S01]  /*4410*/  FADD.FTZ R15, R136.reuse, R15 ;  /* 0x0000000f880f7221 */ /* 0x040fe20000010000 */
[----:B------:R-:W-:Y:S02]  /*4420*/  F2FP.F16.F32.PACK_AB R136, R136, R39 ;  /* 0x000000278888723e */ /* 0x000fe400000000ff */
[----:B------:R-:W-:Y:S01]  /*4430*/  MUFU.EX2 R30, R30 ;  /* 0x0000001e001e7308 */ /* 0x000fe20000000800 */
[----:B0-----:R-:W-:-:S07]  /*4440*/  FADD.FTZ R6, R2, R7 ;  /* 0x0000000702067221 */ /* 0x001fce0000010000 */
[----:B------:R-:W0:Y:S01]  /*4450*/  MUFU.EX2 R32, R32 ;  /* 0x0000002000207308 */ /* 0x000e220000000800 */
[C---:B-1----:R-:W-:Y:S01]  /*4460*/  FADD.FTZ R13, R143.reuse, R6 ;  /* 0x000000068f0d7221 */ /* 0x042fe20000010000 */
[----:B------:R-:W-:-:S06]  /*4470*/  F2FP.F16.F32.PACK_AB R143, R143, R2 ;  /* 0x000000028f8f723e */ /* 0x000fcc00000000ff */
[----:B------:R-:W1:Y:S08]  /*4480*/  MUFU.EX2 R3, R64 ;  /* 0x0000004000037308 */ /* 0x000e700000000800 */
[----:B------:R2:W3:Y:S01]  /*4490*/  MUFU.EX2 R137, R14 ;  /* 0x0000000e00897308 */ /* 0x0004e20000000800 */
[----:B0-----:R-:W-:-:S07]  /*44a0*/  FADD.FTZ R0, R32, R13 ;  /* 0x0000000d20007221 */ /* 0x001fce0000010000 */
[----:B------:R-:W0:Y:S01]  /*44b0*/  MUFU.EX2 R58, R58 ;  /* 0x0000003a003a7308 */ /* 0x000e220000000800 */
[----:B--2---:R-:W-:Y:S01]  /*44c0*/  FADD.FTZ R14, R30, R15 ;  /* 0x0000000f1e0e7221 */ /* 0x004fe20000010000 */
[----:B-1----:R-:W-:-:S03]  /*44d0*/  F2FP.F16.F32.PACK_AB R138, R3, R30 ;  /* 0x0000001e038a723e */ /* 0x002fc600000000ff */
[----:B------:R-:W-:-:S03]  /*44e0*/  FADD.FTZ R7, R3, R14 ;  /* 0x0000000e03077221 */ /* 0x000fc60000010000 */
[----:B------:R-:W1:Y:S01]  /*44f0*/  MUFU.EX2 R139, R60 ;  /* 0x0000003c008b7308 */ /* 0x000e620000000800 */
[C---:B---3--:R-:W-:Y:S01]  /*4500*/  FADD.FTZ R3, R137.reuse, R0 ;  /* 0x0000000089037221 */ /* 0x048fe20000010000 */
[----:B------:R-:W-:Y:S01]  /*4510*/  F2FP.F16.F32.PACK_AB R137, R137, R32 ;  /* 0x000000208989723e */ /* 0x000fe200000000ff */
[----:B------:R-:W-:Y:S02]  /*4520*/  VIADD R0, R72, UR4 ;  /* 0x0000000448007c36 */ /* 0x000fe40008000000 */
[----:B0-----:R-:W-:-:S04]  /*4530*/  FADD.FTZ R6, R58, R3 ;  /* 0x000000033a067221 */ /* 0x001fc80000010000 */
[C---:B-1----:R-:W-:Y:S01]  /*4540*/  FADD.FTZ R6, R139.reuse, R6 ;  /* 0x000000068b067221 */ /* 0x042fe20000010000 */
[----:B------:R-:W-:Y:S01]  /*4550*/  F2FP.F16.F32.PACK_AB R139, R139, R58 ;  /* 0x0000003a8b8b723e */ /* 0x000fe200000000ff */
[----:B------:R-:W-:Y:S06]  /*4560*/  @!P5 BRA `(.L_x_992) ;  /* 0x000000000048d947 */ /* 0x000fec0003800000 */
[C---:B------:R-:W-:Y:S01]  /*4570*/  ISETP.GT.AND P1, PT, R72.reuse, RZ, PT ;  /* 0x000000ff4800720c */ /* 0x040fe20003f24270 */
[----:B------:R-:W-:-:S12]  /*4580*/  VIADD R3, R72, 0xffffffff ;  /* 0xffffffff48037836 */ /* 0x000fd80000000000 */
[----:B------:R-:W-:Y:S05]  /*4590*/  @P1 BRA `(.L_x_993) ;  /* 0x0000000000201947 */ /* 0x000fea0003800000 */
[----:B------:R-:W0:Y:S01]  /*45a0*/  LDC R14, c[0x0][0x9e4] ;  /* 0x00027900ff0e7b82 */ /* 0x000e220000000800 */
[----:B------:R-:W-:Y:S01]  /*45b0*/  IMAD.MOV R3, RZ, RZ, -R72 ;  /* 0x000000ffff037224 */ /* 0x000fe200078e0a48 */
[----:B0-----:R-:W-:-:S13]  /*45c0*/  ISETP.NE.AND P1, PT, R14, 0x1, PT ;  /* 0x000000010e00780c */ /* 0x001fda0003f25270 */
[----:B------:R-:W0:Y:S02]  /*45d0*/  @P1 LDC.64 R24, c[0x0][0x9e8] ;  /* 0x00027a00ff181b82 */ /* 0x000e240000000a00 */
[----:B0-----:R-:W-:-:S05]  /*45e0*/  @P1 IMAD.HI.U32 R2, R3, R24, RZ ;  /* 0x0000001803021227 */ /* 0x001fca00078e00ff */
[----:B------:R-:W-:-:S04]  /*45f0*/  @P1 SHF.R.U32.HI R3, RZ, R25, R2 ;  /* 0x00000019ff031219 */ /* 0x000fc80000011602 */
[----:B------:R-:W-:Y:S01]  /*4600*/  LOP3.LUT R3, RZ, R3, RZ, 0x33, !PT ;  /* 0x00000003ff037212 */ /* 0x000fe200078e33ff */
[----:B------:R-:W-:Y:S06]  /*4610*/  BRA `(.L_x_994) ;  /* 0x0000000000147947 */ /* 0x000fec0003800000 */
.L_x_993:
[----:B------:R-:W0:Y:S02]  /*4620*/  LDC R14, c[0x0][0x9e4] ;  /* 0x00027900ff0e7b82 */ /* 0x000e240000000800 */
[----:B0-----:R-:W-:-:S13]  /*4630*/  ISETP.NE.AND P1, PT, R14, 0x1, PT ;  /* 0x000000010e00780c */ /* 0x001fda0003f25270 */
[----:B------:R-:W0:Y:S02]  /*4640*/  @P1 LDC.64 R24, c[0x0][0x9e8] ;  /* 0x00027a00ff181b82 */ /* 0x000e240000000a00 */
[----:B0-----:R-:W-:-:S05]  /*4650*/  @P1 IMAD.HI.U32 R2, R3, R24, RZ ;  /* 0x0000001803021227 */ /* 0x001fca00078e00ff */
[----:B------:R-:W-:-:S07]  /*4660*/  @P1 SHF.R.U32.HI R3, RZ, R25, R2 ;  /* 0x00000019ff031219 */ /* 0x000fce0000011602 */
.L_x_994:
[----:B------:R-:W-:-:S05]  /*4670*/  IMAD R3, R3, R14, R14 ;  /* 0x0000000e03037224 */ /* 0x000fca00078e020e */
[----:B------:R-:W-:-:S07]  /*4680*/  VIMNMX R0, R0, R3, PT ;  /* 0x0000000300007248 */ /* 0x000fce0003fe0100 */
.L_x_992:
[----:B------:R-:W-:Y:S01]  /*4690*/  IMAD.HI R3, R0, 0x2aaaaaab, RZ ;  /* 0x2aaaaaab00037827 */ /* 0x000fe200078e02ff */
[----:B------:R-:W-:Y:S01]  /*46a0*/  UMOV UR4, URZ ;  /* 0x0000003f00047c82 */ /* 0x000fe20008000000 */
[----:B------:R-:W-:Y:S02]  /*46b0*/  CS2R R86, SRZ ;  /* 0x0000000000567805 */ /* 0x000fe4000001ff00 */
[----:B------:R-:W-:Y:S01]  /*46c0*/  CS2R R84, SRZ ;  /* 0x0000000000547805 */ /* 0x000fe2000001ff00 */
[----:B------:R-:W-:Y:S01]  /*46d0*/  IMAD.MOV.U32 R2, RZ, RZ, 0x3f800000 ;  /* 0x3f800000ff027424 */ /* 0x000fe200078e00ff */
[----:B------:R-:W-:Y:S01]  /*46e0*/  SHF.R.U32.HI R14, RZ, 0x1f, R3 ;  /* 0x0000001fff0e7819 */ /* 0x000fe20000011603 */
[----:B------:R-:W-:Y:S01]  /*46f0*/  IMAD.MOV.U32 R0, RZ, RZ, 0x3f800000 ;  /* 0x3f800000ff007424 */ /* 0x000fe200078e00ff */
[----:B------:R-:W-:Y:S02]  /*4700*/  CS2R R82, SRZ ;  /* 0x0000000000527805 */ /* 0x000fe4000001ff00 */
[----:B------:R-:W-:-:S02]  /*4710*/  CS2R R80, SRZ ;  /* 0x0000000000507805 */ /* 0x000fc4000001ff00 */
[----:B------:R-:W-:Y:S01]  /*4720*/  LEA.HI.SX32 R14, R3, R14, 0x1c ;  /* 0x0000000e030e7211 */ /* 0x000fe200078fe2ff */
[----:B------:R-:W-:Y:S01]  /*4730*/  IMAD.MOV.U32 R3, RZ, RZ, RZ ;  /* 0x000000ffff037224 */ /* 0x000fe200078e00ff */
[----:B------:R-:W-:Y:S02]  /*4740*/  CS2R R78, SRZ ;  /* 0x00000000004e7805 */ /* 0x000fe4000001ff00 */
[----:B------:R-:W-:Y:S02]  /*4750*/  CS2R R76, SRZ ;  /* 0x00000000004c7805 */ /* 0x000fe4000001ff00 */
[----:B------:R-:W-:Y:S02]  /*4760*/  VIMNMX R15, R17, R14, !PT ;  /* 0x0000000e110f7248 */ /* 0x000fe40007fe0100 */
[----:B------:R-:W-:Y:S02]  /*4770*/  CS2R R74, SRZ ;  /* 0x00000000004a7805 */ /* 0x000fe4000001ff00 */
[----:B------:R-:W-:-:S02]  /*4780*/  CS2R R72, SRZ ;  /* 0x0000000000487805 */ /* 0x000fc4000001ff00 */
[----:B------:R-:W-:Y:S02]  /*4790*/  CS2R R70, SRZ ;  /* 0x0000000000467805 */ /* 0x000fe4000001ff00 */
[----:B------:R-:W-:Y:S02]  /*47a0*/  ISETP.GE.AND P1, PT, R20, R15, PT ;  /* 0x0000000f1400720c */ /* 0x000fe40003f26270 */
        /* <DEDUP_REMOVED lines=23> */
[----:B------:R-:W-:Y:S06]  /*4920*/  @!P1 BRA `(.L_x_995) ;  /* 0x0000003000f09947 */ /* 0x000fec0003800000 */
[----:B------:R-:W-:Y:S01]  /*4930*/  IMAD.MOV.U32 R14, RZ, RZ, R88 ;  /* 0x000000ffff0e7224 */ /* 0x000fe200078e0058 */
[----:B------:R-:W-:Y:S01]  /*4940*/  UMOV UR5, URZ ;  /* 0x0000003f00057c82 */ /* 0x000fe20008000000 */
[----:B------:R-:W-:Y:S01]  /*4950*/  IMAD.MOV.U32 R13, RZ, RZ, R12 ;  /* 0x000000ffff0d7224 */ /* 0x000fe200078e000c */
[----:B------:R-:W-:Y:S01]  /*4960*/  ULDC UR6, c[0x0][0x9e4] ;  /* 0x0002790000067ab9 */ /* 0x000fe20000000800 */
[----:B------:R-:W-:Y:S01]  /*4970*/  IMAD.MOV.U32 R21, RZ, RZ, RZ ;  /* 0x000000ffff157224 */ /* 0x000fe200078e00ff */
[----:B------:R-:W-:Y:S01]  /*4980*/  ULDC UR7, c[0x0][0x2f0] ;  /* 0x0000bc0000077ab9 */ /* 0x000fe20000000800 */
[----:B------:R-:W-:Y:S01]  /*4990*/  IMAD.MOV.U32 R2, RZ, RZ, 0x3f800000 ;  /* 0x3f800000ff027424 */ /* 0x000fe200078e00ff */
[----:B------:R-:W-:Y:S01]  /*49a0*/  ULDC UR59, c[0x0][0x9d8] ;  /* 0x00027600003b7ab9 */ /* 0x000fe20000000800 */
[----:B------:R-:W-:-:S07]  /*49b0*/  IMAD.MOV.U32 R87, RZ, RZ, RZ ;  /* 0x000000ffff577224 */ /* 0x000fce00078e00ff */
.L_x_1014:
[----:B------:R-:W-:-:S04]  /*49c0*/  UISETP.NE.AND UP0, UPT, UR5, 0x1, UPT ;  /* 0x000000010500788c */ /* 0x000fc8000bf05270 */
[----:B------:R-:W-:-:S06]  /*49d0*/  USEL UR4, URZ, 0x1, UP0 ;  /* 0x000000013f047887 */ /* 0x000fcc0008000000 */
[----:B------:R-:W-:Y:S01]  /*49e0*/  LOP3.LUT R3, R21, UR4, RZ, 0x3c, !PT ;  /* 0x0000000415037c12 */ /* 0x000fe2000f8e3cff */
[----:B------:R-:W-:Y:S06]  /*49f0*/  @!P0 BRA `(.L_x_996) ;  /* 0x0000000000048947 */ /* 0x000fec0003800000 */
[----:B------:R-:W-:Y:S01]  /*4a00*/  BPT.TRAP 0x1 ;  /* 0x000000040000795c */ /* 0x000fe20000300000 */
.L_x_996:
[----:B------:R-:W-:Y:S01]  /*4a10*/  UIADD3 UR4, UR5, 0x1, URZ ;  /* 0x0000000105047890 */ /* 0x000fe2000fffe03f */
[----:B------:R-:W-:-:S03]  /*4a20*/  SHF.L.U32 R11, R3, 0x1f, RZ ;  /* 0x0000001f030b7819 */ /* 0x000fc600000006ff */
[----:B------:R-:W-:-:S04]  /*4a30*/  UISETP.NE.AND UP0, UPT, UR4, 0x2, UPT ;  /* 0x000000020400788c */ /* 0x000fc8000bf05270 */
[----:B------:R-:W-:-:S04]  /*4a40*/  USEL UR4, UR4, URZ, UP0 ;  /* 0x0000003f04047287 */ /* 0x000fc80008000000 */
[----:B------:R-:W-:-:S09]  /*4a50*/  ULEA UR61, UR4, UR58, 0x3 ;  /* 0x0000003a043d7291 */ /* 0x000fd2000f8e183f */
[----:B------:R0:W1:Y:S01]  /*4a60*/  SYNCS.PHASECHK.TRANS64.TRYWAIT P1, [UR61+0x2a830], R11 ;  /* 0x02a8300bff0075a7 */ /* 0x000062000802017d */
[----:B------:R-:W-:Y:S05]  /*4a70*/  @!P0 BRA `(.L_x_997) ;  /* 0x0000000000048947 */ /* 0x000fea0003800000 */
[----:B------:R-:W-:Y:S01]  /*4a80*/  BPT.TRAP 0x1 ;  /* 0x000000040000795c */ /* 0x000fe20000300000 */
.L_x_997:
[----:B-1----:R-:W-:Y:S05]  /*4a90*/  @P1 BRA `(.L_x_998) ;  /* 0x0000000000081947 */ /* 0x002fea0003800000 */
[----:B------:R-:W1:Y:S02]  /*4aa0*/  SYNCS.PHASECHK.TRANS64.TRYWAIT P1, [UR61+0x2a830], R11 ;  /* 0x02a8300bff0075a7 */ /* 0x000e64000802017d */
[----:B-1----:R-:W-:Y:S05]  /*4ab0*/  @!P1 BRA `(.L_x_999) ;  /* 0x000000ec00949947 */ /* 0x002fea0003800000 */
.L_x_998:
        /* <DEDUP_REMOVED lines=16> */
[----:B------:R-:W-:Y:S01]  /*4bc0*/  UIADD3 UR22, UR50, 0x300, URZ ;  /* 0x0000030032167890 */ /* 0x000fe2000fffe03f */
[-C--:B------:R-:W-:Y:S01]  /*4bd0*/  FMUL.FTZ R29, R29, R0.reuse ;  /* 0x000000001d1d7220 */ /* 0x080fe20000410000 */
[----:B------:R-:W-:Y:S01]  /*4be0*/  UMOV UR23, 0x40000040 ;  /* 0x4000004000177882 */ /* 0x000fe20000000000 */
        /* <DEDUP_REMOVED lines=110> */
.L_x_1000:
[----:B------:R-:W-:Y:S01]  /*52d0*/  ULEA UR14, UR5, UR58, 0x3 ;  /* 0x0000003a050e7291 */ /* 0x000fe2000f8e183f */
[----:B------:R-:W-:-:S08]  /*52e0*/  SHF.L.U32 R0, R21, 0x1f, RZ ;  /* 0x0000001f15007819 */ /* 0x000fd000000006ff */
[----:B------:R2:W3:Y:S01]  /*52f0*/  SYNCS.PHASECHK.TRANS64.TRYWAIT P1, [UR14+0x2a850], R0 ;  /* 0x02a85000ff0075a7 */ /* 0x0004e2000802014e */
[----:B------:R-:W-:Y:S05]  /*5300*/  @!P0 BRA `(.L_x_1001) ;  /* 0x0000000000048947 */ /* 0x000fea0003800000 */
[----:B------:R-:W-:Y:S01]  /*5310*/  BPT.TRAP 0x1 ;  /* 0x000000040000795c */ /* 0x000fe20000300000 */
.L_x_1001:
[----:B---3--:R-:W-:Y:S05]  /*5320*/  @P1 BRA `(.L_x_1002) ;  /* 0x0000000000081947 */ /* 0x008fea0003800000 */
[----:B------:R-:W3:Y:S02]  /*5330*/  SYNCS.PHASECHK.TRANS64.TRYWAIT P1, [UR14+0x2a850], R0 ;  /* 0x02a85000ff0075a7 */ /* 0x000ee4000802014e */
[----:B---3--:R-:W-:Y:S05]  /*5340*/  @!P1 BRA `(.L_x_1003) ;  /* 0x000000e400889947 */ /* 0x008fea0003800000 */
.L_x_1002:
        /* <DEDUP_REMOVED lines=37> */
.L_x_1004:
[----:B------:R-:W-:Y:S01]  /*55a0*/  ISETP.NE.AND P2, PT, R23, 0x1, PT ;  /* 0x000000011700780c */ /* 0x000fe20003f45270 */
[----:B------:R-:W-:Y:S01]  /*55b0*/  FMUL.FTZ R21, R95, UR59 ;  /* 0x0000003b5f157c20 */ /* 0x000fe20008410000 */
[----:B-1----:R-:W-:Y:S01]  /*55c0*/  FMUL.FTZ R12, R94, UR59 ;  /* 0x0000003b5e0c7c20 */ /* 0x002fe20008410000 */
[----:B------:R-:W1:Y:S01]  /*55d0*/  S2UR UR10, SR_CgaCtaId ;  /* 0x00000000000a79c3 */ /* 0x000e620000008800 */
[----:B------:R-:W-:Y:S01]  /*55e0*/  FMUL.FTZ R158, R105, UR59 ;  /* 0x0000003b699e7c20 */ /* 0x000fe20008410000 */
[----:B------:R-:W-:Y:S01]  /*55f0*/  FMUL.FTZ R116, R116, UR59 ;  /* 0x0000003b74747c20 */ /* 0x000fe20008410000 */
[----:B------:R-:W-:Y:S02]  /*5600*/  IMAD.MOV.U32 R105, RZ, RZ, R8 ;  /* 0x000000ffff697224 */ /* 0x000fe400078e0008 */
[----:B------:R-:W-:Y:S01]  /*5610*/  FMUL.FTZ R2, R91, UR59 ;  /* 0x0000003b5b027c20 */ /* 0x000fe20008410000 */
[----:B------:R-:W-:Y:S01]  /*5620*/  FMUL.FTZ R91, R103, UR59 ;  /* 0x0000003b675b7c20 */ /* 0x000fe20008410000 */
[----:B------:R-:W-:Y:S01]  /*5630*/  FMUL.FTZ R103, R111, UR59 ;  /* 0x0000003b6f677c20 */ /* 0x000fe20008410000 */
[----:B------:R-:W-:Y:S01]  /*5640*/  FMUL.FTZ R138, R114, UR59 ;  /* 0x0000003b728a7c20 */ /* 0x000fe20008410000 */
[----:B------:R-:W-:Y:S01]  /*5650*/  IMAD R111, R20, -0x60, RZ ;  /* 0xffffffa0146f7824 */ /* 0x000fe200078e02ff */
[----:B------:R3:W4:Y:S01]  /*5660*/  MUFU.TANH R114, R116 ;  /* 0x0000007400727308 */ /* 0x0007220000002400 */
[----:B------:R-:W5:Y:S01]  /*5670*/  @P2 LDC R95, c[0x0][0x44c] ;  /* 0x00011300ff5f2b82 */ /* 0x000f620000000800 */
[----:B------:R-:W-:Y:S01]  /*5680*/  FMUL.FTZ R172, R96, UR59 ;  /* 0x0000003b60ac7c20 */ /* 0x000fe20008410000 */
[----:B------:R-:W-:-:S02]  /*5690*/  VIADD R96, R111, 0x1 ;  /* 0x000000016f607836 */ /* 0x000fc40000000000 */
[----:B0-----:R-:W-:Y:S01]  /*56a0*/  FMUL.FTZ R11, R88, UR59 ;  /* 0x0000003b580b7c20 */ /* 0x001fe20008410000 */
[----:B------:R-:W-:Y:S01]  /*56b0*/  FMUL.FTZ R137, R89, UR59 ;  /* 0x0000003b59897c20 */ /* 0x000fe20008410000 */
[----:B--2---:R-:W-:Y:S01]  /*56c0*/  FMUL.FTZ R0, R90, UR59 ;  /* 0x0000003b5a007c20 */ /* 0x004fe20008410000 */
[----:B------:R-:W-:Y:S01]  /*56d0*/  FMUL.FTZ R139, R92, UR59 ;  /* 0x0000003b5c8b7c20 */ /* 0x000fe20008410000 */
[----:B------:R-:W-:Y:S01]  /*56e0*/  FMUL.FTZ R164, R93, UR59 ;  /* 0x0000003b5da47c20 */ /* 0x000fe20008410000 */
[----:B------:R-:W0:Y:S01]  /*56f0*/  @P2 LDC R94, c[0x0][0x450] ;  /* 0x00011400ff5e2b82 */ /* 0x000e220000000800 */
[----:B------:R-:W-:Y:S01]  /*5700*/  FMUL.FTZ R166, R97, UR59 ;  /* 0x0000003b61a67c20 */ /* 0x000fe20008410000 */
[----:B------:R-:W-:Y:S01]  /*5710*/  FMUL.FTZ R168, R101, UR59 ;  /* 0x0000003b65a87c20 */ /* 0x000fe20008410000 */
[----:B------:R-:W-:Y:S01]  /*5720*/  R2UR UR5, R10 ;  /* 0x000000000a0572ca */ /* 0x000fe200000e0000 */
        /* <DEDUP_REMOVED lines=12> */
[----:B-----5:R-:W-:-:S04]  /*57f0*/  @P2 IMAD.HI.U32 R95, R8, R95, RZ ;  /* 0x0000005f085f2227 */ /* 0x020fc800078e00ff */
[----:B------:R-:W-:Y:S01]  /*5800*/  FMUL.FTZ R140, R115, UR59 ;  /* 0x0000003b738c7c20 */ /* 0x000fe20008410000 */
[----:B------:R-:W-:Y:S01]  /*5810*/  FMUL.FTZ R117, R117, UR59 ;  /* 0x0000003b75757c20 */ /* 0x000fe20008410000 */
[----:B------:R-:W-:Y:S01]  /*5820*/  FMUL.FTZ R142, R118, UR59 ;  /* 0x0000003b768e7c20 */ /* 0x000fe20008410000 */
[----:B------:R-:W-:Y:S01]  /*5830*/  FMUL.FTZ R144, R119, UR59 ;  /* 0x0000003b77907c20 */ /* 0x000fe20008410000 */
[----:B------:R-:W-:Y:S01]  /*5840*/  FMUL.FTZ R121, R121, UR59 ;  /* 0x0000003b79797c20 */ /* 0x000fe20008410000 */
[----:B------:R-:W-:Y:S01]  /*5850*/  FMUL.FTZ R146, R122, UR59 ;  /* 0x0000003b7a927c20 */ /* 0x000fe20008410000 */
[----:B------:R-:W-:Y:S01]  /*5860*/  FMUL.FTZ R148, R123, UR59 ;  /* 0x0000003b7b947c20 */ /* 0x000fe20008410000 */
[----:B0-----:R-:W-:Y:S01]  /*5870*/  @P2 SHF.R.U32.HI R105, RZ, R94, R95 ;  /* 0x0000005eff692219 */ /* 0x001fe2000001165f */
[----:B------:R-:W-:Y:S01]  /*5880*/  FMUL.FTZ R150, R126, UR59 ;  /* 0x0000003b7e967c20 */ /* 0x000fe20008410000 */
[----:B------:R-:W-:Y:S01]  /*5890*/  FMUL.FTZ R152, R127, UR59 ;  /* 0x0000003b7f987c20 */ /* 0x000fe20008410000 */
[----:B------:R-:W-:Y:S01]  /*58a0*/  FMUL.FTZ R156, R130, UR59 ;  /* 0x0000003b829c7c20 */ /* 0x000fe20008410000 */
[----:B------:R-:W-:Y:S01]  /*58b0*/  FMUL.FTZ R93, R131, UR59 ;  /* 0x0000003b835d7c20 */ /* 0x000fe20008410000 */
[----:B---3--:R-:W0:Y:S01]  /*58c0*/  SHFL.IDX PT, R116, R105, RZ, 0x1c1f ;  /* 0x001c1fff69747589 */ /* 0x008e2200000e0000 */
[----:B------:R-:W-:Y:S01]  /*58d0*/  FMUL.FTZ R132, R132, UR59 ;  /* 0x0000003b84847c20 */ /* 0x000fe20008410000 */
[----:B------:R-:W-:Y:S01]  /*58e0*/  FMUL.FTZ R94, R134, UR59 ;  /* 0x0000003b865e7c20 */ /* 0x000fe20008410000 */
[----:B------:R-:W-:-:S02]  /*58f0*/  IMAD R97, R9, -0x2, R96 ;  /* 0xfffffffe09617824 */ /* 0x000fc400078e0260 */
[----:B------:R-:W-:Y:S01]  /*5900*/  FMUL.FTZ R95, R135, UR59 ;  /* 0x0000003b875f7c20 */ /* 0x000fe20008410000 */
[----:B------:R-:W-:Y:S01]  /*5910*/  UIADD3 UR61, UR61, 0x2a840, URZ ;  /* 0x0002a8403d3d7890 */ /* 0x000fe2000fffe03f */
[----:B------:R-:W-:Y:S01]  /*5920*/  FMUL.FTZ R120, R120, UR59 ;  /* 0x0000003b78787c20 */ /* 0x000fe20008410000 */
[----:B------:R-:W-:Y:S01]  /*5930*/  FMUL.FTZ R124, R124, UR59 ;  /* 0x0000003b7c7c7c20 */ /* 0x000fe20008410000 */
[----:B------:R-:W-:Y:S01]  /*5940*/  FMUL.FTZ R125, R125, UR59 ;  /* 0x0000003b7d7d7c20 */ /* 0x000fe20008410000 */
[----:B------:R-:W-:Y:S01]  /*5950*/  FMUL.FTZ R128, R128, UR59 ;  /* 0x0000003b80807c20 */ /* 0x000fe20008410000 */
[----:B------:R-:W-:Y:S01]  /*5960*/  FMUL.FTZ R129, R129, UR59 ;  /* 0x0000003b81817c20 */ /* 0x000fe20008410000 */
[----:B------:R-:W-:Y:S01]  /*5970*/  FMUL.FTZ R133, R133, UR59 ;  /* 0x0000003b85857c20 */ /* 0x000fe20008410000 */
[----:B------:R-:W-:Y:S01]  /*5980*/  LOP3.LUT P1, RZ, R18, 0x80000, RZ, 0xc0, !PT ;  /* 0x0008000012ff7812 */ /* 0x000fe2000782c0ff */
[----:B------:R-:W-:Y:S01]  /*5990*/  IMAD R96, R16, UR7, R97 ;  /* 0x0000000710607c24 */ /* 0x000fe2000f8e0261 */
[----:B-1----:R-:W-:Y:S01]  /*59a0*/  UPRMT UR61, UR10, 0x654, UR61 ;  /* 0x000006540a3d7896 */ /* 0x002fe2000800003d */
[----:B------:R-:W1:Y:S01]  /*59b0*/  MUFU.TANH R11, R11 ;  /* 0x0000000b000b7308 */ /* 0x000e620000002400 */
[----:B------:R-:W-:Y:S01]  /*59c0*/  ULDC UR11, c[0x0][0x9e0] ;  /* 0x00027800000b7ab9 */ /* 0x000fe20000000800 */
[----:B------:R-:W-:Y:S01]  /*59d0*/  ULDC UR10, c[0x0][0x288] ;  /* 0x0000a200000a7ab9 */ /* 0x000fe20000000800 */
[----:B------:R-:W-:-:S02]  /*59e0*/  VIADD R122, R97, 0xffffffff ;  /* 0xffffffff617a7836 */ /* 0x000fc40000000000 */
[----:B------:R-:W-:-:S03]  /*59f0*/  VIADD R96, R96, -UR10 ;  /* 0x8000000a60607c36 */ /* 0x000fc60008000000 */
[----:B------:R-:W2:Y:S01]  /*5a00*/  MUFU.TANH R137, R137 ;  /* 0x0000008900897308 */ /* 0x000ea20000002400 */
[C---:B------:R-:W-:Y:S01]  /*5a10*/  VIADD R115, R96.reuse, UR11 ;  /* 0x0000000b60737c36 */ /* 0x040fe20008000000 */
[----:B------:R-:W-:Y:S01]  /*5a20*/  IADD3 R119, R96, UR5, RZ ;  /* 0x0000000560777c10 */ /* 0x000fe2000fffe0ff */
[----:B------:R-:W-:Y:S02]  /*5a30*/  SYNCS.ARRIVE.TRANS64.RED.A1T0 RZ, [UR61], RZ ;  /* 0x000000ffffff79a7 */ /* 0x000fe4000810043d */
[--C-:B0-----:R-:W-:Y:S02]  /*5a40*/  IMAD.IADD R97, R115, 0x1, R116.reuse ;  /* 0x0000000173617824 */ /* 0x101fe400078e0274 */
[----:B------:R-:W-:Y:S01]  /*5a50*/  IMAD.IADD R99, R119, 0x1, R116 ;  /* 0x0000000177637824 */ /* 0x000fe200078e0274 */
[----:B------:R-:W0:Y:S08]  /*5a60*/  MUFU.TANH R0, R0 ;  /* 0x0000000000007308 */ /* 0x000e300000002400 */
[----:B------:R-:W3:Y:S08]  /*5a70*/  MUFU.TANH R2, R2 ;  /* 0x0000000200027308 */ /* 0x000ef00000002400 */
        /* <DEDUP_REMOVED lines=27> */
[----:B------:R0:W0:Y:S08]  /*5c30*/  MUFU.TANH R110, R120 ;  /* 0x00000078006e7308 */ /* 0x0000300000002400 */
[----:B------:R-:W0:Y:S08]  /*5c40*/  MUFU.TANH R121, R121 ;  /* 0x0000007900797308 */ /* 0x000e300000002400 */
[----:B------:R-:W0:Y:S08]  /*5c50*/  MUFU.TANH R146, R146 ;  /* 0x0000009200927308 */ /* 0x000e300000002400 */
[----:B------:R-:W0:Y:S08]  /*5c60*/  MUFU.TANH R148, R148 ;  /* 0x0000009400947308 */ /* 0x000e300000002400 */
[----:B------:R0:W0:Y:S08]  /*5c70*/  MUFU.TANH R106, R124 ;  /* 0x0000007c006a7308 */ /* 0x0000300000002400 */
[----:B------:R0:W0:Y:S08]  /*5c80*/  MUFU.TANH R104, R125 ;  /* 0x0000007d00687308 */ /* 0x0000300000002400 */
[----:B------:R-:W0:Y:S08]  /*5c90*/  MUFU.TANH R150, R150 ;  /* 0x0000009600967308 */ /* 0x000e300000002400 */
[----:B------:R-:W0:Y:S08]  /*5ca0*/  MUFU.TANH R152, R152 ;  /* 0x0000009800987308 */ /* 0x000e300000002400 */
[----:B------:R0:W0:Y:S08]  /*5cb0*/  MUFU.TANH R102, R128 ;  /* 0x0000008000667308 */ /* 0x0000300000002400 */
[----:B------:R0:W0:Y:S08]  /*5cc0*/  MUFU.TANH R98, R129 ;  /* 0x0000008100627308 */ /* 0x0000300000002400 */
[----:B------:R-:W0:Y:S08]  /*5cd0*/  MUFU.TANH R156, R156 ;  /* 0x0000009c009c7308 */ /* 0x000e300000002400 */
[----:B------:R-:W0:Y:S08]  /*5ce0*/  MUFU.TANH R93, R93 ;  /* 0x0000005d005d7308 */ /* 0x000e300000002400 */
[----:B------:R-:W0:Y:S08]  /*5cf0*/  MUFU.TANH R132, R132 ;  /* 0x0000008400847308 */ /* 0x000e300000002400 */
[----:B------:R0:W0:Y:S08]  /*5d00*/  MUFU.TANH R100, R133 ;  /* 0x0000008500647308 */ /* 0x0000300000002400 */
[----:B------:R-:W0:Y:S08]  /*5d10*/  MUFU.TANH R94, R94 ;  /* 0x0000005e005e7308 */ /* 0x000e300000002400 */
[----:B------:R-:W0:Y:S01]  /*5d20*/  MUFU.TANH R95, R95 ;  /* 0x0000005f005f7308 */ /* 0x000e220000002400 */
[----:B-1234-:R-:W-:Y:S05]  /*5d30*/  @!P1 BRA `(.L_x_1005) ;  /* 0x0000000000589947 */ /* 0x01efea0003800000 */
[----:B------:R-:W-:Y:S01]  /*5d40*/  IMAD R96, R16, UR7, R116 ;  /* 0x0000000710607c24 */ /* 0x000fe2000f8e0274 */
[----:B------:R-:W-:Y:S03]  /*5d50*/  BSSY B0, `(.L_x_1006) ;  /* 0x0000011000007945 */ /* 0x000fe60003800000 */
[----:B------:R-:W-:-:S05]  /*5d60*/  VIADD R107, R96, -UR10 ;  /* 0x8000000a606b7c36 */ /* 0x000fca0008000000 */
[----:B------:R-:W-:-:S13]  /*5d70*/  ISETP.GT.AND P1, PT, R107, -0x1, PT ;  /* 0xffffffff6b00780c */ /* 0x000fda0003f24270 */
[----:B------:R-:W-:Y:S05]  /*5d80*/  @P1 BRA `(.L_x_1007) ;  /* 0x0000000000201947 */ /* 0x000fea0003800000 */
[----:B------:R-:W-:Y:S01]  /*5d90*/  IMAD.U32 R116, RZ, RZ, UR6 ;  /* 0x00000006ff747e24 */ /* 0x000fe2000f8e00ff */
[----:B------:R-:W-:-:S04]  /*5da0*/  LOP3.LUT R107, RZ, R107, RZ, 0x33, !PT ;  /* 0x0000006bff6b7212 */ /* 0x000fc800078e33ff */
[----:B------:R-:W-:-:S13]  /*5db0*/  ISETP.NE.AND P1, PT, R116, 0x1, PT ;  /* 0x000000017400780c */ /* 0x000fda0003f25270 */
[----:B0-----:R-:W0:Y:S02]  /*5dc0*/  @P1 LDC.64 R124, c[0x0][0x9e8] ;  /* 0x00027a00ff7c1b82 */ /* 0x001e240000000a00 */
[----:B0-----:R-:W-:-:S05]  /*5dd0*/  @P1 IMAD.HI.U32 R96, R107, R124, RZ ;  /* 0x0000007c6b601227 */ /* 0x001fca00078e00ff */
[----:B------:R-:W-:-:S04]  /*5de0*/  @P1 SHF.R.U32.HI R107, RZ, R125, R96 ;  /* 0x0000007dff6b1219 */ /* 0x000fc80000011660 */
[----:B------:R-:W-:Y:S01]  /*5df0*/  LOP3.LUT R107, RZ, R107, RZ, 0x33, !PT ;  /* 0x0000006bff6b7212 */ /* 0x000fe200078e33ff */
[----:B------:R-:W-:Y:S06]  /*5e00*/  BRA `(.L_x_1008) ;  /* 0x0000000000147947 */ /* 0x000fec0003800000 */
.L_x_1007:
[----:B------:R-:W-:-:S05]  /*5e10*/  IMAD.U32 R116, RZ, RZ, UR6 ;  /* 0x00000006ff747e24 */ /* 0x000fca000f8e00ff */
[----:B------:R-:W-:-:S13]  /*5e20*/  ISETP.NE.AND P1, PT, R116, 0x1, PT ;  /* 0x000000017400780c */ /* 0x000fda0003f25270 */
[----:B0-----:R-:W0:Y:S02]  /*5e30*/  @P1 LDC.64 R124, c[0x0][0x9e8] ;  /* 0x00027a00ff7c1b82 */ /* 0x001e240000000a00 */
[----:B0-----:R-:W-:-:S05]  /*5e40*/  @P1 IMAD.HI.U32 R96, R107, R124, RZ ;  /* 0x0000007c6b601227 */ /* 0x001fca00078e00ff */
[----:B------:R-:W-:-:S07]  /*5e50*/  @P1 SHF.R.U32.HI R107, RZ, R125, R96 ;  /* 0x0000007dff6b1219 */ /* 0x000fce0000011660 */
.L_x_1008:
[----:B------:R-:W-:Y:S05]  /*5e60*/  BSYNC B0 ;  /* 0x0000000000007941 */ /* 0x000fea0003800000 */
.L_x_1006:
[----:B------:R-:W-:-:S05]  /*5e70*/  IMAD R96, R107, R116, R122 ;  /* 0x000000746b607224 */ /* 0x000fca00078e027a */
[----:B------:R-:W-:Y:S02]  /*5e80*/  VIADDMNMX R97, R96, R116, R97, PT ;  /* 0x0000007460617246 */ /* 0x000fe40003800161 */
[----:B------:R-:W-:-:S07]  /*5e90*/  VIMNMX R99, R99, R96, !PT ;  /* 0x0000006063637248 */ /* 0x000fce0007fe0100 */
.L_x_1005:
[C---:B------:R-:W-:Y:S01]  /*5ea0*/  ISETP.GE.AND P2, PT, R111.reuse, 0x9, PT ;  /* 0x000000096f00780c */ /* 0x040fe20003f46270 */
[----:B0-----:R-:W0:Y:S01]  /*5eb0*/  SHFL.IDX PT, R120, R105, 0x1, 0x1c1f ;  /* 0x003c1f0069787f89 */ /* 0x001e2200000e0000 */
[----:B------:R-:W-:Y:S02]  /*5ec0*/  ISETP.GE.AND P1, PT, R111, 0x2, PT ;  /* 0x000000026f00780c */ /* 0x000fe40003f26270 */
[C---:B------:R-:W-:Y:S02]  /*5ed0*/  ISETP.GT.AND P3, PT, R99.reuse, 0x8, !P2 ;  /* 0x000000086300780c */ /* 0x040fe40005764270 */
[----:B------:R-:W-:Y:S02]  /*5ee0*/  ISETP.GT.AND P4, PT, R99, 0x1, !P1 ;  /* 0x000000016300780c */ /* 0x000fe40004f84270 */
[----:B------:R-:W-:Y:S02]  /*5ef0*/  ISETP.LT.OR P3, PT, R97, 0x9, P3 ;  /* 0x000000096100780c */ /* 0x000fe40001f61670 */
[----:B------:R-:W-:-:S02]  /*5f00*/  ISETP.GE.AND P5, PT, R111, 0xa, PT ;  /* 0x0000000a6f00780c */ /* 0x000fc40003fa6270 */
[----:B------:R-:W-:Y:S02]  /*5f10*/  FSEL R174, R139, -INF , !P3 ;  /* 0xff8000008bae7808 */ /* 0x000fe40005800000 */
[----:B------:R-:W-:Y:S02]  /*5f20*/  ISETP.LT.OR P4, PT, R97, 0x2, P4 ;  /* 0x000000026100780c */ /* 0x000fe40002781670 */
        /* <DEDUP_REMOVED lines=98> */
[----:B------:R-:W-:Y:S02]  /*6550*/  P2R R107, PR, RZ, 0x40 ;  /* 0x00000040ff6b7803 */ /* 0x000fe40000000000 */
[----:B------:R-:W-:-:S04]  /*6560*/  ISETP.GT.AND P6, PT, R99, RZ, !P6 ;  /* 0x000000ff6300720c */ /* 0x000fc800077c4270 */
[----:B------:R-:W-:-:S04]  /*6570*/  ISETP.LT.OR P6, PT, R97, 0x1, P6 ;  /* 0x000000016100780c */ /* 0x000fc800037c1670 */
[----:B------:R-:W-:Y:S02]  /*6580*/  FSEL R176, R11, -INF , !P6 ;  /* 0xff8000000bb07808 */ /* 0x000fe40007000000 */
[----:B------:R-:W-:-:S04]  /*6590*/  ISETP.GE.AND P6, PT, R111, 0x5a, PT ;  /* 0x0000005a6f00780c */ /* 0x000fc80003fc6270 */
[----:B------:R-:W-:Y:S02]  /*65a0*/  P2R R111, PR, RZ, 0x40 ;  /* 0x00000040ff6f7803 */ /* 0x000fe40000000000 */
[----:B------:R-:W-:Y:S01]  /*65b0*/  ISETP.GT.AND P6, PT, R99, 0x59, !P6 ;  /* 0x000000596300780c */ /* 0x000fe200077c4270 */
[----:B0-----:R-:W-:-:S03]  /*65c0*/  IMAD.IADD R99, R119, 0x1, R120 ;  /* 0x0000000177637824 */ /* 0x001fc600078e0278 */
[----:B------:R-:W-:Y:S01]  /*65d0*/  ISETP.LT.OR P6, PT, R97, 0x5a, P6 ;  /* 0x0000005a6100780c */ /* 0x000fe200037c1670 */
[----:B------:R-:W-:-:S03]  /*65e0*/  IMAD.IADD R97, R115, 0x1, R120 ;  /* 0x0000000173617824 */ /* 0x000fc600078e0278 */
[----:B------:R-:W-:Y:S02]  /*65f0*/  FSEL R100, R100, -INF , !P6 ;  /* 0xff80000064647808 */ /* 0x000fe40007000000 */
[----:B------:R-:W-:-:S13]  /*6600*/  LOP3.LUT P6, RZ, R18, 0x80000, RZ, 0xc0, !PT ;  /* 0x0008000012ff7812 */ /* 0x000fda00078cc0ff */
[----:B------:R-:W-:Y:S05]  /*6610*/  @!P6 BRA `(.L_x_1009) ;  /* 0x000000000058e947 */ /* 0x000fea0003800000 */
        /* <DEDUP_REMOVED lines=8> */
[----:B------:R-:W0:Y:S02]  /*66a0*/  @P6 LDC.64 R120, c[0x0][0x9e8] ;  /* 0x00027a00ff786b82 */ /* 0x000e240000000a00 */
[----:B0-----:R-:W-:-:S05]  /*66b0*/  @P6 IMAD.HI.U32 R120, R11, R120, RZ ;  /* 0x000000780b786227 */ /* 0x001fca00078e00ff */
[----:B------:R-:W-:-:S04]  /*66c0*/  @P6 SHF.R.U32.HI R11, RZ, R121, R120 ;  /* 0x00000079ff0b6219 */ /* 0x000fc80000011678 */
[----:B------:R-:W-:Y:S01]  /*66d0*/  LOP3.LUT R11, RZ, R11, RZ, 0x33, !PT ;  /* 0x0000000bff0b7212 */ /* 0x000fe200078e33ff */
[----:B------:R-:W-:Y:S06]  /*66e0*/  BRA `(.L_x_1012) ;  /* 0x0000000000147947 */ /* 0x000fec0003800000 */
.L_x_1011:
[----:B------:R-:W-:-:S05]  /*66f0*/  IMAD.U32 R105, RZ, RZ, UR6 ;  /* 0x00000006ff697e24 */ /* 0x000fca000f8e00ff */
[----:B------:R-:W-:-:S13]  /*6700*/  ISETP.NE.AND P6, PT, R105, 0x1, PT ;  /* 0x000000016900780c */ /* 0x000fda0003fc5270 */
[----:B------:R-:W0:Y:S02]  /*6710*/  @P6 LDC.64 R120, c[0x0][0x9e8] ;  /* 0x00027a00ff786b82 */ /* 0x000e240000000a00 */
[----:B0-----:R-:W-:-:S05]  /*6720*/  @P6 IMAD.HI.U32 R120, R11, R120, RZ ;  /* 0x000000780b786227 */ /* 0x001fca00078e00ff */
[----:B------:R-:W-:-:S07]  /*6730*/  @P6 SHF.R.U32.HI R11, RZ, R121, R120 ;  /* 0x00000079ff0b6219 */ /* 0x000fce0000011678 */
.L_x_1012:
[----:B------:R-:W-:Y:S05]  /*6740*/  BSYNC B0 ;  /* 0x0000000000007941 */ /* 0x000fea0003800000 */
.L_x_1010:
[----:B------:R-:W-:-:S05]  /*6750*/  IMAD R120, R11, R105, R122 ;  /* 0x000000690b787224 */ /* 0x000fca00078e027a */
[----:B------:R-:W-:Y:S02]  /*6760*/  VIADDMNMX R97, R120, R105, R97, PT ;  /* 0x0000006978617246 */ /* 0x000fe40003800161 */
[----:B------:R-:W-:-:S07]  /*6770*/  VIMNMX R99, R99, R120, !PT ;  /* 0x0000007863637248 */ /* 0x000fce0007fe0100 */
.L_x_1009:
[C---:B------:R-:W-:Y:S02]  /*6780*/  ISETP.GT.AND P1, PT, R99.reuse, 0x1, !P1 ;  /* 0x000000016300780c */ /* 0x040fe40004f24270 */
        /* <DEDUP_REMOVED lines=67> */
[----:B------:R-:W-:Y:S01]  /*6bc0*/  ISETP.LT.OR P1, PT, R97, 0x31, P1 ;  /* 0x000000316100780c */ /* 0x000fe20000f21670 */
[----:B------:R-:W0:Y:S01]  /*6bd0*/  LDC R11, c[0x0][0x988] ;  /* 0x00026200ff0b7b82 */ /* 0x000e220000000800 */
[----:B------:R-:W-:Y:S01]  /*6be0*/  ISETP.NE.AND P2, PT, R141, RZ, PT ;  /* 0x000000ff8d00720c */ /* 0x000fe20003f45270 */
[----:B------:R-:W1:Y:S01]  /*6bf0*/  SHFL.BFLY PT, R12, R21, 0x2, 0x1f ;  /* 0x0c401f00150c7f89 */ /* 0x000e6200000e0000 */
[----:B------:R-:W-:Y:S02]  /*6c00*/  FSEL R138, R138, -INF , !P1 ;  /* 0xff8000008a8a7808 */ /* 0x000fe40004800000 */
[----:B------:R-:W-:-:S02]  /*6c10*/  ISETP.NE.AND P1, PT, R135, RZ, PT ;  /* 0x000000ff8700720c */ /* 0x000fc40003f25270 */
[----:B------:R-:W-:Y:S02]  /*6c20*/  ISETP.NE.AND P6, PT, R143, RZ, PT ;  /* 0x000000ff8f00720c */ /* 0x000fe40003fc5270 */
[C---:B------:R-:W-:Y:S02]  /*6c30*/  ISETP.GT.AND P1, PT, R99.reuse, 0x31, !P1 ;  /* 0x000000316300780c */ /* 0x040fe40004f24270 */
[----:B------:R-:W-:Y:S02]  /*6c40*/  ISETP.GT.AND P3, PT, R99, 0x50, !P3 ;  /* 0x000000506300780c */ /* 0x000fe40005f64270 */
[C---:B------:R-:W-:Y:S02]  /*6c50*/  ISETP.LT.OR P1, PT, R97.reuse, 0x32, P1 ;  /* 0x000000326100780c */ /* 0x040fe40000f21670 */
[----:B------:R-:W-:Y:S02]  /*6c60*/  ISETP.LT.OR P3, PT, R97, 0x51, P3 ;  /* 0x000000516100780c */ /* 0x000fe40001f61670 */
[----:B------:R-:W-:-:S02]  /*6c70*/  FSEL R140, R140, -INF , !P1 ;  /* 0xff8000008c8c7808 */ /* 0x000fc40004800000 */
[----:B------:R-:W-:Y:S02]  /*6c80*/  ISETP.NE.AND P1, PT, R113, RZ, PT ;  /* 0x000000ff7100720c */ /* 0x000fe40003f25270 */
[C---:B------:R-:W-:Y:S02]  /*6c90*/  ISETP.GT.AND P4, PT, R99.reuse, 0x51, !P4 ;  /* 0x000000516300780c */ /* 0x040fe40006784270 */
[----:B------:R-:W-:Y:S02]  /*6ca0*/  ISETP.GT.AND P1, PT, R99, 0x38, !P1 ;  /* 0x000000386300780c */ /* 0x000fe40004f24270 */
[----:B------:R-:W-:Y:S02]  /*6cb0*/  FSEL R156, R156, -INF , !P3 ;  /* 0xff8000009c9c7808 */ /* 0x000fe40005800000 */
[----:B------:R-:W-:Y:S02]  /*6cc0*/  ISETP.LT.OR P1, PT, R97, 0x39, P1 ;  /* 0x000000396100780c */ /* 0x000fe40000f21670 */
[----:B-1----:R-:W-:-:S02]  /*6cd0*/  FMNMX.FTZ R88, R21, R12, !PT ;  /* 0x0000000c15587209 */ /* 0x002fc40007810000 */
[----:B------:R-:W-:Y:S02]  /*6ce0*/  FSEL R142, R142, -INF , !P1 ;  /* 0xff8000008e8e7808 */ /* 0x000fe40004800000 */
[----:B------:R-:W-:Y:S01]  /*6cf0*/  ISETP.NE.AND P1, PT, R137, RZ, PT ;  /* 0x000000ff8900720c */ /* 0x000fe20003f25270 */
[----:B------:R-:W1:Y:S01]  /*6d00*/  SHFL.BFLY PT, R89, R88, 0x1, 0x1f ;  /* 0x0c201f0058597f89 */ /* 0x000e6200000e0000 */
[C---:B------:R-:W-:Y:S02]  /*6d10*/  ISETP.GT.AND P5, PT, R99.reuse, 0x58, !P5 ;  /* 0x000000586300780c */ /* 0x040fe40006fa4270 */
[----:B------:R-:W-:Y:S02]  /*6d20*/  ISETP.GT.AND P1, PT, R99, 0x39, !P1 ;  /* 0x000000396300780c */ /* 0x000fe40004f24270 */
[C---:B------:R-:W-:Y:S02]  /*6d30*/  ISETP.LT.OR P4, PT, R97.reuse, 0x52, P4 ;  /* 0x000000526100780c */ /* 0x040fe40002781670 */
[----:B------:R-:W-:-:S02]  /*6d40*/  ISETP.LT.OR P1, PT, R97, 0x3a, P1 ;  /* 0x0000003a6100780c */ /* 0x000fc40000f21670 */
[----:B------:R-:W-:Y:S02]  /*6d50*/  ISETP.LT.OR P5, PT, R97, 0x59, P5 ;  /* 0x000000596100780c */ /* 0x000fe40002fa1670 */
[----:B------:R-:W-:Y:S02]  /*6d60*/  FSEL R144, R144, -INF , !P1 ;  /* 0xff80000090907808 */ /* 0x000fe40004800000 */
[----:B------:R-:W-:-:S04]  /*6d70*/  ISETP.NE.AND P1, PT, R117, RZ, PT ;  /* 0x000000ff7500720c */ /* 0x000fc80003f25270 */
[----:B------:R-:W-:-:S04]  /*6d80*/  ISETP.GT.AND P1, PT, R99, 0x40, !P1 ;  /* 0x000000406300780c */ /* 0x000fc80004f24270 */
[----:B------:R-:W-:Y:S02]  /*6d90*/  ISETP.LT.OR P1, PT, R97, 0x41, P1 ;  /* 0x000000416100780c */ /* 0x000fe40000f21670 */
[----:B-1----:R-:W-:Y:S02]  /*6da0*/  FMNMX.FTZ R12, R88, R89, !PT ;  /* 0x00000059580c7209 */ /* 0x002fe40007810000 */
[----:B------:R-:W-:Y:S02]  /*6db0*/  FSEL R146, R146, -INF , !P1 ;  /* 0xff80000092927808 */ /* 0x000fe40004800000 */
[----:B------:R-:W-:-:S04]  /*6dc0*/  ISETP.NE.AND P1, PT, R139, RZ, PT ;  /* 0x000000ff8b00720c */ /* 0x000fc80003f25270 */
[----:B------:R-:W-:-:S04]  /*6dd0*/  ISETP.GT.AND P1, PT, R99, 0x41, !P1 ;  /* 0x000000416300780c */ /* 0x000fc80004f24270 */
[----:B------:R-:W-:-:S04]  /*6de0*/  ISETP.LT.OR P1, PT, R97, 0x42, P1 ;  /* 0x000000426100780c */ /* 0x000fc80000f21670 */
[----:B------:R-:W-:Y:S02]  /*6df0*/  FSEL R148, R148, -INF , !P1 ;  /* 0xff80000094947808 */ /* 0x000fe40004800000 */
[----:B------:R-:W-:-:S04]  /*6e00*/  ISETP.GT.AND P1, PT, R99, 0x48, !P2 ;  /* 0x000000486300780c */ /* 0x000fc80005724270 */
[----:B------:R-:W-:-:S04]  /*6e10*/  ISETP.LT.OR P1, PT, R97, 0x49, P1 ;  /* 0x000000496100780c */ /* 0x000fc80000f21670 */
[----:B------:R-:W-:Y:S02]  /*6e20*/  FSEL R150, R150, -INF , !P1 ;  /* 0xff80000096967808 */ /* 0x000fe40004800000 */
[----:B------:R-:W-:Y:S02]  /*6e30*/  ISETP.GT.AND P1, PT, R99, 0x49, !P6 ;  /* 0x000000496300780c */ /* 0x000fe40007724270 */
[----:B------:R-:W-:Y:S02]  /*6e40*/  ISETP.NE.AND P6, PT, R107, RZ, PT ;  /* 0x000000ff6b00720c */ /* 0x000fe40003fc5270 */
[----:B------:R-:W-:-:S04]  /*6e50*/  ISETP.LT.OR P1, PT, R97, 0x4a, P1 ;  /* 0x0000004a6100780c */ /* 0x000fc80000f21670 */
[----:B------:R-:W-:Y:S02]  /*6e60*/  FSEL R152, R152, -INF , !P1 ;  /* 0xff80000098987808 */ /* 0x000fe40004800000 */
[----:B------:R-:W-:Y:S02]  /*6e70*/  ISETP.GT.AND P1, PT, R99, RZ, !P6 ;  /* 0x000000ff6300720c */ /* 0x000fe40007724270 */
[----:B------:R-:W-:Y:S02]  /*6e80*/  ISETP.NE.AND P6, PT, R111, RZ, PT ;  /* 0x000000ff6f00720c */ /* 0x000fe40003fc5270 */
[----:B------:R-:W-:Y:S02]  /*6e90*/  ISETP.LT.OR P1, PT, R97, 0x1, P1 ;  /* 0x000000016100780c */ /* 0x000fe40000f21670 */
[----:B------:R-:W-:Y:S02]  /*6ea0*/  ISETP.GT.AND P2, PT, R99, 0x59, !P6 ;  /* 0x000000596300780c */ /* 0x000fe40007744270 */
[----:B------:R-:W-:Y:S01]  /*6eb0*/  FSEL R109, R0, -INF , !P1 ;  /* 0xff800000006d7808 */ /* 0x000fe20004800000 */
[C---:B0-----:R-:W-:Y:S01]  /*6ec0*/  FMUL.FTZ R0, R12.reuse, R11 ;  /* 0x0000000b0c007220 */ /* 0x041fe20000410000 */
[----:B------:R-:W-:-:S02]  /*6ed0*/  FSETP.NEU.FTZ.AND P1, PT, R12, -INF , PT ;  /* 0xff8000000c00780b */ /* 0x000fc40003f3d000 */
[----:B------:R-:W-:Y:S02]  /*6ee0*/  FMNMX.FTZ R21, R109, R14, !PT ;  /* 0x0000000e6d157209 */ /* 0x000fe40007810000 */
[----:B------:R-:W-:Y:S02]  /*6ef0*/  FSEL R113, R0, RZ, P1 ;  /* 0x000000ff00717208 */ /* 0x000fe40000800000 */
[----:B------:R-:W-:Y:S02]  /*6f00*/  FMNMX.FTZ R89, R2, R21, !PT ;  /* 0x0000001502597209 */ /* 0x000fe40007810000 */
[----:B------:R-:W-:Y:S01]  /*6f10*/  ISETP.LT.OR P2, PT, R97, 0x5a, P2 ;  /* 0x0000005a6100780c */ /* 0x000fe20001741670 */
[--C-:B------:R-:W-:Y:S01]  /*6f20*/  FFMA.FTZ R0, R176, R11, -R113.reuse ;  /* 0x0000000bb0007223 */ /* 0x100fe20000010871 */
[----:B------:R-:W-:Y:S01]  /*6f30*/  FMNMX.FTZ R89, R120, R89, !PT ;  /* 0x0000005978597209 */ /* 0x000fe20007810000 */
[-CC-:B------:R-:W-:Y:S01]  /*6f40*/  FFMA.FTZ R170, R170, R11.reuse, -R113.reuse ;  /* 0x0000000baaaa7223 */ /* 0x180fe20000010871 */
[--C-:B------:R-:W-:Y:S01]  /*6f50*/  FFMA.FTZ R107, R98, R11, -R113.reuse ;  /* 0x0000000b626b7223 */ /* 0x100fe20000010871 */
[----:B------:R0:W-:Y:S01]  /*6f60*/  MUFU.EX2 R21, R0 ;  /* 0x0000000000157308 */ /* 0x0001e20000000800 */
[----:B------:R-:W-:Y:S01]  /*6f70*/  FMNMX.FTZ R89, R122, R89, !PT ;  /* 0x000000597a597209 */ /* 0x000fe20007810000 */
[-CC-:B------:R-:W-:Y:S01]  /*6f80*/  FFMA.FTZ R162, R162, R11.reuse, -R113.reuse ;  /* 0x0000000ba2a27223 */ /* 0x180fe20000010871 */
[----:B------:R-:W-:Y:S01]  /*6f90*/  FSEL R98, R12, RZ, P1 ;  /* 0x000000ff0c627208 */ /* 0x000fe20000800000 */
[--C-:B------:R-:W-:Y:S01]  /*6fa0*/  FFMA.FTZ R174, R174, R11, -R113.reuse ;  /* 0x0000000baeae7223 */ /* 0x100fe20000010871 */
[----:B------:R-:W-:Y:S01]  /*6fb0*/  FMNMX.FTZ R89, R126, R89, !PT ;  /* 0x000000597e597209 */ /* 0x000fe20007810000 */
[-CC-:B------:R-:W-:Y:S01]  /*6fc0*/  FFMA.FTZ R164, R164, R11.reuse, -R113.reuse ;  /* 0x0000000ba4a47223 */ /* 0x180fe20000010871 */
[----:B------:R-:W-:Y:S01]  /*6fd0*/  FFMA.FTZ R172, R172, R11, -R113 ;  /* 0x0000000bacac7223 */ /* 0x000fe20000010871 */
[----:B------:R-:W-:Y:S01]  /*6fe0*/  FADD.FTZ R98, -R98, R13 ;  /* 0x0000000d62627221 */ /* 0x000fe20000010100 */
[----:B------:R-:W-:Y:S01]  /*6ff0*/  FMNMX.FTZ R91, R128, R89, !PT ;  /* 0x00000059805b7209 */ /* 0x000fe20007810000 */
[-CC-:B0-----:R-:W-:Y:S01]  /*7000*/  FFMA.FTZ R0, R160, R11.reuse, -R113.reuse ;  /* 0x0000000ba0007223 */ /* 0x181fe20000010871 */
[-CC-:B------:R-:W-:Y:S01]  /*7010*/  FFMA.FTZ R160, R158, R11.reuse, -R113.reuse ;  /* 0x0000000b9ea07223 */ /* 0x180fe20000010871 */
[----:B------:R-:W-:Y:S01]  /*7020*/  FSEL R158, R93, -INF , !P4 ;  /* 0xff8000005d9e7808 */ /* 0x000fe20006000000 */
[--C-:B------:R-:W-:Y:S01]  /*7030*/  FFMA.FTZ R93, R154, R11, -R113.reuse ;  /* 0x0000000b9a5d7223 */ /* 0x100fe20000010871 */
[----:B------:R-:W-:Y:S01]  /*7040*/  FMNMX.FTZ R91, R90, R91, !PT ;  /* 0x0000005b5a5b7209 */ /* 0x000fe20007810000 */
[--C-:B------:R-:W-:Y:S01]  /*7050*/  FFMA.FTZ R13, R100, R11, -R113.reuse ;  /* 0x0000000b640d7223 */ /* 0x100fe20000010871 */
[----:B------:R-:W-:Y:S01]  /*7060*/  FSEL R154, R95, -INF , !P2 ;  /* 0xff8000005f9a7808 */ /* 0x000fe20005000000 */
        /* <DEDUP_REMOVED lines=18> */
[----:B------:R-:W-:-:S03]  /*7190*/  FFMA.FTZ R96, R96, R11, -R113 ;  /* 0x0000000b60607223 */ /* 0x000fc60000010871 */
[----:B------:R-:W-:-:S03]  /*71a0*/  FMNMX.FTZ R101, R138, R101, !PT ;  /* 0x000000658a657209 */ /* 0x000fc60007810000 */
[----:B------:R-:W-:Y:S01]  /*71b0*/  MUFU.EX2 R91, R172 ;  /* 0x000000ac005b7308 */ /* 0x000fe20000000800 */
[----:B------:R-:W-:-:S04]  /*71c0*/  FMNMX.FTZ R103, R140, R101, !PT ;  /* 0x000000658c677209 */ /* 0x000fc80007810000 */
[----:B------:R-:W-:-:S03]  /*71d0*/  FMNMX.FTZ R103, R142, R103, !PT ;  /* 0x000000678e677209 */ /* 0x000fc60007810000 */
[----:B------:R0:W-:Y:S01]  /*71e0*/  MUFU.EX2 R101, R170 ;  /* 0x000000aa00657308 */ /* 0x0001e20000000800 */
[----:B------:R-:W-:-:S04]  /*71f0*/  FMNMX.FTZ R103, R144, R103, !PT ;  /* 0x0000006790677209 */ /* 0x000fc80007810000 */
[----:B------:R-:W-:-:S03]  /*7200*/  FMNMX.FTZ R103, R146, R103, !PT ;  /* 0x0000006792677209 */ /* 0x000fc60007810000 */
[----:B------:R-:W-:Y:S01]  /*7210*/  MUFU.EX2 R166, R166 ;  /* 0x000000a600a67308 */ /* 0x000fe20000000800 */
[----:B------:R-:W-:Y:S02]  /*7220*/  FMNMX.FTZ R105, R148, R103, !PT ;  /* 0x0000006794697209 */ /* 0x000fe40007810000 */
[----:B0-----:R-:W-:Y:S01]  /*7230*/  FSEL R170, R94, -INF , !P5 ;  /* 0xff8000005eaa7808 */ /* 0x001fe20006800000 */
[----:B------:R-:W-:Y:S01]  /*7240*/  FFMA.FTZ R94, R124, R11, -R113 ;  /* 0x0000000b7c5e7223 */ /* 0x000fe20000010871 */
[----:B------:R-:W-:-:S03]  /*7250*/  FMNMX.FTZ R105, R150, R105, !PT ;  /* 0x0000006996697209 */ /* 0x000fc60007810000 */
[----:B------:R0:W-:Y:S01]  /*7260*/  MUFU.EX2 R103, R0 ;  /* 0x0000000000677308 */ /* 0x0001e20000000800 */
[----:B------:R-:W-:-:S04]  /*7270*/  FMNMX.FTZ R105, R152, R105, !PT ;  /* 0x0000006998697209 */ /* 0x000fc80007810000 */
[----:B------:R-:W-:-:S03]  /*7280*/  FMNMX.FTZ R105, R156, R105, !PT ;  /* 0x000000699c697209 */ /* 0x000fc60007810000 */
[----:B------:R-:W-:Y:S01]  /*7290*/  MUFU.EX2 R168, R168 ;  /* 0x000000a800a87308 */ /* 0x000fe20000000800 */
[----:B------:R-:W-:-:S04]  /*72a0*/  FMNMX.FTZ R105, R158, R105, !PT ;  /* 0x000000699e697209 */ /* 0x000fc80007810000 */
[----:B------:R-:W-:-:S03]  /*72b0*/  FMNMX.FTZ R105, R170, R105, !PT ;  /* 0x00000069aa697209 */ /* 0x000fc60007810000 */
[----:B------:R-:W-:Y:S01]  /*72c0*/  MUFU.EX2 R160, R160 ;  /* 0x000000a000a07308 */ /* 0x000fe20000000800 */
[----:B------:R-:W-:-:S05]  /*72d0*/  FMNMX.FTZ R105, R154, R105, !PT ;  /* 0x000000699a697209 */ /* 0x000fca0007810000 */
[----:B0-----:R-:W0:Y:S02]  /*72e0*/  SHFL.BFLY PT, R0, R105, 0x2, 0x1f ;  /* 0x0c401f0069007f89 */ /* 0x001e2400000e0000 */
[----:B------:R-:W-:Y:S08]  /*72f0*/  MUFU.EX2 R93, R93 ;  /* 0x0000005d005d7308 */ /* 0x000ff00000000800 */
[----:B------:R-:W-:Y:S08]  /*7300*/  MUFU.EX2 R94, R94 ;  /* 0x0000005e005e7308 */ /* 0x000ff00000000800 */
[----:B------:R-:W-:Y:S01]  /*7310*/  MUFU.EX2 R95, R95 ;  /* 0x0000005f005f7308 */ /* 0x000fe20000000800 */
[----:B0-----:R-:W-:Y:S01]  /*7320*/  FMNMX.FTZ R0, R105, R0, !PT ;  /* 0x0000000069007209 */ /* 0x001fe20007810000 */
[----:B------:R-:W-:-:S06]  /*7330*/  FFMA.FTZ R105, R106, R11, -R113 ;  /* 0x0000000b6a697223 */ /* 0x000fcc0000010871 */
[----:B------:R-:W-:Y:S01]  /*7340*/  MUFU.EX2 R116, R116 ;  /* 0x0000007400747308 */ /* 0x000fe20000000800 */
[----:B------:R-:W0:Y:S07]  /*7350*/  SHFL.BFLY PT, R111, R0, 0x1, 0x1f ;  /* 0x0c201f00006f7f89 */ /* 0x000e2e00000e0000 */
[----:B------:R-:W-:Y:S08]  /*7360*/  MUFU.EX2 R97, R97 ;  /* 0x0000006100617308 */ /* 0x000ff00000000800 */
[----:B------:R-:W-:Y:S08]  /*7370*/  MUFU.EX2 R112, R112 ;  /* 0x0000007000707308 */ /* 0x000ff00000000800 */
[----:B------:R-:W-:Y:S01]  /*7380*/  MUFU.EX2 R99, R99 ;  /* 0x0000006300637308 */ /* 0x000fe20000000800 */
[----:B0-----:R-:W-:Y:S01]  /*7390*/  FMNMX.FTZ R88, R0, R111, !PT ;  /* 0x0000006f00587209 */ /* 0x001fe20007810000 */
[----:B------:R-:W-:-:S03]  /*73a0*/  FMUL.FTZ R0, R98, R11 ;  /* 0x0000000b62007220 */ /* 0x000fc60000410000 */
[C---:B------:R-:W-:Y:S01]  /*73b0*/  FSETP.NEU.FTZ.AND P1, PT, R88.reuse, -INF , PT ;  /* 0xff8000005800780b */ /* 0x040fe20003f3d000 */
[----:B------:R-:W-:Y:S02]  /*73c0*/  FMUL.FTZ R100, R88, R11 ;  /* 0x0000000b58647220 */ /* 0x000fe40000410000 */
[----:B------:R-:W-:Y:S03]  /*73d0*/  MUFU.EX2 R108, R108 ;  /* 0x0000006c006c7308 */ /* 0x000fe60000000800 */
[----:B------:R-:W-:-:S05]  /*73e0*/  FSEL R111, R100, RZ, P1 ;  /* 0x000000ff646f7208 */ /* 0x000fca0000800000 */
[----:B------:R-:W0:Y:S01]  /*73f0*/  MUFU.EX2 R0, R0 ;  /* 0x0000000000007308 */ /* 0x000e220000000800 */
[-CC-:B------:R-:W-:Y:S01]  /*7400*/  FFMA.FTZ R157, R109, R11.reuse, -R111.reuse ;  /* 0x0000000b6d9d7223 */ /* 0x180fe2000001086f */
[----:B------:R-:W-:Y:S01]  /*7410*/  FSEL R109, R88, RZ, P1 ;  /* 0x000000ff586d7208 */ /* 0x000fe20000800000 */
[-CC-:B------:R-:W-:Y:S01]  /*7420*/  FFMA.FTZ R98, R2, R11.reuse, -R111.reuse ;  /* 0x0000000b02627223 */ /* 0x180fe2000001086f */
[-CC-:B------:R-:W-:Y:S01]  /*7430*/  FFMA.FTZ R159, R120, R11.reuse, -R111.reuse ;  /* 0x0000000b789f7223 */ /* 0x180fe2000001086f */
[-CC-:B------:R-:W-:Y:S01]  /*7440*/  FFMA.FTZ R122, R122, R11.reuse, -R111.reuse ;  /* 0x0000000b7a7a7223 */ /* 0x180fe2000001086f */
[-CC-:B------:R-:W-:Y:S01]  /*7450*/  FFMA.FTZ R126, R126, R11.reuse, -R111.reuse ;  /* 0x0000000b7e7e7223 */ /* 0x180fe2000001086f */
[----:B------:R-:W-:Y:S01]  /*7460*/  FADD.FTZ R2, -R109, R14 ;  /* 0x0000000e6d027221 */ /* 0x000fe20000010100 */
[----:B------:R-:W-:Y:S01]  /*7470*/  MUFU.EX2 R157, R157 ;  /* 0x0000009d009d7308 */ /* 0x000fe20000000800 */
[-CC-:B------:R-:W-:Y:S01]  /*7480*/  FFMA.FTZ R128, R128, R11.reuse, -R111.reuse ;  /* 0x0000000b80807223 */ /* 0x180fe2000001086f */
[-CC-:B------:R-:W-:Y:S01]  /*7490*/  FFMA.FTZ R90, R90, R11.reuse, -R111.reuse ;  /* 0x0000000b5a5a7223 */ /* 0x180fe2000001086f */
[-C--:B------:R-:W-:Y:S01]  /*74a0*/  FMUL.FTZ R2, R2, R11.reuse ;  /* 0x0000000b02027220 */ /* 0x080fe20000410000 */
[-CC-:B------:R-:W-:Y:S01]  /*74b0*/  FFMA.FTZ R130, R130, R11.reuse, -R111.reuse ;  /* 0x0000000b82827223 */ /* 0x180fe2000001086f */
[-CC-:B------:R-:W-:Y:S01]  /*74c0*/  FFMA.FTZ R92, R92, R11.reuse, -R111.reuse ;  /* 0x0000000b5c5c7223 */ /* 0x180fe2000001086f */
[-CC-:B------:R-:W-:Y:S01]  /*74d0*/  FFMA.FTZ R132, R132, R11.reuse, -R111.reuse ;  /* 0x0000000b84847223 */ /* 0x180fe2000001086f */
[----:B------:R-:W-:Y:S01]  /*74e0*/  FFMA.FTZ R136, R136, R11, -R111 ;  /* 0x0000000b88887223 */ /* 0x000fe2000001086f */
[----:B------:R-:W-:Y:S01]  /*74f0*/  MUFU.EX2 R98, R98 ;  /* 0x0000006200627308 */ /* 0x000fe20000000800 */
[----:B0-----:R-:W-:Y:S01]  /*7500*/  FFMA.FTZ R7, R0, R7, R21 ;  /* 0x0000000700077223 */ /* 0x001fe20000010015 */
        /* <DEDUP_REMOVED lines=13> */
[----:B------:R-:W-:Y:S01]  /*75e0*/  FFMA.FTZ R111, R154, R11, -R111 ;  /* 0x0000000b9a6f7223 */ /* 0x000fe2000001086f */
[----:B------:R-:W1:Y:S08]  /*75f0*/  MUFU.EX2 R159, R159 ;  /* 0x0000009f009f7308 */ /* 0x000e700000000800 */
[----:B------:R-:W2:Y:S01]  /*7600*/  MUFU.EX2 R122, R122 ;  /* 0x0000007a007a7308 */ /* 0x000ea20000000800 */
[----:B0-----:R-:W-:Y:S01]  /*7610*/  FFMA.FTZ R109, R2, R6, R157 ;  /* 0x00000006026d7223 */ /* 0x001fe2000001009d */
[----:B------:R-:W-:-:S03]  /*7620*/  FADD.FTZ R6, R162, R7 ;  /* 0x00000007a2067221 */ /* 0x000fc60000010000 */
[----:B------:R-:W-:Y:S01]  /*7630*/  FADD.FTZ R14, R98, R109 ;  /* 0x0000006d620e7221 */ /* 0x000fe20000010000 */
[----:B------:R-:W-:Y:S02]  /*7640*/  FADD.FTZ R7, R89, R6 ;  /* 0x0000000659077221 */ /* 0x000fe40000010000 */
[----:B------:R-:W0:Y:S01]  /*7650*/  MUFU.EX2 R153, R126 ;  /* 0x0000007e00997308 */ /* 0x000e220000000800 */
[----:B-1----:R-:W-:Y:S01]  /*7660*/  FADD.FTZ R14, R159, R14 ;  /* 0x0000000e9f0e7221 */ /* 0x002fe20000010000 */
[----:B------:R-:W-:-:S04]  /*7670*/  FADD.FTZ R6, R164, R7 ;  /* 0x00000007a4067221 */ /* 0x000fc80000010000 */
[----:B------:R-:W-:Y:S02]  /*7680*/  FADD.FTZ R7, R91, R6 ;  /* 0x000000065b077221 */ /* 0x000fe40000010000 */
[----:B------:R-:W1:Y:S01]  /*7690*/  MUFU.EX2 R128, R128 ;  /* 0x0000008000807308 */ /* 0x000e620000000800 */
[----:B--2---:R-:W-:Y:S01]  /*76a0*/  FADD.FTZ R14, R122, R14 ;  /* 0x0000000e7a0e7221 */ /* 0x004fe20000010000 */
[----:B------:R-:W-:-:S04]  /*76b0*/  FADD.FTZ R6, R166, R7 ;  /* 0x00000007a6067221 */ /* 0x000fc80000010000 */
[----:B------:R-:W-:Y:S02]  /*76c0*/  FADD.FTZ R7, R101, R6 ;  /* 0x0000000665077221 */ /* 0x000fe40000010000 */
[----:B------:R-:W2:Y:S01]  /*76d0*/  MUFU.EX2 R155, R90 ;  /* 0x0000005a009b7308 */ /* 0x000ea20000000800 */
[----:B0-----:R-:W-:Y:S01]  /*76e0*/  FADD.FTZ R14, R153, R14 ;  /* 0x0000000e990e7221 */ /* 0x001fe20000010000 */
[----:B------:R-:W-:-:S04]  /*76f0*/  FADD.FTZ R6, R168, R7 ;  /* 0x00000007a8067221 */ /* 0x000fc80000010000 */
        /* <DEDUP_REMOVED lines=19> */
[----:B------:R-:W-:-:S06]  /*7830*/  FADD.FTZ R6, R108, R7 ;  /* 0x000000076c067221 */ /* 0x000fcc0000010000 */
        /* <DEDUP_REMOVED lines=40> */
.L_x_1013:
[----:B------:R-:W0:Y:S01]  /*7ac0*/  S2UR UR5, SR_CgaCtaId ;  /* 0x00000000000579c3 */ /* 0x000e220000008800 */
[----:B------:R-:W-:Y:S01]  /*7ad0*/  UIADD3 UR14, UR14, 0x2a860, URZ ;  /* 0x0002a8600e0e7890 */ /* 0x000fe2000fffe03f */
[C---:B------:R-:W-:Y:S01]  /*7ae0*/  ISETP.GT.AND P1, PT, R20.reuse, R15, PT ;  /* 0x0000000f1400720c */ /* 0x040fe20003f24270 */
[----:B------:R-:W-:Y:S01]  /*7af0*/  VIADD R20, R20, 0xffffffff ;  /* 0xffffffff14147836 */ /* 0x000fe20000000000 */
[----:B------:R-:W-:Y:S01]  /*7b00*/  F2FP.F16.F32.PACK_AB R156, R162, R21 ;  /* 0x00000015a29c723e */ /* 0x000fe200000000ff */
[----:B------:R-:W-:Y:S01]  /*7b10*/  IMAD.MOV.U32 R14, RZ, RZ, R88 ;  /* 0x000000ffff0e7224 */ /* 0x000fe200078e0058 */
[----:B------:R-:W-:Y:S01]  /*7b20*/  F2FP.F16.F32.PACK_AB R145, R140, R145 ;  /* 0x000000918c91723e */ /* 0x000fe200000000ff */
[----:B------:R-:W-:Y:S01]  /*7b30*/  IMAD.MOV.U32 R21, RZ, RZ, R3 ;  /* 0x000000ffff157224 */ /* 0x000fe200078e0003 */
        /* <DEDUP_REMOVED lines=8> */
[----:B------:R-:W-:Y:S01]  /*7bc0*/  F2FP.F16.F32.PACK_AB R155, R130, R155 ;  /* 0x0000009b829b723e */ /* 0x000fe200000000ff */
[----:B0-----:R-:W-:Y:S01]  /*7bd0*/  UPRMT UR14, UR5, 0x654, UR14 ;  /* 0x00000654050e7896 */ /* 0x001fe2000800000e */
[----:B------:R-:W-:-:S02]  /*7be0*/  F2FP.F16.F32.PACK_AB R148, R160, R103 ;  /* 0x00000067a094723e */ /* 0x000fc400000000ff */
[----:B------:R-:W-:Y:S01]  /*7bf0*/  UMOV UR5, UR4 ;  /* 0x0000000400057c82 */ /* 0x000fe20008000000 */
[----:B------:R-:W-:Y:S02]  /*7c00*/  F2FP.F16.F32.PACK_AB R149, R132, R149 ;  /* 0x000000958495723e */ /* 0x000fe400000000ff */
[----:B------:R-:W-:Y:S02]  /*7c10*/  F2FP.F16.F32.PACK_AB R150, R94, R93 ;  /* 0x0000005d5e96723e */ /* 0x000fe400000000ff */
[----:B------:R-:W-:Y:S01]  /*7c20*/  F2FP.F16.F32.PACK_AB R151, R134, R151 ;  /* 0x000000978697723e */ /* 0x000fe200000000ff */
[----:B------:R-:W-:Y:S01]  /*7c30*/  SYNCS.ARRIVE.TRANS64.RED.A1T0 RZ, [UR14], RZ ;  /* 0x000000ffffff79a7 */ /* 0x000fe2000810040e */
        /* <DEDUP_REMOVED lines=9> */
[----:B------:R-:W-:Y:S01]  /*7cd0*/  F2FP.F16.F32.PACK_AB R139, R111, R139 ;  /* 0x0000008b6f8b723e */ /* 0x000fe200000000ff */
[----:B------:R-:W-:Y:S06]  /*7ce0*/  @P1 BRA `(.L_x_1014) ;  /* 0xffffffcc00341947 */ /* 0x000fec000383ffff */
.L_x_995:
[----:B------:R-:W-:Y:S01]  /*7cf0*/  ISETP.NE.AND P2, PT, R23, 0x1, PT ;  /* 0x000000011700780c */ /* 0x000fe20003f45270 */
[----:B------:R-:W0:Y:S01]  /*7d00*/  S2R R13, SR_CTAID.X ;  /* 0x00000000000d7919 */ /* 0x000e220000002500 */
[----:B------:R-:W1:Y:S01]  /*7d10*/  LDC R21, c[0x0][0x2f0] ;  /* 0x0000bc00ff157b82 */ /* 0x000e620000000800 */
[----:B------:R-:W-:Y:S01]  /*7d20*/  UIADD3 UR10, -UR10, 0x1, URZ ;  /* 0x000000010a0a7890 */ /* 0x000fe2000fffe13f */
[----:B------:R-:W-:Y:S01]  /*7d30*/  LOP3.LUT P1, RZ, R18, 0x80000, RZ, 0xc0, !PT ;  /* 0x0008000012ff7812 */ /* 0x000fe2000782c0ff */
[----:B------:R-:W-:-:S08]  /*7d40*/  ULDC UR5, c[0x0][0x9dc] ;  /* 0x0002770000057ab9 */ /* 0x000fd00000000800 */
[----:B------:R-:W2:Y:S08]  /*7d50*/  @P2 LDC R14, c[0x0][0x44c] ;  /* 0x00011300ff0e2b82 */ /* 0x000eb00000000800 */
[----:B------:R-:W3:Y:S01]  /*7d60*/  @P2 LDC R15, c[0x0][0x450] ;  /* 0x00011400ff0f2b82 */ /* 0x000ee20000000800 */
[----:B-1----:R-:W-:Y:S01]  /*7d70*/  IMAD R90, R16, R21, UR10 ;  /* 0x0000000a105a7e24 */ /* 0x002fe2000f8e0215 */
[----:B0-----:R-:W-:-:S05]  /*7d80*/  LEA R13, R13, 0x7f, 0x7 ;  /* 0x0000007f0d0d7811 */ /* 0x001fca00078e38ff */
[----:B--2---:R-:W-:-:S05]  /*7d90*/  @P2 IMAD.HI.U32 R14, R13, R14, RZ ;  /* 0x0000000e0d0e2227 */ /* 0x004fca00078e00ff */
[----:B---3--:R-:W-:-:S04]  /*7da0*/  @P2 SHF.R.U32.HI R13, RZ, R15, R14 ;  /* 0x0000000fff0d2219 */ /* 0x008fc8000001160e */
[----:B------:R-:W-:-:S05]  /*7db0*/  IADD3 R13, R90, R13, RZ ;  /* 0x0000000d5a0d7210 */ /* 0x000fca0007ffe0ff */
[----:B------:R-:W-:Y:S01]  /*7dc0*/  VIADD R14, R13, -UR5 ;  /* 0x800000050d0e7c36 */ /* 0x000fe20008000000 */
[----:B------:R-:W-:Y:S06]  /*7dd0*/  @!P1 BRA `(.L_x_1015) ;  /* 0x0000000000449947 */ /* 0x000fec0003800000 */
[----:B------:R-:W-:-:S13]  /*7de0*/  ISETP.GT.AND P1, PT, R13, -0x1, PT ;  /* 0xffffffff0d00780c */ /* 0x000fda0003f24270 */
[----:B------:R-:W-:Y:S05]  /*7df0*/  @P1 BRA `(.L_x_1016) ;  /* 0x0000000000201947 */ /* 0x000fea0003800000 */
[----:B------:R-:W0:Y:S01]  /*7e00*/  LDC R92, c[0x0][0x9e4] ;  /* 0x00027900ff5c7b82 */ /* 0x000e220000000800 */
[----:B------:R-:W-:Y:S02]  /*7e10*/  LOP3.LUT R13, RZ, R13, RZ, 0x33, !PT ;  /* 0x0000000dff0d7212 */ /* 0x000fe400078e33ff */
[----:B0-----:R-:W-:-:S13]  /*7e20*/  ISETP.NE.AND P1, PT, R92, 0x1, PT ;  /* 0x000000015c00780c */ /* 0x001fda0003f25270 */
[----:B------:R-:W0:Y:S02]  /*7e30*/  @P1 LDC.64 R90, c[0x0][0x9e8] ;  /* 0x00027a00ff5a1b82 */ /* 0x000e240000000a00 */
[----:B0-----:R-:W-:-:S05]  /*7e40*/  @P1 IMAD.HI.U32 R90, R13, R90, RZ ;  /* 0x0000005a0d5a1227 */ /* 0x001fca00078e00ff */
[----:B------:R-:W-:-:S04]  /*7e50*/  @P1 SHF.R.U32.HI R13, RZ, R91, R90 ;  /* 0x0000005bff0d1219 */ /* 0x000fc8000001165a */
[----:B------:R-:W-:Y:S01]  /*7e60*/  LOP3.LUT R13, RZ, R13, RZ, 0x33, !PT ;  /* 0x0000000dff0d7212 */ /* 0x000fe200078e33ff */
[----:B------:R-:W-:Y:S06]  /*7e70*/  BRA `(.L_x_1017) ;  /* 0x0000000000147947 */ /* 0x000fec0003800000 */
.L_x_1016:
[----:B------:R-:W0:Y:S02]  /*7e80*/  LDC R92, c[0x0][0x9e4] ;  /* 0x00027900ff5c7b82 */ /* 0x000e240000000800 */
[----:B0-----:R-:W-:-:S13]  /*7e90*/  ISETP.NE.AND P1, PT, R92, 0x1, PT ;  /* 0x000000015c00780c */ /* 0x001fda0003f25270 */
[----:B------:R-:W0:Y:S02]  /*7ea0*/  @P1 LDC.64 R90, c[0x0][0x9e8] ;  /* 0x00027a00ff5a1b82 */ /* 0x000e240000000a00 */
[----:B0-----:R-:W-:-:S05]  /*7eb0*/  @P1 IMAD.HI.U32 R90, R13, R90, RZ ;  /* 0x0000005a0d5a1227 */ /* 0x001fca00078e00ff */
[----:B------:R-:W-:-:S07]  /*7ec0*/  @P1 SHF.R.U32.HI R13, RZ, R91, R90 ;  /* 0x0000005bff0d1219 */ /* 0x000fce000001165a */
.L_x_1017:
[----:B------:R-:W-:-:S05]  /*7ed0*/  IMAD R13, R13, R92, RZ ;  /* 0x0000005c0d0d7224 */ /* 0x000fca00078e02ff */
[----:B------:R-:W-:-:S07]  /*7ee0*/  VIMNMX R14, R14, R13, !PT ;  /* 0x0000000d0e0e7248 */ /* 0x000fce0007fe0100 */
.L_x_1015:
[----:B------:R-:W-:-:S04]  /*7ef0*/  VIADD R14, R14, 0x5f ;  /* 0x0000005f0e0e7836 */ /* 0x000fc80000000000 */
[----:B------:R-:W-:-:S05]  /*7f00*/  IMAD.HI R14, R14, 0x2aaaaaab, RZ ;  /* 0x2aaaaaab0e0e7827 */ /* 0x000fca00078e02ff */
[----:B------:R-:W-:-:S04]  /*7f10*/  SHF.R.U32.HI R13, RZ, 0x1f, R14 ;  /* 0x0000001fff0d7819 */ /* 0x000fc8000001160e */
[----:B------:R-:W-:-:S04]  /*7f20*/  LEA.HI.SX32 R14, R14, R13, 0x1c ;  /* 0x0000000d0e0e7211 */ /* 0x000fc800078fe2ff */
[----:B------:R-:W-:-:S04]  /*7f30*/  VIMNMX R13, R17, R14, !PT ;  /* 0x0000000e110d7248 */ /* 0x000fc80007fe0100 */
[----:B------:R-:W-:-:S13]  /*7f40*/  ISETP.GE.AND P1, PT, R20, R13, PT ;  /* 0x0000000d1400720c */ /* 0x000fda0003f26270 */
[----:B------:R-:W-:Y:S05]  /*7f50*/  @!P1 BRA `(.L_x_1018) ;  /* 0x0000002000709947 */ /* 0x000fea0003800000 */
[----:B------:R-:W-:Y:S01]  /*7f60*/  IMAD.MOV.U32 R21, RZ, RZ, R88 ;  /* 0x000000ffff157224 */ /* 0x000fe200078e0058 */
[----:B------:R-:W-:Y:S01]  /*7f70*/  UMOV UR7, UR4 ;  /* 0x0000000400077c82 */ /* 0x000fe20008000000 */
[----:B------:R-:W-:Y:S01]  /*7f80*/  IMAD.MOV.U32 R15, RZ, RZ, R12 ;  /* 0x000000ffff0f7224 */ /* 0x000fe200078e000c */
[----:B------:R-:W-:Y:S01]  /*7f90*/  ULDC UR5, c[0x0][0x9d8] ;  /* 0x0002760000057ab9 */ /* 0x000fe20000000800 */
[----:B------:R-:W-:-:S07]  /*7fa0*/  IMAD.MOV.U32 R14, RZ, RZ, R3 ;  /* 0x000000ffff0e7224 */ /* 0x000fce00078e0003 */
.L_x_1029:
[----:B------:R-:W-:-:S04]  /*7fb0*/  UIADD3 UR4, UR7, 0x1, URZ ;  /* 0x0000000107047890 */ /* 0x000fc8000fffe03f */
[----:B------:R-:W-:-:S04]  /*7fc0*/  UISETP.NE.AND UP0, UPT, UR4, 0x2, UPT ;  /* 0x000000020400788c */ /* 0x000fc8000bf05270 */
[----:B------:R-:W-:Y:S02]  /*7fd0*/  USEL UR6, URZ, 0x1, UP0 ;  /* 0x000000013f067887 */ /* 0x000fe40008000000 */
[----:B------:R-:W-:-:S04]  /*7fe0*/  USEL UR4, UR4, URZ, UP0 ;  /* 0x0000003f04047287 */ /* 0x000fc80008000000 */
[----:B------:R-:W-:Y:S01]  /*7ff0*/  LOP3.LUT R3, R14, UR6, RZ, 0x3c, !PT ;  /* 0x000000060e037c12 */ /* 0x000fe2000f8e3cff */
[----:B------:R-:W-:Y:S07]  /*8000*/  @!P0 BRA `(.L_x_1019) ;  /* 0x0000000000048947 */ /* 0x000fee0003800000 */
[----:B------:R-:W-:Y:S01]  /*8010*/  BPT.TRAP 0x1 ;  /* 0x000000040000795c */ /* 0x000fe20000300000 */
.L_x_1019:
[----:B------:R-:W-:Y:S01]  /*8020*/  ULEA UR6, UR4, UR58, 0x3 ;  /* 0x0000003a04067291 */ /* 0x000fe2000f8e183f */
[----:B------:R-:W-:-:S08]  /*8030*/  SHF.L.U32 R11, R3, 0x1f, RZ ;  /* 0x0000001f030b7819 */ /* 0x000fd000000006ff */
[----:B------:R0:W1:Y:S01]  /*8040*/  SYNCS.PHASECHK.TRANS64.TRYWAIT P1, [UR6+0x2a830], R11 ;  /* 0x02a8300bff0075a7 */ /* 0x0000620008020146 */
[----:B------:R-:W-:Y:S05]  /*8050*/  @!P0 BRA `(.L_x_1020) ;  /* 0x0000000000048947 */ /* 0x000fea0003800000 */
[----:B------:R-:W-:Y:S01]  /*8060*/  BPT.TRAP 0x1 ;  /* 0x000000040000795c */ /* 0x000fe20000300000 */
.L_x_1020:
[----:B-1----:R-:W-:Y:S05]  /*8070*/  @P1 BRA `(.L_x_1021) ;  /* 0x0000000000081947 */ /* 0x002fea0003800000 */
[----:B------:R-:W1:Y:S02]  /*8080*/  SYNCS.PHASECHK.TRANS64.TRYWAIT P1, [UR6+0x2a830], R11 ;  /* 0x02a8300bff0075a7 */ /* 0x000e640008020146 */
[----:B-1----:R-:W-:Y:S05]  /*8090*/  @!P1 BRA `(.L_x_1022) ;  /* 0x000000b8004c9947 */ /* 0x002fea0003800000 */
.L_x_1021:
        /* <DEDUP_REMOVED lines=129> */
.L_x_1023:
[----:B------:R-:W-:Y:S01]  /*88b0*/  ULEA UR6, UR7, UR58, 0x3 ;  /* 0x0000003a07067291 */ /* 0x000fe2000f8e183f */
[----:B------:R-:W-:-:S08]  /*88c0*/  SHF.L.U32 R0, R14, 0x1f, RZ ;  /* 0x0000001f0e007819 */ /* 0x000fd000000006ff */
[----:B------:R2:W3:Y:S01]  /*88d0*/  SYNCS.PHASECHK.TRANS64.TRYWAIT P1, [UR6+0x2a850], R0 ;  /* 0x02a85000ff0075a7 */ /* 0x0004e20008020146 */
[----:B------:R-:W-:Y:S05]  /*88e0*/  @!P0 BRA `(.L_x_1024) ;  /* 0x0000000000048947 */ /* 0x000fea0003800000 */
[----:B------:R-:W-:Y:S01]  /*88f0*/  BPT.TRAP 0x1 ;  /* 0x000000040000795c */ /* 0x000fe20000300000 */
.L_x_1024:
[----:B---3--:R-:W-:Y:S05]  /*8900*/  @P1 BRA `(.L_x_1025) ;  /* 0x0000000000081947 */ /* 0x008fea0003800000 */
[----:B------:R-:W3:Y:S02]  /*8910*/  SYNCS.PHASECHK.TRANS64.TRYWAIT P1, [UR6+0x2a850], R0 ;  /* 0x02a85000ff0075a7 */ /* 0x000ee40008020146 */
[----:B---3--:R-:W-:Y:S05]  /*8920*/  @!P1 BRA `(.L_x_1026) ;  /* 0x000000b000409947 */ /* 0x008fea0003800000 */
.L_x_1025:
[----:B------:R-:W-:Y:S01]  /*8930*/  UIADD3 UR10, UR58, 0x400, URZ ;  /* 0x000004003a0a7890 */ /* 0x000fe2000fffe03f */
[----:B------:R-:W-:Y:S01]  /*8940*/  WARPGROUP.ARRIVE ;  /* 0x00000000000079c5 */ /* 0x000fe20000000000 */
[----:B------:R-:W-:Y:S01]  /*8950*/  UMOV UR11, 0x40000040 ;  /* 0x40000040000b7882 */ /* 0x000fe20000000000 */
[----:B------:R-:W-:Y:S01]  /*8960*/  UMOV UR15, 0x40000040 ;  /* 0x40000040000f7882 */ /* 0x000fe20000000000 */
[----:B------:R-:W-:-:S04]  /*8970*/  USHF.R.U32.HI UR10, URZ, 0x4, UR10 ;  /* 0x000000043f0a7899 */ /* 0x000fc8000801160a */
[----:B------:R-:W-:-:S04]  /*8980*/  ULOP3.LUT UR10, UR10, 0x3fff, URZ, 0xc0, !UPT ;  /* 0x00003fff0a0a7892 */ /* 0x000fc8000f8ec03f */
[----:B------:R-:W-:-:S04]  /*8990*/  ULOP3.LUT UR10, UR10, 0x3000000, URZ, 0xfc, !UPT ;  /* 0x030000000a0a7892 */ /* 0x000fc8000f8efc3f */
[----:B------:R-:W-:-:S04]  /*89a0*/  UIMAD UR10, UR7, 0x600, UR10 ;  /* 0x00000600070a78a4 */ /* 0x000fc8000f8e020a */
[----:B------:R-:W-:-:S05]  /*89b0*/  UIADD3 UR14, UR10, 0x80, URZ ;  /* 0x000000800a0e7890 */ /* 0x000fca000fffe03f */
[----:B------:R-:W-:Y:S01]  /*89c0*/  HGMMA.64x128x16.F32 R24, R156, gdesc[UR8].tnspB, R24, gsb0 ;  /* 0x41e000089c187df0 */ /* 0x000fe20008000818 */
[----:B------:R-:W-:Y:S02]  /*89d0*/  UMOV UR11, 0x40000040 ;  /* 0x40000040000b7882 */ /* 0x000fe40000000000 */
        /* <DEDUP_REMOVED lines=18> */
[----:B------:R-:W-:Y:S03]  /*8b00*/  HGMMA.64x128x16.F32 R24, R140, gdesc[UR12].tnspB, R24, gsb0 ;  /* 0x41e0000c8c187df0 */ /* 0x000fe60008000818 */
[----:B------:R-:W-:Y:S02]  /*8b10*/  WARPGROUP.DEPBAR.LE gsb0, 0x0 ;  /* 0x00008000000079c5 */ /* 0x000fe40000010000 */
[----:B------:R-:W-:-:S07]  /*8b20*/  WARPGROUP.ARRIVE ;  /* 0x00000000000079c5 */ /* 0x000fce0000000000 */
[----:B------:R-:W-:Y:S03]  /*8b30*/  HGMMA.64x128x16.F32 R24, R136, gdesc[UR8].tnspB, R24, gsb0 ;  /* 0x41e0000888187df0 */ /* 0x000fe60008000818 */
[----:B------:R-:W-:Y:S02]  /*8b40*/  WARPGROUP.DEPBAR.LE gsb0, 0x0 ;  /* 0x00008000000079c5 */ /* 0x000fe40000010000 */
[----:B------:R-:W-:Y:S05]  /*8b50*/  @!P0 BRA `(.L_x_1027) ;  /* 0x0000000000048947 */ /* 0x000fea0003800000 */
[----:B------:R-:W-:Y:S01]  /*8b60*/  BPT.TRAP 0x1 ;  /* 0x000000040000795c */ /* 0x000fe20000300000 */
.L_x_1027:
        /* <DEDUP_REMOVED lines=38> */
[----:B------:R-:W1:Y:S01]  /*8dd0*/  MUFU.TANH R140, R140 ;  /* 0x0000008c008c7308 */ /* 0x000e620000002400 */
        /* <DEDUP_REMOVED lines=19> */
[----:B--2---:R-:W-:Y:S01]  /*8f10*/  FMUL.FTZ R0, R134, UR5 ;  /* 0x0000000586007c20 */ /* 0x004fe20008410000 */
[----:B------:R-:W-:Y:S01]  /*8f20*/  FMUL.FTZ R134, R135, UR5 ;  /* 0x0000000587867c20 */ /* 0x000fe20008410000 */
[----:B------:R-:W1:Y:S01]  /*8f30*/  S2UR UR10, SR_CgaCtaId ;  /* 0x00000000000a79c3 */ /* 0x000e620000008800 */
[----:B------:R-:W-:Y:S01]  /*8f40*/  ULEA UR7, UR4, UR58, 0x3 ;  /* 0x0000003a04077291 */ /* 0x000fe2000f8e183f */
[----:B------:R-:W2:Y:S01]  /*8f50*/  MUFU.TANH R94, R94 ;  /* 0x0000005e005e7308 */ /* 0x000ea20000002400 */
[----:B---3--:R-:W-:-:S02]  /*8f60*/  FMNMX.FTZ R11, R142, R11, !PT ;  /* 0x0000000b8e0b7209 */ /* 0x008fc40007810000 */
[----:B------:R-:W-:-:S05]  /*8f70*/  UIADD3 UR7, UR7, 0x2a840, URZ ;  /* 0x0002a84007077890 */ /* 0x000fca000fffe03f */
[----:B------:R-:W3:Y:S01]  /*8f80*/  MUFU.TANH R144, R144 ;  /* 0x0000009000907308 */ /* 0x000ee20000002400 */
[----:B0-----:R-:W-:-:S07]  /*8f90*/  FMNMX.FTZ R89, R92, R89, !PT ;  /* 0x000000595c597209 */ /* 0x001fce0007810000 */
[----:B------:R-:W0:Y:S01]  /*8fa0*/  MUFU.TANH R146, R146 ;  /* 0x0000009200927308 */ /* 0x000e220000002400 */
[----:B--2---:R-:W-:Y:S01]  /*8fb0*/  FMNMX.FTZ R89, R94, R89, !PT ;  /* 0x000000595e597209 */ /* 0x004fe20007810000 */
[----:B-1----:R-:W-:-:S06]  /*8fc0*/  UPRMT UR7, UR10, 0x654, UR7 ;  /* 0x000006540a077896 */ /* 0x002fcc0008000007 */
[----:B------:R-:W1:Y:S01]  /*8fd0*/  MUFU.TANH R96, R96 ;  /* 0x0000006000607308 */ /* 0x000e620000002400 */
[----:B---3--:R-:W-:Y:S02]  /*8fe0*/  FMNMX.FTZ R11, R144, R11, !PT ;  /* 0x0000000b900b7209 */ /* 0x008fe40007810000 */
[----:B------:R-:W-:Y:S05]  /*8ff0*/  SYNCS.ARRIVE.TRANS64.RED.A1T0 RZ, [UR7], RZ ;  /* 0x000000ffffff79a7 */ /* 0x000fea0008100407 */
        /* <DEDUP_REMOVED lines=70> */
[----:B------:R0:W1:Y:S01]  /*9460*/  MUFU.TANH R132, R0 ;  /* 0x0000000000847308 */ /* 0x0000620000002400 */
[----:B--2---:R-:W-:-:S07]  /*9470*/  FMNMX.FTZ R11, R180, R11, !PT ;  /* 0x0000000bb40b7209 */ /* 0x004fce0007810000 */
[----:B------:R-:W2:Y:S01]  /*9480*/  MUFU.TANH R134, R134 ;  /* 0x0000008600867308 */ /* 0x000ea20000002400 */
[----:B0-----:R-:W-:-:S05]  /*9490*/  FMNMX.FTZ R0, R182, R11, !PT ;  /* 0x0000000bb6007209 */ /* 0x001fca0007810000 */
[----:B------:R-:W0:Y:S01]  /*94a0*/  SHFL.BFLY PT, R11, R0, 0x2, 0x1f ;  /* 0x0c401f00000b7f89 */ /* 0x000e2200000e0000 */
[----:B-1----:R-:W-:-:S04]  /*94b0*/  FMNMX.FTZ R89, R132, R89, !PT ;  /* 0x0000005984597209 */ /* 0x002fc80007810000 */
[----:B--2---:R-:W-:-:S05]  /*94c0*/  FMNMX.FTZ R89, R134, R89, !PT ;  /* 0x0000005986597209 */ /* 0x004fca0007810000 */
[----:B------:R-:W1:Y:S01]  /*94d0*/  SHFL.BFLY PT, R12, R89, 0x2, 0x1f ;  /* 0x0c401f00590c7f89 */ /* 0x000e6200000e0000 */
[----:B0-----:R-:W-:Y:S02]  /*94e0*/  FMNMX.FTZ R2, R0, R11, !PT ;  /* 0x0000000b00027209 */ /* 0x001fe40007810000 */
[----:B------:R-:W0:Y:S03]  /*94f0*/  LDC R11, c[0x0][0x988] ;  /* 0x00026200ff0b7b82 */ /* 0x000e260000000800 */
[----:B------:R-:W2:Y:S01]  /*9500*/  SHFL.BFLY PT, R91, R2, 0x1, 0x1f ;  /* 0x0c201f00025b7f89 */ /* 0x000ea200000e0000 */
[----:B-1----:R-:W-:-:S05]  /*9510*/  FMNMX.FTZ R93, R89, R12, !PT ;  /* 0x0000000c595d7209 */ /* 0x002fca0007810000 */
[----:B------:R-:W1:Y:S01]  /*9520*/  SHFL.BFLY PT, R88, R93, 0x1, 0x1f ;  /* 0x0c201f005d587f89 */ /* 0x000e6200000e0000 */
[----:B--2---:R-:W-:-:S05]  /*9530*/  FMNMX.FTZ R12, R2, R91, !PT ;  /* 0x0000005b020c7209 */ /* 0x004fca0007810000 */
[C---:B0-----:R-:W-:Y:S01]  /*9540*/  FMUL.FTZ R109, R12.reuse, R11 ;  /* 0x0000000b0c6d7220 */ /* 0x041fe20000410000 */
[----:B------:R-:W-:-:S03]  /*9550*/  FADD.FTZ R184, -R12, R15 ;  /* 0x0000000f0cb87221 */ /* 0x000fc60000010100 */
        /* <DEDUP_REMOVED lines=11> */
[-C--:B------:R-:W-:Y:S01]  /*9610*/  FFMA.FTZ R93, R154, R11.reuse, -R109 ;  /* 0x0000000b9a5d7223 */ /* 0x080fe2000001086d */
[----:B------:R-:W-:Y:S01]  /*9620*/  FADD.FTZ R186, -R88, R21 ;  /* 0x0000001558ba7221 */ /* 0x000fe20000010100 */
        /* <DEDUP_REMOVED lines=13> */
[-C--:B------:R-:W-:Y:S01]  /*9700*/  FMUL.FTZ R109, R88, R11.reuse ;  /* 0x0000000b586d7220 */ /* 0x080fe20000410000 */
[-C--:B------:R-:W-:Y:S01]  /*9710*/  FMUL.FTZ R184, R184, R11.reuse ;  /* 0x0000000bb8b87220 */ /* 0x080fe20000410000 */
[-C--:B------:R-:W-:Y:S01]  /*9720*/  FMUL.FTZ R186, R186, R11.reuse ;  /* 0x0000000bbaba7220 */ /* 0x080fe20000410000 */
        /* <DEDUP_REMOVED lines=23> */
[----:B------:R-:W-:Y:S01]  /*98a0*/  FFMA.FTZ R130, R130, R11, -R109 ;  /* 0x0000000b82827223 */ /* 0x000fe2000001086d */
[----:B------:R-:W1:Y:S01]  /*98b0*/  MUFU.EX2 R157, R14 ;  /* 0x0000000e009d7308 */ /* 0x000e620000000800 */
[----:B0-----:R-:W-:Y:S01]  /*98c0*/  FFMA.FTZ R7, R0, R7, R15 ;  /* 0x0000000700077223 */ /* 0x001fe2000001000f */
[-CC-:B------:R-:W-:Y:S01]  /*98d0*/  FFMA.FTZ R178, R178, R11.reuse, -R109.reuse ;  /* 0x0000000bb2b27223 */ /* 0x180fe2000001086d */
[-CC-:B------:R-:W-:Y:S01]  /*98e0*/  FFMA.FTZ R132, R132, R11.reuse, -R109.reuse ;  /* 0x0000000b84847223 */ /* 0x180fe2000001086d */
[----:B------:R-:W-:-:S04]  /*98f0*/  FFMA.FTZ R109, R134, R11, -R109 ;  /* 0x0000000b866d7223 */ /* 0x000fc8000001086d */
[----:B------:R-:W0:Y:S08]  /*9900*/  MUFU.EX2 R136, R136 ;  /* 0x0000008800887308 */ /* 0x000e300000000800 */
[----:B------:R-:W2:Y:S01]  /*9910*/  MUFU.EX2 R90, R90 ;  /* 0x0000005a005a7308 */ /* 0x000ea20000000800 */
[----:B-1----:R-:W-:-:S07]  /*9920*/  FFMA.FTZ R6, R2, R6, R157 ;  /* 0x0000000602067223 */ /* 0x002fce000001009d */
        /* <DEDUP_REMOVED lines=92> */
.L_x_1028:
        /* <DEDUP_REMOVED lines=35> */
.L_x_1018:
[----:B------:R-:W-:-:S13]  /*a120*/  ISETP.GE.AND P1, PT, R20, R17, PT ;  /* 0x000000111400720c */ /* 0x000fda0003f26270 */
[----:B------:R-:W-:Y:S05]  /*a130*/  @!P1 BRA `(.L_x_1030) ;  /* 0x0000003000ec9947 */ /* 0x000fea0003800000 */
[----:B------:R-:W-:Y:S01]  /*a140*/  IMAD.MOV.U32 R14, RZ, RZ, R88 ;  /* 0x000000ffff0e7224 */ /* 0x000fe200078e0058 */
[----:B------:R-:W-:Y:S01]  /*a150*/  UMOV UR7, UR4 ;  /* 0x0000000400077c82 */ /* 0x000fe20008000000 */
[----:B------:R-:W-:Y:S01]  /*a160*/  IMAD.MOV.U32 R13, RZ, RZ, R12 ;  /* 0x000000ffff0d7224 */ /* 0x000fe200078e000c */
[----:B------:R-:W-:Y:S01]  /*a170*/  ULDC UR61, c[0x0][0x9e4] ;  /* 0x00027900003d7ab9 */ /* 0x000fe20000000800 */
[----:B------:R-:W-:Y:S01]  /*a180*/  IMAD.MOV.U32 R15, RZ, RZ, R3 ;  /* 0x000000ffff0f7224 */ /* 0x000fe200078e0003 */
[----:B------:R-:W-:-:S06]  /*a190*/  ULDC UR5, c[0x0][0x9d8] ;  /* 0x0002760000057ab9 */ /* 0x000fcc0000000800 */
.L_x_1049:
[----:B------:R-:W-:-:S04]  /*a1a0*/  UIADD3 UR4, UR7, 0x1, URZ ;  /* 0x0000000107047890 */ /* 0x000fc8000fffe03f */
[----:B------:R-:W-:-:S04]  /*a1b0*/  UISETP.NE.AND UP0, UPT, UR4, 0x2, UPT ;  /* 0x000000020400788c */ /* 0x000fc8000bf05270 */
[----:B------:R-:W-:Y:S02]  /*a1c0*/  USEL UR6, URZ, 0x1, UP0 ;  /* 0x000000013f067887 */ /* 0x000fe40008000000 */
[----:B------:R-:W-:-:S04]  /*a1d0*/  USEL UR4, UR4, URZ, UP0 ;  /* 0x0000003f04047287 */ /* 0x000fc80008000000 */
[----:B------:R-:W-:Y:S01]  /*a1e0*/  LOP3.LUT R3, R15, UR6, RZ, 0x3c, !PT ;  /* 0x000000060f037c12 */ /* 0x000fe2000f8e3cff */
[----:B------:R-:W-:Y:S07]  /*a1f0*/  @!P0 BRA `(.L_x_1031) ;  /* 0x0000000000048947 */ /* 0x000fee0003800000 */
[----:B------:R-:W-:Y:S01]  /*a200*/  BPT.TRAP 0x1 ;  /* 0x000000040000795c */ /* 0x000fe20000300000 */
.L_x_1031:
[----:B------:R-:W-:Y:S01]  /*a210*/  ULEA UR59, UR4, UR58, 0x3 ;  /* 0x0000003a043b7291 */ /* 0x000fe2000f8e183f */
[----:B------:R-:W-:-:S08]  /*a220*/  SHF.L.U32 R11, R3, 0x1f, RZ ;  /* 0x0000001f030b7819 */ /* 0x000fd000000006ff */
[----:B------:R0:W1:Y:S01]  /*a230*/  SYNCS.PHASECHK.TRANS64.TRYWAIT P1, [UR59+0x2a830], R11 ;  /* 0x02a8300bff0075a7 */ /* 0x000062000802017b */
[----:B------:R-:W-:Y:S05]  /*a240*/  @!P0 BRA `(.L_x_1032) ;  /* 0x0000000000048947 */ /* 0x000fea0003800000 */
[----:B------:R-:W-:Y:S01]  /*a250*/  BPT.TRAP 0x1 ;  /* 0x000000040000795c */ /* 0x000fe20000300000 */
.L_x_1032:
[----:B-1----:R-:W-:Y:S05]  /*a260*/  @P1 BRA `(.L_x_1033) ;  /* 0x0000000000081947 */ /* 0x002fea0003800000 */
[----:B------:R-:W1:Y:S02]  /*a270*/  SYNCS.PHASECHK.TRANS64.TRYWAIT P1, [UR59+0x2a830], R11 ;  /* 0x02a8300bff0075a7 */ /* 0x000e64000802017b */
[----:B-1----:R-:W-:Y:S05]  /*a280*/  @!P1 BRA `(.L_x_1034) ;  /* 0x0000009800009947 */ /* 0x002fea0003800000 */
.L_x_1033:
        /* <DEDUP_REMOVED lines=129> */
.L_x_1035:
[----:B------:R-:W-:Y:S01]  /*aaa0*/  ULEA UR10, UR7, UR58, 0x3 ;  /* 0x0000003a070a7291 */ /* 0x000fe2000f8e183f */
[----:B------:R-:W-:-:S08]  /*aab0*/  SHF.L.U32 R0, R15, 0x1f, RZ ;  /* 0x0000001f0f007819 */ /* 0x000fd000000006ff */
[----:B------:R2:W3:Y:S01]  /*aac0*/  SYNCS.PHASECHK.TRANS64.TRYWAIT P1, [UR10+0x2a850], R0 ;  /* 0x02a85000ff0075a7 */ /* 0x0004e2000802014a */
[----:B------:R-:W-:Y:S05]  /*aad0*/  @!P0 BRA `(.L_x_1036) ;  /* 0x0000000000048947 */ /* 0x000fea0003800000 */
[----:B------:R-:W-:Y:S01]  /*aae0*/  BPT.TRAP 0x1 ;  /* 0x000000040000795c */ /* 0x000fe20000300000 */
.L_x_1036:
[----:B---3--:R-:W-:Y:S05]  /*aaf0*/  @P1 BRA `(.L_x_1037) ;  /* 0x0000000000081947 */ /* 0x008fea0003800000 */
[----:B------:R-:W3:Y:S02]  /*ab00*/  SYNCS.PHASECHK.TRANS64.TRYWAIT P1, [UR10+0x2a850], R0 ;  /* 0x02a85000ff0075a7 */ /* 0x000ee4000802014a */
[----:B---3--:R-:W-:Y:S05]  /*ab10*/  @!P1 BRA `(.L_x_1038) ;  /* 0x0000008c00f49947 */ /* 0x008fea0003800000 */
.L_x_1037:
[----:B------:R-:W-:Y:S01]  /*ab20*/  UIADD3 UR6, UR58, 0x400, URZ ;  /* 0x000004003a067890 */ /* 0x000fe2000fffe03f */
[----:B------:R-:W-:-:S03]  /*ab30*/  WARPGROUP.ARRIVE ;  /* 0x00000000000079c5 */ /* 0x000fc60000000000 */
[----:B------:R-:W-:-:S04]  /*ab40*/  USHF.R.U32.HI UR6, URZ, 0x4, UR6 ;  /* 0x000000043f067899 */ /* 0x000fc80008011606 */
[----:B------:R-:W-:-:S04]  /*ab50*/  ULOP3.LUT UR6, UR6, 0x3fff, URZ, 0xc0, !UPT ;  /* 0x00003fff06067892 */ /* 0x000fc8000f8ec03f */
[----:B------:R-:W-:-:S04]  /*ab60*/  ULOP3.LUT UR6, UR6, 0x3000000, URZ, 0xfc, !UPT ;  /* 0x0300000006067892 */ /* 0x000fc8000f8efc3f */
[----:B------:R-:W-:-:S03]  /*ab70*/  UIMAD UR11, UR7, 0x600, UR6 ;  /* 0x00000600070b78a4 */ /* 0x000fc6000f8e0206 */
[----:B------:R-:W-:-:S04]  /*ab80*/  UMOV UR7, 0x40000040 ;  /* 0x4000004000077882 */ /* 0x000fc80000000000 */
        /* <DEDUP_REMOVED lines=30> */
.L_x_1039:
[----:B------:R-:W-:Y:S01]  /*ad70*/  ISETP.NE.AND P2, PT, R23, 0x1, PT ;  /* 0x000000011700780c */ /* 0x000fe20003f45270 */
[----:B------:R-:W-:Y:S01]  /*ad80*/  FMUL.FTZ R164, R93, UR5 ;  /* 0x000000055da47c20 */ /* 0x000fe20008410000 */
[----:B------:R-:W-:Y:S01]  /*ad90*/  FMUL.FTZ R139, R92, UR5 ;  /* 0x000000055c8b7c20 */ /* 0x000fe20008410000 */
[----:B------:R-:W3:Y:S01]  /*ada0*/  S2UR UR7, SR_CgaCtaId ;  /* 0x00000000000779c3 */ /* 0x000ee20000008800 */
[----:B------:R-:W-:Y:S01]  /*adb0*/  FMUL.FTZ R158, R105, UR5 ;  /* 0x00000005699e7c20 */ /* 0x000fe20008410000 */
[----:B------:R-:W-:Y:S02]  /*adc0*/  IMAD.MOV.U32 R105, RZ, RZ, R8 ;  /* 0x000000ffff697224 */ /* 0x000fe400078e0008 */
[----:B0-2---:R-:W-:Y:S01]  /*add0*/  FMUL.FTZ R0, R90, UR5 ;  /* 0x000000055a007c20 */ /* 0x005fe20008410000 */
[----:B------:R-:W-:Y:S01]  /*ade0*/  FMUL.FTZ R138, R114, UR5 ;  /* 0x00000005728a7c20 */ /* 0x000fe20008410000 */
[----:B------:R-:W-:Y:S01]  /*adf0*/  FMUL.FTZ R90, R103, UR5 ;  /* 0x00000005675a7c20 */ /* 0x000fe20008410000 */
[----:B------:R-:W-:Y:S01]  /*ae00*/  FMUL.FTZ R103, R111, UR5 ;  /* 0x000000056f677c20 */ /* 0x000fe20008410000 */
[----:B------:R-:W-:-:S02]  /*ae10*/  IMAD R111, R20, -0x60, RZ ;  /* 0xffffffa0146f7824 */ /* 0x000fc400078e02ff */
[----:B-1----:R-:W-:Y:S01]  /*ae20*/  FMUL.FTZ R11, R88, UR5 ;  /* 0x00000005580b7c20 */ /* 0x002fe20008410000 */
[----:B------:R-:W-:Y:S01]  /*ae30*/  FMUL.FTZ R137, R89, UR5 ;  /* 0x0000000559897c20 */ /* 0x000fe20008410000 */
[----:B------:R-:W0:Y:S01]  /*ae40*/  @P2 LDC R93, c[0x0][0x44c] ;  /* 0x00011300ff5d2b82 */ /* 0x000e220000000800 */
[----:B------:R-:W-:Y:S01]  /*ae50*/  FMUL.FTZ R2, R91, UR5 ;  /* 0x000000055b027c20 */ /* 0x000fe20008410000 */
[----:B------:R-:W-:Y:S01]  /*ae60*/  FMUL.FTZ R12, R94, UR5 ;  /* 0x000000055e0c7c20 */ /* 0x000fe20008410000 */
[----:B------:R-:W-:Y:S01]  /*ae70*/  FMUL.FTZ R88, R99, UR5 ;  /* 0x0000000563587c20 */ /* 0x000fe20008410000 */
[----:B------:R-:W-:Y:S01]  /*ae80*/  FMUL.FTZ R168, R101, UR5 ;  /* 0x0000000565a87c20 */ /* 0x000fe20008410000 */
[----:B------:R-:W-:Y:S01]  /*ae90*/  R2UR UR6, R10 ;  /* 0x000000000a0672ca */ /* 0x000fe200000e0000 */
[----:B------:R-:W-:Y:S01]  /*aea0*/  FMUL.FTZ R15, R95, UR5 ;  /* 0x000000055f0f7c20 */ /* 0x000fe20008410000 */
[----:B------:R-:W-:Y:S01]  /*aeb0*/  FMUL.FTZ R172, R96, UR5 ;  /* 0x0000000560ac7c20 */ /* 0x000fe20008410000 */
[----:B------:R-:W1:Y:S01]  /*aec0*/  @P2 LDC R92, c[0x0][0x450] ;  /* 0x00011400ff5c2b82 */ /* 0x000e620000000800 */
        /* <DEDUP_REMOVED lines=15> */
[----:B0-----:R-:W-:-:S04]  /*afc0*/  @P2 IMAD.HI.U32 R93, R8, R93, RZ ;  /* 0x0000005d085d2227 */ /* 0x001fc800078e00ff */
[----:B------:R-:W-:Y:S01]  /*afd0*/  FMUL.FTZ R146, R122, UR5 ;  /* 0x000000057a927c20 */ /* 0x000fe20008410000 */
[----:B------:R-:W-:Y:S01]  /*afe0*/  FMUL.FTZ R148, R123, UR5 ;  /* 0x000000057b947c20 */ /* 0x000fe20008410000 */
[----:B------:R-:W-:Y:S01]  /*aff0*/  FMUL.FTZ R152, R126, UR5 ;  /* 0x000000057e987c20 */ /* 0x000fe20008410000 */
[----:B------:R-:W-:Y:S01]  /*b000*/  FMUL.FTZ R154, R127, UR5 ;  /* 0x000000057f9a7c20 */ /* 0x000fe20008410000 */
[----:B------:R-:W-:Y:S01]  /*b010*/  FMUL.FTZ R129, R129, UR5 ;  /* 0x0000000581817c20 */ /* 0x000fe20008410000 */
[----:B------:R-:W-:Y:S01]  /*b020*/  FMUL.FTZ R156, R130, UR5 ;  /* 0x00000005829c7c20 */ /* 0x000fe20008410000 */
[----:B------:R-:W-:Y:S01]  /*b030*/  FMUL.FTZ R91, R131, UR5 ;  /* 0x00000005835b7c20 */ /* 0x000fe20008410000 */
[----:B-1----:R-:W-:Y:S01]  /*b040*/  @P2 SHF.R.U32.HI R105, RZ, R92, R93 ;  /* 0x0000005cff692219 */ /* 0x002fe2000001165d */
[----:B------:R-:W-:Y:S01]  /*b050*/  FMUL.FTZ R132, R132, UR5 ;  /* 0x0000000584847c20 */ /* 0x000fe20008410000 */
[----:B------:R-:W-:Y:S01]  /*b060*/  FMUL.FTZ R133, R133, UR5 ;  /* 0x0000000585857c20 */ /* 0x000fe20008410000 */
[----:B------:R-:W-:Y:S01]  /*b070*/  FMUL.FTZ R92, R134, UR5 ;  /* 0x00000005865c7c20 */ /* 0x000fe20008410000 */
[----:B------:R-:W-:Y:S01]  /*b080*/  VIADD R94, R111, 0x1 ;  /* 0x000000016f5e7836 */ /* 0x000fe20000000000 */
[----:B------:R-:W0:Y:S01]  /*b090*/  SHFL.IDX PT, R114, R105, RZ, 0x1c1f ;  /* 0x001c1fff69727589 */ /* 0x000e2200000e0000 */
[----:B------:R-:W-:Y:S01]  /*b0a0*/  FMUL.FTZ R93, R135, UR5 ;  /* 0x00000005875d7c20 */ /* 0x000fe20008410000 */
[----:B------:R-:W-:Y:S01]  /*b0b0*/  FMUL.FTZ R116, R116, UR5 ;  /* 0x0000000574747c20 */ /* 0x000fe20008410000 */
[----:B------:R-:W-:Y:S01]  /*b0c0*/  FMUL.FTZ R120, R120, UR5 ;  /* 0x0000000578787c20 */ /* 0x000fe20008410000 */
[----:B------:R-:W-:Y:S01]  /*b0d0*/  FMUL.FTZ R121, R121, UR5 ;  /* 0x0000000579797c20 */ /* 0x000fe20008410000 */
[----:B------:R-:W-:Y:S01]  /*b0e0*/  FMUL.FTZ R124, R124, UR5 ;  /* 0x000000057c7c7c20 */ /* 0x000fe20008410000 */
[----:B------:R-:W-:Y:S01]  /*b0f0*/  FMUL.FTZ R125, R125, UR5 ;  /* 0x000000057d7d7c20 */ /* 0x000fe20008410000 */
[----:B------:R-:W-:Y:S01]  /*b100*/  FMUL.FTZ R128, R128, UR5 ;  /* 0x0000000580807c20 */ /* 0x000fe20008410000 */
[----:B------:R-:W-:Y:S01]  /*b110*/  UIADD3 UR59, UR59, 0x2a840, URZ ;  /* 0x0002a8403b3b7890 */ /* 0x000fe2000fffe03f */
[----:B------:R-:W-:Y:S01]  /*b120*/  LOP3.LUT P1, RZ, R18, 0x80000, RZ, 0xc0, !PT ;  /* 0x0008000012ff7812 */ /* 0x000fe2000782c0ff */
[----:B------:R-:W-:Y:S01]  /*b130*/  IMAD R95, R9, -0x2, R94 ;  /* 0xfffffffe095f7824 */ /* 0x000fe200078e025e */
[----:B------:R-:W1:Y:S01]  /*b140*/  MUFU.TANH R11, R11 ;  /* 0x0000000b000b7308 */ /* 0x000e620000002400 */
[----:B---3--:R-:W-:Y:S01]  /*b150*/  UPRMT UR59, UR7, 0x654, UR59 ;  /* 0x00000654073b7896 */ /* 0x008fe2000800003b */
[----:B------:R-:W-:Y:S01]  /*b160*/  FMUL.FTZ R117, R117, UR5 ;  /* 0x0000000575757c20 */ /* 0x000fe20008410000 */
[----:B------:R-:W-:Y:S01]  /*b170*/  ULDC UR11, c[0x0][0x288] ;  /* 0x0000a200000b7ab9 */ /* 0x000fe20000000800 */
[----:B------:R-:W-:Y:S01]  /*b180*/  ULDC UR7, c[0x0][0x9e0] ;  /* 0x0002780000077ab9 */ /* 0x000fe20000000800 */
[C---:B------:R-:W-:Y:S01]  /*b190*/  IADD3 R94, R95.reuse, -UR11, R22 ;  /* 0x8000000b5f5e7c10 */ /* 0x040fe2000fffe016 */
[----:B------:R-:W-:-:S02]  /*b1a0*/  VIADD R122, R95, 0xffffffff ;  /* 0xffffffff5f7a7836 */ /* 0x000fc40000000000 */
[----:B------:R-:W2:Y:S02]  /*b1b0*/  MUFU.TANH R137, R137 ;  /* 0x0000008900897308 */ /* 0x000ea40000002400 */
[C---:B------:R-:W-:Y:S01]  /*b1c0*/  VIADD R115, R94.reuse, UR7 ;  /* 0x000000075e737c36 */ /* 0x040fe20008000000 */
[----:B------:R-:W-:Y:S03]  /*b1d0*/  SYNCS.ARRIVE.TRANS64.RED.A1T0 RZ, [UR59], RZ ;  /* 0x000000ffffff79a7 */ /* 0x000fe6000810043b */
[----:B0-----:R-:W-:Y:S02]  /*b1e0*/  IMAD.IADD R95, R115, 0x1, R114 ;  /* 0x00000001735f7824 */ /* 0x001fe400078e0272 */
[----:B------:R-:W0:Y:S08]  /*b1f0*/  MUFU.TANH R0, R0 ;  /* 0x0000000000007308 */ /* 0x000e300000002400 */
[----:B------:R-:W3:Y:S08]  /*b200*/  MUFU.TANH R2, R2 ;  /* 0x0000000200027308 */ /* 0x000ef00000002400 */
[----:B------:R-:W4:Y:S08]  /*b210*/  MUFU.TANH R139, R139 ;  /* 0x0000008b008b7308 */ /* 0x000f300000002400 */
        /* <DEDUP_REMOVED lines=42> */
[----:B------:R5:W0:Y:S02]  /*b4c0*/  MUFU.TANH R110, R117 ;  /* 0x00000075006e7308 */ /* 0x000a240000002400 */
[----:B-----5:R-:W-:-:S05]  /*b4d0*/  IADD3 R117, R94, UR6, RZ ;  /* 0x000000065e757c10 */ /* 0x020fca000fffe0ff */
[----:B------:R-:W-:Y:S01]  /*b4e0*/  IMAD.IADD R97, R117, 0x1, R114 ;  /* 0x0000000175617824 */ /* 0x000fe200078e0272 */
[----:B-1234-:R-:W-:Y:S06]  /*b4f0*/  @!P1 BRA `(.L_x_1040) ;  /* 0x0000000000609947 */ /* 0x01efec0003800000 */
[----:B------:R-:W-:Y:S01]  /*b500*/  ULDC UR7, c[0x0][0x2f0] ;  /* 0x0000bc0000077ab9 */ /* 0x000fe20000000800 */
[----:B------:R-:W-:Y:S01]  /*b510*/  ULDC UR6, c[0x0][0x288] ;  /* 0x0000a20000067ab9 */ /* 0x000fe20000000800 */
        /* <DEDUP_REMOVED lines=8> */
[----:B------:R-:W1:Y:S02]  /*b5a0*/  @P1 LDC.64 R118, c[0x0][0x9e8] ;  /* 0x00027a00ff761b82 */ /* 0x000e640000000a00 */
[----:B-1----:R-:W-:-:S05]  /*b5b0*/  @P1 IMAD.HI.U32 R94, R107, R118, RZ ;  /* 0x000000766b5e1227 */ /* 0x002fca00078e00ff */
[----:B------:R-:W-:-:S04]  /*b5c0*/  @P1 SHF.R.U32.HI R107, RZ, R119, R94 ;  /* 0x00000077ff6b1219 */ /* 0x000fc8000001165e */
[----:B------:R-:W-:Y:S01]  /*b5d0*/  LOP3.LUT R107, RZ, R107, RZ, 0x33, !PT ;  /* 0x0000006bff6b7212 */ /* 0x000fe200078e33ff */
[----:B------:R-:W-:Y:S06]  /*b5e0*/  BRA `(.L_x_1043) ;  /* 0x0000000000147947 */ /* 0x000fec0003800000 */
.L_x_1042:
[----:B------:R-:W-:-:S05]  /*b5f0*/  IMAD.U32 R114, RZ, RZ, UR61 ;  /* 0x0000003dff727e24 */ /* 0x000fca000f8e00ff */
[----:B------:R-:W-:-:S13]  /*b600*/  ISETP.NE.AND P1, PT, R114, 0x1, PT ;  /* 0x000000017200780c */ /* 0x000fda0003f25270 */
[----:B------:R-:W1:Y:S02]  /*b610*/  @P1 LDC.64 R118, c[0x0][0x9e8] ;  /* 0x00027a00ff761b82 */ /* 0x000e640000000a00 */
[----:B-1----:R-:W-:-:S05]  /*b620*/  @P1 IMAD.HI.U32 R94, R107, R118, RZ ;  /* 0x000000766b5e1227 */ /* 0x002fca00078e00ff */
[----:B------:R-:W-:-:S07]  /*b630*/  @P1 SHF.R.U32.HI R107, RZ, R119, R94 ;  /* 0x00000077ff6b1219 */ /* 0x000fce000001165e */
.L_x_1043:
[----:B------:R-:W-:Y:S05]  /*b640*/  BSYNC B0 ;  /* 0x0000000000007941 */ /* 0x000fea0003800000 */
.L_x_1041:
[----:B------:R-:W-:-:S05]  /*b650*/  IMAD R94, R107, R114, R122 ;  /* 0x000000726b5e7224 */ /* 0x000fca00078e027a */
[----:B------:R-:W-:Y:S02]  /*b660*/  VIADDMNMX R95, R94, R114, R95, PT ;  /* 0x000000725e5f7246 */ /* 0x000fe4000380015f */
[----:B------:R-:W-:-:S07]  /*b670*/  VIMNMX R97, R97, R94, !PT ;  /* 0x0000005e61617248 */ /* 0x000fce0007fe0100 */
.L_x_1040:
        /* <DEDUP_REMOVED lines=13> */
[----:B0-----:R-:W-:Y:S02]  /*b750*/  FSEL R164, R164, -INF , !P3 ;  /* 0xff800000a4a47808 */ /* 0x001fe40005800000 */
        /* <DEDUP_REMOVED lines=100> */
[----:B-1----:R-:W-:-:S03]  /*bda0*/  IMAD.IADD R97, R117, 0x1, R118 ;  /* 0x0000000175617824 */ /* 0x002fc600078e0276 */
[----:B------:R-:W-:Y:S01]  /*bdb0*/  ISETP.LT.OR P6, PT, R95, 0x5a, P6 ;  /* 0x0000005a5f00780c */ /* 0x000fe200037c1670 */
[----:B------:R-:W-:-:S03]  /*bdc0*/  IMAD.IADD R95, R115, 0x1, R118 ;  /* 0x00000001735f7824 */ /* 0x000fc600078e0276 */
[----:B------:R-:W-:Y:S02]  /*bdd0*/  FSEL R98, R133, -INF , !P6 ;  /* 0xff80000085627808 */ /* 0x000fe40007000000 */
[----:B------:R-:W-:-:S13]  /*bde0*/  LOP3.LUT P6, RZ, R18, 0x80000, RZ, 0xc0, !PT ;  /* 0x0008000012ff7812 */ /* 0x000fda00078cc0ff */
[----:B------:R-:W-:Y:S05]  /*bdf0*/  @!P6 BRA `(.L_x_1044) ;  /* 0x000000000060e947 */ /* 0x000fea0003800000 */
        /* <DEDUP_REMOVED lines=15> */
.L_x_1046:
[----:B------:R-:W-:-:S05]  /*bef0*/  IMAD.U32 R105, RZ, RZ, UR61 ;  /* 0x0000003dff697e24 */ /* 0x000fca000f8e00ff */
[----:B------:R-:W-:-:S13]  /*bf00*/  ISETP.NE.AND P6, PT, R105, 0x1, PT ;  /* 0x000000016900780c */ /* 0x000fda0003fc5270 */
[----:B------:R-:W0:Y:S02]  /*bf10*/  @P6 LDC.64 R118, c[0x0][0x9e8] ;  /* 0x00027a00ff766b82 */ /* 0x000e240000000a00 */
[----:B0-----:R-:W-:-:S05]  /*bf20*/  @P6 IMAD.HI.U32 R118, R11, R118, RZ ;  /* 0x000000760b766227 */ /* 0x001fca00078e00ff */
[----:B------:R-:W-:-:S07]  /*bf30*/  @P6 SHF.R.U32.HI R11, RZ, R119, R118 ;  /* 0x00000077ff0b6219 */ /* 0x000fce0000011676 */
.L_x_1047:
[----:B------:R-:W-:Y:S05]  /*bf40*/  BSYNC B0 ;  /* 0x0000000000007941 */ /* 0x000fea0003800000 */
.L_x_1045:
[----:B------:R-:W-:-:S05]  /*bf50*/  IMAD R118, R11, R105, R122 ;  /* 0x000000690b767224 */ /* 0x000fca00078e027a */
[----:B------:R-:W-:Y:S02]  /*bf60*/  VIADDMNMX R95, R118, R105, R95, PT ;  /* 0x00000069765f7246 */ /* 0x000fe4000380015f */
[----:B------:R-:W-:-:S07]  /*bf70*/  VIMNMX R97, R97, R118, !PT ;  /* 0x0000007661617248 */ /* 0x000fce0007fe0100 */
.L_x_1044:
        /* <DEDUP_REMOVED lines=34> */
[----:B------:R-:W-:Y:S02]  /*c1a0*/  ISETP.NE.AND P2, PT, R130, RZ, PT ;  /* 0x000000ff8200720c */ /* 0x000fe40003f45270 */
        /* <DEDUP_REMOVED lines=35> */
[----:B------:R-:W-:Y:S01]  /*c3e0*/  FSEL R138, R138, -INF , !P1 ;  /* 0xff8000008a8a7808 */ /* 0x000fe20004800000 */
[----:B------:R-:W0:Y:S01]  /*c3f0*/  LDC R11, c[0x0][0x988] ;  /* 0x00026200ff0b7b82 */ /* 0x000e220000000800 */
[----:B------:R-:W-:Y:S01]  /*c400*/  ISETP.NE.AND P1, PT, R137, RZ, PT ;  /* 0x000000ff8900720c */ /* 0x000fe20003f25270 */
[----:B------:R-:W1:Y:S01]  /*c410*/  SHFL.BFLY PT, R12, R15, 0x2, 0x1f ;  /* 0x0c401f000f0c7f89 */ /* 0x000e6200000e0000 */
[----:B------:R-:W-:-:S02]  /*c420*/  ISETP.NE.AND P6, PT, R145, RZ, PT ;  /* 0x000000ff9100720c */ /* 0x000fc40003fc5270 */
[C---:B------:R-:W-:Y:S02]  /*c430*/  ISETP.GT.AND P1, PT, R97.reuse, 0x31, !P1 ;  /* 0x000000316100780c */ /* 0x040fe40004f24270 */
[----:B------:R-:W-:Y:S02]  /*c440*/  ISETP.GT.AND P3, PT, R97, 0x50, !P3 ;  /* 0x000000506100780c */ /* 0x000fe40005f64270 */
[C---:B------:R-:W-:Y:S02]  /*c450*/  ISETP.LT.OR P1, PT, R95.reuse, 0x32, P1 ;  /* 0x000000325f00780c */ /* 0x040fe40000f21670 */
[----:B------:R-:W-:Y:S02]  /*c460*/  ISETP.LT.OR P3, PT, R95, 0x51, P3 ;  /* 0x000000515f00780c */ /* 0x000fe40001f61670 */
[----:B------:R-:W-:Y:S02]  /*c470*/  FSEL R140, R140, -INF , !P1 ;  /* 0xff8000008c8c7808 */ /* 0x000fe40004800000 */
[----:B------:R-:W-:-:S02]  /*c480*/  ISETP.NE.AND P1, PT, R113, RZ, PT ;  /* 0x000000ff7100720c */ /* 0x000fc40003f25270 */
[C---:B------:R-:W-:Y:S02]  /*c490*/  ISETP.GT.AND P4, PT, R97.reuse, 0x51, !P4 ;  /* 0x000000516100780c */ /* 0x040fe40006784270 */
[----:B------:R-:W-:Y:S02]  /*c4a0*/  ISETP.GT.AND P1, PT, R97, 0x38, !P1 ;  /* 0x000000386100780c */ /* 0x000fe40004f24270 */
[----:B------:R-:W-:Y:S02]  /*c4b0*/  FSEL R156, R156, -INF , !P3 ;  /* 0xff8000009c9c7808 */ /* 0x000fe40005800000 */
[----:B------:R-:W-:Y:S02]  /*c4c0*/  ISETP.LT.OR P1, PT, R95, 0x39, P1 ;  /* 0x000000395f00780c */ /* 0x000fe40000f21670 */
[----:B------:R-:W-:Y:S02]  /*c4d0*/  ISETP.GT.AND P5, PT, R97, 0x58, !P5 ;  /* 0x000000586100780c */ /* 0x000fe40006fa4270 */
[----:B------:R-:W-:-:S02]  /*c4e0*/  FSEL R142, R142, -INF , !P1 ;  /* 0xff8000008e8e7808 */ /* 0x000fc40004800000 */
[----:B------:R-:W-:Y:S02]  /*c4f0*/  ISETP.NE.AND P1, PT, R139, RZ, PT ;  /* 0x000000ff8b00720c */ /* 0x000fe40003f25270 */
[----:B-1----:R-:W-:Y:S02]  /*c500*/  FMNMX.FTZ R21, R15, R12, !PT ;  /* 0x0000000c0f157209 */ /* 0x002fe40007810000 */
[----:B------:R-:W-:Y:S02]  /*c510*/  ISETP.GT.AND P1, PT, R97, 0x39, !P1 ;  /* 0x000000396100780c */ /* 0x000fe40004f24270 */
[C---:B------:R-:W-:Y:S01]  /*c520*/  ISETP.LT.OR P4, PT, R95.reuse, 0x52, P4 ;  /* 0x000000525f00780c */ /* 0x040fe20002781670 */
[----:B------:R-:W1:Y:S01]  /*c530*/  SHFL.BFLY PT, R12, R21, 0x1, 0x1f ;  /* 0x0c201f00150c7f89 */ /* 0x000e6200000e0000 */
[C---:B------:R-:W-:Y:S02]  /*c540*/  ISETP.LT.OR P1, PT, R95.reuse, 0x3a, P1 ;  /* 0x0000003a5f00780c */ /* 0x040fe40000f21670 */
[----:B------:R-:W-:-:S02]  /*c550*/  ISETP.LT.OR P5, PT, R95, 0x59, P5 ;  /* 0x000000595f00780c */ /* 0x000fc40002fa1670 */
[----:B------:R-:W-:Y:S02]  /*c560*/  FSEL R144, R144, -INF , !P1 ;  /* 0xff80000090907808 */ /* 0x000fe40004800000 */
[----:B------:R-:W-:-:S04]  /*c570*/  ISETP.NE.AND P1, PT, R141, RZ, PT ;  /* 0x000000ff8d00720c */ /* 0x000fc80003f25270 */
[----:B------:R-:W-:-:S04]  /*c580*/  ISETP.GT.AND P1, PT, R97, 0x40, !P1 ;  /* 0x000000406100780c */ /* 0x000fc80004f24270 */
[----:B------:R-:W-:-:S04]  /*c590*/  ISETP.LT.OR P1, PT, R95, 0x41, P1 ;  /* 0x000000415f00780c */ /* 0x000fc80000f21670 */
[----:B------:R-:W-:Y:S02]  /*c5a0*/  FSEL R146, R146, -INF , !P1 ;  /* 0xff80000092927808 */ /* 0x000fe40004800000 */
[----:B------:R-:W-:Y:S02]  /*c5b0*/  ISETP.NE.AND P1, PT, R143, RZ, PT ;  /* 0x000000ff8f00720c */ /* 0x000fe40003f25270 */
[----:B-1----:R-:W-:Y:S02]  /*c5c0*/  FMNMX.FTZ R12, R21, R12, !PT ;  /* 0x0000000c150c7209 */ /* 0x002fe40007810000 */
        /* <DEDUP_REMOVED lines=40> */
[-C--:B------:R-:W-:Y:S01]  /*c850*/  FMUL.FTZ R96, R96, R11.reuse ;  /* 0x0000000b60607220 */ /* 0x080fe20000410000 */
[----:B------:R-:W-:Y:S01]  /*c860*/  MUFU.EX2 R162, R162 ;  /* 0x000000a200a27308 */ /* 0x000fe20000000800 */
[--C-:B------:R-:W-:Y:S01]  /*c870*/  FFMA.FTZ R166, R166, R11, -R111.reuse ;  /* 0x0000000ba6a67223 */ /* 0x100fe2000001086f */
[----:B------:R-:W-:Y:S01]  /*c880*/  FMNMX.FTZ R89, R90, R89, !PT ;  /* 0x000000595a597209 */ /* 0x000fe20007810000 */
[-CC-:B------:R-:W-:Y:S01]  /*c890*/  FFMA.FTZ R168, R168, R11.reuse, -R111.reuse ;  /* 0x0000000ba8a87223 */ /* 0x180fe2000001086f */
[-CC-:B------:R-:W-:Y:S01]  /*c8a0*/  FFMA.FTZ R150, R150, R11.reuse, -R111.reuse ;  /* 0x0000000b96967223 */ /* 0x180fe2000001086f */
[--C-:B------:R-:W-:Y:S01]  /*c8b0*/  FFMA.FTZ R91, R120, R11, -R111.reuse ;  /* 0x0000000b785b7223 */ /* 0x100fe2000001086f */
[----:B------:R-:W-:Y:S01]  /*c8c0*/  FMNMX.FTZ R89, R130, R89, !PT ;  /* 0x0000005982597209 */ /* 0x000fe20007810000 */
[-CC-:B------:R-:W-:Y:S01]  /*c8d0*/  FFMA.FTZ R95, R112, R11.reuse, -R111.reuse ;  /* 0x0000000b705f7223 */ /* 0x180fe2000001086f */
        /* <DEDUP_REMOVED lines=8> */
[----:B------:R0:W-:Y:S01]  /*c960*/  MUFU.EX2 R89, R172 ;  /* 0x000000ac00597308 */ /* 0x0001e20000000800 */
[----:B------:R-:W-:Y:S01]  /*c970*/  FFMA.FTZ R94, R94, R11, -R111 ;  /* 0x0000000b5e5e7223 */ /* 0x000fe2000001086f */
[----:B------:R-:W-:-:S04]  /*c980*/  FMNMX.FTZ R99, R134, R99, !PT ;  /* 0x0000006386637209 */ /* 0x000fc80007810000 */
[----:B------:R-:W-:Y:S02]  /*c990*/  FMNMX.FTZ R99, R138, R99, !PT ;  /* 0x000000638a637209 */ /* 0x000fe40007810000 */
[----:B------:R-:W-:Y:S01]  /*c9a0*/  MUFU.EX2 R164, R164 ;  /* 0x000000a400a47308 */ /* 0x000fe20000000800 */
[----:B0-----:R-:W-:Y:S01]  /*c9b0*/  FSEL R172, R93, -INF , !P2 ;  /* 0xff8000005dac7808 */ /* 0x001fe20005000000 */
[----:B------:R-:W-:Y:S01]  /*c9c0*/  FFMA.FTZ R93, R114, R11, -R111 ;  /* 0x0000000b725d7223 */ /* 0x000fe2000001086f */
[----:B------:R-:W-:-:S04]  /*c9d0*/  FMNMX.FTZ R101, R140, R99, !PT ;  /* 0x000000638c657209 */ /* 0x000fc80007810000 */
[----:B------:R-:W-:Y:S01]  /*c9e0*/  FMNMX.FTZ R101, R142, R101, !PT ;  /* 0x000000658e657209 */ /* 0x000fe20007810000 */
[----:B------:R0:W-:Y:S03]  /*c9f0*/  MUFU.EX2 R99, R170 ;  /* 0x000000aa00637308 */ /* 0x0001e60000000800 */
[----:B------:R-:W-:-:S04]  /*ca00*/  FMNMX.FTZ R101, R144, R101, !PT ;  /* 0x0000006590657209 */ /* 0x000fc80007810000 */
[----:B------:R-:W-:Y:S01]  /*ca10*/  FMNMX.FTZ R101, R146, R101, !PT ;  /* 0x0000006592657209 */ /* 0x000fe20007810000 */
        /* <DEDUP_REMOVED lines=8> */
[----:B------:R-:W-:Y:S03]  /*caa0*/  MUFU.EX2 R168, R168 ;  /* 0x000000a800a87308 */ /* 0x000fe60000000800 */
[----:B------:R-:W-:-:S04]  /*cab0*/  FMNMX.FTZ R103, R158, R103, !PT ;  /* 0x000000679e677209 */ /* 0x000fc80007810000 */
[----:B------:R-:W-:Y:S01]  /*cac0*/  FMNMX.FTZ R103, R170, R103, !PT ;  /* 0x00000067aa677209 */ /* 0x000fe20007810000 */
[----:B------:R-:W-:Y:S03]  /*cad0*/  MUFU.EX2 R160, R160 ;  /* 0x000000a000a07308 */ /* 0x000fe60000000800 */
[----:B------:R-:W-:-:S05]  /*cae0*/  FMNMX.FTZ R103, R172, R103, !PT ;  /* 0x00000067ac677209 */ /* 0x000fca0007810000 */
[----:B0-----:R-:W0:Y:S01]  /*caf0*/  SHFL.BFLY PT, R0, R103, 0x2, 0x1f ;  /* 0x0c401f0067007f89 */ /* 0x001e2200000e0000 */
[----:B------:R-:W-:Y:S08]  /*cb00*/  MUFU.EX2 R150, R150 ;  /* 0x0000009600967308 */ /* 0x000ff00000000800 */
[----:B------:R-:W-:Y:S08]  /*cb10*/  MUFU.EX2 R91, R91 ;  /* 0x0000005b005b7308 */ /* 0x000ff00000000800 */
[----:B------:R-:W-:Y:S01]  /*cb20*/  MUFU.EX2 R92, R92 ;  /* 0x0000005c005c7308 */ /* 0x000fe20000000800 */
[----:B0-----:R-:W-:-:S07]  /*cb30*/  FMNMX.FTZ R0, R103, R0, !PT ;  /* 0x0000000067007209 */ /* 0x001fce0007810000 */
[----:B------:R-:W-:Y:S01]  /*cb40*/  MUFU.EX2 R93, R93 ;  /* 0x0000005d005d7308 */ /* 0x000fe20000000800 */
[----:B------:R-:W-:Y:S01]  /*cb50*/  FFMA.FTZ R103, R104, R11, -R111 ;  /* 0x0000000b68677223 */ /* 0x000fe2000001086f */
[----:B------:R-:W0:Y:S06]  /*cb60*/  SHFL.BFLY PT, R109, R0, 0x1, 0x1f ;  /* 0x0c201f00006d7f89 */ /* 0x000e2c00000e0000 */
[----:B------:R-:W-:Y:S08]  /*cb70*/  MUFU.EX2 R95, R95 ;  /* 0x0000005f005f7308 */ /* 0x000ff00000000800 */
[----:B------:R-:W-:Y:S08]  /*cb80*/  MUFU.EX2 R110, R110 ;  /* 0x0000006e006e7308 */ /* 0x000ff00000000800 */
[----:B------:R-:W-:Y:S01]  /*cb90*/  MUFU.EX2 R97, R97 ;  /* 0x0000006100617308 */ /* 0x000fe20000000800 */
[----:B0-----:R-:W-:-:S04]  /*cba0*/  FMNMX.FTZ R88, R0, R109, !PT ;  /* 0x0000006d00587209 */ /* 0x001fc80007810000 */
[C---:B------:R-:W-:Y:S01]  /*cbb0*/  FSETP.NEU.FTZ.AND P1, PT, R88.reuse, -INF , PT ;  /* 0xff8000005800780b */ /* 0x040fe20003f3d000 */
[----:B------:R-:W-:Y:S02]  /*cbc0*/  FMUL.FTZ R0, R88, R11 ;  /* 0x0000000b58007220 */ /* 0x000fe40000410000 */
[----:B------:R-:W-:Y:S03]  /*cbd0*/  MUFU.EX2 R106, R106 ;  /* 0x0000006a006a7308 */ /* 0x000fe60000000800 */
[----:B------:R-:W-:-:S05]  /*cbe0*/  FSEL R109, R0, RZ, P1 ;  /* 0x000000ff006d7208 */ /* 0x000fca0000800000 */
[----:B------:R-:W0:Y:S01]  /*cbf0*/  MUFU.EX2 R0, R96 ;  /* 0x0000006000007308 */ /* 0x000e220000000800 */
[-CC-:B------:R-:W-:Y:S01]  /*cc00*/  FFMA.FTZ R157, R107, R11.reuse, -R109.reuse ;  /* 0x0000000b6b9d7223 */ /* 0x180fe2000001086d */
[-CC-:B------:R-:W-:Y:S01]  /*cc10*/  FFMA.FTZ R2, R2, R11.reuse, -R109.reuse ;  /* 0x0000000b02027223 */ /* 0x180fe2000001086d */
[----:B------:R-:W-:Y:S01]  /*cc20*/  FSEL R107, R88, RZ, P1 ;  /* 0x000000ff586b7208 */ /* 0x000fe20000800000 */
        /* <DEDUP_REMOVED lines=11> */
[----:B------:R-:W-:Y:S01]  /*cce0*/  FFMA.FTZ R138, R138, R11, -R109 ;  /* 0x0000000b8a8a7223 */ /* 0x000fe2000001086d */
[----:B------:R-:W-:Y:S01]  /*ccf0*/  MUFU.EX2 R157, R157 ;  /* 0x0000009d009d7308 */ /* 0x000fe20000000800 */
[----:B-1----:R-:W-:Y:S01]  /*cd00*/  FADD.FTZ R2, -R107, R14 ;  /* 0x0000000e6b027221 */ /* 0x002fe20000010100 */
[----:B0-----:R-:W-:Y:S01]  /*cd10*/  FFMA.FTZ R7, R0, R7, R15 ;  /* 0x0000000700077223 */ /* 0x001fe2000001000f */
[-CC-:B------:R-:W-:Y:S01]  /*cd20*/  FFMA.FTZ R140, R140, R11.reuse, -R109.reuse ;  /* 0x0000000b8c8c7223 */ /* 0x180fe2000001086d */
[-C--:B------:R-:W-:Y:S01]  /*cd30*/  FFMA.FTZ R142, R142, R11.reuse, -R109 ;  /* 0x0000000b8e8e7223 */ /* 0x080fe2000001086d */
[-C--:B------:R-:W-:Y:S01]  /*cd40*/  FMUL.FTZ R2, R2, R11.reuse ;  /* 0x0000000b02027220 */ /* 0x080fe20000410000 */
[----:B------:R-:W-:Y:S01]  /*cd50*/  FADD.FTZ R14, R162, R7 ;  /* 0x00000007a20e7221 */ /* 0x000fe20000010000 */
[-CC-:B------:R-:W-:Y:S01]  /*cd60*/  FFMA.FTZ R144, R144, R11.reuse, -R109.reuse ;  /* 0x0000000b90907223 */ /* 0x180fe2000001086d */
[----:B------:R-:W-:Y:S01]  /*cd70*/  MUFU.EX2 R159, R118 ;  /* 0x00000076009f7308 */ /* 0x000fe20000000800 */
[-CC-:B------:R-:W-:Y:S01]  /*cd80*/  FFMA.FTZ R146, R146, R11.reuse, -R109.reuse ;  /* 0x0000000b92927223 */ /* 0x180fe2000001086d */
[----:B------:R-:W-:Y:S01]  /*cd90*/  FADD.FTZ R7, R21, R14 ;  /* 0x0000000e15077221 */ /* 0x000fe20000010000 */
[-CC-:B------:R-:W-:Y:S01]  /*cda0*/  FFMA.FTZ R148, R148, R11.reuse, -R109.reuse ;  /* 0x0000000b94947223 */ /* 0x180fe2000001086d */
[-CC-:B------:R-:W-:Y:S01]  /*cdb0*/  FFMA.FTZ R152, R152, R11.reuse, -R109.reuse ;  /* 0x0000000b98987223 */ /* 0x180fe2000001086d */
[-C--:B------:R-:W-:Y:S01]  /*cdc0*/  FFMA.FTZ R154, R154, R11.reuse, -R109 ;  /* 0x0000000b9a9a7223 */ /* 0x080fe2000001086d */
[----:B------:R-:W-:Y:S01]  /*cdd0*/  FADD.FTZ R14, R164, R7 ;  /* 0x00000007a40e7221 */ /* 0x000fe20000010000 */
[-CC-:B------:R-:W-:Y:S01]  /*cde0*/  FFMA.FTZ R156, R156, R11.reuse, -R109.reuse ;  /* 0x0000000b9c9c7223 */ /* 0x180fe2000001086d */
[----:B------:R-:W0:Y:S01]  /*cdf0*/  MUFU.EX2 R2, R2 ;  /* 0x0000000200027308 */ /* 0x000e220000000800 */
[-CC-:B------:R-:W-:Y:S01]  /*ce00*/  FFMA.FTZ R158, R158, R11.reuse, -R109.reuse ;  /* 0x0000000b9e9e7223 */ /* 0x180fe2000001086d */
[----:B------:R-:W-:Y:S01]  /*ce10*/  FADD.FTZ R7, R89, R14 ;  /* 0x0000000e59077221 */ /* 0x000fe20000010000 */
[-CC-:B------:R-:W-:Y:S01]  /*ce20*/  FFMA.FTZ R170, R170, R11.reuse, -R109.reuse ;  /* 0x0000000baaaa7223 */ /* 0x180fe2000001086d */
[----:B------:R-:W-:-:S02]  /*ce30*/  FFMA.FTZ R109, R172, R11, -R109 ;  /* 0x0000000bac6d7223 */ /* 0x000fc4000001086d */
[----:B------:R-:W-:Y:S02]  /*ce40*/  FADD.FTZ R14, R166, R7 ;  /* 0x00000007a60e7221 */ /* 0x000fe40000010000 */
[----:B------:R-:W1:Y:S02]  /*ce50*/  MUFU.EX2 R122, R122 ;  /* 0x0000007a007a7308 */ /* 0x000e640000000800 */
[----:B------:R-:W-:-:S04]  /*ce60*/  FADD.FTZ R7, R99, R14 ;  /* 0x0000000e63077221 */ /* 0x000fc80000010000 */
[----:B------:R-:W-:Y:S02]  /*ce70*/  FADD.FTZ R14, R168, R7 ;  /* 0x00000007a80e7221 */ /* 0x000fe40000010000 */
[----:B------:R-:W2:Y:S01]  /*ce80*/  MUFU.EX2 R153, R124 ;  /* 0x0000007c00997308 */ /* 0x000ea20000000800 */
[----:B0-----:R-:W-:Y:S01]  /*ce90*/  FFMA.FTZ R6, R2, R6, R157 ;  /* 0x0000000602067223 */ /* 0x001fe2000001009d */
[----:B------:R-:W-:-:S03]  /*cea0*/  FADD.FTZ R7, R101, R14 ;  /* 0x0000000e65077221 */ /* 0x000fc60000010000 */
[----:B------:R-:W-:Y:S01]  /*ceb0*/  FADD.FTZ R6, R98, R6 ;  /* 0x0000000662067221 */ /* 0x000fe20000010000 */
[----:B------:R-:W-:Y:S02]  /*cec0*/  FADD.FTZ R7, R160, R7 ;  /* 0x00000007a0077221 */ /* 0x000fe40000010000 */
[----:B------:R-:W0:Y:S01]  /*ced0*/  MUFU.EX2 R126, R126 ;  /* 0x0000007e007e7308 */ /* 0x000e220000000800 */
[----:B------:R-:W-:Y:S01]  /*cee0*/  FADD.FTZ R6, R159, R6 ;  /* 0x000000069f067221 */ /* 0x000fe20000010000 */
[----:B------:R-:W-:-:S03]  /*cef0*/  FADD.FTZ R14, R150, R7 ;  /* 0x00000007960e7221 */ /* 0x000fc60000010000 */
[----:B-1----:R-:W-:Y:S01]  /*cf00*/  FADD.FTZ R6, R122, R6 ;  /* 0x000000067a067221 */ /* 0x002fe20000010000 */
        /* <DEDUP_REMOVED lines=54> */
[----:B-1----:R-:W-:Y:S01]  /*d270*/  FADD.FTZ R6, R139, R6 ;  /* 0x000000068b067221 */ /* 0x002fe20000010000 */
[----:B--2---:R-:W-:-:S03]  /*d280*/  FADD.FTZ R7, R13, R14 ;  /* 0x0000000e0d077221 */ /* 0x004fc60000010000 */
[----:B0-----:R-:W-:Y:S01]  /*d290*/  FADD.FTZ R6, R109, R6 ;  /* 0x000000066d067221 */ /* 0x001fe20000010000 */
[----:B------:R-:W-:Y:S06]  /*d2a0*/  @!P0 BRA `(.L_x_1048) ;  /* 0x0000000000048947 */ /* 0x000fec0003800000 */
[----:B------:R-:W-:Y:S01]  /*d2b0*/  BPT.TRAP 0x1 ;  /* 0x000000040000795c */ /* 0x000fe20000300000 */
.L_x_1048:
[----:B------:R-:W0:Y:S01]  /*d2c0*/  S2UR UR6, SR_CgaCtaId ;  /* 0x00000000000679c3 */ /* 0x000e220000008800 */
[----:B------:R-:W-:Y:S01]  /*d2d0*/  UIADD3 UR10, UR10, 0x2a860, URZ ;  /* 0x0002a8600a0a7890 */ /* 0x000fe2000fffe03f */
[----:B------:R-:W-:Y:S01]  /*d2e0*/  ISETP.GT.AND P1, PT, R20, R17, PT ;  /* 0x000000111400720c */ /* 0x000fe20003f24270 */
[----:B------:R-:W-:Y:S01]  /*d2f0*/  UMOV UR7, UR4 ;  /* 0x0000000400077c82 */ /* 0x000fe20008000000 */
[----:B------:R-:W-:Y:S01]  /*d300*/  F2FP.F16.F32.PACK_AB R156, R162, R15 ;  /* 0x0000000fa29c723e */ /* 0x000fe200000000ff */
        /* <DEDUP_REMOVED lines=12> */
[----:B------:R-:W-:Y:S01]  /*d3d0*/  F2FP.F16.F32.PACK_AB R155, R90, R155 ;  /* 0x0000009b5a9b723e */ /* 0x000fe200000000ff */
[----:B0-----:R-:W-:Y:S01]  /*d3e0*/  UPRMT UR10, UR6, 0x654, UR10 ;  /* 0x00000654060a7896 */ /* 0x001fe2000800000a */
[----:B------:R-:W-:-:S02]  /*d3f0*/  F2FP.F16.F32.PACK_AB R148, R160, R101 ;  /* 0x00000065a094723e */ /* 0x000fc400000000ff */
[----:B------:R-:W-:Y:S02]  /*d400*/  F2FP.F16.F32.PACK_AB R149, R132, R149 ;  /* 0x000000958495723e */ /* 0x000fe400000000ff */
[----:B------:R-:W-:Y:S02]  /*d410*/  F2FP.F16.F32.PACK_AB R150, R91, R150 ;  /* 0x000000965b96723e */ /* 0x000fe400000000ff */
[----:B------:R-:W-:Y:S02]  /*d420*/  F2FP.F16.F32.PACK_AB R151, R134, R151 ;  /* 0x000000978697723e */ /* 0x000fe400000000ff */
        /* <DEDUP_REMOVED lines=12> */
.L_x_1030:
        /* <DEDUP_REMOVED lines=67> */
.L_x_1050:
[----:B------:R-:W-:Y:S01]  /*d920*/  ULEA UR5, UR4, UR58, 0x3 ;  /* 0x0000003a04057291 */ /* 0x000fe2000f8e183f */
[----:B------:R-:W-:-:S08]  /*d930*/  SHF.L.U32 R3, R3, 0x1f, RZ ;  /* 0x0000001f03037819 */ /* 0x000fd000000006ff */
[----:B------:R0:W1:Y:S01]  /*d940*/  SYNCS.PHASECHK.TRANS64.TRYWAIT P1, [UR5+0x2a850], R3 ;  /* 0x02a85003ff0075a7 */ /* 0x0000620008020145 */
[----:B------:R-:W-:Y:S05]  /*d950*/  @!P0 BRA `(.L_x_1051) ;  /* 0x0000000000048947 */ /* 0x000fea0003800000 */
[----:B------:R-:W-:Y:S01]  /*d960*/  BPT.TRAP 0x1 ;  /* 0x000000040000795c */ /* 0x000fe20000300000 */
.L_x_1051:
[----:B-1----:R-:W-:Y:S05]  /*d970*/  @P1 BRA `(.L_x_1052) ;  /* 0x0000000000081947 */ /* 0x002fea0003800000 */
[----:B------:R-:W1:Y:S02]  /*d980*/  SYNCS.PHASECHK.TRANS64.TRYWAIT P1, [UR5+0x2a850], R3 ;  /* 0x02a85003ff0075a7 */ /* 0x000e640008020145 */
[----:B-1----:R-:W-:Y:S05]  /*d990*/  @!P1 BRA `(.L_x_1053) ;  /* 0x00000060006c9947 */ /* 0x002fea0003800000 */
.L_x_1052:
[----:B------:R-:W-:Y:S01]  /*d9a0*/  UIADD3 UR58, UR58, 0x400, URZ ;  /* 0x000004003a3a7890 */ /* 0x000fe2000fffe03f */
[----:B------:R-:W-:Y:S01]  /*d9b0*/  WARPGROUP.ARRIVE ;  /* 0x00000000000079c5 */ /* 0x000fe20000000000 */
[----:B------:R-:W-:Y:S01]  /*d9c0*/  UMOV UR7, 0x40000040 ;  /* 0x4000004000077882 */ /* 0x000fe20000000000 */
[----:B-1----:R-:W1:Y:S01]  /*d9d0*/  SHFL.BFLY PT, R0, R7, 0x2, 0x1f ;  /* 0x0c401f0007007f89 */ /* 0x002e6200000e0000 */
[----:B------:R-:W-:Y:S01]  /*d9e0*/  USHF.R.U32.HI UR58, URZ, 0x4, UR58 ;  /* 0x000000043f3a7899 */ /* 0x000fe2000801163a */
[----:B------:R-:W-:Y:S02]  /*d9f0*/  MOV R4, RZ ;  /* 0x000000ff00047202 */ /* 0x000fe40000000f00 */
[----:B0-----:R-:W0:Y:S01]  /*da00*/  SHFL.BFLY PT, R3, R6, 0x2, 0x1f ;  /* 0x0c401f0006037f89 */ /* 0x001e2200000e0000 */
[----:B------:R-:W-:-:S04]  /*da10*/  ULOP3.LUT UR58, UR58, 0x3fff, URZ, 0xc0, !UPT ;  /* 0x00003fff3a3a7892 */ /* 0x000fc8000f8ec03f */
[----:B------:R-:W-:-:S04]  /*da20*/  ULOP3.LUT UR58, UR58, 0x3000000, URZ, 0xfc, !UPT ;  /* 0x030000003a3a7892 */ /* 0x000fc8000f8efc3f */
[----:B------:R-:W-:-:S07]  /*da30*/  UIMAD UR4, UR4, 0x600, UR58 ;  /* 0x00000600040478a4 */ /* 0x000fce000f8e023a */
[----:B------:R-:W-:Y:S02]  /*da40*/  UMOV UR6, UR4 ;  /* 0x0000000400067c82 */ /* 0x000fe40008000000 */
[----:B------:R-:W-:Y:S01]  /*da50*/  HGMMA.64x128x16.F32 R24, R156, gdesc[UR4].tnspB, R24, gsb0 ;  /* 0x41e000049c187df0 */ /* 0x000fe20008000818 */
[----:B------:R-:W-:Y:S01]  /*da60*/  UIADD3 UR6, UR4, 0x80, URZ ;  /* 0x0000008004067890 */ /* 0x000fe2000fffe03f */
[----:B-1----:R-:W-:Y:S01]  /*da70*/  FADD.FTZ R0, R0, R7 ;  /* 0x0000000700007221 */ /* 0x002fe20000010000 */
[----:B------:R-:W-:Y:S01]  /*da80*/  UMOV UR7, 0x40000040 ;  /* 0x4000004000077882 */ /* 0x000fe20000000000 */
[----:B------:R-:W-:Y:S02]  /*da90*/  IMAD.MOV.U32 R7, RZ, RZ, RZ ;  /* 0x000000ffff077224 */ /* 0x000fe400078e00ff */
[----:B0-----:R-:W-:Y:S01]  /*daa0*/  FADD.FTZ R2, R3, R6 ;  /* 0x0000000603027221 */ /* 0x001fe20000010000 */
[----:B------:R-:W-:Y:S01]  /*dab0*/  IMAD.MOV.U32 R6, RZ, RZ, -0x800000 ;  /* 0xff800000ff067424 */ /* 0x000fe200078e00ff */
[----:B------:R-:W0:Y:S04]  /*dac0*/  SHFL.BFLY PT, R3, R0, 0x1, 0x1f ;  /* 0x0c201f0000037f89 */ /* 0x000e2800000e0000 */
[----:B------:R-:W1:Y:S01]  /*dad0*/  SHFL.BFLY PT, R5, R2, 0x1, 0x1f ;  /* 0x0c201f0002057f89 */ /* 0x000e6200000e0000 */
[----:B0-----:R-:W-:Y:S01]  /*dae0*/  FADD.FTZ R9, R0, R3 ;  /* 0x0000000300097221 */ /* 0x001fe20000010000 */
[----:B------:R-:W-:-:S02]  /*daf0*/  IMAD.MOV.U32 R0, RZ, RZ, -0x800000 ;  /* 0xff800000ff007424 */ /* 0x000fc400078e00ff */
        /* <DEDUP_REMOVED lines=40> */
.L_x_1054:
[----:B------:R-:W0:Y:S01]  /*dd80*/  S2UR UR6, SR_CgaCtaId ;  /* 0x00000000000679c3 */ /* 0x000e220000008800 */
[----:B------:R-:W-:Y:S01]  /*dd90*/  UIADD3 UR4, UR5, 0x2a860, URZ ;  /* 0x0002a86005047890 */ /* 0x000fe2000fffe03f */
        /* <DEDUP_REMOVED lines=22> */
[----:B0-----:R-:W-:Y:S01]  /*df00*/  UPRMT UR4, UR6, 0x654, UR4 ;  /* 0x0000065406047896 */ /* 0x001fe20008000004 */
        /* <DEDUP_REMOVED lines=44> */
.L_x_976:
[----:B------:R-:W-:Y:S05]  /*e1d0*/  @P0 BRA `(.L_x_1055) ;  /* 0x0000001400340947 */ /* 0x000fea0003800000 */
[----:B------:R-:W0:Y:S01]  /*e1e0*/  S2R R7, SR_TID.X ;  /* 0x0000000000077919 */ /* 0x000e220000002100 */
[----:B------:R-:W1:Y:S01]  /*e1f0*/  LDC R21, c[0x0][0xbe8] ;  /* 0x0002fa00ff157b82 */ /* 0x000e620000000800 */
[----:B------:R-:W-:Y:S01]  /*e200*/  ULDC.64 UR4, c[0x0][0xbd0] ;  /* 0x0002f40000047ab9 */ /* 0x000fe20000000a00 */
[----:B------:R-:W-:Y:S01]  /*e210*/  ULDC.64 UR6, c[0x0][0xb38] ;  /* 0x0002ce0000067ab9 */ /* 0x000fe20000000a00 */
[----:B------:R-:W2:Y:S01]  /*e220*/  S2R R20, SR_CTAID.X ;  /* 0x0000000000147919 */ /* 0x000ea20000002500 */
[----:B------:R-:W-:Y:S04]  /*e230*/  BSSY B0, `(.L_x_1056) ;  /* 0x00000e3000007945 */ /* 0x000fe80003800000 */
[----:B------:R-:W3:Y:S08]  /*e240*/  S2UR UR9, SR_CTAID.Z ;  /* 0x00000000000979c3 */ /* 0x000ef00000002700 */
[----:B------:R-:W4:Y:S08]  /*e250*/  LDC.64 R72, c[0x0][0xbd8] ;  /* 0x0002f600ff487b82 */ /* 0x000f300000000a00 */
[----:B------:R-:W-:Y:S01]  /*e260*/  BAR.SYNC.DEFER_BLOCKING 0x1, 0x100 ;  /* 0x0044000000007b1d */ /* 0x000fe20000010000 */
[----:B-1----:R-:W-:-:S07]  /*e270*/  ISETP.NE.AND P0, PT, R21, 0x1, PT ;  /* 0x000000011500780c */ /* 0x002fce0003f05270 */
[----:B------:R-:W1:Y:S01]  /*e280*/  S2UR UR8, SR_CTAID.Y ;  /* 0x00000000000879c3 */ /* 0x000e620000002600 */
[----:B0-----:R-:W-:-:S07]  /*e290*/  VIADD R7, R7, 0xffffff80 ;  /* 0xffffff8007077836 */ /* 0x001fce0000000000 */
[----:B------:R-:W1:Y:S01]  /*e2a0*/  LDC R18, c[0x0][0xc50] ;  /* 0x00031400ff127b82 */ /* 0x000e620000000800 */
[----:B------:R-:W-:-:S04]  /*e2b0*/  SHF.R.S32.HI R8, RZ, 0x1f, R7 ;  /* 0x0000001fff087819 */ /* 0x000fc80000011407 */
[----:B------:R-:W-:-:S03]  /*e2c0*/  LEA.HI R9, R8, R7, RZ, 0x7 ;  /* 0x0000000708097211 */ /* 0x000fc600078f38ff */
[----:B------:R-:W0:Y:S01]  /*e2d0*/  @P0 LDC R17, c[0x0][0xbec] ;  /* 0x0002fb00ff110b82 */ /* 0x000e220000000800 */
[----:B------:R-:W-:Y:S02]  /*e2e0*/  LEA.HI R8, R8, R7, RZ, 0x2 ;  /* 0x0000000708087211 */ /* 0x000fe400078f10ff */
[----:B------:R-:W-:Y:S02]  /*e2f0*/  LOP3.LUT R10, R9, 0xffffff80, RZ, 0xc0, !PT ;  /* 0xffffff80090a7812 */ /* 0x000fe400078ec0ff */
[----:B------:R-:W-:-:S03]  /*e300*/  LOP3.LUT R8, R8, 0xfffffffc, RZ, 0xc0, !PT ;  /* 0xfffffffc08087812 */ /* 0x000fc600078ec0ff */
[C---:B------:R-:W-:Y:S01]  /*e310*/  IMAD.IADD R22, R7.reuse, 0x1, -R10 ;  /* 0x0000000107167824 */ /* 0x040fe200078e0a0a */
[----:B------:R-:W-:Y:S01]  /*e320*/  SHF.R.S32.HI R10, RZ, 0x7, R9 ;  /* 0x00000007ff0a7819 */ /* 0x000fe20000011409 */
[----:B------:R-:W-:Y:S01]  /*e330*/  IMAD.IADD R14, R7, 0x1, -R8 ;  /* 0x00000001070e7824 */ /* 0x000fe200078e0a08 */
[----:B------:R-:W5:Y:S02]  /*e340*/  @P0 LDC R23, c[0x0][0xbf0] ;  /* 0x0002fc00ff170b82 */ /* 0x000f640000000800 */
[----:B------:R-:W-:Y:S02]  /*e350*/  SHF.R.S32.HI R11, RZ, 0x1f, R22 ;  /* 0x0000001fff0b7819 */ /* 0x000fe40000011416 */
[----:B------:R-:W-:Y:S02]  /*e360*/  LEA.HI R7, R9, R10, RZ, 0x1 ;  /* 0x0000000a09077211 */ /* 0x000fe400078f08ff */
[CC--:B------:R-:W-:Y:S02]  /*e370*/  LEA.HI R88, R11.reuse, R22.reuse, RZ, 0x2 ;  /* 0x000000160b587211 */ /* 0x0c0fe400078f10ff */
[----:B------:R-:W-:Y:S01]  /*e380*/  LEA.HI R11, R11, R22, RZ, 0x5 ;  /* 0x000000160b0b7211 */ /* 0x000fe200078f28ff */
[----:B------:R-:W1:Y:S01]  /*e390*/  LDC.64 R74, c[0x0][0xb40] ;  /* 0x0002d000ff4a7b82 */ /* 0x000e620000000a00 */
[----:B------:R-:W-:-:S02]  /*e3a0*/  SHF.R.S32.HI R12, RZ, 0x2, R88 ;  /* 0x00000002ff0c7819 */ /* 0x000fc40000011458 */
[----:B------:R-:W-:Y:S02]  /*e3b0*/  SHF.R.S32.HI R13, RZ, 0x1f, R88 ;  /* 0x0000001fff0d7819 */ /* 0x000fe40000011458 */
[----:B------:R-:W-:Y:S02]  /*e3c0*/  LOP3.LUT R7, R7, 0x3fffffe, RZ, 0xc0, !PT ;  /* 0x03fffffe07077812 */ /* 0x000fe400078ec0ff */
[----:B------:R-:W-:Y:S01]  /*e3d0*/  LEA.HI R13, R13, R12, RZ, 0x3 ;  /* 0x0000000c0d0d7211 */ /* 0x000fe200078f18ff */
[----:B------:R-:W1:Y:S01]  /*e3e0*/  @P0 LDC R89, c[0x0][0xbec] ;  /* 0x0002fb00ff590b82 */ /* 0x000e620000000800 */
[----:B------:R-:W-:Y:S01]  /*e3f0*/  LEA.HI R9, R14, R14, RZ, 0x1 ;  /* 0x0000000e0e097211 */ /* 0x000fe200078f08ff */
[----:B------:R-:W-:Y:S01]  /*e400*/  IMAD.IADD R7, R10, 0x1, -R7 ;  /* 0x000000010a077824 */ /* 0x000fe200078e0a07 */
[----:B------:R-:W-:Y:S02]  /*e410*/  LOP3.LUT R13, R13, 0xfffffff8, RZ, 0xc0, !PT ;  /* 0xfffffff80d0d7812 */ /* 0x000fe400078ec0ff */
[----:B------:R-:W-:-:S02]  /*e420*/  SHF.R.S32.HI R11, RZ, 0x5, R11 ;  /* 0x00000005ff0b7819 */ /* 0x000fc4000001140b */
[----:B------:R-:W-:Y:S01]  /*e430*/  LOP3.LUT R9, R9, 0x1ffffffe, RZ, 0xc0, !PT ;  /* 0x1ffffffe09097812 */ /* 0x000fe200078ec0ff */
[----:B------:R-:W-:Y:S01]  /*e440*/  IMAD.IADD R8, R12, 0x1, -R13 ;  /* 0x000000010c087824 */ /* 0x000fe200078e0a0d */
[----:B------:R-:W-:Y:S01]  /*e450*/  SHF.R.S32.HI R12, RZ, 0x1f, R19 ;  /* 0x0000001fff0c7819 */ /* 0x000fe20000011413 */
[----:B------:R-:W1:Y:S02]  /*e460*/  @P0 LDC R90, c[0x0][0xbf0] ;  /* 0x0002fc00ff5a0b82 */ /* 0x000e640000000800 */
[----:B------:R-:W-:Y:S02]  /*e470*/  IMAD R8, R11, 0x10, R8 ;  /* 0x000000100b087824 */ /* 0x000fe400078e0208 */
[----:B------:R-:W-:Y:S02]  /*e480*/  IMAD R10, R12, UR4, RZ ;  /* 0x000000040c0a7c24 */ /* 0x000fe4000f8e02ff */
[----:B------:R-:W-:Y:S02]  /*e490*/  IMAD.IADD R14, R14, 0x1, -R9 ;  /* 0x000000010e0e7824 */ /* 0x000fe400078e0a09 */
[----:B------:R-:W-:-:S02]  /*e4a0*/  IMAD R7, R7, 0x40, R8 ;  /* 0x0000004007077824 */ /* 0x000fc400078e0208 */
[----:B------:R-:W-:Y:S01]  /*e4b0*/  IMAD.WIDE.U32 R8, R19, UR4, RZ ;  /* 0x0000000413087c25 */ /* 0x000fe2000f8e00ff */
[----:B---3--:R-:W-:-:S03]  /*e4c0*/  USHF.R.S32.HI UR4, URZ, 0x1f, UR9 ;  /* 0x0000001f3f047899 */ /* 0x008fc60008011409 */
[----:B------:R-:W-:Y:S02]  /*e4d0*/  IMAD R13, R19, UR5, R10 ;  /* 0x00000005130d7c24 */ /* 0x000fe4000f8e020a */
[----:B------:R-:W-:Y:S02]  /*e4e0*/  IMAD R12, R12, UR6, RZ ;  /* 0x000000060c0c7c24 */ /* 0x000fe4000f8e02ff */
[----:B------:R-:W-:Y:S02]  /*e4f0*/  IMAD.IADD R9, R9, 0x1, R13 ;  /* 0x0000000109097824 */ /* 0x000fe400078e020d */
[----:B------:R-:W-:Y:S02]  /*e500*/  IMAD R13, R19, UR7, R12 ;  /* 0x00000007130d7c24 */ /* 0x000fe4000f8e020c */
[----:B------:R-:W-:Y:S02]  /*e510*/  IMAD R12, R14, 0x8, R7 ;  /* 0x000000080e0c7824 */ /* 0x000fe400078e0207 */
[----:B----4-:R-:W-:-:S02]  /*e520*/  IMAD R14, R72, UR4, RZ ;  /* 0x00000004480e7c24 */ /* 0x010fc4000f8e02ff */
[----:B--2---:R-:W-:Y:S02]  /*e530*/  IMAD R12, R20, 0x80, R12 ;  /* 0x00000080140c7824 */ /* 0x004fe400078e020c */
[C---:B------:R-:W-:Y:S01]  /*e540*/  IMAD.WIDE.U32 R10, R19.reuse, UR6, RZ ;  /* 0x00000006130a7c25 */ /* 0x040fe2000f8e00ff */
[----:B------:R-:W-:Y:S01]  /*e550*/  IADD3 R19, -R19, RZ, RZ ;  /* 0x000000ff13137210 */ /* 0x000fe20007ffe1ff */
[----:B------:R-:W-:Y:S02]  /*e560*/  ULDC.64 UR6, c[0x0][0xb48] ;  /* 0x0002d20000067ab9 */ /* 0x000fe40000000a00 */
[----:B------:R-:W-:Y:S02]  /*e570*/  IMAD R15, R73, UR9, R14 ;  /* 0x00000009490f7c24 */ /* 0x000fe4000f8e020e */
[----:B0-----:R-:W-:-:S04]  /*e580*/  @P0 IMAD.HI.U32 R14, R12, R17, RZ ;  /* 0x000000110c0e0227 */ /* 0x001fc800078e00ff */
[----:B------:R-:W-:Y:S02]  /*e590*/  IMAD.IADD R11, R11, 0x1, R13 ;  /* 0x000000010b0b7824 */ /* 0x000fe400078e020d */
[----:B------:R-:W-:Y:S01]  /*e5a0*/  IMAD.MOV.U32 R13, RZ, RZ, R12 ;  /* 0x000000ffff0d7224 */ /* 0x000fe200078e000c */
[----:B-----5:R-:W-:Y:S01]  /*e5b0*/  @P0 SHF.R.U32.HI R13, RZ, R23, R14 ;  /* 0x00000017ff0d0219 */ /* 0x020fe2000001160e */
[----:B-1----:R-:W-:Y:S01]  /*e5c0*/  IMAD R16, R74, UR4, RZ ;  /* 0x000000044a107c24 */ /* 0x002fe2000f8e02ff */
[----:B------:R-:W-:Y:S01]  /*e5d0*/  ULDC.64 UR4, c[0x0][0xbe0] ;  /* 0x0002f80000047ab9 */ /* 0x000fe20000000a00 */
[----:B------:R-:W-:Y:S02]  /*e5e0*/  IMAD R23, R18, R19, UR8 ;  /* 0x0000000812177e24 */ /* 0x000fe4000f8e0213 */
[----:B------:R-:W-:-:S04]  /*e5f0*/  IMAD.WIDE.U32 R8, R72, UR9, R8 ;  /* 0x0000000948087c25 */ /* 0x000fc8000f8e0008 */
[----:B------:R-:W-:Y:S01]  /*e600*/  IMAD R17, R75, UR9, R16 ;  /* 0x000000094b117c24 */ /* 0x000fe2000f8e0210 */
[----:B------:R-:W-:Y:S01]  /*e610*/  SHF.R.S32.HI R16, RZ, 0x1f, R23 ;  /* 0x0000001fff107819 */ /* 0x000fe20000011417 */
[----:B------:R-:W-:Y:S01]  /*e620*/  IMAD.WIDE.U32 R10, R74, UR9, R10 ;  /* 0x000000094a0a7c25 */ /* 0x000fe2000f8e000a */
[----:B------:R-:W-:-:S03]  /*e630*/  ULDC.64 UR8, c[0x0][0xb28] ;  /* 0x0002ca0000087ab9 */ /* 0x000fc60000000a00 */
[----:B------:R-:W-:Y:S02]  /*e640*/  IMAD.IADD R9, R9, 0x1, R15 ;  /* 0x0000000109097824 */ /* 0x000fe400078e020f */
[----:B------:R-:W-:-:S04]  /*e650*/  @P0 IMAD.HI.U32 R89, R12, R89, RZ ;  /* 0x000000590c590227 */ /* 0x000fc800078e00ff */
[----:B------:R-:W-:Y:S02]  /*e660*/  IMAD.IADD R11, R11, 0x1, R17 ;  /* 0x000000010b0b7824 */ /* 0x000fe400078e0211 */
[----:B------:R-:W-:Y:S02]  /*e670*/  IMAD R17, R16, UR6, RZ ;  /* 0x0000000610117c24 */ /* 0x000fe4000f8e02ff */
[----:B------:R-:W-:-:S04]  /*e680*/  IMAD.WIDE.U32 R8, R23, UR4, R8 ;  /* 0x0000000417087c25 */ /* 0x000fc8000f8e0008 */
[----:B------:R-:W-:Y:S01]  /*e690*/  IMAD.MOV.U32 R15, RZ, RZ, R12 ;  /* 0x000000ffff0f7224 */ /* 0x000fe200078e000c */
[----:B------:R-:W-:Y:S01]  /*e6a0*/  @P0 SHF.R.U32.HI R15, RZ, R90, R89 ;  /* 0x0000005aff0f0219 */ /* 0x000fe20000011659 */
[----:B------:R-:W-:Y:S01]  /*e6b0*/  IMAD R14, R16, UR4, RZ ;  /* 0x00000004100e7c24 */ /* 0x000fe2000f8e02ff */
[----:B------:R-:W-:Y:S01]  /*e6c0*/  IADD3 R8, P0, R13, R8, RZ ;  /* 0x000000080d087210 */ /* 0x000fe20007f1e0ff */
[C---:B------:R-:W-:Y:S01]  /*e6d0*/  IMAD R19, R23.reuse, UR7, R17 ;  /* 0x0000000717137c24 */ /* 0x040fe2000f8e0211 */
[--C-:B------:R-:W-:Y:S01]  /*e6e0*/  SHF.R.S32.HI R17, RZ, 0x1f, R13.reuse ;  /* 0x0000001fff117819 */ /* 0x100fe2000001140d */
[----:B------:R-:W-:Y:S02]  /*e6f0*/  IMAD.MOV R13, RZ, RZ, -R13 ;  /* 0x000000ffff0d7224 */ /* 0x000fe400078e0a0d */
[----:B------:R-:W-:Y:S01]  /*e700*/  IMAD R16, R23, UR5, R14 ;  /* 0x0000000517107c24 */ /* 0x000fe2000f8e020e */
[--C-:B------:R-:W-:Y:S01]  /*e710*/  SHF.R.S32.HI R14, RZ, 0x1f, R15.reuse ;  /* 0x0000001fff0e7819 */ /* 0x100fe2000001140f */
[----:B------:R-:W-:Y:S01]  /*e720*/  IMAD.MOV R18, RZ, RZ, -R15 ;  /* 0x000000ffff127224 */ /* 0x000fe200078e0a0f */
[----:B------:R-:W-:Y:S01]  /*e730*/  ULDC.64 UR4, c[0x0][0xb30] ;  /* 0x0002cc0000047ab9 */ /* 0x000fe20000000a00 */
[----:B------:R-:W-:Y:S01]  /*e740*/  IMAD R13, R21, R13, R12 ;  /* 0x0000000d150d7224 */ /* 0x000fe200078e020c */
[----:B------:R-:W-:Y:S01]  /*e750*/  IADD3.X R9, R17, R9, R16, P0, !PT ;  /* 0x0000000911097210 */ /* 0x000fe200007fe410 */
[----:B------:R-:W-:Y:S01]  /*e760*/  IMAD.WIDE.U32 R10, R23, UR6, R10 ;  /* 0x00000006170a7c25 */ /* 0x000fe2000f8e000a */
[----:B------:R-:W-:-:S03]  /*e770*/  ULDC.64 UR6, c[0x0][0xbc8] ;  /* 0x0002f20000067ab9 */ /* 0x000fc60000000a00 */
[----:B------:R-:W-:Y:S02]  /*e780*/  IMAD R14, R14, UR4, RZ ;  /* 0x000000040e0e7c24 */ /* 0x000fe4000f8e02ff */
[----:B------:R-:W-:Y:S01]  /*e790*/  IMAD R17, R21, R18, R12 ;  /* 0x0000001215117224 */ /* 0x000fe200078e020c */
[----:B------:R-:W-:Y:S01]  /*e7a0*/  SHF.R.S32.HI R12, RZ, 0x1f, R13 ;  /* 0x0000001fff0c7819 */ /* 0x000fe2000001140d */
[----:B------:R-:W-:Y:S02]  /*e7b0*/  IMAD.IADD R11, R11, 0x1, R19 ;  /* 0x000000010b0b7824 */ /* 0x000fe400078e0213 */
[C---:B------:R-:W-:Y:S01]  /*e7c0*/  IMAD R19, R15.reuse, UR5, R14 ;  /* 0x000000050f137c24 */ /* 0x040fe2000f8e020e */
[----:B------:R-:W-:Y:S01]  /*e7d0*/  SHF.R.S32.HI R14, RZ, 0x1f, R17 ;  /* 0x0000001fff0e7819 */ /* 0x000fe20000011411 */
[----:B------:R-:W-:Y:S01]  /*e7e0*/  IMAD.WIDE.U32 R10, R15, UR4, R10 ;  /* 0x000000040f0a7c25 */ /* 0x000fe2000f8e000a */
[----:B------:R-:W0:Y:S01]  /*e7f0*/  S2UR UR5, SR_CgaCtaId ;  /* 0x00000000000579c3 */ /* 0x000e220000008800 */
[----:B------:R-:W-:-:S02]  /*e800*/  UMOV UR4, 0x400 ;  /* 0x0000040000047882 */ /* 0x000fc40000000000 */
[----:B------:R-:W-:Y:S02]  /*e810*/  IMAD R12, R12, UR6, RZ ;  /* 0x000000060c0c7c24 */ /* 0x000fe4000f8e02ff */
[----:B------:R-:W-:Y:S02]  /*e820*/  IMAD.IADD R11, R11, 0x1, R19 ;  /* 0x000000010b0b7824 */ /* 0x000fe400078e0213 */
[----:B------:R-:W-:Y:S02]  /*e830*/  IMAD R14, R14, UR8, RZ ;  /* 0x000000080e0e7c24 */ /* 0x000fe4000f8e02ff */
[C---:B------:R-:W-:Y:S02]  /*e840*/  IMAD R15, R13.reuse, UR7, R12 ;  /* 0x000000070d0f7c24 */ /* 0x040fe4000f8e020c */
[----:B------:R-:W-:Y:S01]  /*e850*/  IMAD.WIDE.U32 R8, R13, UR6, R8 ;  /* 0x000000060d087c25 */ /* 0x000fe2000f8e0008 */
[----:B------:R-:W-:-:S03]  /*e860*/  ULDC.64 UR6, c[0x0][0xba8] ;  /* 0x0002ea0000067ab9 */ /* 0x000fc60000000a00 */
[C---:B------:R-:W-:Y:S01]  /*e870*/  IMAD R19, R17.reuse, UR9, R14 ;  /* 0x0000000911137c24 */ /* 0x040fe2000f8e020e */
[----:B------:R-:W-:Y:S01]  /*e880*/  LEA R12, P0, R8, UR6, 0x2 ;  /* 0x00000006080c7c11 */ /* 0x000fe2000f8010ff */
[----:B------:R-:W-:Y:S01]  /*e890*/  IMAD.WIDE.U32 R10, R17, UR8, R10 ;  /* 0x00000008110a7c25 */ /* 0x000fe2000f8e000a */
[----:B------:R-:W-:Y:S01]  /*e8a0*/  ULDC.64 UR8, c[0x0][0xb00] ;  /* 0x0002c00000087ab9 */ /* 0x000fe20000000a00 */
[----:B------:R-:W-:Y:S02]  /*e8b0*/  ULDC UR6, c[0x0][0xa88] ;  /* 0x0002a20000067ab9 */ /* 0x000fe40000000800 */
[----:B------:R-:W-:Y:S01]  /*e8c0*/  IMAD.IADD R13, R9, 0x1, R15 ;  /* 0x00000001090d7824 */ /* 0x000fe200078e020f */
[----:B------:R-:W-:Y:S01]  /*e8d0*/  LEA R72, P1, R10, UR8, 0x2 ;  /* 0x000000080a487c11 */ /* 0x000fe2000f8210ff */
[----:B------:R-:W-:Y:S01]  /*e8e0*/  IMAD.IADD R9, R11, 0x1, R19 ;  /* 0x000000010b097824 */ /* 0x000fe200078e0213 */
[----:B0-----:R-:W-:Y:S01]  /*e8f0*/  ULEA UR4, UR5, UR4, 0x18 ;  /* 0x0000000405047291 */ /* 0x001fe2000f8ec03f */
[----:B------:R-:W-:Y:S01]  /*e900*/  IMAD R7, R20, 0x80, R7 ;  /* 0x0000008014077824 */ /* 0x000fe200078e0207 */
[----:B------:R-:W-:Y:S01]  /*e910*/  LEA.HI.X R13, R8, UR7, R13, 0x2, P0 ;  /* 0x00000007080d7c11 */ /* 0x000fe200080f140d */
[----:B------:R-:W-:Y:S01]  /*e920*/  IMAD R20, R21, UR6, RZ ;  /* 0x0000000615147c24 */ /* 0x000fe2000f8e02ff */
[----:B------:R-:W-:Y:S01]  /*e930*/  LEA.HI.X R73, R10, UR9, R9, 0x2, P1 ;  /* 0x000000090a497c11 */ /* 0x000fe200088f1409 */
[----:B------:R-:W-:Y:S01]  /*e940*/  SHFL.IDX PT, R8, R12, RZ, 0x1c1f ;  /* 0x001c1fff0c087589 */ /* 0x000fe200000e0000 */
[----:B------:R-:W-:Y:S01]  /*e950*/  LOP3.LUT P0, RZ, R22, 0x3, RZ, 0xc0, !PT ;  /* 0x0000000316ff7812 */ /* 0x000fe2000780c0ff */
[C---:B------:R-:W-:Y:S01]  /*e960*/  VIADD R21, R7.reuse, 0x8 ;  /* 0x0000000807157836 */ /* 0x040fe20000000000 */
[----:B------:R-:W-:Y:S01]  /*e970*/  UIADD3 UR4, UR4, 0x2a820, URZ ;  /* 0x0002a82004047890 */ /* 0x000fe2000fffe03f */
[----:B------:R-:W0:Y:S01]  /*e980*/  SHFL.IDX PT, R9, R13, RZ, 0x1c1f ;  /* 0x001c1fff0d097589 */ /* 0x000e2200000e0000 */
[----:B------:R-:W-:-:S02]  /*e990*/  ISETP.GE.OR P1, PT, R7, R20, P0 ;  /* 0x000000140700720c */ /* 0x000fc40000726670 */
[-C--:B------:R-:W-:Y:S01]  /*e9a0*/  ISETP.GE.OR P0, PT, R21, R20.reuse, P0 ;  /* 0x000000141500720c */ /* 0x080fe20000706670 */
[----:B------:R-:W-:Y:S01]  /*e9b0*/  SHFL.IDX PT, R10, R12, 0x1, 0x1c1f ;  /* 0x003c1f000c0a7f89 */ /* 0x000fe200000e0000 */
[----:B------:R-:W-:Y:S01]  /*e9c0*/  UPRMT UR4, URZ, 0x654, UR4 ;  /* 0x000006543f047896 */ /* 0x000fe20008000004 */
[----:B------:R-:W-:Y:S02]  /*e9d0*/  ISETP.GE.AND P2, PT, R7, R20, PT ;  /* 0x000000140700720c */ /* 0x000fe40003f46270 */
[----:B------:R1:W2:Y:S04]  /*e9e0*/  SHFL.IDX PT, R11, R13, 0x1, 0x1c1f ;  /* 0x003c1f000d0b7f89 */ /* 0x0002a800000e0000 */
[----:B------:R3:W4:Y:S02]  /*e9f0*/  SHFL.IDX PT, R18, R72, RZ, 0x1c1f ;  /* 0x001c1fff48127589 */ /* 0x00072400000e0000 */
[----:B------:R-:W-:Y:S01]  /*ea00*/  SYNCS.ARRIVE.TRANS64.RED.A1T0 RZ, [UR4], RZ ;  /* 0x000000ffffff79a7 */ /* 0x000fe20008100404 */
[----:B-1----:R-:W-:Y:S01]  /*ea10*/  LOP3.LUT R13, R88, 0x7ffffffc, RZ, 0xc0, !PT ;  /* 0x7ffffffc580d7812 */ /* 0x002fe200078ec0ff */
[----:B------:R3:W1:Y:S04]  /*ea20*/  SHFL.IDX PT, R19, R73, RZ, 0x1c1f ;  /* 0x001c1fff49137589 */ /* 0x00066800000e0000 */
[----:B------:R-:W-:Y:S01]  /*ea30*/  IMAD.IADD R13, R22, 0x1, -R13 ;  /* 0x00000001160d7824 */ /* 0x000fe200078e0a0d */
[----:B0-----:R3:W-:Y:S03]  /*ea40*/  @!P1 ST.E desc[UR56][R8.64], R6 ;  /* 0x0000000608009985 */ /* 0x0017e6000c101938 */
[----:B------:R-:W-:Y:S01]  /*ea50*/  IMAD.SHL.U32 R23, R13, 0x2, RZ ;  /* 0x000000020d177824 */ /* 0x000fe200078e00ff */
[----:B--2---:R3:W-:Y:S01]  /*ea60*/  @!P0 ST.E desc[UR56][R10.64], R0 ;  /* 0x000000000a008985 */ /* 0x0047e2000c101938 */
[----:B------:R-:W-:Y:S05]  /*ea70*/  @P2 BRA `(.L_x_1057) ;  /* 0x0000000400782947 */ /* 0x000fea0003800000 */
[C---:B---3--:R-:W-:Y:S01]  /*ea80*/  VIADD R0, R23.reuse, 0x8 ;  /* 0x0000000817007836 */ /* 0x048fe20000000000 */
[----:B------:R-:W-:Y:S01]  /*ea90*/  ULDC UR4, c[0x0][0xac8] ;  /* 0x0002b20000047ab9 */ /* 0x000fe20000000800 */
[C---:B------:R-:W-:Y:S01]  /*eaa0*/  IADD3 R10, R23.reuse, 0x10, RZ ;  /* 0x00000010170a7810 */ /* 0x040fe20007ffe0ff */
        /* <DEDUP_REMOVED lines=8> */
[----:B------:R-:W-:Y:S01]  /*eb30*/  VIADD R15, R23, 0x40 ;  /* 0x00000040170f7836 */ /* 0x000fe20000000000 */
[----:B------:R-:W-:Y:S01]  /*eb40*/  ISETP.GE.AND P4, PT, R13, UR4, PT ;  /* 0x000000040d007c0c */ /* 0x000fe2000bf86270 */
[C---:B------:R-:W-:Y:S01]  /*eb50*/  VIADD R16, R23.reuse, 0x50 ;  /* 0x0000005017107836 */ /* 0x040fe20000000000 */
[----:B------:R-:W-:Y:S01]  /*eb60*/  ISETP.GE.AND P5, PT, R14, UR4, PT ;  /* 0x000000040e007c0c */ /* 0x000fe2000bfa6270 */
[----:B------:R-:W-:Y:S01]  /*eb70*/  VIADD R22, R23, 0x60 ;  /* 0x0000006017167836 */ /* 0x000fe20000000000 */
[----:B------:R-:W-:Y:S01]  /*eb80*/  ISETP.GE.AND P6, PT, R15, UR4, PT ;  /* 0x000000040f007c0c */ /* 0x000fe2000bfc6270 */
[----:B-1--4-:R-:W-:-:S02]  /*eb90*/  @!P2 IMAD.WIDE R6, R23, 0x4, R18 ;  /* 0x000000041706a825 */ /* 0x012fc400078e0212 */
[----:B------:R-:W-:Y:S02]  /*eba0*/  @!P3 LEA.HI R0, R0, R0, RZ, 0x1 ;  /* 0x000000000000b211 */ /* 0x000fe400078f08ff */
[----:B------:R-:W-:Y:S01]  /*ebb0*/  @!P0 LEA.HI R10, R10, R10, RZ, 0x1 ;  /* 0x0000000a0a0a8211 */ /* 0x000fe200078f08ff */
[----:B------:R0:W-:Y:S01]  /*ebc0*/  @!P2 ST.E.64 desc[UR56][R6.64], R24 ;  /* 0x000000180600a985 */ /* 0x0001e2000c101b38 */
[----:B------:R-:W-:Y:S01]  /*ebd0*/  @!P3 LOP3.LUT R9, R0, 0xfffffffe, RZ, 0xc0, !PT ;  /* 0xfffffffe0009b812 */ /* 0x000fe200078ec0ff */
[----:B------:R-:W-:Y:S01]  /*ebe0*/  VIADD R0, R23, 0x20 ;  /* 0x0000002017007836 */ /* 0x000fe20000000000 */
[----:B------:R-:W-:Y:S02]  /*ebf0*/  @!P1 LEA.HI R11, R11, R11, RZ, 0x1 ;  /* 0x0000000b0b0b9211 */ /* 0x000fe400078f08ff */
[----:B------:R-:W-:Y:S01]  /*ec00*/  @!P5 LEA.HI R14, R14, R14, RZ, 0x1 ;  /* 0x0000000e0e0ed211 */ /* 0x000fe200078f08ff */
[----:B------:R-:W-:Y:S01]  /*ec10*/  @!P3 IMAD.WIDE R8, R9, 0x4, R18 ;  /* 0x000000040908b825 */ /* 0x000fe200078e0212 */
[----:B------:R-:W-:-:S02]  /*ec20*/  ISETP.GE.AND P2, PT, R0, UR4, PT ;  /* 0x0000000400007c0c */ /* 0x000fc4000bf46270 */
[----:B------:R-:W-:Y:S02]  /*ec30*/  @!P5 LOP3.LUT R17, R14, 0xfffffffe, RZ, 0xc0, !PT ;  /* 0xfffffffe0e11d812 */ /* 0x000fe400078ec0ff */
[----:B------:R1:W-:Y:S01]  /*ec40*/  @!P3 ST.E.64 desc[UR56][R8.64], R28 ;  /* 0x0000001c0800b985 */ /* 0x0003e2000c101b38 */
[----:B------:R-:W-:Y:S02]  /*ec50*/  ISETP.GE.AND P3, PT, R12, UR4, PT ;  /* 0x000000040c007c0c */ /* 0x000fe4000bf66270 */
[----:B0-----:R-:W-:Y:S02]  /*ec60*/  @!P0 LOP3.LUT R7, R10, 0xfffffffe, RZ, 0xc0, !PT ;  /* 0xfffffffe0a078812 */ /* 0x001fe400078ec0ff */
[----:B------:R-:W-:-:S03]  /*ec70*/  @!P4 LEA.HI R10, R13, R13, RZ, 0x1 ;  /* 0x0000000d0d0ac211 */ /* 0x000fc600078f08ff */
[----:B------:R-:W-:Y:S01]  /*ec80*/  @!P0 IMAD.WIDE R6, R7, 0x4, R18 ;  /* 0x0000000407068825 */ /* 0x000fe200078e0212 */
[----:B------:R-:W-:-:S04]  /*ec90*/  @!P2 LEA.HI R0, R0, R0, RZ, 0x1 ;  /* 0x000000000000a211 */ /* 0x000fc800078f08ff */
[----:B------:R0:W-:Y:S01]  /*eca0*/  @!P0 ST.E.64 desc[UR56][R6.64], R32 ;  /* 0x0000002006008985 */ /* 0x0001e2000c101b38 */
[----:B------:R-:W-:Y:S02]  /*ecb0*/  @!P3 LEA.HI R12, R12, R12, RZ, 0x1 ;  /* 0x0000000c0c0cb211 */ /* 0x000fe400078f08ff */
[----:B-1----:R-:W-:Y:S02]  /*ecc0*/  @!P1 LOP3.LUT R9, R11, 0xfffffffe, RZ, 0xc0, !PT ;  /* 0xfffffffe0b099812 */ /* 0x002fe400078ec0ff */
[----:B------:R-:W-:Y:S02]  /*ecd0*/  @!P2 LOP3.LUT R11, R0, 0xfffffffe, RZ, 0xc0, !PT ;  /* 0xfffffffe000ba812 */ /* 0x000fe400078ec0ff */
        /* <DEDUP_REMOVED lines=8> */
[----:B0-----:R-:W-:-:S02]  /*ed60*/  @!P3 IMAD.WIDE R6, R13, 0x4, R18 ;  /* 0x000000040d06b825 */ /* 0x001fc400078e0212 */
[----:B------:R0:W-:Y:S02]  /*ed70*/  @!P2 ST.E.64 desc[UR56][R10.64], R40 ;  /* 0x000000280a00a985 */ /* 0x0001e4000c101b38 */
[----:B------:R-:W-:Y:S02]  /*ed80*/  VIADD R0, R23, 0x48 ;  /* 0x0000004817007836 */ /* 0x000fe40000000000 */
[--C-:B------:R-:W-:Y:S01]  /*ed90*/  @!P5 IMAD.WIDE R12, R17, 0x4, R18.reuse ;  /* 0x00000004110cd825 */ /* 0x100fe200078e0212 */
[----:B------:R2:W-:Y:S01]  /*eda0*/  @!P3 ST.E.64 desc[UR56][R6.64], R44 ;  /* 0x0000002c0600b985 */ /* 0x0005e2000c101b38 */
[----:B------:R-:W-:Y:S02]  /*edb0*/  ISETP.GE.AND P3, PT, R22, UR4, PT ;  /* 0x0000000416007c0c */ /* 0x000fe4000bf66270 */
[----:B------:R-:W-:Y:S01]  /*edc0*/  VIADD R17, R23, 0x58 ;  /* 0x0000005817117836 */ /* 0x000fe20000000000 */
[----:B------:R-:W-:Y:S01]  /*edd0*/  ISETP.GE.AND P0, PT, R0, UR4, PT ;  /* 0x0000000400007c0c */ /* 0x000fe2000bf06270 */
[----:B-1----:R-:W-:Y:S01]  /*ede0*/  @!P4 IMAD.WIDE R8, R15, 0x4, R18 ;  /* 0x000000040f08c825 */ /* 0x002fe200078e0212 */
[----:B------:R-:W-:-:S02]  /*edf0*/  @!P1 LEA.HI R16, R16, R16, RZ, 0x1 ;  /* 0x0000001010109211 */ /* 0x000fc400078f08ff */
[----:B------:R-:W-:Y:S01]  /*ee00*/  ISETP.GE.AND P2, PT, R17, UR4, PT ;  /* 0x0000000411007c0c */ /* 0x000fe2000bf46270 */
[----:B------:R-:W-:Y:S01]  /*ee10*/  @!P6 IMAD.WIDE R14, R25, 0x4, R18 ;  /* 0x00000004190ee825 */ /* 0x000fe200078e0212 */
[----:B------:R1:W-:Y:S03]  /*ee20*/  @!P4 ST.E.64 desc[UR56][R8.64], R48 ;  /* 0x000000300800c985 */ /* 0x0003e6000c101b38 */
[C---:B0-----:R-:W-:Y:S01]  /*ee30*/  VIADD R10, R23.reuse, 0x68 ;  /* 0x00000068170a7836 */ /* 0x041fe20000000000 */
[----:B------:R0:W-:Y:S01]  /*ee40*/  @!P5 ST.E.64 desc[UR56][R12.64], R52 ;  /* 0x000000340c00d985 */ /* 0x0001e2000c101b38 */
[C---:B--2---:R-:W-:Y:S01]  /*ee50*/  VIADD R7, R23.reuse, 0x78 ;  /* 0x0000007817077836 */ /* 0x044fe20000000000 */
[----:B------:R-:W-:Y:S01]  /*ee60*/  @!P3 LEA.HI R22, R22, R22, RZ, 0x1 ;  /* 0x000000161616b211 */ /* 0x000fe200078f08ff */
[----:B------:R-:W-:Y:S01]  /*ee70*/  VIADD R11, R23, 0x70 ;  /* 0x00000070170b7836 */ /* 0x000fe20000000000 */
[----:B------:R2:W-:Y:S01]  /*ee80*/  @!P6 ST.E.64 desc[UR56][R14.64], R56 ;  /* 0x000000380e00e985 */ /* 0x0005e2000c101b38 */
[----:B------:R-:W-:-:S02]  /*ee90*/  ISETP.GE.AND P4, PT, R10, UR4, PT ;  /* 0x000000040a007c0c */ /* 0x000fc4000bf86270 */
[----:B------:R-:W-:Y:S02]  /*eea0*/  ISETP.GE.AND P6, PT, R7, UR4, PT ;  /* 0x0000000407007c0c */ /* 0x000fe4000bfc6270 */
[----:B------:R-:W-:Y:S02]  /*eeb0*/  ISETP.GE.AND P5, PT, R11, UR4, PT ;  /* 0x000000040b007c0c */ /* 0x000fe4000bfa6270 */
[----:B------:R-:W-:Y:S02]  /*eec0*/  @!P0 LEA.HI R0, R0, R0, RZ, 0x1 ;  /* 0x0000000000008211 */ /* 0x000fe400078f08ff */
[----:B------:R-:W-:Y:S02]  /*eed0*/  @!P2 LEA.HI R17, R17, R17, RZ, 0x1 ;  /* 0x000000111111a211 */ /* 0x000fe400078f08ff */
[----:B-1----:R-:W-:Y:S02]  /*eee0*/  @!P1 LOP3.LUT R9, R16, 0xfffffffe, RZ, 0xc0, !PT ;  /* 0xfffffffe10099812 */ /* 0x002fe400078ec0ff */
[----:B0-----:R-:W-:-:S02]  /*eef0*/  @!P3 LOP3.LUT R13, R22, 0xfffffffe, RZ, 0xc0, !PT ;  /* 0xfffffffe160db812 */ /* 0x001fc400078ec0ff */
[----:B------:R-:W-:Y:S02]  /*ef00*/  @!P4 LEA.HI R10, R10, R10, RZ, 0x1 ;  /* 0x0000000a0a0ac211 */ /* 0x000fe400078f08ff */
[----:B------:R-:W-:Y:S01]  /*ef10*/  @!P6 LEA.HI R8, R7, R7, RZ, 0x1 ;  /* 0x000000070708e211 */ /* 0x000fe200078f08ff */
[----:B------:R-:W-:Y:S01]  /*ef20*/  @!P3 IMAD.WIDE R12, R13, 0x4, R18 ;  /* 0x000000040d0cb825 */ /* 0x000fe200078e0212 */
[----:B------:R-:W-:Y:S02]  /*ef30*/  @!P5 LEA.HI R6, R11, R11, RZ, 0x1 ;  /* 0x0000000b0b06d211 */ /* 0x000fe400078f08ff */
[----:B------:R-:W-:Y:S02]  /*ef40*/  @!P0 LOP3.LUT R7, R0, 0xfffffffe, RZ, 0xc0, !PT ;  /* 0xfffffffe00078812 */ /* 0x000fe400078ec0ff */
[----:B------:R-:W-:Y:S02]  /*ef50*/  @!P2 LOP3.LUT R11, R17, 0xfffffffe, RZ, 0xc0, !PT ;  /* 0xfffffffe110ba812 */ /* 0x000fe400078ec0ff */
[----:B--2---:R-:W-:-:S02]  /*ef60*/  @!P4 LOP3.LUT R15, R10, 0xfffffffe, RZ, 0xc0, !PT ;  /* 0xfffffffe0a0fc812 */ /* 0x004fc400078ec0ff */
[----:B------:R-:W-:Y:S01]  /*ef70*/  @!P5 LOP3.LUT R17, R6, 0xfffffffe, RZ, 0xc0, !PT ;  /* 0xfffffffe0611d812 */ /* 0x000fe200078ec0ff */
[----:B------:R-:W-:Y:S01]  /*ef80*/  @!P0 IMAD.WIDE R6, R7, 0x4, R18 ;  /* 0x0000000407068825 */ /* 0x000fe200078e0212 */
[----:B------:R-:W-:-:S03]  /*ef90*/  @!P6 LOP3.LUT R25, R8, 0xfffffffe, RZ, 0xc0, !PT ;  /* 0xfffffffe0819e812 */ /* 0x000fc600078ec0ff */
        /* <DEDUP_REMOVED lines=12> */
.L_x_1057:
[----:B------:R-:W-:Y:S05]  /*f060*/  BSYNC B0 ;  /* 0x0000000000007941 */ /* 0x000fea0003800000 */
.L_x_1056:
[----:B------:R-:W-:Y:S01]  /*f070*/  ISETP.GE.AND P0, PT, R21, R20, PT ;  /* 0x000000141500720c */ /* 0x000fe20003f06270 */
[----:B0-----:R0:W2:Y:S04]  /*f080*/  SHFL.IDX PT, R15, R73, 0x1, 0x1c1f ;  /* 0x003c1f00490f7f89 */ /* 0x0010a800000e0000 */
[----:B------:R0:W0:Y:S08]  /*f090*/  SHFL.IDX PT, R14, R72, 0x1, 0x1c1f ;  /* 0x003c1f00480e7f89 */ /* 0x00003000000e0000 */
[----:B------:R-:W-:Y:S05]  /*f0a0*/  @P0 BRA `(.L_x_968) ;  /* 0x0000004400e00947 */ /* 0x000fea0003800000 */
[----:B------:R-:W-:Y:S01]  /*f0b0*/  ULDC UR4, c[0x0][0xac8] ;  /* 0x0002b20000047ab9 */ /* 0x000fe20000000800 */
[C---:B---3--:R-:W-:Y:S01]  /*f0c0*/  VIADD R0, R23.reuse, 0x8 ;  /* 0x0000000817007836 */ /* 0x048fe20000000000 */
[C---:B------:R-:W-:Y:S01]  /*f0d0*/  ISETP.GE.AND P0, PT, R23.reuse, UR4, PT ;  /* 0x0000000417007c0c */ /* 0x040fe2000bf06270 */
[C---:B------:R-:W-:Y:S01]  /*f0e0*/  VIADD R6, R23.reuse, 0x10 ;  /* 0x0000001017067836 */ /* 0x040fe20000000000 */
[C---:B------:R-:W-:Y:S01]  /*f0f0*/  IADD3 R8, R23.reuse, 0x18, RZ ;  /* 0x0000001817087810 */ /* 0x040fe20007ffe0ff */
[C---:B------:R-:W-:Y:S01]  /*f100*/  VIADD R10, R23.reuse, 0x20 ;  /* 0x00000020170a7836 */ /* 0x040fe20000000000 */
[----:B------:R-:W-:Y:S01]  /*f110*/  ISETP.GE.AND P5, PT, R0, UR4, PT ;  /* 0x0000000400007c0c */ /* 0x000fe2000bfa6270 */
[C---:B------:R-:W-:Y:S01]  /*f120*/  VIADD R11, R23.reuse, 0x28 ;  /* 0x00000028170b7836 */ /* 0x040fe20000000000 */
[----:B------:R-:W-:Y:S01]  /*f130*/  ISETP.GE.AND P6, PT, R6, UR4, PT ;  /* 0x0000000406007c0c */ /* 0x000fe2000bfc6270 */
[C---:B------:R-:W-:Y:S01]  /*f140*/  VIADD R12, R23.reuse, 0x30 ;  /* 0x00000030170c7836 */ /* 0x040fe20000000000 */
[----:B------:R-:W-:Y:S01]  /*f150*/  ISETP.GE.AND P4, PT, R10, UR4, PT ;  /* 0x000000040a007c0c */ /* 0x000fe2000bf86270 */
[----:B------:R-:W-:Y:S01]  /*f160*/  VIADD R13, R23, 0x38 ;  /* 0x00000038170d7836 */ /* 0x000fe20000000000 */
[----:B------:R-:W-:Y:S01]  /*f170*/  ISETP.GE.AND P3, PT, R11, UR4, PT ;  /* 0x000000040b007c0c */ /* 0x000fe2000bf66270 */
[C---:B----4-:R-:W-:Y:S01]  /*f180*/  VIADD R18, R23.reuse, 0x40 ;  /* 0x0000004017127836 */ /* 0x050fe20000000000 */
[----:B------:R-:W-:Y:S01]  /*f190*/  ISETP.GE.AND P2, PT, R12, UR4, PT ;  /* 0x000000040c007c0c */ /* 0x000fe2000bf46270 */
[----:B0-2---:R-:W-:Y:S01]  /*f1a0*/  @!P0 IMAD.WIDE R2, R23, 0x4, R14 ;  /* 0x0000000417028825 */ /* 0x005fe200078e020e */
[----:B------:R-:W-:-:S03]  /*f1b0*/  ISETP.GE.AND P1, PT, R13, UR4, PT ;  /* 0x000000040d007c0c */ /* 0x000fc6000bf26270 */
[----:B------:R-:W-:Y:S01]  /*f1c0*/  @!P5 LEA.HI R0, R0, R0, RZ, 0x1 ;  /* 0x000000000000d211 */ /* 0x000fe200078f08ff */
[----:B------:R0:W-:Y:S01]  /*f1d0*/  @!P0 ST.E.64 desc[UR56][R2.64], R26 ;  /* 0x0000001a02008985 */ /* 0x0001e2000c101b38 */
[----:B------:R-:W-:Y:S01]  /*f1e0*/  ISETP.GE.AND P0, PT, R8, UR4, PT ;  /* 0x0000000408007c0c */ /* 0x000fe2000bf06270 */
[C---:B------:R-:W-:Y:S01]  /*f1f0*/  VIADD R20, R23.reuse, 0x48 ;  /* 0x0000004817147836 */ /* 0x040fe20000000000 */
[----:B------:R-:W-:Y:S01]  /*f200*/  @!P6 LEA.HI R6, R6, R6, RZ, 0x1 ;  /* 0x000000060606e211 */ /* 0x000fe200078f08ff */
[----:B------:R-:W-:Y:S01]  /*f210*/  VIADD R21, R23, 0x70 ;  /* 0x0000007017157836 */ /* 0x000fe20000000000 */
[----:B------:R-:W-:Y:S02]  /*f220*/  @!P5 LOP3.LUT R7, R0, 0xfffffffe, RZ, 0xc0, !PT ;  /* 0xfffffffe0007d812 */ /* 0x000fe400078ec0ff */
[----:B------:R-:W-:Y:S02]  /*f230*/  @!P6 LOP3.LUT R9, R6, 0xfffffffe, RZ, 0xc0, !PT ;  /* 0xfffffffe0609e812 */ /* 0x000fe400078ec0ff */
[----:B------:R-:W-:-:S02]  /*f240*/  @!P4 LEA.HI R10, R10, R10, RZ, 0x1 ;  /* 0x0000000a0a0ac211 */ /* 0x000fc400078f08ff */
[----:B------:R-:W-:Y:S02]  /*f250*/  @!P3 LEA.HI R0, R11, R11, RZ, 0x1 ;  /* 0x0000000b0b00b211 */ /* 0x000fe400078f08ff */
[----:B------:R-:W-:Y:S01]  /*f260*/  @!P2 LEA.HI R12, R12, R12, RZ, 0x1 ;  /* 0x0000000c0c0ca211 */ /* 0x000fe200078f08ff */
[--C-:B0-----:R-:W-:Y:S01]  /*f270*/  @!P5 IMAD.WIDE R2, R7, 0x4, R14.reuse ;  /* 0x000000040702d825 */ /* 0x101fe200078e020e */
[----:B------:R-:W-:Y:S02]  /*f280*/  @!P0 LEA.HI R8, R8, R8, RZ, 0x1 ;  /* 0x0000000808088211 */ /* 0x000fe400078f08ff */
[----:B------:R-:W-:Y:S01]  /*f290*/  @!P1 LEA.HI R16, R13, R13, RZ, 0x1 ;  /* 0x0000000d0d109211 */ /* 0x000fe200078f08ff */
[----:B------:R-:W-:Y:S01]  /*f2a0*/  @!P6 IMAD.WIDE R6, R9, 0x4, R14 ;  /* 0x000000040906e825 */ /* 0x000fe200078e020e */
[----:B------:R-:W-:Y:S01]  /*f2b0*/  @!P0 LOP3.LUT R9, R8, 0xfffffffe, RZ, 0xc0, !PT ;  /* 0xfffffffe08098812 */ /* 0x000fe200078ec0ff */
[----:B------:R0:W-:Y:S01]  /*f2c0*/  @!P5 ST.E.64 desc[UR56][R2.64], R30 ;  /* 0x0000001e0200d985 */ /* 0x0001e2000c101b38 */
[----:B------:R-:W-:-:S02]  /*f2d0*/  @!P4 LOP3.LUT R11, R10, 0xfffffffe, RZ, 0xc0, !PT ;  /* 0xfffffffe0a0bc812 */ /* 0x000fc400078ec0ff */
[----:B------:R-:W-:Y:S01]  /*f2e0*/  @!P3 LOP3.LUT R13, R0, 0xfffffffe, RZ, 0xc0, !PT ;  /* 0xfffffffe000db812 */ /* 0x000fe200078ec0ff */
[----:B------:R2:W-:Y:S01]  /*f2f0*/  @!P6 ST.E.64 desc[UR56][R6.64], R34 ;  /* 0x000000220600e985 */ /* 0x0005e2000c101b38 */
[----:B------:R-:W-:Y:S01]  /*f300*/  @!P2 LOP3.LUT R17, R12, 0xfffffffe, RZ, 0xc0, !PT ;  /* 0xfffffffe0c11a812 */ /* 0x000fe200078ec0ff */
[C---:B------:R-:W-:Y:S01]  /*f310*/  VIADD R0, R23.reuse, 0x50 ;  /* 0x0000005017007836 */ /* 0x040fe20000000000 */
[----:B-1----:R-:W-:Y:S01]  /*f320*/  @!P1 LOP3.LUT R19, R16, 0xfffffffe, RZ, 0xc0, !PT ;  /* 0xfffffffe10139812 */ /* 0x002fe200078ec0ff */
[----:B------:R-:W-:Y:S01]  /*f330*/  VIADD R16, R23, 0x58 ;  /* 0x0000005817107836 */ /* 0x000fe20000000000 */
[----:B------:R-:W-:Y:S02]  /*f340*/  ISETP.GE.AND P5, PT, R18, UR4, PT ;  /* 0x0000000412007c0c */ /* 0x000fe4000bfa6270 */
[----:B------:R-:W-:Y:S01]  /*f350*/  ISETP.GE.AND P6, PT, R20, UR4, PT ;  /* 0x0000000414007c0c */ /* 0x000fe2000bfc6270 */
[----:B0-----:R-:W-:-:S04]  /*f360*/  @!P0 IMAD.WIDE R2, R9, 0x4, R14 ;  /* 0x0000000409028825 */ /* 0x001fc800078e020e */
[--C-:B--2---:R-:W-:Y:S01]  /*f370*/  @!P4 IMAD.WIDE R6, R11, 0x4, R14.reuse ;  /* 0x000000040b06c825 */ /* 0x104fe200078e020e */
        /* <DEDUP_REMOVED lines=10> */
[----:B------:R-:W-:Y:S02]  /*f420*/  @!P6 LEA.HI R20, R20, R20, RZ, 0x1 ;  /* 0x000000141414e211 */ /* 0x000fe400078f08ff */
[C---:B------:R-:W-:Y:S01]  /*f430*/  VIADD R17, R23.reuse, 0x60 ;  /* 0x0000006017117836 */ /* 0x040fe20000000000 */
[----:B------:R4:W-:Y:S01]  /*f440*/  @!P1 ST.E.64 desc[UR56][R12.64], R54 ;  /* 0x000000360c009985 */ /* 0x0009e2000c101b38 */
[C---:B------:R-:W-:Y:S01]  /*f450*/  VIADD R19, R23.reuse, 0x68 ;  /* 0x0000006817137836 */ /* 0x040fe20000000000 */
[----:B------:R-:W-:Y:S01]  /*f460*/  ISETP.GE.AND P1, PT, R16, UR4, PT ;  /* 0x0000000410007c0c */ /* 0x000fe2000bf26270 */
[----:B------:R-:W-:Y:S01]  /*f470*/  VIADD R23, R23, 0x78 ;  /* 0x0000007817177836 */ /* 0x000fe20000000000 */
[----:B------:R-:W-:Y:S02]  /*f480*/  ISETP.GE.AND P2, PT, R17, UR4, PT ;  /* 0x0000000411007c0c */ /* 0x000fe4000bf46270 */
[----:B------:R-:W-:-:S02]  /*f490*/  ISETP.GE.AND P3, PT, R19, UR4, PT ;  /* 0x0000000413007c0c */ /* 0x000fc4000bf66270 */
        /* <DEDUP_REMOVED lines=33> */
.L_x_1055:
[----:B------:R-:W0:Y:S02]  /*f6b0*/  S2R R0, SR_TID.X ;  /* 0x0000000000007919 */ /* 0x000e240000002100 */
[----:B0-----:R-:W-:-:S05]  /*f6c0*/  VIADD R2, R0, 0xffffff80 ;  /* 0xffffff8000027836 */ /* 0x001fca0000000000 */
        /* <DEDUP_REMOVED lines=13> */
[----:B------:R-:W-:Y:S02]  /*f7a0*/  ULDC.64 UR6, c[0x0][0xbd0] ;  /* 0x0002f40000067ab9 */ /* 0x000fe40000000a00 */
[----:B------:R-:W-:-:S04]  /*f7b0*/  IMAD.WIDE.U32 R2, R19, UR6, RZ ;  /* 0x0000000613027c25 */ /* 0x000fc8000f8e00ff */
[----:B------:R-:W1:Y:S01]  /*f7c0*/  LDC.64 R10, c[0x0][0xbd8] ;  /* 0x0002f600ff0a7b82 */ /* 0x000e620000000a00 */
[----:B------:R-:W-:-:S04]  /*f7d0*/  IMAD R4, R4, UR6, RZ ;  /* 0x0000000604047c24 */ /* 0x000fc8000f8e02ff */
[C---:B------:R-:W-:Y:S01]  /*f7e0*/  IMAD R5, R19.reuse, UR7, R4 ;  /* 0x0000000713057c24 */ /* 0x040fe2000f8e0204 */
[----:B------:R-:W-:Y:S02]  /*f7f0*/  IADD3 R19, -R19, RZ, RZ ;  /* 0x000000ff13137210 */ /* 0x000fe40007ffe1ff */
        /* <DEDUP_REMOVED lines=15> */
[----:B0-----:R-:W-:Y:S02]  /*f8f0*/  @P0 SHF.R.U32.HI R5, RZ, R9, R4 ;  /* 0x00000009ff050219 */ /* 0x001fe40000011604 */
[----:B------:R-:W-:Y:S02]  /*f900*/  SHF.R.S32.HI R4, RZ, 0x1f, R19 ;  /* 0x0000001fff047819 */ /* 0x000fe40000011413 */
[--C-:B------:R-:W-:Y:S01]  /*f910*/  SHF.R.S32.HI R9, RZ, 0x1f, R5.reuse ;  /* 0x0000001fff097819 */ /* 0x100fe20000011405 */
[----:B------:R-:W-:Y:S01]  /*f920*/  IMAD.MOV R7, RZ, RZ, -R5 ;  /* 0x000000ffff077224 */ /* 0x000fe200078e0a05 */
[----:B------:R-:W-:Y:S01]  /*f930*/  IADD3 R2, P0, R5, R2, RZ ;  /* 0x0000000205027210 */ /* 0x000fe20007f1e0ff */
[----:B------:R-:W-:Y:S02]  /*f940*/  IMAD R4, R4, UR4, RZ ;  /* 0x0000000404047c24 */ /* 0x000fe4000f8e02ff */
[----:B------:R-:W-:-:S02]  /*f950*/  IMAD R7, R6, R7, R0 ;  /* 0x0000000706077224 */ /* 0x000fc400078e0200 */
[----:B------:R-:W-:Y:S01]  /*f960*/  IMAD R4, R19, UR5, R4 ;  /* 0x0000000513047c24 */ /* 0x000fe2000f8e0204 */
[----:B------:R-:W-:Y:S02]  /*f970*/  ULDC.64 UR4, c[0x0][0xbc8] ;  /* 0x0002f20000047ab9 */ /* 0x000fe40000000a00 */
[----:B------:R-:W-:Y:S02]  /*f980*/  SHF.R.S32.HI R0, RZ, 0x1f, R7 ;  /* 0x0000001fff007819 */ /* 0x000fe40000011407 */
[----:B------:R-:W-:-:S03]  /*f990*/  IADD3.X R3, R9, R3, R4, P0, !PT ;  /* 0x0000000309037210 */ /* 0x000fc600007fe404 */
[----:B------:R-:W-:Y:S02]  /*f9a0*/  IMAD R0, R0, UR4, RZ ;  /* 0x0000000400007c24 */ /* 0x000fe4000f8e02ff */
[----:B------:R-:W-:-:S04]  /*f9b0*/  IMAD.WIDE.U32 R2, R7, UR4, R2 ;  /* 0x0000000407027c25 */ /* 0x000fc8000f8e0002 */
[----:B------:R-:W-:Y:S01]  /*f9c0*/  IMAD R5, R7, UR5, R0 ;  /* 0x0000000507057c24 */ /* 0x000fe2000f8e0200 */
[----:B------:R-:W-:Y:S02]  /*f9d0*/  ULDC.64 UR4, c[0x0][0xba8] ;  /* 0x0002ea0000047ab9 */ /* 0x000fe40000000a00 */
[----:B------:R-:W-:Y:S01]  /*f9e0*/  LEA R4, P0, R2, UR4, 0x2 ;  /* 0x0000000402047c11 */ /* 0x000fe2000f8010ff */
[----:B------:R-:W-:-:S05]  /*f9f0*/  IMAD.IADD R3, R3, 0x1, R5 ;  /* 0x0000000103037824 */ /* 0x000fca00078e0205 */
[----:B------:R-:W-:Y:S01]  /*fa00*/  LEA.HI.X R5, R2, UR5, R3, 0x2, P0 ;  /* 0x0000000502057c11 */ /* 0x000fe200080f1403 */
[----:B------:R-:W-:-:S05]  /*fa10*/  IMAD.MOV.U32 R3, RZ, RZ, -0x800000 ;  /* 0xff800000ff037424 */ /* 0x000fca00078e00ff */
[----:B------:R0:W-:Y:S01]  /*fa20*/  STG.E desc[UR56][R4.64], R3 ;  /* 0x0000000304007986 */ /* 0x0001e2000c101938 */
[----:B------:R-:W-:Y:S05]  /*fa30*/  BRA `(.L_x_968) ;  /* 0x0000003c007c7947 */ /* 0x000fea0003800000 */
.L_x_966:
[----:B------:R-:W-:-:S08]  /*fa40*/  NOP ;  /* 0x0000000000007918 */ /* 0x000fd00000000000 */
[----:B0-----:R-:W0:-:S00]  /*fa50*/  USETMAXREG.DEALLOC.CTAPOOL 0x28 ;  /* 0x00000028000079c8 */ /* 0x001e0000080e0500 */
        /* <DEDUP_REMOVED lines=16> */
.L_x_1058:
[----:B------:R-:W-:Y:S01]  /*fb60*/  ULDC UR7, c[0x0][0xc50] ;  /* 0x0003140000077ab9 */ /* 0x000fe20000000800 */
[----:B------:R-:W-:Y:S01]  /*fb70*/  UMOV UR39, UR6 ;  /* 0x0000000600277c82 */ /* 0x000fe20008000000 */
[----:B------:R-:W-:-:S11]  /*fb80*/  UISETP.NE.AND UP0, UPT, UR7, 0x1, UPT ;  /* 0x000000010700788c */ /* 0x000fd6000bf05270 */
[----:B------:R-:W-:Y:S01]  /*fb90*/  @UP0 ULDC UR4, c[0x0][0xc54] ;  /* 0x0003150000040ab9 */ /* 0x000fe20000000800 */
[----:B------:R-:W-:Y:S01]  /*fba0*/  @UP0 ULDC UR8, c[0x0][0xc58] ;  /* 0x0003160000080ab9 */ /* 0x000fe20000000800 */
[----:B------:R-:W-:-:S04]  /*fbb0*/  UIMAD.WIDE.U32 UR4, UR6, UR4, URZ ;  /* 0x00000004060472a5 */ /* 0x000fc8000f8e003f */
[----:B------:R-:W-:-:S12]  /*fbc0*/  @UP0 USHF.R.U32.HI UR39, URZ, UR8, UR5 ;  /* 0x000000083f270299 */ /* 0x000fd80008011605 */
.L_x_1059:
[----:B------:R-:W-:Y:S01]  /*fbd0*/  ISETP.GE.AND P0, PT, R28, RZ, PT ;  /* 0x000000ff1c00720c */ /* 0x000fe20003f06270 */
[----:B------:R-:W-:Y:S01]  /*fbe0*/  UIADD3 UR45, -UR39, URZ, URZ ;  /* 0x0000003f272d7290 */ /* 0x000fe2000fffe13f */
[----:B------:R-:W-:Y:S02]  /*fbf0*/  IMAD.MOV.U32 R24, RZ, RZ, 0x1 ;  /* 0x00000001ff187424 */ /* 0x000fe400078e00ff */
[----:B------:R-:W-:Y:S01]  /*fc00*/  IMAD.MOV.U32 R0, RZ, RZ, RZ ;  /* 0x000000ffff007224 */ /* 0x000fe200078e00ff */
[----:B------:R-:W-:Y:S01]  /*fc10*/  UIMAD UR45, UR7, UR45, UR6 ;  /* 0x0000002d072d72a4 */ /* 0x000fe2000f8e0206 */
[----:B------:R-:W-:-:S07]  /*fc20*/  IMAD.MOV.U32 R8, RZ, RZ, 0x1 ;  /* 0x00000001ff087424 */ /* 0x000fce00078e00ff */
[----:B------:R-:W-:Y:S05]  /*fc30*/  @!P0 BRA `(.L_x_1060) ;  /* 0x0000003800348947 */ /* 0x000fea0003800000 */
[----:B------:R-:W0:Y:S01]  /*fc40*/  LDC.64 R2, c[0x0][0xa28] ;  /* 0x00028a00ff027b82 */ /* 0x000e220000000a00 */
[----:B------:R-:W-:Y:S01]  /*fc50*/  IMAD.MOV.U32 R23, RZ, RZ, RZ ;  /* 0x000000ffff177224 */ /* 0x000fe200078e00ff */
[----:B------:R-:W-:Y:S01]  /*fc60*/  ULDC UR4, c[0x0][0x448] ;  /* 0x0001120000047ab9 */ /* 0x000fe20000000800 */
[----:B------:R-:W-:Y:S01]  /*fc70*/  ULDC UR6, c[0x0][0x2f0] ;  /* 0x0000bc0000067ab9 */ /* 0x000fe20000000800 */
[----:B------:R-:W-:Y:S01]  /*fc80*/  ULDC UR10, c[0x0][0x288] ;  /* 0x0000a200000a7ab9 */ /* 0x000fe20000000800 */
[----:B0-----:R-:W-:-:S04]  /*fc90*/  ISETP.NE.U32.AND P0, PT, R2, RZ, PT ;  /* 0x000000ff0200720c */ /* 0x001fc80003f05070 */
[----:B------:R-:W-:-:S13]  /*fca0*/  ISETP.NE.AND.EX P0, PT, R3, RZ, PT, P0 ;  /* 0x000000ff0300720c */ /* 0x000fda0003f05300 */
[----:B------:R-:W0:Y:S02]  /*fcb0*/  @P0 LDC.64 R2, c[0x0][0xa28] ;  /* 0x00028a00ff020b82 */ /* 0x000e240000000a00 */
[----:B0-----:R-:W-:-:S05]  /*fcc0*/  @P0 IMAD.WIDE R2, R28, 0x4, R2 ;  /* 0x000000041c020825 */ /* 0x001fca00078e0202 */
[----:B------:R0:W5:Y:S01]  /*fcd0*/  @P0 LDG.E R23, desc[UR56][R2.64] ;  /* 0x0000003802170981 */ /* 0x000162000c1e1900 */
[----:B------:R-:W1:Y:S01]  /*fce0*/  S2UR UR40, SR_CTAID.X ;  /* 0x00000000002879c3 */ /* 0x000e620000002500 */
[----:B------:R-:W-:-:S03]  /*fcf0*/  UISETP.NE.AND UP1, UPT, UR4, 0x1, UPT ;  /* 0x000000010400788c */ /* 0x000fc6000bf25270 */
[----:B------:R-:W-:Y:S01]  /*fd00*/  ULDC.64 UR4, c[0x0][0x418] ;  /* 0x0001060000047ab9 */ /* 0x000fe20000000a00 */
[----:B------:R-:W-:Y:S02]  /*fd10*/  UP2UR UR48, UPR, URZ, 0x2 ;  /* 0x000000023f307883 */ /* 0x000fe40008000000 */
[----:B------:R-:W-:-:S03]  /*fd20*/  UISETP.NE.U32.AND UP0, UPT, UR4, URZ, UPT ;  /* 0x0000003f0400728c */ /* 0x000fc6000bf05070 */
[----:B------:R-:W-:Y:S01]  /*fd30*/  ULDC UR4, c[0x0][0x424] ;  /* 0x0001090000047ab9 */ /* 0x000fe20000000800 */
[----:B------:R-:W-:Y:S01]  /*fd40*/  UISETP.NE.AND.EX UP0, UPT, UR5, URZ, UPT, UP0 ;  /* 0x0000003f0500728c */ /* 0x000fe2000bf05300 */
[----:B------:R-:W-:Y:S02]  /*fd50*/  @UP1 ULDC UR9, c[0x0][0x450] ;  /* 0x0001140000091ab9 */ /* 0x000fe40000000800 */
[----:B------:R-:W-:Y:S01]  /*fd60*/  @UP1 ULDC UR5, c[0x0][0x44c] ;  /* 0x0001130000051ab9 */ /* 0x000fe20000000800 */
[----:B------:R-:W-:-:S04]  /*fd70*/  USEL UR41, UR4, 0x1, UP0 ;  /* 0x0000000104297887 */ /* 0x000fc80008000000 */
[----:B------:R-:W-:Y:S02]  /*fd80*/  UIMAD UR7, UR41, UR6, 0x5f ;  /* 0x0000005f290774a4 */ /* 0x000fe4000f8e0206 */
[----:B------:R-:W-:Y:S02]  /*fd90*/  UIMAD UR41, UR41, UR6, URZ ;  /* 0x00000006292972a4 */ /* 0x000fe4000f8e023f */
[----:B------:R-:W-:Y:S02]  /*fda0*/  UIMAD.WIDE UR6, UR7, 0x2aaaaaab, URZ ;  /* 0x2aaaaaab070678a5 */ /* 0x000fe4000f8e023f */
[----:B-1----:R-:W-:Y:S02]  /*fdb0*/  USHF.L.U32 UR40, UR40, 0x7, URZ ;  /* 0x0000000728287899 */ /* 0x002fe4000800063f */
[----:B------:R-:W-:Y:S02]  /*fdc0*/  USHF.R.U32.HI UR42, URZ, 0x1f, UR7 ;  /* 0x0000001f3f2a7899 */ /* 0x000fe40008011607 */
[----:B------:R-:W-:-:S02]  /*fdd0*/  UIADD3 UR8, UR40, 0x7f, URZ ;  /* 0x0000007f28087890 */ /* 0x000fc4000fffe03f */
[----:B------:R-:W-:Y:S02]  /*fde0*/  ULEA.HI.SX32 UR42, UR7, UR42, 0x1c ;  /* 0x0000002a072a7291 */ /* 0x000fe4000f8fe23f */
[----:B------:R-:W-:-:S04]  /*fdf0*/  UIMAD.WIDE.U32 UR4, UR8, UR5, URZ ;  /* 0x00000005080472a5 */ /* 0x000fc8000f8e003f */
[----:B------:R-:W-:Y:S02]  /*fe00*/  @UP1 USHF.R.U32.HI UR8, URZ, UR9, UR5 ;  /* 0x000000093f081299 */ /* 0x000fe40008011605 */
[----:B------:R-:W-:Y:S01]  /*fe10*/  UIADD3 UR9, UR41, 0x1, -UR10 ;  /* 0x0000000129097890 */ /* 0x000fe2000fffe80a */
[----:B------:R-:W-:Y:S02]  /*fe20*/  ULDC.64 UR4, c[0x0][0x9e0] ;  /* 0x0002780000047ab9 */ /* 0x000fe40000000a00 */
[----:B------:R-:W-:Y:S02]  /*fe30*/  UISETP.GE.AND UP0, UPT, UR5, 0x1, UPT ;  /* 0x000000010500788c */ /* 0x000fe4000bf06270 */
[----:B------:R-:W-:-:S04]  /*fe40*/  UIADD3 UR9, UR9, UR8, URZ ;  /* 0x0000000809097290 */ /* 0x000fc8000fffe03f */
[----:B------:R-:W-:Y:S01]  /*fe50*/  PLOP3.LUT P1, PT, PT, PT, UP0, 0x80, 0x0 ;  /* 0x000000000000781c */ /* 0x000fe20003f2f008 */
[----:B------:R-:W-:-:S12]  /*fe60*/  UIADD3 UR4, UR9, UR4, URZ ;  /* 0x0000000409047290 */ /* 0x000fd8000fffe03f */
[----:B0-----:R-:W-:Y:S05]  /*fe70*/  @!P1 BRA `(.L_x_1061) ;  /* 0x0000000000449947 */ /* 0x001fea0003800000 */
[----:B------:R-:W-:Y:S01]  /*fe80*/  ISETP.LT.AND P0, PT, RZ, UR9, PT ;  /* 0x00000009ff007c0c */ /* 0x000fe2000bf01270 */
[----:B------:R-:W-:-:S12]  /*fe90*/  UIADD3 UR8, UR9, -0x1, URZ ;  /* 0xffffffff09087890 */ /* 0x000fd8000fffe03f */
[----:B------:R-:W-:Y:S05]  /*fea0*/  @P0 BRA `(.L_x_1062) ;  /* 0x00000000001c0947 */ /* 0x000fea0003800000 */
[----:B------:R-:W-:Y:S02]  /*feb0*/  UISETP.NE.AND UP0, UPT, UR5, 0x1, UPT ;  /* 0x000000010500788c */ /* 0x000fe4000bf05270 */
[----:B------:R-:W-:-:S09]  /*fec0*/  UIADD3 UR8, -UR9, URZ, URZ ;  /* 0x0000003f09087290 */ /* 0x000fd2000fffe13f */
[----:B------:R-:W-:Y:S02]  /*fed0*/  @UP0 ULDC.64 UR12, c[0x0][0x9e8] ;  /* 0x00027a00000c0ab9 */ /* 0x000fe40000000a00 */
[----:B------:R-:W-:-:S04]  /*fee0*/  UIMAD.WIDE.U32 UR6, UR8, UR12, URZ ;  /* 0x0000000c080672a5 */ /* 0x000fc8000f8e003f */
[----:B------:R-:W-:-:S04]  /*fef0*/  @UP0 USHF.R.U32.HI UR8, URZ, UR13, UR7 ;  /* 0x0000000d3f080299 */ /* 0x000fc80008011607 */
[----:B------:R-:W-:Y:S01]  /*ff00*/  ULOP3.LUT UR8, URZ, UR8, URZ, 0x33, !UPT ;  /* 0x000000083f087292 */ /* 0x000fe2000f8e333f */
[----:B------:R-:W-:Y:S11]  /*ff10*/  BRA `(.L_x_1063) ;  /* 0x0000000000107947 */ /* 0x000ff60003800000 */
.L_x_1062:
[----:B------:R-:W-:-:S11]  /*ff20*/  UISETP.NE.AND UP0, UPT, UR5, 0x1, UPT ;  /* 0x000000010500788c */ /* 0x000fd6000bf05270 */
[----:B------:R-:W-:Y:S02]  /*ff30*/  @UP0 ULDC.64 UR12, c[0x0][0x9e8] ;  /* 0x00027a00000c0ab9 */ /* 0x000fe40000000a00 */
[----:B------:R-:W-:-:S04]  /*ff40*/  UIMAD.WIDE.U32 UR6, UR8, UR12, URZ ;  /* 0x0000000c080672a5 */ /* 0x000fc8000f8e003f */
[----:B------:R-:W-:-:S12]  /*ff50*/  @UP0 USHF.R.U32.HI UR8, URZ, UR13, UR7 ;  /* 0x0000000d3f080299 */ /* 0x000fd80008011607 */
.L_x_1063:
[----:B------:R-:W-:-:S04]  /*ff60*/  UIMAD UR8, UR8, UR5, UR5 ;  /* 0x00000005080872a4 */ /* 0x000fc8000f8e0205 */
[----:B------:R-:W-:-:S04]  /*ff70*/  UISETP.LT.AND UP0, UPT, UR4, UR8, UPT ;  /* 0x000000080400728c */ /* 0x000fc8000bf01270 */
[----:B------:R-:W-:-:S12]  /*ff80*/  USEL UR4, UR4, UR8, UP0 ;  /* 0x0000000804047287 */ /* 0x000fd80008000000 */
.L_x_1061:
[----:B------:R-:W-:Y:S02]  /*ff90*/  UISETP.NE.AND UP0, UPT, UR48, URZ, UPT ;  /* 0x0000003f3000728c */ /* 0x000fe4000bf05270 */
[----:B------:R-:W-:-:S03]  /*ffa0*/  UIADD3 UR6, UR4, 0x5f, URZ ;  /* 0x0000005f04067890 */ /* 0x000fc6000fffe03f */
[----:B------:R-:W-:Y:S01]  /*ffb0*/  UMOV UR4, UR40 ;  /* 0x0000002800047c82 */ /* 0x000fe20008000000 */
[----:B------:R-:W-:-:S04]  /*ffc0*/  UIMAD.WIDE UR6, UR6, 0x2aaaaaab, URZ ;  /* 0x2aaaaaab060678a5 */ /* 0x000fc8000f8e023f */
[----:B------:R-:W-:Y:S01]  /*ffd0*/  USHF.R.U32.HI UR43, URZ, 0x1f, UR7 ;  /* 0x0000001f3f2b7899 */ /* 0x000fe20008011607 */
[----:B------:R-:W-:Y:S02]  /*ffe0*/  @UP0 ULDC UR8, c[0x0][0x44c] ;  /* 0x0001130000080ab9 */ /* 0x000fe40000000800 */
[----:B------:R-:W-:Y:S01]  /*fff0*/  @UP0 ULDC UR6, c[0x0][0x450] ;  /* 0x0001140000060ab9 */ /* 0x000fe20000000800 */
[----:B------:R-:W-:Y:S02]  /*10000*/  UIMAD.WIDE.U32 UR8, UR40, UR8, URZ ;  /* 0x00000008280872a5 */ /* 0x000fe4000f8e003f */
[----:B------:R-:W-:Y:S02]  /*10010*/  ULEA.HI.SX32 UR43, UR7, UR43, 0x1c ;  /* 0x0000002b072b7291 */ /* 0x000fe4000f8fe23f */
[----:B------:R-:W-:Y:S02]  /*10020*/  @UP0 USHF.R.U32.HI UR4, URZ, UR6, UR9 ;  /* 0x000000063f040299 */ /* 0x000fe40008011609 */
[----:B------:R-:W-:-:S02]  /*10030*/  UISETP.LT.AND UP0, UPT, UR42, UR43, UPT ;  /* 0x0000002b2a00728c */ /* 0x000fc4000bf01270 */
[----:B------:R-:W-:Y:S01]  /*10040*/  UIADD3 UR4, UR4, -UR10, UR41 ;  /* 0x8000000a04047290 */ /* 0x000fe2000fffe029 */
[----:B------:R-:W-:Y:S01]  /*10050*/  ULDC UR8, c[0x0][0x9dc] ;  /* 0x0002770000087ab9 */ /* 0x000fe20000000800 */
[----:B------:R-:W-:Y:S02]  /*10060*/  USEL UR12, UR42, UR43, UP0 ;  /* 0x0000002b2a0c7287 */ /* 0x000fe40008000000 */
[----:B------:R-:W-:Y:S01]  /*10070*/  UIADD3 UR8, UR4, -UR8, URZ ;  /* 0x8000000804087290 */ /* 0x000fe2000fffe03f */
[----:B------:R-:W-:Y:S11]  /*10080*/  @!P1 BRA `(.L_x_1064) ;  /* 0x0000000000449947 */ /* 0x000ff60003800000 */
[----:B------:R-:W-:-:S06]  /*10090*/  UISETP.GT.AND UP0, UPT, UR4, -0x1, UPT ;  /* 0xffffffff0400788c */ /* 0x000fcc000bf04270 */
[----:B------:R-:W-:-:S13]  /*100a0*/  PLOP3.LUT P0, PT, PT, PT, UP0, 0x80, 0x0 ;  /* 0x000000000000781c */ /* 0x000fda0003f0f008 */
[----:B------:R-:W-:Y:S05]  /*100b0*/  @P0 BRA `(.L_x_1065) ;  /* 0x00000000001c0947 */ /* 0x000fea0003800000 */
[----:B------:R-:W-:Y:S02]  /*100c0*/  UISETP.NE.AND UP0, UPT, UR5, 0x1, UPT ;  /* 0x000000010500788c */ /* 0x000fe4000bf05270 */
[----:B------:R-:W-:-:S09]  /*100d0*/  ULOP3.LUT UR4, URZ, UR4, URZ, 0x33, !UPT ;  /* 0x000000043f047292 */ /* 0x000fd2000f8e333f */
[----:B------:R-:W-:Y:S02]  /*100e0*/  @UP0 ULDC.64 UR10, c[0x0][0x9e8] ;  /* 0x00027a00000a0ab9 */ /* 0x000fe40000000a00 */
[----:B------:R-:W-:-:S04]  /*100f0*/  UIMAD.WIDE.U32 UR6, UR4, UR10, URZ ;  /* 0x0000000a040672a5 */ /* 0x000fc8000f8e003f */
[----:B------:R-:W-:-:S04]  /*10100*/  @UP0 USHF.R.U32.HI UR4, URZ, UR11, UR7 ;  /* 0x0000000b3f040299 */ /* 0x000fc80008011607 */
[----:B------:R-:W-:Y:S01]  /*10110*/  ULOP3.LUT UR4, URZ, UR4, URZ, 0x33, !UPT ;  /* 0x000000043f047292 */ /* 0x000fe2000f8e333f */
[----:B------:R-:W-:Y:S11]  /*10120*/  BRA `(.L_x_1066) ;  /* 0x0000000000107947 */ /* 0x000ff60003800000 */
.L_x_1065:
[----:B------:R-:W-:-:S11]  /*10130*/  UISETP.NE.AND UP0, UPT, UR5, 0x1, UPT ;  /* 0x000000010500788c */ /* 0x000fd6000bf05270 */
[----:B------:R-:W-:Y:S02]  /*10140*/  @UP0 ULDC.64 UR10, c[0x0][0x9e8] ;  /* 0x00027a00000a0ab9 */ /* 0x000fe40000000a00 */
[----:B------:R-:W-:-:S04]  /*10150*/  UIMAD.WIDE.U32 UR6, UR4, UR10, URZ ;  /* 0x0000000a040672a5 */ /* 0x000fc8000f8e003f */
[----:B------:R-:W-:-:S12]  /*10160*/  @UP0 USHF.R.U32.HI UR4, URZ, UR11, UR7 ;  /* 0x0000000b3f040299 */ /* 0x000fd80008011607 */
.L_x_1066:
[----:B------:R-:W-:-:S04]  /*10170*/  UIMAD UR4, UR4, UR5, URZ ;  /* 0x00000005040472a4 */ /* 0x000fc8000f8e023f */
[----:B------:R-:W-:-:S04]  /*10180*/  UISETP.LT.AND UP0, UPT, UR8, UR4, UPT ;  /* 0x000000040800728c */ /* 0x000fc8000bf01270 */
[----:B------:R-:W-:-:S12]  /*10190*/  USEL UR8, UR8, UR4, !UP0 ;  /* 0x0000000408087287 */ /* 0x000fd8000c000000 */
.L_x_1064:
[----:B------:R-:W-:Y:S02]  /*101a0*/  UIMAD.WIDE UR4, UR8, 0x2aaaaaab, URZ ;  /* 0x2aaaaaab080478a5 */ /* 0x000fe4000f8e023f */
[----:B------:R-:W-:Y:S02]  /*101b0*/  USHF.R.U32.HI UR9, URZ, 0x10, UR45 ;  /* 0x000000103f097899 */ /* 0x000fe4000801162d */
[----:B------:R-:W-:Y:S02]  /*101c0*/  USHF.R.U32.HI UR4, URZ, 0x1f, UR5 ;  /* 0x0000001f3f047899 */ /* 0x000fe40008011605 */
[----:B------:R-:W-:Y:S02]  /*101d0*/  ULOP3.LUT UR45, UR45, 0xffff, URZ, 0xc0, !UPT ;  /* 0x0000ffff2d2d7892 */ /* 0x000fe4000f8ec03f */
[----:B------:R-:W-:Y:S01]  /*101e0*/  ULEA.HI.SX32 UR4, UR5, UR4, 0x1c ;  /* 0x0000000405047291 */ /* 0x000fe2000f8fe23f */
[----:B------:R-:W-:-:S03]  /*101f0*/  UMOV UR38, URZ ;  /* 0x0000003f00267c82 */ /* 0x000fc60008000000 */
[----:B------:R-:W-:-:S04]  /*10200*/  UISETP.LT.AND UP0, UPT, URZ, UR4, UPT ;  /* 0x000000043f00728c */ /* 0x000fc8000bf01270 */
[----:B------:R-:W-:Y:S02]  /*10210*/  USEL UR44, URZ, UR4, !UP0 ;  /* 0x000000043f2c7287 */ /* 0x000fe4000c000000 */
[----:B------:R-:W-:Y:S02]  /*10220*/  UISETP.NE.AND UP0, UPT, UR9, URZ, UPT ;  /* 0x0000003f0900728c */ /* 0x000fe4000bf05270 */
[----:B------:R-:W-:-:S06]  /*10230*/  UISETP.GT.AND UP1, UPT, UR12, UR44, UPT ;  /* 0x0000002c0c00728c */ /* 0x000fcc000bf24270 */
[----:B------:R-:W-:-:S03]  /*10240*/  PLOP3.LUT P0, PT, PT, PT, UP1, 0x80, 0x0 ;  /* 0x000000000000781c */ /* 0x000fc60003f0f018 */
[----:B------:R-:W-:-:S10]  /*10250*/  @!UP0 ULDC UR9, c[0x0][0x9f0] ;  /* 0x00027c0000098ab9 */ /* 0x000fd40000000800 */
[----:B------:R-:W-:Y:S05]  /*10260*/  @!P0 BRA `(.L_x_1067) ;  /* 0x00000000007c8947 */ /* 0x000fea0003800000 */
[----:B------:R-:W-:Y:S01]  /*10270*/  IABS R0, UR9 ;  /* 0x0000000900007c13 */ /* 0x000fe20008000000 */
[----:B------:R-:W-:Y:S02]  /*10280*/  UIADD3 UR4, UR9, -0x1, UR12 ;  /* 0xffffffff09047890 */ /* 0x000fe4000fffe00c */
[----:B------:R-:W-:Y:S02]  /*10290*/  IABS R4, UR9 ;  /* 0x0000000900047c13 */ /* 0x000fe40008000000 */
[----:B------:R-:W-:Y:S01]  /*102a0*/  R2UR UR10, R0 ;  /* 0x00000000000a72ca */ /* 0x000fe200000e0000 */
[----:B------:R-:W-:-:S03]  /*102b0*/  UIADD3 UR6, -UR44, UR4, URZ ;  /* 0x000000042c067290 */ /* 0x000fc6000fffe13f */
[----:B------:R-:W-:-:S03]  /*102c0*/  UMOV UR4, URZ ;  /* 0x0000003f00047c82 */ /* 0x000fc60008000000 */
[----:B------:R-:W-:Y:S01]  /*102d0*/  IABS R3, UR6 ;  /* 0x0000000600037c13 */ /* 0x000fe20008000000 */
[----:B------:R-:W-:-:S03]  /*102e0*/  ULOP3.LUT UR6, UR6, UR9, URZ, 0x3c, !UPT ;  /* 0x0000000906067292 */ /* 0x000fc6000f8e3c3f */
[----:B------:R-:W-:Y:S02]  /*102f0*/  R2UR UR8, R3 ;  /* 0x00000000030872ca */ /* 0x000fe400000e0000 */
        /* <DEDUP_REMOVED lines=22> */
.L_x_1067:
[----:B------:R-:W-:Y:S02]  /*10460*/  UIMAD UR49, UR45, UR38, UR44 ;  /* 0x000000262d3172a4 */ /* 0x000fe4000f8e022c */
[----:B------:R-:W-:Y:S01]  /*10470*/  IMAD.U32 R0, RZ, RZ, UR38 ;  /* 0x00000026ff007e24 */ /* 0x000fe2000f8e00ff */
[----:B------:R-:W-:Y:S01]  /*10480*/  MOV R24, 0x1 ;  /* 0x0000000100187802 */ /* 0x000fe20000000f00 */
[----:B------:R-:W-:Y:S02]  /*10490*/  IMAD.MOV.U32 R8, RZ, RZ, 0x1 ;  /* 0x00000001ff087424 */ /* 0x000fe400078e00ff */
[----:B------:R-:W-:-:S05]  /*104a0*/  IMAD.U32 R19, RZ, RZ, UR49 ;  /* 0x00000031ff137e24 */ /* 0x000fca000f8e00ff */
[----:B------:R-:W-:Y:S01]  /*104b0*/  VIADDMNMX R19, R19, R0, UR12, PT ;  /* 0x0000000c13137e46 */ /* 0x000fe2000b800100 */
[----:B------:R-:W-:-:S03]  /*104c0*/  IMAD.MOV.U32 R0, RZ, RZ, RZ ;  /* 0x000000ffff007224 */ /* 0x000fc600078e00ff */
[----:B------:R-:W-:-:S13]  /*104d0*/  ISETP.GT.AND P0, PT, R19, UR49, PT ;  /* 0x0000003113007c0c */ /* 0x000fda000bf04270 */
        /* <DEDUP_REMOVED lines=11> */
[----:B------:R-:W-:Y:S02]  /*10590*/  IMAD.U32 R4, RZ, RZ, UR4 ;  /* 0x00000004ff047e24 */ /* 0x000fe4000f8e00ff */
[----:B------:R-:W-:Y:S01]  /*105a0*/  IMAD.U32 R5, RZ, RZ, UR5 ;  /* 0x00000005ff057e24 */ /* 0x000fe2000f8e00ff */
[----:B------:R-:W0:Y:S01]  /*105b0*/  LDC.64 R2, c[0x4][R2] ;  /* 0x0100000002027b82 */ /* 0x000e220000000a00 */
[----:B------:R-:W-:Y:S01]  /*105c0*/  ULDC.64 UR4, c[0x4][0x8] ;  /* 0x0100020000047ab9 */ /* 0x000fe20000000a00 */
[----:B------:R-:W-:Y:S02]  /*105d0*/  IMAD.U32 R6, RZ, RZ, UR6 ;  /* 0x00000006ff067e24 */ /* 0x000fe4000f8e00ff */
[----:B------:R-:W-:-:S02]  /*105e0*/  IMAD.U32 R7, RZ, RZ, UR7 ;  /* 0x00000007ff077e24 */ /* 0x000fc4000f8e00ff */
[----:B------:R-:W-:Y:S02]  /*105f0*/  IMAD.U32 R10, RZ, RZ, UR4 ;  /* 0x00000004ff0a7e24 */ /* 0x000fe4000f8e00ff */
[----:B------:R-:W-:Y:S02]  /*10600*/  IMAD.U32 R11, RZ, RZ, UR5 ;  /* 0x00000005ff0b7e24 */ /* 0x000fe4000f8e00ff */
[----:B------:R-:W-:Y:S02]  /*10610*/  IMAD.MOV.U32 R8, RZ, RZ, 0x70 ;  /* 0x00000070ff087424 */ /* 0x000fe400078e00ff */
[----:B------:R-:W-:Y:S02]  /*10620*/  IMAD.MOV.U32 R12, RZ, RZ, 0x1 ;  /* 0x00000001ff0c7424 */ /* 0x000fe400078e00ff */
[----:B------:R-:W-:-:S07]  /*10630*/  IMAD.MOV.U32 R13, RZ, RZ, RZ ;  /* 0x000000ffff0d7224 */ /* 0x000fce00078e00ff */
[----:B------:R-:W-:-:S07]  /*10640*/  LEPC R20, `(.L_x_1068) ;  /* 0x000000001014794e */ /* 0x000fce0000000000 */
[----:B0----5:R-:W-:Y:S05]  /*10650*/  CALL.ABS.NOINC R2 ;  /* 0x0000000002007343 */ /* 0x021fea0003c00000 */
.L_x_1068:
[----:B------:R-:W-:-:S04]  /*10660*/  UIADD3 UR4, UR46, 0x400, URZ ;  /* 0x000004002e047890 */ /* 0x000fc8000fffe03f */
[----:B------:R-:W-:-:S06]  /*10670*/  ULOP3.LUT UP0, URZ, UR4, 0x3ff, URZ, 0xc0, !UPT ;  /* 0x000003ff043f7892 */ /* 0x000fcc000f80c03f */
[----:B------:R-:W-:-:S13]  /*10680*/  PLOP3.LUT P0, PT, PT, PT, UP0, 0x80, 0x0 ;  /* 0x000000000000781c */ /* 0x000fda0003f0f008 */
[----:B------:R-:W-:Y:S05]  /*10690*/  @!P0 BRA `(.L_x_1069) ;  /* 0x00000000007c8947 */ /* 0x000fea0003800000 */
        /* <DEDUP_REMOVED lines=15> */
[----:B-1---5:R-:W-:Y:S05]  /*10790*/  CALL.ABS.NOINC R2 ;  /* 0x0000000002007343 */ /* 0x022fea0003c00000 */
.L_x_1070:
[----:B------:R0:W1:Y:S01]  /*107a0*/  LDC.64 R2, c[0x4][R16] ;  /* 0x0100000010027b82 */ /* 0x0000620000000a00 */
[----:B------:R-:W-:Y:S01]  /*107b0*/  ULDC.64 UR4, c[0x4][0x90] ;  /* 0x0100240000047ab9 */ /* 0x000fe20000000a00 */
[----:B------:R-:W-:Y:S01]  /*107c0*/  ULDC.64 UR6, c[0x4][0x98] ;  /* 0x0100260000067ab9 */ /* 0x000fe20000000a00 */
[----:B------:R-:W-:Y:S02]  /*107d0*/  IMAD.U32 R4, RZ, RZ, UR4 ;  /* 0x00000004ff047e24 */ /* 0x000fe4000f8e00ff */
[----:B------:R-:W-:Y:S01]  /*107e0*/  IMAD.U32 R5, RZ, RZ, UR5 ;  /* 0x00000005ff057e24 */ /* 0x000fe2000f8e00ff */
[----:B------:R-:W-:Y:S01]  /*107f0*/  ULDC.64 UR4, c[0x4][0x18] ;  /* 0x0100060000047ab9 */ /* 0x000fe20000000a00 */
        /* <DEDUP_REMOVED lines=9> */
.L_x_1069:
[----:B------:R-:W0:Y:S01]  /*10890*/  LDC.64 R2, c[0x0][0x9f8] ;  /* 0x00027e00ff027b82 */ /* 0x000e220000000a00 */
[----:B------:R-:W-:-:S07]  /*108a0*/  IMAD.MOV.U32 R32, RZ, RZ, R28 ;  /* 0x000000ffff207224 */ /* 0x000fce00078e001c */
[----:B------:R-:W1:Y:S01]  /*108b0*/  LDC R37, c[0x0][0x430] ;  /* 0x00010c00ff257b82 */ /* 0x000e620000000800 */
[C---:B------:R-:W-:Y:S01]  /*108c0*/  IMAD.SHL.U32 R26, R25.reuse, 0x10, RZ ;  /* 0x00000010191a7824 */ /* 0x040fe200078e00ff */
[----:B------:R-:W-:Y:S01]  /*108d0*/  LOP3.LUT R8, R25, 0x7f, RZ, 0xc0, !PT ;  /* 0x0000007f19087812 */ /* 0x000fe200078ec0ff */
[----:B------:R-:W-:Y:S01]  /*108e0*/  VIADD R27, R19, 0xffffffff ;  /* 0xffffffff131b7836 */ /* 0x000fe20000000000 */
[----:B------:R-:W-:Y:S01]  /*108f0*/  LOP3.LUT R18, R18, 0xffffffdf, RZ, 0xc0, !PT ;  /* 0xffffffdf12127812 */ /* 0x000fe200078ec0ff */
[----:B------:R-:W-:Y:S01]  /*10900*/  ULDC UR4, c[0x0][0x2f4] ;  /* 0x0000bd0000047ab9 */ /* 0x000fe20000000800 */
[----:B------:R-:W-:Y:S01]  /*10910*/  ULDC UR5, c[0x0][0x320] ;  /* 0x0000c80000057ab9 */ /* 0x000fe20000000800 */
[----:B0-----:R-:W-:-:S04]  /*10920*/  ISETP.NE.U32.AND P0, PT, R2, RZ, PT ;  /* 0x000000ff0200720c */ /* 0x001fc80003f05070 */
[----:B------:R-:W-:-:S13]  /*10930*/  ISETP.NE.AND.EX P0, PT, R3, RZ, PT, P0 ;  /* 0x000000ff0300720c */ /* 0x000fda0003f05300 */
[----:B------:R-:W0:Y:S02]  /*10940*/  @P0 LDC.64 R2, c[0x0][0x9f8] ;  /* 0x00027e00ff020b82 */ /* 0x000e240000000a00 */
[----:B0-----:R-:W-:-:S05]  /*10950*/  @P0 IMAD.WIDE R2, R28, 0x4, R2 ;  /* 0x000000041c020825 */ /* 0x001fca00078e0202 */
[----:B------:R0:W2:Y:S01]  /*10960*/  @P0 LDG.E R32, desc[UR56][R2.64] ;  /* 0x0000003802200981 */ /* 0x0000a2000c1e1900 */
[----:B------:R-:W-:Y:S02]  /*10970*/  LOP3.LUT R26, R26, 0x70, RZ, 0xc0, !PT ;  /* 0x000000701a1a7812 */ /* 0x000fe400078ec0ff */
[----:B------:R-:W-:Y:S02]  /*10980*/  SHF.R.U32.HI R36, RZ, 0x3, R8 ;  /* 0x00000003ff247819 */ /* 0x000fe40000011608 */
[----:B-1----:R-:W-:Y:S02]  /*10990*/  ISETP.NE.AND P1, PT, R37, 0x1, PT ;  /* 0x000000012500780c */ /* 0x002fe40003f25270 */
[----:B------:R-:W-:-:S05]  /*109a0*/  LOP3.LUT R33, R26, R36, RZ, 0xfc, !PT ;  /* 0x000000241a217212 */ /* 0x000fca00078efcff */
[----:B------:R-:W-:-:S05]  /*109b0*/  IMAD R10, R27, 0x60, R33 ;  /* 0x000000601b0a7824 */ /* 0x000fca00078e0221 */
[C---:B------:R-:W-:Y:S01]  /*109c0*/  ISETP.GE.AND P0, PT, R10.reuse, UR41, PT ;  /* 0x000000290a007c0c */ /* 0x040fe2000bf06270 */
[----:B0-----:R-:W0:Y:S01]  /*109d0*/  @P1 LDC R3, c[0x0][0x434] ;  /* 0x00010d00ff031b82 */ /* 0x001e220000000800 */
[----:B-----5:R-:W-:Y:S02]  /*109e0*/  IADD3 R10, R10, R23, RZ ;  /* 0x000000170a0a7210 */ /* 0x020fe40007ffe0ff */
[----:B------:R-:W-:Y:S02]  /*109f0*/  ISETP.GT.U32.OR P0, PT, R33, 0x5f, P0 ;  /* 0x0000005f2100780c */ /* 0x000fe40000704470 */
[----:B------:R-:W-:Y:S01]  /*10a00*/  @P1 LOP3.LUT R18, R18, 0x20, RZ, 0xfc, !PT ;  /* 0x0000002012121812 */ /* 0x000fe200078efcff */
[----:B------:R-:W-:Y:S02]  /*10a10*/  IMAD.MOV.U32 R9, RZ, RZ, R10 ;  /* 0x000000ffff097224 */ /* 0x000fe400078e000a */
[----:B------:R-:W1:Y:S08]  /*10a20*/  @P1 LDC R11, c[0x0][0x438] ;  /* 0x00010e00ff0b1b82 */ /* 0x000e700000000800 */
[----:B------:R-:W3:Y:S08]  /*10a30*/  @!P0 LDC.64 R6, c[0x0][0x428] ;  /* 0x00010a00ff068b82 */ /* 0x000ef00000000a00 */
[----:B------:R-:W4:Y:S01]  /*10a40*/  @!P0 LDC.64 R4, c[0x0][0x418] ;  /* 0x00010600ff048b82 */ /* 0x000f220000000a00 */
[----:B0-----:R-:W-:-:S05]  /*10a50*/  @P1 IMAD.HI.U32 R0, R10, R3, RZ ;  /* 0x000000030a001227 */ /* 0x001fca00078e00ff */
[----:B-1----:R-:W-:-:S04]  /*10a60*/  @P1 SHF.R.U32.HI R9, RZ, R11, R0 ;  /* 0x0000000bff091219 */ /* 0x002fc80000011600 */
[--C-:B------:R-:W-:Y:S01]  /*10a70*/  @!P0 SHF.R.S32.HI R3, RZ, 0x1f, R9.reuse ;  /* 0x0000001fff038819 */ /* 0x100fe20000011409 */
[----:B------:R-:W-:Y:S01]  /*10a80*/  @!P0 IMAD.MOV.U32 R2, RZ, RZ, R9 ;  /* 0x000000ffff028224 */ /* 0x000fe200078e0009 */
[----:B------:R-:W-:Y:S01]  /*10a90*/  LOP3.LUT R18, R18, 0xfffffffb, RZ, 0xc0, !PT ;  /* 0xfffffffb12127812 */ /* 0x000fe200078ec0ff */
[----:B------:R-:W-:Y:S01]  /*10aa0*/  UMOV UR6, 0xffffffff ;  /* 0xffffffff00067882 */ /* 0x000fe20000000000 */
[----:B--2---:R-:W-:Y:S01]  /*10ab0*/  SHF.R.S32.HI R34, RZ, 0x1f, R32 ;  /* 0x0000001fff227819 */ /* 0x004fe20000011420 */
[----:B---3--:R-:W-:-:S04]  /*10ac0*/  @!P0 IMAD.WIDE.U32 R2, R32, R6, R2 ;  /* 0x0000000620028225 */ /* 0x008fc800078e0002 */
[----:B------:R-:W-:Y:S01]  /*10ad0*/  @!P0 IMAD R0, R34, R6, RZ ;  /* 0x0000000622008224 */ /* 0x000fe200078e02ff */
[----:B----4-:R-:W-:-:S03]  /*10ae0*/  @!P0 LEA R4, P1, R2, R4, 0x2 ;  /* 0x0000000402048211 */ /* 0x010fc600078210ff */
[----:B------:R-:W-:-:S04]  /*10af0*/  @!P0 IMAD R7, R32, R7, R0 ;  /* 0x0000000720078224 */ /* 0x000fc800078e0200 */
[----:B------:R-:W-:-:S05]  /*10b00*/  @!P0 IMAD.IADD R0, R3, 0x1, R7 ;  /* 0x0000000103008824 */ /* 0x000fca00078e0207 */
[----:B------:R-:W-:Y:S01]  /*10b10*/  @!P0 LEA.HI.X R5, R2, R5, R0, 0x2, P1 ;  /* 0x0000000502058211 */ /* 0x000fe200008f1400 */
[----:B------:R-:W-:-:S06]  /*10b20*/  IMAD.MOV.U32 R0, RZ, RZ, RZ ;  /* 0x000000ffff007224 */ /* 0x000fcc00078e00ff */
[----:B------:R0:W5:Y:S02]  /*10b30*/  @!P0 LDG.E R0, desc[UR56][R4.64] ;  /* 0x0000003804008981 */ /* 0x000164000c1e1900 */
[----:B0-----:R-:W-:-:S05]  /*10b40*/  IMAD.SHL.U32 R4, R25, 0x8, RZ ;  /* 0x0000000819047824 */ /* 0x001fca00078e00ff */
[----:B------:R-:W-:-:S04]  /*10b50*/  LOP3.LUT R30, R4, 0x38, RZ, 0xc0, !PT ;  /* 0x00000038041e7812 */ /* 0x000fc800078ec0ff */
[C---:B------:R-:W-:Y:S02]  /*10b60*/  ISETP.GE.AND P1, PT, R30.reuse, UR4, PT ;  /* 0x000000041e007c0c */ /* 0x040fe4000bf26270 */
[C---:B------:R-:W-:Y:S02]  /*10b70*/  LOP3.LUT R22, R30.reuse, 0x40, RZ, 0xfc, !PT ;  /* 0x000000401e167812 */ /* 0x040fe400078efcff */
[----:B------:R-:W-:Y:S02]  /*10b80*/  LOP3.LUT R24, R30, 0x80, RZ, 0xfc, !PT ;  /* 0x000000801e187812 */ /* 0x000fe400078efcff */
[----:B------:R-:W-:Y:S02]  /*10b90*/  ISETP.GE.AND P3, PT, R22, UR4, PT ;  /* 0x0000000416007c0c */ /* 0x000fe4000bf66270 */
[----:B------:R-:W-:Y:S02]  /*10ba0*/  ISETP.GE.AND P2, PT, R24, UR4, PT ;  /* 0x0000000418007c0c */ /* 0x000fe4000bf46270 */
[----:B------:R-:W-:-:S03]  /*10bb0*/  ISETP.GE.AND P0, PT, R30, UR5, PT ;  /* 0x000000051e007c0c */ /* 0x000fc6000bf06270 */
[----:B------:R-:W-:Y:S02]  /*10bc0*/  @P1 LOP3.LUT R18, R18, 0x4, RZ, 0xfc, !PT ;  /* 0x0000000412121812 */ /* 0x000fe400078efcff */
[----:B------:R-:W-:Y:S02]  /*10bd0*/  ISETP.GE.AND P1, PT, R22, UR5, PT ;  /* 0x0000000516007c0c */ /* 0x000fe4000bf26270 */
[----:B------:R-:W-:-:S04]  /*10be0*/  LOP3.LUT R18, R18, 0xfffffffd, RZ, 0xc0, !PT ;  /* 0xfffffffd12127812 */ /* 0x000fc800078ec0ff */
[----:B------:R-:W-:-:S04]  /*10bf0*/  @P3 LOP3.LUT R18, R18, 0x2, RZ, 0xfc, !PT ;  /* 0x0000000212123812 */ /* 0x000fc800078efcff */
[----:B------:R-:W-:-:S04]  /*10c00*/  LOP3.LUT R18, R18, 0xfffffffe, RZ, 0xc0, !PT ;  /* 0xfffffffe12127812 */ /* 0x000fc800078ec0ff */
[----:B------:R-:W-:Y:S01]  /*10c10*/  @P2 LOP3.LUT R18, R18, 0x1, RZ, 0xfc, !PT ;  /* 0x0000000112122812 */ /* 0x000fe200078efcff */
[----:B------:R-:W-:Y:S06]  /*10c20*/  BRA.DIV UR6, `(.L_x_1071) ;  /* 0x0000002e06e07947 */ /* 0x000fec000b800000 */
.L_x_1113:
[----:B------:R-:W2:Y:S01]  /*10c30*/  LDL R2, [R1] ;  /* 0x0000000001027983 */ /* 0x000ea20000100800 */
[----:B------:R-:W-:Y:S01]  /*10c40*/  SEL R29, RZ, 0x1, P0 ;  /* 0x00000001ff1d7807 */ /* 0x000fe20000000000 */
[----:B------:R-:W-:Y:S01]  /*10c50*/  IMAD.U32 R31, RZ, RZ, UR39 ;  /* 0x00000027ff1f7e24 */ /* 0x000fe2000f8e00ff */
[----:B------:R-:W-:Y:S01]  /*10c60*/  ISETP.GT.U32.AND P0, PT, R33, 0x5f, PT ;  /* 0x0000005f2100780c */ /* 0x000fe20003f04070 */
[----:B------:R-:W-:Y:S01]  /*10c70*/  IMAD.MOV R6, RZ, RZ, -R9 ;  /* 0x000000ffff067224 */ /* 0x000fe200078e0a09 */
[----:B------:R-:W-:Y:S02]  /*10c80*/  LOP3.LUT R18, R18, 0xffffffef, RZ, 0xc0, !PT ;  /* 0xffffffef12127812 */ /* 0x000fe400078ec0ff */
[----:B------:R-:W-:Y:S01]  /*10c90*/  SHF.R.S32.HI R31, RZ, 0x1f, R31 ;  /* 0x0000001fff1f7819 */ /* 0x000fe2000001141f */
[----:B------:R-:W-:Y:S01]  /*10ca0*/  IMAD R6, R37, R6, R10 ;  /* 0x0000000625067224 */ /* 0x000fe200078e020a */
[----:B------:R-:W-:-:S07]  /*10cb0*/  LOP3.LUT R18, R18, 0xfffffff7, RZ, 0xc0, !PT ;  /* 0xfffffff712127812 */ /* 0x000fce00078ec0ff */
[----:B------:R-:W-:Y:S02]  /*10cc0*/  @P0 LOP3.LUT R18, R18, 0x8, RZ, 0xfc, !PT ;  /* 0x0000000812120812 */ /* 0x000fe400078efcff */
[----:B--2---:R-:W-:Y:S02]  /*10cd0*/  R2UR UR4, R2 ;  /* 0x00000000020472ca */ /* 0x004fe400000e0000 */
[----:B------:R-:W-:-:S05]  /*10ce0*/  SEL R2, RZ, 0xffffffff, P1 ;  /* 0xffffffffff027807 */ /* 0x000fca0000800000 */
[----:B------:R-:W-:-:S05]  /*10cf0*/  IMAD.SHL.U32 R2, R2, 0x2, RZ ;  /* 0x0000000202027824 */ /* 0x000fca00078e00ff */
[----:B------:R-:W-:Y:S01]  /*10d00*/  LOP3.LUT R29, R2, 0x2, R29, 0xe2, !PT ;  /* 0x00000002021d7812 */ /* 0x000fe200078ee21d */
[----:B------:R-:W-:-:S06]  /*10d10*/  ULOP3.LUT UR4, UR4, 0x2, URZ, 0xfc, !UPT ;  /* 0x0000000204047892 */ /* 0x000fcc000f8efc3f */
[----:B------:R-:W-:-:S05]  /*10d20*/  IMAD.U32 R3, RZ, RZ, UR4 ;  /* 0x00000004ff037e24 */ /* 0x000fca000f8e00ff */
[----:B------:R-:W-:-:S13]  /*10d30*/  ISETP.NE.AND P2, PT, R3, 0x3, PT ;  /* 0x000000030300780c */ /* 0x000fda0003f45270 */
[----:B------:R-:W-:Y:S01]  /*10d40*/  @P2 LOP3.LUT R18, R18, 0x10, RZ, 0xfc, !PT ;  /* 0x0000001012122812 */ /* 0x000fe200078efcff */
[----:B------:R-:W-:Y:S06]  /*10d50*/  @!P2 BRA `(.L_x_1072) ;  /* 0x000000000004a947 */ /* 0x000fec0003800000 */
[----:B------:R-:W-:Y:S01]  /*10d60*/  BPT.TRAP 0x1 ;  /* 0x000000040000795c */ /* 0x000fe20000300000 */
.L_x_1072:
[----:B------:R-:W-:Y:S01]  /*10d70*/  SHF.R.S32.HI R7, RZ, 0x1f, R6 ;  /* 0x0000001fff077819 */ /* 0x000fe20000011406 */
[----:B------:R-:W-:Y:S01]  /*10d80*/  ULDC.64 UR4, c[0x0][0x328] ;  /* 0x0000ca0000047ab9 */ /* 0x000fe20000000a00 */
[----:B------:R-:W-:-:S03]  /*10d90*/  R2UR UR6, R31 ;  /* 0x000000001f0672ca */ /* 0x000fc600000e0000 */
        /* <DEDUP_REMOVED lines=11> */
[----:B------:R-:W-:Y:S01]  /*10e50*/  IMAD.U32 R9, RZ, RZ, UR4 ;  /* 0x00000004ff097e24 */ /* 0x000fe2000f8e00ff */
[----:B------:R-:W-:-:S03]  /*10e60*/  UIMAD UR4, UR6, UR4, URZ ;  /* 0x00000004060472a4 */ /* 0x000fc6000f8e023f */
[----:B------:R-:W-:Y:S01]  /*10e70*/  IMAD.WIDE.U32 R2, R9, UR39, R2 ;  /* 0x0000002709027c25 */ /* 0x000fe2000f8e0002 */
[----:B------:R-:W-:Y:S01]  /*10e80*/  UIMAD UR4, UR39, UR5, UR4 ;  /* 0x00000005270472a4 */ /* 0x000fe2000f8e0204 */
[----:B------:R-:W-:Y:S02]  /*10e90*/  ULDC.64 UR6, c[0x0][0x318] ;  /* 0x0000c60000067ab9 */ /* 0x000fe40000000a00 */
[----:B------:R-:W-:-:S03]  /*10ea0*/  LEA R16, P0, R2, UR6, 0x1 ;  /* 0x0000000602107c11 */ /* 0x000fc6000f8008ff */
[----:B------:R-:W-:-:S05]  /*10eb0*/  VIADD R17, R3, UR4 ;  /* 0x0000000403117c36 */ /* 0x000fca0008000000 */
[----:B------:R-:W-:Y:S01]  /*10ec0*/  LEA.HI.X R17, R2, UR7, R17, 0x1, P0 ;  /* 0x0000000702117c11 */ /* 0x000fe200080f0c11 */
[----:B------:R-:W-:-:S05]  /*10ed0*/  IMAD.MOV.U32 R2, RZ, RZ, 0x1 ;  /* 0x00000001ff027424 */ /* 0x000fca00078e00ff */
[----:B------:R-:W-:-:S04]  /*10ee0*/  SHF.L.U32 R2, R2, 0x1f, RZ ;  /* 0x0000001f02027819 */ /* 0x000fc800000006ff */
[----:B------:R-:W0:Y:S02]  /*10ef0*/  SYNCS.PHASECHK.TRANS64.TRYWAIT P0, [UR46+0x2a840], R2 ;  /* 0x02a84002ff0075a7 */ /* 0x000e24000800016e */
[----:B0-----:R-:W-:Y:S05]  /*10f00*/  @!P0 BRA `(.L_x_1073) ;  /* 0x0000002c00488947 */ /* 0x001fea0003800000 */
.L_x_1114:
[----:B------:R-:W-:Y:S01]  /*10f10*/  ULDC.64 UR4, c[0x0][0x300] ;  /* 0x0000c00000047ab9 */ /* 0x000fe20000000a00 */
[----:B------:R-:W-:Y:S01]  /*10f20*/  R2UR UR6, R31 ;  /* 0x000000001f0672ca */ /* 0x000fe200000e0000 */
[----:B------:R-:W-:Y:S01]  /*10f30*/  IMAD R7, R7, UR4, RZ ;  /* 0x0000000407077c24 */ /* 0x000fe2000f8e02ff */
[----:B------:R-:W-:Y:S01]  /*10f40*/  LOP3.LUT P3, RZ, R18, 0x4, RZ, 0xc0, !PT ;  /* 0x0000000412ff7812 */ /* 0x000fe2000786c0ff */
[----:B0-----:R-:W-:Y:S01]  /*10f50*/  IMAD.WIDE.U32 R2, R6, UR4, RZ ;  /* 0x0000000406027c25 */ /* 0x001fe2000f8e00ff */
[C---:B------:R-:W-:Y:S02]  /*10f60*/  LOP3.LUT P2, RZ, R18.reuse, 0x2, RZ, 0xc0, !PT ;  /* 0x0000000212ff7812 */ /* 0x040fe4000784c0ff */
[----:B------:R-:W-:Y:S01]  /*10f70*/  LOP3.LUT P1, RZ, R18, 0x1, RZ, 0xc0, !PT ;  /* 0x0000000112ff7812 */ /* 0x000fe2000782c0ff */
[----:B------:R-:W-:Y:S01]  /*10f80*/  IMAD R7, R6, UR5, R7 ;  /* 0x0000000506077c24 */ /* 0x000fe2000f8e0207 */
[----:B------:R-:W-:Y:S02]  /*10f90*/  ULDC.64 UR4, c[0x0][0x310] ;  /* 0x0000c40000047ab9 */ /* 0x000fe40000000a00 */
[----:B------:R-:W-:-:S02]  /*10fa0*/  IMAD R5, R5, UR4, RZ ;  /* 0x0000000405057c24 */ /* 0x000fc4000f8e02ff */
[----:B------:R-:W-:Y:S02]  /*10fb0*/  IMAD.IADD R3, R3, 0x1, R7 ;  /* 0x0000000103037824 */ /* 0x000fe400078e0207 */
[C---:B------:R-:W-:Y:S02]  /*10fc0*/  IMAD R5, R0.reuse, UR5, R5 ;  /* 0x0000000500057c24 */ /* 0x040fe4000f8e0205 */
[----:B------:R-:W-:Y:S01]  /*10fd0*/  IMAD.WIDE.U32 R2, R0, UR4, R2 ;  /* 0x0000000400027c25 */ /* 0x000fe2000f8e0002 */
        /* <DEDUP_REMOVED lines=8> */
[----:B------:R-:W-:Y:S01]  /*11060*/  VIADD R7, R3, UR4 ;  /* 0x0000000403077c36 */ /* 0x000fe20008000000 */
[----:B------:R-:W-:Y:S01]  /*11070*/  LOP3.LUT R3, R4, 0x1c0, RZ, 0xc0, !PT ;  /* 0x000001c004037812 */ /* 0x000fe200078ec0ff */
[----:B------:R-:W-:-:S03]  /*11080*/  UMOV UR4, 0xffffffff ;  /* 0xffffffff00047882 */ /* 0x000fc60000000000 */
[----:B------:R-:W-:Y:S01]  /*11090*/  LEA.HI.X R7, R2, UR7, R7, 0x1, P0 ;  /* 0x0000000702077c11 */ /* 0x000fe200080f0c07 */
[----:B------:R-:W-:Y:S01]  /*110a0*/  IMAD.MOV.U32 R2, RZ, RZ, -0x60 ;  /* 0xffffffa0ff027424 */ /* 0x000fe200078e00ff */
[----:B------:R-:W-:-:S03]  /*110b0*/  LOP3.LUT R4, R3, 0x38, R4, 0xf8, !PT ;  /* 0x0000003803047812 */ /* 0x000fc600078ef804 */
[----:B------:R-:W-:Y:S01]  /*110c0*/  IMAD R5, R27, R2, UR41 ;  /* 0x000000291b057e24 */ /* 0x000fe2000f8e0202 */
[----:B------:R-:W-:Y:S01]  /*110d0*/  LOP3.LUT R4, R4, 0x38, R25, 0x78, !PT ;  /* 0x0000003804047812 */ /* 0x000fe200078e7819 */
[----:B------:R-:W-:Y:S02]  /*110e0*/  IMAD.SHL.U32 R25, R8, 0x8, RZ ;  /* 0x0000000808197824 */ /* 0x000fe400078e00ff */
[----:B------:R-:W-:-:S03]  /*110f0*/  IMAD.IADD R6, R5, 0x1, -R36 ;  /* 0x0000000105067824 */ /* 0x000fc600078e0a24 */
[----:B------:R-:W-:Y:S02]  /*11100*/  LOP3.LUT R25, R4, 0x200, R25, 0xf8, !PT ;  /* 0x0000020004197812 */ /* 0x000fe400078ef819 */
[----:B------:R-:W-:Y:S01]  /*11110*/  ISETP.GE.AND P0, PT, R6, 0x1, PT ;  /* 0x000000010600780c */ /* 0x000fe20003f06270 */
[----:B------:R-:W-:-:S12]  /*11120*/  BRA.DIV UR4, `(.L_x_1074) ;  /* 0x0000002a04d87947 */ /* 0x000fd8000b800000 */
[----:B------:R-:W-:Y:S01]  /*11130*/  SHFL.IDX PT, R3, R7, RZ, 0x181f ;  /* 0x00181fff07037589 */ /* 0x000fe200000e0000 */
[----:B------:R-:W-:-:S03]  /*11140*/  @P0 LEA R9, R25, UR46, 0x1 ;  /* 0x0000002e19090c11 */ /* 0x000fc6000f8e08ff */
[----:B------:R-:W0:Y:S04]  /*11150*/  SHFL.IDX PT, R2, R0, RZ, 0x181f ;  /* 0x00181fff00027589 */ /* 0x000e2800000e0000 */
[----:B------:R-:W-:Y:S04]  /*11160*/  SHFL.IDX PT, R5, R7, 0x1, 0x181f ;  /* 0x00381f0007057f89 */ /* 0x000fe800000e0000 */
[----:B------:R-:W-:Y:S04]  /*11170*/  SHFL.IDX PT, R4, R0, 0x1, 0x181f ;  /* 0x00381f0000047f89 */ /* 0x000fe800000e0000 */
[----:B------:R-:W-:Y:S04]  /*11180*/  SHFL.IDX PT, R8, R7, 0x2, 0x181f ;  /* 0x00581f0007087f89 */ /* 0x000fe800000e0000 */
[----:B------:R-:W1:Y:S04]  /*11190*/  SHFL.IDX PT, R14, R0, 0x2, 0x181f ;  /* 0x00581f00000e7f89 */ /* 0x000e6800000e0000 */
[----:B------:R-:W2:Y:S01]  /*111a0*/  SHFL.IDX PT, R10, R0, 0x3, 0x181f ;  /* 0x00781f00000a7f89 */ /* 0x000ea200000e0000 */
[----:B0-----:R-:W-:-:S05]  /*111b0*/  @P0 IMAD.WIDE.U32 R2, R30, 0x2, R2 ;  /* 0x000000021e020825 */ /* 0x001fca00078e0002 */
[----:B------:R-:W-:Y:S04]  /*111c0*/  @P0 LDGSTS.E.BYPASS.LTC128B.128 [R9+0x18400], desc[UR56][R2.64], !P3 ;  /* 0x1840000002090fae */ /* 0x000fe8000d901d78 */
[----:B------:R-:W-:Y:S04]  /*111d0*/  @P0 LDGSTS.E.BYPASS.LTC128B.128 [R9+0x1b400], desc[UR56][R2.64+0x80], !P2 ;  /* 0x1b40008002090fae */ /* 0x000fe8000d101d78 */
[----:B------:R0:W-:Y:S01]  /*111e0*/  @P0 LDGSTS.E.BYPASS.LTC128B.128 [R9+0x1e400], desc[UR56][R2.64+0x100], !P1 ;  /* 0x1e40010002090fae */ /* 0x0001e2000c901d78 */
[----:B------:R-:W-:-:S03]  /*111f0*/  ISETP.GE.AND P0, PT, R6, 0x11, PT ;  /* 0x000000110600780c */ /* 0x000fc60003f06270 */
[----:B0-----:R-:W0:Y:S01]  /*11200*/  SHFL.IDX PT, R9, R7, 0x3, 0x181f ;  /* 0x00781f0007097f89 */ /* 0x001e2200000e0000 */
[----:B-1----:R-:W-:-:S09]  /*11210*/  IMAD.MOV.U32 R2, RZ, RZ, R14 ;  /* 0x000000ffff027224 */ /* 0x002fd200078e000e */
[----:B------:R-:W-:Y:S01]  /*11220*/  @P0 LEA R21, R25, UR46, 0x1 ;  /* 0x0000002e19150c11 */ /* 0x000fe2000f8e08ff */
[----:B------:R-:W-:Y:S01]  /*11230*/  @P0 IMAD.WIDE.U32 R4, R30, 0x2, R4 ;  /* 0x000000021e040825 */ /* 0x000fe200078e0004 */
[----:B------:R-:W1:Y:S03]  /*11240*/  SHFL.IDX PT, R14, R0, 0x4, 0x181f ;  /* 0x00981f00000e7f89 */ /* 0x000e6600000e0000 */
[----:B------:R-:W-:Y:S01]  /*11250*/  IMAD.MOV.U32 R3, RZ, RZ, R8 ;  /* 0x000000ffff037224 */ /* 0x000fe200078e0008 */
[----:B------:R-:W-:Y:S04]  /*11260*/  @P0 LDGSTS.E.BYPASS.LTC128B.128 [R21+0x18c00], desc[UR56][R4.64], !P3 ;  /* 0x18c0000004150fae */ /* 0x000fe8000d901d78 */
[----:B------:R-:W-:Y:S04]  /*11270*/  @P0 LDGSTS.E.BYPASS.LTC128B.128 [R21+0x1bc00], desc[UR56][R4.64+0x80], !P2 ;  /* 0x1bc0008004150fae */ /* 0x000fe8000d101d78 */
[----:B------:R2:W-:Y:S01]  /*11280*/  @P0 LDGSTS.E.BYPASS.LTC128B.128 [R21+0x1ec00], desc[UR56][R4.64+0x100], !P1 ;  /* 0x1ec0010004150fae */ /* 0x0005e2000c901d78 */
[----:B------:R-:W-:-:S03]  /*11290*/  ISETP.GE.AND P0, PT, R6, 0x21, PT ;  /* 0x000000210600780c */ /* 0x000fc60003f06270 */
[----:B------:R-:W3:Y:S04]  /*112a0*/  SHFL.IDX PT, R8, R7, 0x4, 0x181f ;  /* 0x00981f0007087f89 */ /* 0x000ee800000e0000 */
[----:B------:R-:W4:Y:S01]  /*112b0*/  SHFL.IDX PT, R7, R7, 0x5, 0x181f ;  /* 0x00b81f0007077f89 */ /* 0x000f2200000e0000 */
[----:B--2---:R-:W-:-:S05]  /*112c0*/  IMAD.MOV.U32 R4, RZ, RZ, R10 ;  /* 0x000000ffff047224 */ /* 0x004fca00078e000a */
[----:B------:R-:W-:Y:S01]  /*112d0*/  @P0 IMAD.WIDE.U32 R2, R30, 0x2, R2 ;  /* 0x000000021e020825 */ /* 0x000fe200078e0002 */
[----:B------:R-:W-:-:S03]  /*112e0*/  @P0 LEA R35, R25, UR46, 0x1 ;  /* 0x0000002e19230c11 */ /* 0x000fc6000f8e08ff */
[----:B0-----:R-:W-:Y:S02]  /*112f0*/  IMAD.MOV.U32 R5, RZ, RZ, R9 ;  /* 0x000000ffff057224 */ /* 0x001fe400078e0009 */
[----:B------:R-:W-:Y:S04]  /*11300*/  @P0 LDGSTS.E.BYPASS.LTC128B.128 [R35+0x19400], desc[UR56][R2.64], !P3 ;  /* 0x1940000002230fae */ /* 0x000fe8000d901d78 */
[----:B------:R-:W-:Y:S04]  /*11310*/  @P0 LDGSTS.E.BYPASS.LTC128B.128 [R35+0x1c400], desc[UR56][R2.64+0x80], !P2 ;  /* 0x1c40008002230fae */ /* 0x000fe8000d101d78 */
[----:B------:R1:W-:Y:S01]  /*11320*/  @P0 LDGSTS.E.BYPASS.LTC128B.128 [R35+0x1f400], desc[UR56][R2.64+0x100], !P1 ;  /* 0x1f40010002230fae */ /* 0x0003e2000c901d78 */
[----:B------:R-:W-:Y:S01]  /*11330*/  ISETP.GE.AND P0, PT, R6, 0x31, PT ;  /* 0x000000310600780c */ /* 0x000fe20003f06270 */
[----:B-1----:R-:W-:-:S12]  /*11340*/  IMAD.MOV.U32 R2, RZ, RZ, R14 ;  /* 0x000000ffff027224 */ /* 0x002fd800078e000e */
[----:B------:R-:W-:Y:S01]  /*11350*/  @P0 IMAD.WIDE.U32 R4, R30, 0x2, R4 ;  /* 0x000000021e040825 */ /* 0x000fe200078e0004 */
[----:B------:R-:W-:Y:S01]  /*11360*/  @P0 LEA R9, R25, UR46, 0x1 ;  /* 0x0000002e19090c11 */ /* 0x000fe2000f8e08ff */
[----:B------:R0:W1:Y:S02]  /*11370*/  SHFL.IDX PT, R14, R0, 0x5, 0x181f ;  /* 0x00b81f00000e7f89 */ /* 0x00006400000e0000 */
[----:B---3--:R-:W-:Y:S02]  /*11380*/  IMAD.MOV.U32 R3, RZ, RZ, R8 ;  /* 0x000000ffff037224 */ /* 0x008fe400078e0008 */
        /* <DEDUP_REMOVED lines=8> */
[----:B-1--4-:R0:W-:Y:S02]  /*11410*/  @P0 LDGSTS.E.BYPASS.LTC128B.128 [R21+0x20400], desc[UR56][R2.64+0x100], !P1 ;  /* 0x2040010002150fae */ /* 0x0121e4000c901d78 */
.L_x_1128:
[----:B------:R-:W-:Y:S01]  /*11420*/  ISETP.GE.AND P0, PT, R6, 0x51, PT ;  /* 0x000000510600780c */ /* 0x000fe20003f06270 */
[----:B0-----:R-:W-:Y:S02]  /*11430*/  IMAD.MOV.U32 R2, RZ, RZ, R14 ;  /* 0x000000ffff027224 */ /* 0x001fe400078e000e */
[----:B------:R-:W-:-:S10]  /*11440*/  IMAD.MOV.U32 R3, RZ, RZ, R7 ;  /* 0x000000ffff037224 */ /* 0x000fd400078e0007 */
        /* <DEDUP_REMOVED lines=12> */
[----:B------:R-:W-:-:S13]  /*11510*/  LOP3.LUT P1, RZ, R18, 0x10, RZ, 0xc0, !PT ;  /* 0x0000001012ff7812 */ /* 0x000fda000782c0ff */
[----:B0-----:R-:W-:Y:S05]  /*11520*/  @!P1 BRA `(.L_x_1075) ;  /* 0x0000000000049947 */ /* 0x001fea0003800000 */
[----:B------:R-:W-:Y:S01]  /*11530*/  BPT.TRAP 0x1 ;  /* 0x000000040000795c */ /* 0x000fe20000300000 */
.L_x_1075:
        /* <DEDUP_REMOVED lines=23> */
[----:B------:R-:W-:-:S02]  /*116b0*/  IMAD.U32 R10, RZ, RZ, UR4 ;  /* 0x00000004ff0a7e24 */ /* 0x000fc4000f8e00ff */
[----:B------:R-:W-:Y:S02]  /*116c0*/  IMAD.U32 R11, RZ, RZ, UR5 ;  /* 0x00000005ff0b7e24 */ /* 0x000fe4000f8e00ff */
[----:B------:R-:W-:Y:S02]  /*116d0*/  IMAD.MOV.U32 R8, RZ, RZ, 0x70 ;  /* 0x00000070ff087424 */ /* 0x000fe400078e00ff */
[----:B------:R-:W-:Y:S02]  /*116e0*/  IMAD.MOV.U32 R12, RZ, RZ, 0x1 ;  /* 0x00000001ff0c7424 */ /* 0x000fe400078e00ff */
[----:B------:R-:W-:-:S07]  /*116f0*/  IMAD.MOV.U32 R13, RZ, RZ, RZ ;  /* 0x000000ffff0d7224 */ /* 0x000fce00078e00ff */
[----:B------:R-:W-:-:S07]  /*11700*/  LEPC R20, `(.L_x_1076) ;  /* 0x000000001014794e */ /* 0x000fce0000000000 */
[----:B0-----:R-:W-:Y:S05]  /*11710*/  CALL.ABS.NOINC R2 ;  /* 0x0000000002007343 */ /* 0x001fea0003c00000 */
.L_x_1076:
[----:B------:R-:W-:Y:S01]  /*11720*/  UISETP.NE.AND UP0, UPT, UR48, URZ, UPT ;  /* 0x0000003f3000728c */ /* 0x000fe2000bf05270 */
[----:B------:R-:W-:Y:S01]  /*11730*/  VIADD R7, R33, UR40 ;  /* 0x0000002821077c36 */ /* 0x000fe20008000000 */
[----:B------:R-:W0:Y:S01]  /*11740*/  LDC R6, c[0x0][0x448] ;  /* 0x00011200ff067b82 */ /* 0x000e220000000800 */
[----:B------:R-:W-:Y:S01]  /*11750*/  IMAD.U32 R4, RZ, RZ, UR36 ;  /* 0x00000024ff047e24 */ /* 0x000fe2000f8e00ff */
[----:B------:R-:W-:Y:S01]  /*11760*/  ULDC.64 UR4, c[0x0][0x2e0] ;  /* 0x0000b80000047ab9 */ /* 0x000fe20000000a00 */
[----:B------:R-:W-:Y:S01]  /*11770*/  IMAD.U32 R3, RZ, RZ, UR47 ;  /* 0x0000002fff037e24 */ /* 0x000fe2000f8e00ff */
[----:B------:R-:W-:Y:S01]  /*11780*/  PLOP3.LUT P0, PT, PT, PT, UP0, 0x80, 0x0 ;  /* 0x000000000000781c */ /* 0x000fe20003f0f008 */
[----:B------:R-:W-:Y:S02]  /*11790*/  IMAD.MOV.U32 R2, RZ, RZ, R4 ;  /* 0x000000ffff027224 */ /* 0x000fe400078e0004 */
[----:B------:R-:W-:Y:S02]  /*117a0*/  IMAD R35, R35, UR4, RZ ;  /* 0x0000000423237c24 */ /* 0x000fe4000f8e02ff */
[----:B------:R-:W-:Y:S01]  /*117b0*/  @UP0 ULDC UR6, c[0x0][0x44c] ;  /* 0x0001130000060ab9 */ /* 0x000fe20000000800 */
[----:B------:R-:W-:Y:S01]  /*117c0*/  IMAD.WIDE.U32 R2, R28, UR4, R2 ;  /* 0x000000041c027c25 */ /* 0x000fe2000f8e0002 */
[----:B------:R-:W-:-:S03]  /*117d0*/  @UP0 ULDC UR4, c[0x0][0x450] ;  /* 0x0001140000040ab9 */ /* 0x000fc60000000800 */
[----:B------:R-:W-:Y:S02]  /*117e0*/  IMAD.U32 R5, RZ, RZ, UR37 ;  /* 0x00000025ff057e24 */ /* 0x000fe4000f8e00ff */
[----:B------:R-:W-:Y:S02]  /*117f0*/  IMAD.MOV.U32 R5, RZ, RZ, R7 ;  /* 0x000000ffff057224 */ /* 0x000fe400078e0007 */
[----:B------:R-:W-:Y:S01]  /*11800*/  @P0 IMAD.HI.U32 R0, R7, UR6, RZ ;  /* 0x0000000607000c27 */ /* 0x000fe2000f8e00ff */
[----:B------:R-:W-:-:S03]  /*11810*/  PLOP3.LUT P0, PT, PT, PT, UP0, 0x80, 0x0 ;  /* 0x000000000000781c */ /* 0x000fc60003f0f008 */
[----:B------:R-:W-:-:S04]  /*11820*/  IMAD R35, R28, UR5, R35 ;  /* 0x000000051c237c24 */ /* 0x000fc8000f8e0223 */
[----:B------:R-:W-:-:S06]  /*11830*/  IMAD.IADD R3, R3, 0x1, R35 ;  /* 0x0000000103037824 */ /* 0x000fcc00078e0223 */
[----:B------:R-:W-:Y:S01]  /*11840*/  @P0 SHF.R.U32.HI R5, RZ, UR4, R0 ;  /* 0x00000004ff050c19 */ /* 0x000fe20008011600 */
[----:B------:R-:W-:-:S04]  /*11850*/  ULDC.64 UR4, c[0x0][0x2d0] ;  /* 0x0000b40000047ab9 */ /* 0x000fc80000000a00 */
[----:B------:R-:W-:Y:S02]  /*11860*/  IMAD.MOV R0, RZ, RZ, -R5 ;  /* 0x000000ffff007224 */ /* 0x000fe400078e0a05 */
[----:B------:R-:W-:-:S04]  /*11870*/  IMAD.WIDE.U32 R2, R5, UR4, R2 ;  /* 0x0000000405027c25 */ /* 0x000fc8000f8e0002 */
[----:B0-----:R-:W-:Y:S01]  /*11880*/  IMAD R7, R6, R0, R7 ;  /* 0x0000000006077224 */ /* 0x001fe200078e0207 */
[----:B------:R-:W-:-:S05]  /*11890*/  SHF.R.S32.HI R0, RZ, 0x1f, R5 ;  /* 0x0000001fff007819 */ /* 0x000fca0000011405 */
[----:B------:R-:W-:-:S04]  /*118a0*/  IMAD R0, R0, UR4, RZ ;  /* 0x0000000400007c24 */ /* 0x000fc8000f8e02ff */
[----:B------:R-:W-:Y:S01]  /*118b0*/  IMAD R5, R5, UR5, R0 ;  /* 0x0000000505057c24 */ /* 0x000fe2000f8e0200 */
[----:B------:R-:W-:Y:S01]  /*118c0*/  SHF.R.S32.HI R0, RZ, 0x1f, R7 ;  /* 0x0000001fff007819 */ /* 0x000fe20000011407 */
[----:B------:R-:W-:Y:S02]  /*118d0*/  ULDC.64 UR4, c[0x0][0x2c8] ;  /* 0x0000b20000047ab9 */ /* 0x000fe40000000a00 */
[----:B------:R-:W-:Y:S02]  /*118e0*/  IMAD.IADD R3, R3, 0x1, R5 ;  /* 0x0000000103037824 */ /* 0x000fe400078e0205 */
[----:B------:R-:W-:Y:S02]  /*118f0*/  IMAD R0, R0, UR4, RZ ;  /* 0x0000000400007c24 */ /* 0x000fe4000f8e02ff */
[----:B------:R-:W-:-:S04]  /*11900*/  IMAD.WIDE.U32 R2, R7, UR4, R2 ;  /* 0x0000000407027c25 */ /* 0x000fc8000f8e0002 */
[----:B------:R-:W-:Y:S01]  /*11910*/  IMAD R5, R7, UR5, R0 ;  /* 0x0000000507057c24 */ /* 0x000fe2000f8e0200 */
[----:B------:R-:W-:Y:S02]  /*11920*/  ULDC.64 UR4, c[0x0][0x280] ;  /* 0x0000a00000047ab9 */ /* 0x000fe40000000a00 */
[----:B------:R-:W-:Y:S01]  /*11930*/  LEA R0, P0, R2, UR4, 0x1 ;  /* 0x0000000402007c11 */ /* 0x000fe2000f8008ff */
[----:B------:R-:W-:Y:S01]  /*11940*/  ULDC UR4, c[0x0][0x2b8] ;  /* 0x0000ae0000047ab9 */ /* 0x000fe20000000800 */
[----:B------:R-:W-:Y:S02]  /*11950*/  IADD3 R3, R3, R5, RZ ;  /* 0x0000000503037210 */ /* 0x000fe40007ffe0ff */
[----:B------:R-:W-:Y:S02]  /*11960*/  ISETP.GE.AND P2, PT, R22, UR4, PT ;  /* 0x0000000416007c0c */ /* 0x000fe4000bf46270 */
[----:B------:R-:W-:Y:S01]  /*11970*/  LEA.HI.X R8, R2, UR5, R3, 0x1, P0 ;  /* 0x0000000502087c11 */ /* 0x000fe200080f0c03 */
[----:B------:R-:W-:Y:S01]  /*11980*/  UMOV UR5, 0xffffffff ;  /* 0xffffffff00057882 */ /* 0x000fe20000000000 */
[----:B------:R-:W-:-:S02]  /*11990*/  ISETP.GE.AND P0, PT, R24, UR4, PT ;  /* 0x0000000418007c0c */ /* 0x000fc4000bf06270 */
[----:B------:R-:W-:Y:S01]  /*119a0*/  ISETP.GE.AND P3, PT, R30, UR4, PT ;  /* 0x000000041e007c0c */ /* 0x000fe2000bf66270 */
[----:B------:R-:W-:-:S12]  /*119b0*/  BRA.DIV UR5, `(.L_x_1077) ;  /* 0x0000002a05987947 */ /* 0x000fd8000b800000 */
[----:B------:R-:W-:Y:S01]  /*119c0*/  SHFL.IDX PT, R3, R8, RZ, 0x181f ;  /* 0x00181fff08037589 */ /* 0x000fe200000e0000 */
[----:B------:R-:W-:Y:S01]  /*119d0*/  ULDC UR4, c[0x0][0x288] ;  /* 0x0000a20000047ab9 */ /* 0x000fe20000000800 */
[----:B------:R-:W-:Y:S02]  /*119e0*/  VIADD R7, R36, UR40 ;  /* 0x0000002824077c36 */ /* 0x000fe40008000000 */
[----:B------:R-:W0:Y:S01]  /*119f0*/  SHFL.IDX PT, R2, R0, RZ, 0x181f ;  /* 0x00181fff00027589 */ /* 0x000e2200000e0000 */
[----:B------:R-:W-:Y:S02]  /*11a00*/  IMAD R6, R6, UR4, RZ ;  /* 0x0000000406067c24 */ /* 0x000fe4000f8e02ff */
[C---:B------:R-:W-:Y:S01]  /*11a10*/  VIADD R11, R7.reuse, 0x10 ;  /* 0x00000010070b7836 */ /* 0x040fe20000000000 */
        /* <DEDUP_REMOVED lines=61> */
.L_x_1145:
[----:B------:R-:W-:Y:S01]  /*11df0*/  VIADD R7, R7, 0x70 ;  /* 0x0000007007077836 */ /* 0x000fe20000000000 */
[----:B------:R-:W-:Y:S01]  /*11e00*/  BSSY B0, `(.L_x_1078) ;  /* 0x000000d000007945 */ /* 0x000fe20003800000 */
[----:B-1----:R-:W-:Y:S02]  /*11e10*/  IMAD.MOV.U32 R2, RZ, RZ, R14 ;  /* 0x000000ffff027224 */ /* 0x002fe400078e000e */
[----:B--2---:R-:W-:Y:S01]  /*11e20*/  IMAD.MOV.U32 R3, RZ, RZ, R4 ;  /* 0x000000ffff037224 */ /* 0x004fe200078e0004 */
[----:B------:R-:W-:-:S13]  /*11e30*/  ISETP.GE.AND P1, PT, R7, R6, PT ;  /* 0x000000060700720c */ /* 0x000fda0003f26270 */
        /* <DEDUP_REMOVED lines=9> */
.L_x_1079:
[----:B------:R-:W-:Y:S05]  /*11ed0*/  BSYNC B0 ;  /* 0x0000000000007941 */ /* 0x000fea0003800000 */
.L_x_1078:
[----:B------:R-:W-:Y:S01]  /*11ee0*/  NOP ;  /* 0x0000000000007918 */ /* 0x000fe20000000000 */
[----:B------:R-:W-:Y:S01]  /*11ef0*/  SYNCS.ARRIVE.TRANS64.RED.A0T1 RZ, [UR46+0x2a800], RZ ;  /* 0x02a800ffffff79a7 */ /* 0x000fe2000820042e */
[----:B------:R-:W-:Y:S01]  /*11f00*/  IMAD.MOV.U32 R0, RZ, RZ, 0x1 ;  /* 0x00000001ff007424 */ /* 0x000fe200078e00ff */
[----:B------:R-:W-:Y:S04]  /*11f10*/  ARRIVES.LDGSTSBAR.64.TRANSCNT [UR46+0x2a800] ;  /* 0x02a80000ff0079b0 */ /* 0x000fe80008000aae */
[----:B------:R-:W-:Y:S01]  /*11f20*/  SHF.L.U32 R0, R0, 0x1f, RZ ;  /* 0x0000001f00007819 */ /* 0x000fe200000006ff */
[----:B------:R-:W-:Y:S01]  /*11f30*/  NOP ;  /* 0x0000000000007918 */ /* 0x000fe20000000000 */
[----:B------:R-:W-:Y:S01]  /*11f40*/  SYNCS.ARRIVE.TRANS64.A1T0 RZ, [UR46+0x2a800], RZ ;  /* 0x02a800ffffff79a7 */ /* 0x000fe2000810002e */
[----:B------:R-:W-:Y:S01]  /*11f50*/  VIADD R19, R19, 0xfffffffe ;  /* 0xfffffffe13137836 */ /* 0x000fe20000000000 */
[----:B------:R-:W1:Y:S02]  /*11f60*/  SYNCS.PHASECHK.TRANS64.TRYWAIT P0, [UR46+0x2a820], R0 ;  /* 0x02a82000ff0075a7 */ /* 0x000e64000800016e */
[----:B-1----:R-:W-:Y:S05]  /*11f70*/  @!P0 BRA `(.L_x_1080) ;  /* 0x0000002c00b08947 */ /* 0x002fea0003800000 */
.L_x_1146:
[----:B------:R-:W-:Y:S01]  /*11f80*/  ISETP.GE.AND P0, PT, R19, UR49, PT ;  /* 0x0000003113007c0c */ /* 0x000fe2000bf06270 */
[----:B------:R-:W-:Y:S02]  /*11f90*/  IMAD.MOV.U32 R24, RZ, RZ, 0x1 ;  /* 0x00000001ff187424 */ /* 0x000fe400078e00ff */
[----:B------:R-:W-:-:S10]  /*11fa0*/  IMAD.MOV.U32 R22, RZ, RZ, RZ ;  /* 0x000000ffff167224 */ /* 0x000fd400078e00ff */
[----:B------:R-:W-:Y:S05]  /*11fb0*/  @!P0 BRA `(.L_x_1081) ;  /* 0x0000000c00e08947 */ /* 0x000fea0003800000 */
[----:B------:R-:W-:Y:S01]  /*11fc0*/  UIADD3 UR4, UR45, 0x1, URZ ;  /* 0x000000012d047890 */ /* 0x000fe2000fffe03f */
[----:B0-----:R-:W-:Y:S01]  /*11fd0*/  LOP3.LUT R3, RZ, UR43, RZ, 0x33, !PT ;  /* 0x0000002bff037c12 */ /* 0x001fe2000f8e33ff */
[----:B------:R-:W-:Y:S01]  /*11fe0*/  BSSY B0, `(.L_x_1081) ;  /* 0x00000f5000007945 */ /* 0x000fe20003800000 */
[----:B------:R-:W-:Y:S01]  /*11ff0*/  LOP3.LUT R5, RZ, UR42, RZ, 0x33, !PT ;  /* 0x0000002aff057c12 */ /* 0x000fe2000f8e33ff */
[----:B------:R-:W-:Y:S01]  /*12000*/  UIMAD UR4, UR4, UR38, URZ ;  /* 0x00000026040472a4 */ /* 0x000fe2000f8e023f */
[----:B------:R-:W-:Y:S01]  /*12010*/  IADD3 R23, R26, R23, R36 ;  /* 0x000000171a177210 */ /* 0x000fe20007ffe024 */
[----:B------:R-:W-:Y:S01]  /*12020*/  IMAD.MOV.U32 R20, RZ, RZ, RZ ;  /* 0x000000ffff147224 */ /* 0x000fe200078e00ff */
[----:B------:R-:W-:-:S03]  /*12030*/  SHF.L.U32 R35, R30, 0x1, RZ ;  /* 0x000000011e237819 */ /* 0x000fc600000006ff */
[----:B------:R-:W-:Y:S01]  /*12040*/  LOP3.LUT R0, RZ, UR4, RZ, 0x33, !PT ;  /* 0x00000004ff007c12 */ /* 0x000fe2000f8e33ff */
[----:B------:R-:W-:Y:S02]  /*12050*/  VIADD R9, R23, 0xfffffee0 ;  /* 0xfffffee017097836 */ /* 0x000fe40000000000 */
[----:B------:R-:W-:Y:S01]  /*12060*/  IMAD.MOV.U32 R23, RZ, RZ, 0x1 ;  /* 0x00000001ff177424 */ /* 0x000fe200078e00ff */
[----:B------:R-:W-:Y:S02]  /*12070*/  VIADDMNMX R0, R0, -UR44, R3, !PT ;  /* 0x8000002c00007c46 */ /* 0x000fe4000f800103 */
[----:B------:R-:W-:Y:S02]  /*12080*/  IADD3 R3, -R36, UR41, RZ ;  /* 0x0000002924037c10 */ /* 0x000fe4000fffe1ff */
[----:B------:R-:W-:-:S04]  /*12090*/  VIMNMX R0, R0, R5, !PT ;  /* 0x0000000500007248 */ /* 0x000fc80007fe0100 */
[C---:B------:R-:W-:Y:S01]  /*120a0*/  IADD3 R27, -R0.reuse, -0x2, RZ ;  /* 0xfffffffe001b7810 */ /* 0x040fe20007ffe1ff */
[C---:B------:R-:W-:Y:S02]  /*120b0*/  IMAD R3, R0.reuse, 0x60, R3 ;  /* 0x0000006000037824 */ /* 0x040fe400078e0203 */
[----:B------:R-:W-:Y:S02]  /*120c0*/  IMAD R9, R0, -0x60, R9 ;  /* 0xffffffa000097824 */ /* 0x000fe400078e0209 */
[----:B------:R-:W-:-:S07]  /*120d0*/  VIADD R0, R3, 0xc0 ;  /* 0x000000c003007836 */ /* 0x000fce0000000000 */
.L_x_1094:
[----:B------:R-:W-:Y:S01]  /*120e0*/  ISETP.NE.AND P0, PT, R37, 0x1, PT ;  /* 0x000000012500780c */ /* 0x000fe20003f05270 */
[----:B------:R-:W-:Y:S01]  /*120f0*/  IMAD.MOV.U32 R10, RZ, RZ, R9 ;  /* 0x000000ffff0a7224 */ /* 0x000fe200078e0009 */
[----:B------:R-:W-:Y:S02]  /*12100*/  ISETP.GT.U32.AND P2, PT, R33, 0x5f, PT ;  /* 0x0000005f2100780c */ /* 0x000fe40003f44070 */
[----:B------:R-:W-:-:S09]  /*12110*/  LOP3.LUT P1, RZ, R18, 0x10, RZ, 0xc0, !PT ;  /* 0x0000001012ff7812 */ /* 0x000fd2000782c0ff */
[----:B------:R-:W0:Y:S08]  /*12120*/  @P0 LDC R2, c[0x0][0x434] ;  /* 0x00010d00ff020b82 */ /* 0x000e300000000800 */
[----:B------:R-:W1:Y:S08]  /*12130*/  @P0 LDC R3, c[0x0][0x438] ;  /* 0x00010e00ff030b82 */ /* 0x000e700000000800 */
[----:B------:R-:W2:Y:S08]  /*12140*/  @!P2 LDC.64 R6, c[0x0][0x428] ;  /* 0x00010a00ff06ab82 */ /* 0x000eb00000000a00 */
[----:B------:R-:W3:Y:S01]  /*12150*/  @!P2 LDC.64 R4, c[0x0][0x418] ;  /* 0x00010600ff04ab82 */ /* 0x000ee20000000a00 */
[----:B0-----:R-:W-:-:S05]  /*12160*/  @P0 IMAD.HI.U32 R2, R9, R2, RZ ;  /* 0x0000000209020227 */ /* 0x001fca00078e00ff */
[----:B-1----:R-:W-:-:S04]  /*12170*/  @P0 SHF.R.U32.HI R10, RZ, R3, R2 ;  /* 0x00000003ff0a0219 */ /* 0x002fc80000011602 */
[----:B------:R-:W-:Y:S01]  /*12180*/  @!P2 SHF.R.S32.HI R3, RZ, 0x1f, R10 ;  /* 0x0000001fff03a819 */ /* 0x000fe2000001140a */
[----:B--2---:R-:W-:-:S04]  /*12190*/  @!P2 IMAD R2, R34, R6, RZ ;  /* 0x000000062202a224 */ /* 0x004fc800078e02ff */
[----:B------:R-:W-:Y:S02]  /*121a0*/  @!P2 IMAD R7, R32, R7, R2 ;  /* 0x000000072007a224 */ /* 0x000fe400078e0202 */
[----:B------:R-:W-:-:S04]  /*121b0*/  @!P2 IMAD.MOV.U32 R2, RZ, RZ, R10 ;  /* 0x000000ffff02a224 */ /* 0x000fc800078e000a */
[----:B------:R-:W-:-:S04]  /*121c0*/  @!P2 IMAD.WIDE.U32 R2, R32, R6, R2 ;  /* 0x000000062002a225 */ /* 0x000fc800078e0002 */
[----:B------:R-:W-:Y:S01]  /*121d0*/  @!P2 IMAD.IADD R3, R7, 0x1, R3 ;  /* 0x000000010703a824 */ /* 0x000fe200078e0203 */
[----:B---3--:R-:W-:Y:S01]  /*121e0*/  @!P2 LEA R4, P0, R2, R4, 0x2 ;  /* 0x000000040204a211 */ /* 0x008fe200078010ff */
[----:B------:R-:W-:-:S03]  /*121f0*/  IMAD.MOV.U32 R6, RZ, RZ, RZ ;  /* 0x000000ffff067224 */ /* 0x000fc600078e00ff */
[----:B------:R-:W-:-:S05]  /*12200*/  @!P2 LEA.HI.X R5, R2, R5, R3, 0x2, P0 ;  /* 0x000000050205a211 */ /* 0x000fca00000f1403 */
[----:B------:R0:W5:Y:S01]  /*12210*/  @!P2 LDG.E R6, desc[UR56][R4.64] ;  /* 0x000000380406a981 */ /* 0x000162000c1e1900 */
[----:B------:R-:W-:-:S05]  /*12220*/  VIADD R22, R20, 0x1 ;  /* 0x0000000114167836 */ /* 0x000fca0000000000 */
[----:B------:R-:W-:-:S04]  /*12230*/  ISETP.NE.AND P0, PT, R22, 0x2, PT ;  /* 0x000000021600780c */ /* 0x000fc80003f05270 */
[----:B------:R-:W-:Y:S02]  /*12240*/  SEL R24, RZ, 0x1, P0 ;  /* 0x00000001ff187807 */ /* 0x000fe40000000000 */
[----:B------:R-:W-:Y:S02]  /*12250*/  SEL R22, R22, RZ, P0 ;  /* 0x000000ff16167207 */ /* 0x000fe40000000000 */
[----:B------:R-:W-:Y:S01]  /*12260*/  LOP3.LUT R24, R23, R24, RZ, 0x3c, !PT ;  /* 0x0000001817187212 */ /* 0x000fe200078e3cff */
[----:B0-----:R-:W-:Y:S06]  /*12270*/  @!P1 BRA `(.L_x_1082) ;  /* 0x0000000000049947 */ /* 0x001fec0003800000 */
[----:B------:R-:W-:Y:S01]  /*12280*/  BPT.TRAP 0x1 ;  /* 0x000000040000795c */ /* 0x000fe20000300000 */
.L_x_1082:
[----:B------:R-:W-:Y:S01]  /*12290*/  LEA R8, R22, UR46, 0x3 ;  /* 0x0000002e16087c11 */ /* 0x000fe2000f8e18ff */
[----:B------:R-:W-:Y:S01]  /*122a0*/  BSSY B1, `(.L_x_1083) ;  /* 0x0000004000017945 */ /* 0x000fe20003800000 */
[----:B------:R-:W-:-:S04]  /*122b0*/  SHF.L.U32 R3, R24, 0x1f, RZ ;  /* 0x0000001f18037819 */ /* 0x000fc800000006ff */
[----:B------:R-:W0:Y:S02]  /*122c0*/  SYNCS.PHASECHK.TRANS64.TRYWAIT P0, [R8+URZ+0x2a840], R3 ;  /* 0x02a84003080075a7 */ /* 0x000e24000800017f */
[----:B0-----:R-:W-:Y:S05]  /*122d0*/  @!P0 BRA `(.L_x_1084) ;  /* 0x0000002800f08947 */ /* 0x001fea0003800000 */
.L_x_1147:
[----:B------:R-:W-:Y:S05]  /*122e0*/  BSYNC B1 ;  /* 0x0000000000017941 */ /* 0x000fea0003800000 */
.L_x_1083:
[----:B------:R-:W-:Y:S01]  /*122f0*/  ULDC UR4, c[0x0][0x430] ;  /* 0x00010c0000047ab9 */ /* 0x000fe20000000800 */
[----:B-----5:R-:W-:Y:S01]  /*12300*/  SHF.R.S32.HI R28, RZ, 0x1f, R6 ;  /* 0x0000001fff1c7819 */ /* 0x020fe20000011406 */
[----:B------:R-:W-:Y:S01]  /*12310*/  UIADD3 UR4, -UR4, URZ, URZ ;  /* 0x0000003f04047290 */ /* 0x000fe2000fffe13f */
[----:B------:R-:W-:Y:S01]  /*12320*/  R2UR UR6, R31 ;  /* 0x000000001f0672ca */ /* 0x000fe200000e0000 */
[----:B------:R-:W-:Y:S01]  /*12330*/  IMAD R19, R22, 0x4800, R25 ;  /* 0x0000480016137824 */ /* 0x000fe200078e0219 */
[C---:B------:R-:W-:Y:S02]  /*12340*/  LOP3.LUT P3, RZ, R18.reuse, 0x4, RZ, 0xc0, !PT ;  /* 0x0000000412ff7812 */ /* 0x040fe4000786c0ff */
[----:B------:R-:W-:Y:S01]  /*12350*/  LOP3.LUT P2, RZ, R18, 0x2, RZ, 0xc0, !PT ;  /* 0x0000000212ff7812 */ /* 0x000fe2000784c0ff */
        /* <DEDUP_REMOVED lines=20> */
[----:B------:R-:W-:Y:S01]  /*124a0*/  VIADD R21, R3, UR4 ;  /* 0x0000000403157c36 */ /* 0x000fe20008000000 */
[----:B------:R-:W-:-:S04]  /*124b0*/  UMOV UR4, 0xffffffff ;  /* 0xffffffff00047882 */ /* 0x000fc80000000000 */
[----:B------:R-:W-:Y:S01]  /*124c0*/  LEA.HI.X R21, R2, UR7, R21, 0x1, P0 ;  /* 0x0000000702157c11 */ /* 0x000fe200080f0c15 */
[----:B------:R-:W-:Y:S06]  /*124d0*/  BRA.DIV UR4, `(.L_x_1085) ;  /* 0x0000002a04847947 */ /* 0x000fec000b800000 */
        /* <DEDUP_REMOVED lines=13> */
[----:B------:R-:W0:Y:S03]  /*125b0*/  SHFL.IDX PT, R14, R10, 0x3, 0x181f ;  /* 0x00781f000a0e7f89 */ /* 0x000e2600000e0000 */
[----:B------:R-:W-:Y:S01]  /*125c0*/  IMAD.X R3, RZ, RZ, R4, P0 ;  /* 0x000000ffff037224 */ /* 0x000fe200000e0604 */
        /* <DEDUP_REMOVED lines=14> */
[----:B-1----:R-:W-:-:S05]  /*126b0*/  IADD3.X R3, RZ, R3, RZ, P0, !PT ;  /* 0x00000003ff037210 */ /* 0x002fca00007fe4ff */
[----:B------:R-:W-:Y:S04]  /*126c0*/  LDGSTS.E.BYPASS.LTC128B.128 [R19+0x19c00], desc[UR56][R2.64], !P3 ;  /* 0x19c0000002137fae */ /* 0x000fe8000d901d78 */
[----:B------:R-:W-:Y:S04]  /*126d0*/  LDGSTS.E.BYPASS.LTC128B.128 [R19+0x1cc00], desc[UR56][R2.64+0x80], !P2 ;  /* 0x1cc0008002137fae */ /* 0x000fe8000d101d78 */
[----:B------:R1:W-:Y:S02]  /*126e0*/  LDGSTS.E.BYPASS.LTC128B.128 [R19+0x1fc00], desc[UR56][R2.64+0x100], !P1 ;  /* 0x1fc0010002137fae */ /* 0x0003e4000c901d78 */
[----:B-1----:R-:W-:-:S05]  /*126f0*/  IADD3 R2, P0, R12, R35, RZ ;  /* 0x000000230c027210 */ /* 0x002fca0007f1e0ff */
[----:B0-----:R-:W-:-:S05]  /*12700*/  IMAD.X R3, RZ, RZ, R4, P0 ;  /* 0x000000ffff037224 */ /* 0x001fca00000e0604 */
[----:B------:R0:W-:Y:S04]  /*12710*/  LDGSTS.E.BYPASS.LTC128B.128 [R19+0x1a400], desc[UR56][R2.64], !P3 ;  /* 0x1a40000002137fae */ /* 0x0001e8000d901d78 */
[----:B------:R0:W-:Y:S04]  /*12720*/  LDGSTS.E.BYPASS.LTC128B.128 [R19+0x1d400], desc[UR56][R2.64+0x80], !P2 ;  /* 0x1d40008002137fae */ /* 0x0001e8000d101d78 */
[----:B--2---:R0:W-:Y:S02]  /*12730*/  LDGSTS.E.BYPASS.LTC128B.128 [R19+0x20400], desc[UR56][R2.64+0x100], !P1 ;  /* 0x2040010002137fae */ /* 0x0041e4000c901d78 */
.L_x_1161:
        /* <DEDUP_REMOVED lines=10> */
.L_x_1086:
        /* <DEDUP_REMOVED lines=10> */
.L_x_1087:
[----:B------:R1:W-:Y:S01]  /*12880*/  SYNCS.ARRIVE.TRANS64.A1T0 RZ, [R8+URZ+0x2a830], RZ ;  /* 0x02a830ff08ff79a7 */ /* 0x0003e2000810003f */
[----:B------:R-:W-:Y:S05]  /*12890*/  @!P2 BRA `(.L_x_1088) ;  /* 0x000000000004a947 */ /* 0x000fea0003800000 */
[----:B------:R-:W-:Y:S01]  /*128a0*/  BPT.TRAP 0x1 ;  /* 0x000000040000795c */ /* 0x000fe20000300000 */
.L_x_1088:
[----:B0-----:R-:W-:Y:S01]  /*128b0*/  SHF.L.U32 R3, R23, 0x1f, RZ ;  /* 0x0000001f17037819 */ /* 0x001fe200000006ff */
[----:B------:R-:W-:Y:S01]  /*128c0*/  BSSY B1, `(.L_x_1089) ;  /* 0x0000004000017945 */ /* 0x000fe20003800000 */
[----:B------:R-:W-:-:S04]  /*128d0*/  LEA R4, R20, UR46, 0x3 ;  /* 0x0000002e14047c11 */ /* 0x000fc8000f8e18ff */
[----:B------:R-:W0:Y:S02]  /*128e0*/  SYNCS.PHASECHK.TRANS64.TRYWAIT P0, [R4+URZ+0x2a860], R3 ;  /* 0x02a86003040075a7 */ /* 0x000e24000800017f */
[----:B0-----:R-:W-:Y:S05]  /*128f0*/  @!P0 BRA `(.L_x_1090) ;  /* 0x0000002c00388947 */ /* 0x001fea0003800000 */
.L_x_1162:
[----:B------:R-:W-:Y:S05]  /*12900*/  BSYNC B1 ;  /* 0x0000000000017941 */ /* 0x000fea0003800000 */
.L_x_1089:
        /* <DEDUP_REMOVED lines=17> */
[----:B------:R-:W0:Y:S03]  /*12a20*/  SHFL.IDX PT, R14, R16, 0x2, 0x181f ;  /* 0x00581f00100e7f89 */ /* 0x000e2600000e0000 */
[----:B------:R-:W-:Y:S01]  /*12a30*/  IMAD.X R3, RZ, RZ, R8, P2 ;  /* 0x000000ffff037224 */ /* 0x000fe200010e0608 */
        /* <DEDUP_REMOVED lines=22> */
[----:B------:R2:W3:Y:S03]  /*12ba0*/  SHFL.IDX PT, R14, R16, 0x5, 0x181f ;  /* 0x00b81f00100e7f89 */ /* 0x0004e600000e0000 */
[----:B-1----:R-:W-:Y:S01]  /*12bb0*/  IMAD.X R3, RZ, RZ, R8, P2 ;  /* 0x000000ffff037224 */ /* 0x002fe200010e0608 */
[----:B------:R-:W-:Y:S01]  /*12bc0*/  ISETP.LT.OR P2, PT, R0, 0x41, !P1 ;  /* 0x000000410000780c */ /* 0x000fe20004f41670 */
[----:B------:R2:W1:-:S12]  /*12bd0*/  SHFL.IDX PT, R8, R17, 0x5, 0x181f ;  /* 0x00b81f0011087f89 */ /* 0x00045800000e0000 */
[----:B------:R2:W-:Y:S01]  /*12be0*/  LDGSTS.E.BYPASS.LTC128B.128 [R5+0x2400], desc[UR56][R2.64], !P2 ;  /* 0x0240000002057fae */ /* 0x0005e2000d101d78 */
[----:B------:R-:W-:-:S13]  /*12bf0*/  ISETP.LT.OR P2, PT, R0, 0x41, !P0 ;  /* 0x000000410000780c */ /* 0x000fda0004741670 */
[----:B-1-3--:R2:W-:Y:S02]  /*12c00*/  LDGSTS.E.BYPASS.LTC128B.128 [R5+0x5400], desc[UR56][R2.64+0x80], !P2 ;  /* 0x0540008002057fae */ /* 0x00a5e4000d101d78 */
.L_x_1176:
[C---:B------:R-:W-:Y:S01]  /*12c10*/  ISETP.LT.OR P1, PT, R0.reuse, 0x51, !P1 ;  /* 0x000000510000780c */ /* 0x040fe20004f21670 */
[----:B------:R-:W-:Y:S01]  /*12c20*/  ULDC.64 UR4, c[0x0][0x328] ;  /* 0x0000ca0000047ab9 */ /* 0x000fe20000000a00 */
[----:B------:R-:W-:Y:S01]  /*12c30*/  ISETP.LT.OR P0, PT, R0, 0x51, !P0 ;  /* 0x000000510000780c */ /* 0x000fe20004701670 */
[----:B------:R-:W-:Y:S01]  /*12c40*/  IMAD R26, R26, UR4, RZ ;  /* 0x000000041a1a7c24 */ /* 0x000fe2000f8e02ff */
[----:B0-2---:R-:W-:-:S03]  /*12c50*/  IADD3 R2, P2, R14, R35, RZ ;  /* 0x000000230e027210 */ /* 0x005fc60007f5e0ff */
        /* <DEDUP_REMOVED lines=16> */
.L_x_1092:
        /* <DEDUP_REMOVED lines=10> */
.L_x_1093:
        /* <DEDUP_REMOVED lines=14> */
[----:B------:R-:W-:Y:S01]  /*12ee0*/  LEA R16, P0, R2, UR6, 0x1 ;  /* 0x0000000602107c11 */ /* 0x000fe2000f8008ff */
[----:B------:R-:W-:-:S05]  /*12ef0*/  VIADD R17, R3, UR4 ;  /* 0x0000000403117c36 */ /* 0x000fca0008000000 */
[----:B------:R-:W-:Y:S02]  /*12f00*/  LEA.HI.X R17, R2, UR7, R17, 0x1, P0 ;  /* 0x0000000702117c11 */ /* 0x000fe400080f0c11 */
[----:B------:R-:W-:-:S13]  /*12f10*/  ISETP.GT.AND P0, PT, R27, UR49, PT ;  /* 0x000000311b007c0c */ /* 0x000fda000bf04270 */
[----:B0-----:R-:W-:Y:S05]  /*12f20*/  @P0 BRA `(.L_x_1094) ;  /* 0xfffffff0006c0947 */ /* 0x001fea000383ffff */
[----:B------:R-:W-:Y:S05]  /*12f30*/  BSYNC B0 ;  /* 0x0000000000007941 */ /* 0x000fea0003800000 */
.L_x_1081:
[----:B------:R-:W-:-:S13]  /*12f40*/  LOP3.LUT P0, RZ, R18, 0x10, RZ, 0xc0, !PT ;  /* 0x0000001012ff7812 */ /* 0x000fda000780c0ff */
[----:B------:R-:W-:Y:S05]  /*12f50*/  @!P0 BRA `(.L_x_1095) ;  /* 0x0000000000048947 */ /* 0x000fea0003800000 */
[----:B------:R-:W-:Y:S01]  /*12f60*/  BPT.TRAP 0x1 ;  /* 0x000000040000795c */ /* 0x000fe20000300000 */
.L_x_1095:
[----:B0-----:R-:W-:Y:S01]  /*12f70*/  LEA R0, R22, UR46, 0x3 ;  /* 0x0000002e16007c11 */ /* 0x001fe2000f8e18ff */
[----:B------:R-:W-:Y:S01]  /*12f80*/  IMAD.MOV.U32 R2, RZ, RZ, -0x60 ;  /* 0xffffffa0ff027424 */ /* 0x000fe200078e00ff */
[----:B------:R-:W-:Y:S01]  /*12f90*/  SHF.L.U32 R3, R24, 0x1f, RZ ;  /* 0x0000001f18037819 */ /* 0x000fe200000006ff */
[----:B------:R-:W-:Y:S01]  /*12fa0*/  BSSY B0, `(.L_x_1096) ;  /* 0x0000006000007945 */ /* 0x000fe20003800000 */
[----:B------:R-:W-:Y:S02]  /*12fb0*/  IMAD R25, R22, 0x3000, R25 ;  /* 0x0000300016197824 */ /* 0x000fe400078e0219 */
[----:B------:R-:W0:Y:S01]  /*12fc0*/  SYNCS.PHASECHK.TRANS64.TRYWAIT P0, [R0+URZ+0x2a860], R3 ;  /* 0x02a86003000075a7 */ /* 0x000e22000800017f */
[----:B------:R-:W-:-:S04]  /*12fd0*/  IMAD R5, R27, R2, UR41 ;  /* 0x000000291b057e24 */ /* 0x000fc8000f8e0202 */
[----:B------:R-:W-:Y:S01]  /*12fe0*/  IMAD.IADD R5, R5, 0x1, -R36 ;  /* 0x0000000105057824 */ /* 0x000fe200078e0a24 */
[----:B0-----:R-:W-:Y:S06]  /*12ff0*/  @!P0 BRA `(.L_x_1097) ;  /* 0x0000002c00948947 */ /* 0x001fec0003800000 */
.L_x_1177:
[----:B------:R-:W-:Y:S05]  /*13000*/  BSYNC B0 ;  /* 0x0000000000007941 */ /* 0x000fea0003800000 */
.L_x_1096:
        /* <DEDUP_REMOVED lines=8> */
[----:B------:R-:W-:Y:S01]  /*13090*/  SHFL.IDX PT, R6, R17, 0x1, 0x181f ;  /* 0x00381f0011067f89 */ /* 0x000fe200000e0000 */
[----:B------:R-:W-:Y:S02]  /*130a0*/  ISETP.LT.OR P2, PT, R5, 0x1, P1 ;  /* 0x000000010500780c */ /* 0x000fe40000f41670 */
[----:B------:R-:W-:Y:S01]  /*130b0*/  LEA R4, R25, UR46, 0x1 ;  /* 0x0000002e19047c11 */ /* 0x000fe2000f8e08ff */
[----:B------:R-:W1:Y:S01]  /*130c0*/  SHFL.IDX PT, R14, R16, 0x1, 0x181f ;  /* 0x00381f00100e7f89 */ /* 0x000e6200000e0000 */
[----:B------:R-:W-:-:S02]  /*130d0*/  ISETP.LT.OR P4, PT, R5, 0x11, P1 ;  /* 0x000000110500780c */ /* 0x000fc40000f81670 */
[----:B------:R-:W-:Y:S01]  /*130e0*/  ISETP.LT.OR P5, PT, R5, 0x11, !P0 ;  /* 0x000000110500780c */ /* 0x000fe200047a1670 */
[----:B------:R-:W-:Y:S04]  /*130f0*/  SHFL.IDX PT, R10, R17, 0x2, 0x181f ;  /* 0x00581f00110a7f89 */ /* 0x000fe800000e0000 */
[----:B------:R-:W2:Y:S04]  /*13100*/  SHFL.IDX PT, R19, R16, 0x2, 0x181f ;  /* 0x00581f0010137f89 */ /* 0x000ea800000e0000 */
[----:B------:R-:W-:Y:S04]  /*13110*/  SHFL.IDX PT, R9, R17, 0x3, 0x181f ;  /* 0x00781f0011097f89 */ /* 0x000fe800000e0000 */
[----:B------:R-:W3:Y:S01]  /*13120*/  SHFL.IDX PT, R20, R16, 0x3, 0x181f ;  /* 0x00781f0010147f89 */ /* 0x000ee200000e0000 */
[----:B0-----:R-:W-:-:S03]  /*13130*/  IMAD.WIDE.U32 R2, R30, 0x2, R2 ;  /* 0x000000021e027825 */ /* 0x001fc600078e0002 */
[----:B------:R-:W-:Y:S04]  /*13140*/  SHFL.IDX PT, R8, R17, 0x4, 0x181f ;  /* 0x00981f0011087f89 */ /* 0x000fe800000e0000 */
[----:B------:R-:W0:Y:S04]  /*13150*/  SHFL.IDX PT, R21, R16, 0x4, 0x181f ;  /* 0x00981f0010157f89 */ /* 0x000e2800000e0000 */
[----:B------:R-:W-:Y:S01]  /*13160*/  LDGSTS.E.BYPASS.LTC128B.128 [R4+0x400], desc[UR56][R2.64], !P2 ;  /* 0x0040000002047fae */ /* 0x000fe2000d101d78 */
[----:B------:R-:W-:-:S03]  /*13170*/  ISETP.LT.OR P2, PT, R5, 0x21, P1 ;  /* 0x000000210500780c */ /* 0x000fc60000f41670 */
[----:B------:R1:W-:Y:S01]  /*13180*/  LDGSTS.E.BYPASS.LTC128B.128 [R4+0x3400], desc[UR56][R2.64+0x80], !P3 ;  /* 0x0340008002047fae */ /* 0x0003e2000d901d78 */
[----:B------:R-:W-:-:S03]  /*13190*/  ISETP.LT.OR P3, PT, R5, 0x21, !P0 ;  /* 0x000000210500780c */ /* 0x000fc60004761670 */
[----:B------:R-:W4:Y:S01]  /*131a0*/  SHFL.IDX PT, R17, R17, 0x5, 0x181f ;  /* 0x00b81f0011117f89 */ /* 0x000f2200000e0000 */
[----:B-1----:R-:W-:Y:S02]  /*131b0*/  IMAD.MOV.U32 R2, RZ, RZ, R14 ;  /* 0x000000ffff027224 */ /* 0x002fe400078e000e */
[----:B------:R-:W-:Y:S01]  /*131c0*/  IMAD.MOV.U32 R3, RZ, RZ, R6 ;  /* 0x000000ffff037224 */ /* 0x000fe200078e0006 */
[----:B------:R1:W0:Y:S01]  /*131d0*/  SHFL.IDX PT, R14, R16, 0x5, 0x181f ;  /* 0x00b81f00100e7f89 */ /* 0x00022200000e0000 */
[----:B------:R-:W-:-:S04]  /*131e0*/  IMAD.WIDE.U32 R6, R30, 0x2, R2 ;  /* 0x000000021e067825 */ /* 0x000fc800078e0002 */
[----:B--2---:R-:W-:Y:S01]  /*131f0*/  IMAD.MOV.U32 R2, RZ, RZ, R19 ;  /* 0x000000ffff027224 */ /* 0x004fe200078e0013 */
[----:B------:R-:W-:Y:S01]  /*13200*/  LDGSTS.E.BYPASS.LTC128B.128 [R4+0xc00], desc[UR56][R6.64], !P4 ;  /* 0x00c0000006047fae */ /* 0x000fe2000e101d78 */
[----:B------:R-:W-:Y:S01]  /*13210*/  IMAD.MOV.U32 R3, RZ, RZ, R10 ;  /* 0x000000ffff037224 */ /* 0x000fe200078e000a */
[C---:B------:R-:W-:Y:S02]  /*13220*/  ISETP.LT.OR P4, PT, R5.reuse, 0x31, P1 ;  /* 0x000000310500780c */ /* 0x040fe40000f81670 */
[----:B------:R-:W-:Y:S01]  /*13230*/  LDGSTS.E.BYPASS.LTC128B.128 [R4+0x3c00], desc[UR56][R6.64+0x80], !P5 ;  /* 0x03c0008006047fae */ /* 0x000fe2000e901d78 */
[----:B------:R-:W-:Y:S01]  /*13240*/  IMAD.WIDE.U32 R2, R30, 0x2, R2 ;  /* 0x000000021e027825 */ /* 0x000fe200078e0002 */
[----:B------:R-:W-:-:S04]  /*13250*/  ISETP.LT.OR P5, PT, R5, 0x31, !P0 ;  /* 0x000000310500780c */ /* 0x000fc800047a1670 */
[----:B------:R-:W-:Y:S01]  /*13260*/  LDGSTS.E.BYPASS.LTC128B.128 [R4+0x1400], desc[UR56][R2.64], !P2 ;  /* 0x0140000002047fae */ /* 0x000fe2000d101d78 */
[----:B------:R-:W-:-:S03]  /*13270*/  ISETP.LT.OR P2, PT, R5, 0x41, P1 ;  /* 0x000000410500780c */ /* 0x000fc60000f41670 */
[----:B------:R3:W-:Y:S01]  /*13280*/  LDGSTS.E.BYPASS.LTC128B.128 [R4+0x4400], desc[UR56][R2.64+0x80], !P3 ;  /* 0x0440008002047fae */ /* 0x0007e2000d901d78 */
[----:B------:R-:W-:Y:S01]  /*13290*/  ISETP.LT.OR P3, PT, R5, 0x41, !P0 ;  /* 0x000000410500780c */ /* 0x000fe20004761670 */
[----:B---3--:R-:W-:Y:S02]  /*132a0*/  IMAD.MOV.U32 R2, RZ, RZ, R20 ;  /* 0x000000ffff027224 */ /* 0x008fe400078e0014 */
[----:B------:R-:W-:Y:S02]  /*132b0*/  IMAD.MOV.U32 R3, RZ, RZ, R9 ;  /* 0x000000ffff037224 */ /* 0x000fe400078e0009 */
[----:B------:R-:W-:-:S04]  /*132c0*/  IMAD.WIDE.U32 R6, R30, 0x2, R2 ;  /* 0x000000021e067825 */ /* 0x000fc800078e0002 */
[----:B0-----:R-:W-:Y:S01]  /*132d0*/  IMAD.MOV.U32 R2, RZ, RZ, R21 ;  /* 0x000000ffff027224 */ /* 0x001fe200078e0015 */
[----:B------:R1:W-:Y:S01]  /*132e0*/  LDGSTS.E.BYPASS.LTC128B.128 [R4+0x1c00], desc[UR56][R6.64], !P4 ;  /* 0x01c0000006047fae */ /* 0x0003e2000e101d78 */
[----:B------:R-:W-:Y:S02]  /*132f0*/  IMAD.MOV.U32 R3, RZ, RZ, R8 ;  /* 0x000000ffff037224 */ /* 0x000fe400078e0008 */
[----:B------:R-:W-:Y:S01]  /*13300*/  IMAD.MOV.U32 R8, RZ, RZ, RZ ;  /* 0x000000ffff087224 */ /* 0x000fe200078e00ff */
[----:B------:R1:W-:Y:S01]  /*13310*/  LDGSTS.E.BYPASS.LTC128B.128 [R4+0x4c00], desc[UR56][R6.64+0x80], !P5 ;  /* 0x04c0008006047fae */ /* 0x0003e2000e901d78 */
[----:B------:R-:W-:-:S05]  /*13320*/  IMAD.WIDE.U32 R2, R30, 0x2, R2 ;  /* 0x000000021e027825 */ /* 0x000fca00078e0002 */
[----:B------:R1:W-:Y:S04]  /*13330*/  LDGSTS.E.BYPASS.LTC128B.128 [R4+0x2400], desc[UR56][R2.64], !P2 ;  /* 0x0240000002047fae */ /* 0x0003e8000d101d78 */
[----:B----4-:R1:W-:Y:S02]  /*13340*/  LDGSTS.E.BYPASS.LTC128B.128 [R4+0x5400], desc[UR56][R2.64+0x80], !P3 ;  /* 0x0540008002047fae */ /* 0x0103e4000d901d78 */
.L_x_1191:
[C---:B------:R-:W-:Y:S01]  /*13350*/  ISETP.LT.OR P1, PT, R5.reuse, 0x51, P1 ;  /* 0x000000510500780c */ /* 0x040fe20000f21670 */
[----:B-1----:R-:W-:Y:S01]  /*13360*/  IMAD.MOV.U32 R2, RZ, RZ, R14 ;  /* 0x000000ffff027224 */ /* 0x002fe200078e000e */
[----:B------:R-:W-:Y:S01]  /*13370*/  ISETP.LT.OR P0, PT, R5, 0x51, !P0 ;  /* 0x000000510500780c */ /* 0x000fe20004701670 */
[----:B------:R-:W-:Y:S02]  /*13380*/  IMAD.MOV.U32 R3, RZ, RZ, R17 ;  /* 0x000000ffff037224 */ /* 0x000fe400078e0011 */
[----:B------:R-:W-:-:S08]  /*13390*/  IMAD.WIDE.U32 R2, R30, 0x2, R2 ;  /* 0x000000021e027825 */ /* 0x000fd000078e0002 */
[----:B------:R-:W-:Y:S01]  /*133a0*/  @!PT LDS RZ, [RZ] ;  /* 0x00000000fffff984 */ /* 0x000fe20000000800 */
[----:B------:R-:W-:Y:S01]  /*133b0*/  @!PT LDS RZ, [RZ] ;  /* 0x00000000fffff984 */ /* 0x000fe20000000800 */
[----:B------:R-:W-:Y:S01]  /*133c0*/  @!PT LDS RZ, [RZ] ;  /* 0x00000000fffff984 */ /* 0x000fe20000000800 */
[----:B------:R0:W-:Y:S04]  /*133d0*/  LDGSTS.E.BYPASS.LTC128B.128 [R4+0x2c00], desc[UR56][R2.64], !P1 ;  /* 0x02c0000002047fae */ /* 0x0001e8000c901d78 */
[----:B------:R0:W-:Y:S01]  /*133e0*/  LDGSTS.E.BYPASS.LTC128B.128 [R4+0x5c00], desc[UR56][R2.64+0x80], !P0 ;  /* 0x05c0008002047fae */ /* 0x0001e2000c101d78 */
[----:B------:R-:W-:Y:S01]  /*133f0*/  PLOP3.LUT P0, PT, PT, PT, PT, 0x80, 0x0 ;  /* 0x000000000000781c */ /* 0x000fe20003f0f070 */
[----:B------:R-:W-:-:S12]  /*13400*/  NOP ;  /* 0x0000000000007918 */ /* 0x000fd80000000000 */
.L_x_1099:
        /* <DEDUP_REMOVED lines=10> */
.L_x_1100:
[----:B------:R1:W-:Y:S02]  /*134b0*/  SYNCS.ARRIVE.TRANS64.A1T0 RZ, [R0+URZ+0x2a850], RZ ;  /* 0x02a850ff00ff79a7 */ /* 0x0003e4000810003f */
[----:B-1----:R-:W-:-:S04]  /*134c0*/  IADD3 R0, R22, 0x1, RZ ;  /* 0x0000000116007810 */ /* 0x002fc80007ffe0ff */
[----:B------:R-:W-:-:S04]  /*134d0*/  ISETP.NE.AND P0, PT, R0, 0x2, PT ;  /* 0x000000020000780c */ /* 0x000fc80003f05270 */
[----:B0-----:R-:W-:Y:S02]  /*134e0*/  SEL R3, RZ, 0x1, P0 ;  /* 0x00000001ff037807 */ /* 0x001fe40000000000 */
[----:B------:R-:W-:Y:S02]  /*134f0*/  SEL R0, R0, RZ, P0 ;  /* 0x000000ff00007207 */ /* 0x000fe40000000000 */
[----:B------:R-:W-:-:S07]  /*13500*/  LOP3.LUT R24, R24, R3, RZ, 0x3c, !PT ;  /* 0x0000000318187212 */ /* 0x000fce00078e3cff */
.L_x_1060:
[----:B------:R-:W0:Y:S01]  /*13510*/  S2R R3, SR_CgaCtaId ;  /* 0x0000000000037919 */ /* 0x000e220000008800 */
[----:B------:R-:W-:Y:S02]  /*13520*/  MOV R2, 0x400 ;  /* 0x0000040000027802 */ /* 0x000fe40000000f00 */
[----:B------:R-:W-:Y:S02]  /*13530*/  SHF.L.U32 R8, R8, 0x1f, RZ ;  /* 0x0000001f08087819 */ /* 0x000fe400000006ff */
[----:B0-----:R-:W-:-:S04]  /*13540*/  LEA R7, R3, R2, 0x18 ;  /* 0x0000000203077211 */ /* 0x001fc800078ec0ff */
[----:B------:R-:W0:Y:S02]  /*13550*/  SYNCS.PHASECHK.TRANS64.TRYWAIT P0, [R7+URZ+0x2a820], R8 ;  /* 0x02a82008070075a7 */ /* 0x000e24000800017f */
[----:B0-----:R-:W-:Y:S05]  /*13560*/  @!P0 BRA `(.L_x_1101) ;  /* 0x0000003000408947 */ /* 0x001fea0003800000 */
.L_x_1192:
[----:B------:R-:W-:-:S03]  /*13570*/  UMOV UR4, 0xffffffff ;  /* 0xffffffff00047882 */ /* 0x000fc60000000000 */
[----:B------:R-:W-:Y:S05]  /*13580*/  BRA.DIV UR4, `(.L_x_1102) ;  /* 0x00000032044c7947 */ /* 0x000fea000b800000 */
[----:B------:R-:W1:Y:S02]  /*13590*/  S2R R2, SR_TID.X ;  /* 0x0000000000027919 */ /* 0x000e640000002100 */
[----:B-1----:R-:W-:-:S04]  /*135a0*/  SHF.R.U32.HI R2, RZ, 0x5, R2 ;  /* 0x00000005ff027819 */ /* 0x002fc80000011602 */
[----:B------:R-:W-:-:S05]  /*135b0*/  LOP3.LUT R2, R2, 0x3, RZ, 0xc0, !PT ;  /* 0x0000000302027812 */ /* 0x000fca00078ec0ff */
[----:B------:R1:W2:Y:S02]  /*135c0*/  SHFL.IDX PT, R14, R2, RZ, 0x1f ;  /* 0x00001fff020e7589 */ /* 0x0002a400000e0000 */
.L_x_1195:
[----:B--2---:R-:W-:-:S13]  /*135d0*/  ISETP.NE.AND P0, PT, R14, RZ, PT ;  /* 0x000000ff0e00720c */ /* 0x004fda0003f05270 */
[----:B------:R-:W-:Y:S05]  /*135e0*/  @P0 BRA `(.L_x_968) ;  /* 0x0000000000900947 */ /* 0x000fea0003800000 */
[----:B------:R-:W-:-:S03]  /*135f0*/  UMOV UR4, 0xffffffff ;  /* 0xffffffff00047882 */ /* 0x000fc60000000000 */
[----:B------:R-:W-:Y:S05]  /*13600*/  BRA.DIV UR4, `(.L_x_1103) ;  /* 0x0000003204607947 */ /* 0x000fea000b800000 */
[----:B------:R-:W-:-:S13]  /*13610*/  ELECT P6, URZ, PT ;  /* 0x00000000003f782f */ /* 0x000fda00038c0000 */
.L_x_1198:
[----:B------:R-:W-:Y:S05]  /*13620*/  @!P6 BRA `(.L_x_968) ;  /* 0x000000000080e947 */ /* 0x000fea0003800000 */
[----:B-1----:R-:W2:Y:S02]  /*13630*/  LDL R2, [R1] ;  /* 0x0000000001027983 */ /* 0x002ea40000100800 */
[----:B--2---:R-:W-:-:S13]  /*13640*/  R2UR UR4, R2 ;  /* 0x00000000020472ca */ /* 0x004fda00000e0000 */
[----:B------:R-:W-:-:S06]  /*13650*/  ULOP3.LUT UR4, UR4, 0x2, URZ, 0xfc, !UPT ;  /* 0x0000000204047892 */ /* 0x000fcc000f8efc3f */
[----:B------:R-:W-:-:S05]  /*13660*/  IMAD.U32 R2, RZ, RZ, UR4 ;  /* 0x00000004ff027e24 */ /* 0x000fca000f8e00ff */
[----:B------:R-:W-:-:S13]  /*13670*/  ISETP.NE.AND P0, PT, R2, 0x3, PT ;  /* 0x000000030200780c */ /* 0x000fda0003f05270 */
[----:B------:R-:W-:Y:S05]  /*13680*/  @!P0 BRA `(.L_x_1104) ;  /* 0x0000000000048947 */ /* 0x000fea0003800000 */
[----:B------:R-:W-:Y:S01]  /*13690*/  BPT.TRAP 0x1 ;  /* 0x000000040000795c */ /* 0x000fe20000300000 */
.L_x_1104:
[----:B------:R-:W-:Y:S01]  /*136a0*/  IMAD R5, R0, 0x8, R7 ;  /* 0x0000000800057824 */ /* 0x000fe200078e0207 */
[----:B------:R-:W-:Y:S01]  /*136b0*/  SHF.L.U32 R2, R24, 0x1f, RZ ;  /* 0x0000001f18027819 */ /* 0x000fe200000006ff */
[----:B------:R-:W-:-:S03]  /*136c0*/  VIADD R0, R0, 0x1 ;  /* 0x0000000100007836 */ /* 0x000fc60000000000 */
[----:B------:R-:W1:Y:S02]  /*136d0*/  SYNCS.PHASECHK.TRANS64.TRYWAIT P1, [R5+URZ+0x2a840], R2 ;  /* 0x02a84002050075a7 */ /* 0x000e64000802017f */
[----:B------:R-:W-:-:S04]  /*136e0*/  ISETP.NE.AND P2, PT, R0, 0x2, PT ;  /* 0x000000020000780c */ /* 0x000fc80003f45270 */
[----:B------:R-:W-:Y:S01]  /*136f0*/  SEL R3, RZ, 0x1, P2 ;  /* 0x00000001ff037807 */ /* 0x000fe20001000000 */
[----:B-1----:R-:W-:Y:S08]  /*13700*/  @!P1 BRA `(.L_x_1105) ;  /* 0x0000003000409947 */ /* 0x002ff00003800000 */
.L_x_1199:
[----:B------:R-:W-:Y:S02]  /*13710*/  SEL R0, R0, RZ, P2 ;  /* 0x000000ff00007207 */ /* 0x000fe40001000000 */
[----:B------:R-:W-:Y:S01]  /*13720*/  LOP3.LUT R3, R24, R3, RZ, 0x3c, !PT ;  /* 0x0000000318037212 */ /* 0x000fe200078e3cff */
[----:B------:R-:W-:Y:S06]  /*13730*/  @!P0 BRA `(.L_x_1106) ;  /* 0x0000000000048947 */ /* 0x000fec0003800000 */
[----:B------:R-:W-:Y:S01]  /*13740*/  BPT.TRAP 0x1 ;  /* 0x000000040000795c */ /* 0x000fe20000300000 */
.L_x_1106:
[----:B0-----:R-:W-:Y:S01]  /*13750*/  IMAD R7, R0, 0x8, R7 ;  /* 0x0000000800077824 */ /* 0x001fe200078e0207 */
[----:B------:R-:W-:-:S04]  /*13760*/  SHF.L.U32 R0, R3, 0x1f, RZ ;  /* 0x0000001f03007819 */ /* 0x000fc800000006ff */
[----:B------:R-:W0:Y:S02]  /*13770*/  SYNCS.PHASECHK.TRANS64.TRYWAIT P1, [R7+URZ+0x2a840], R0 ;  /* 0x02a84000070075a7 */ /* 0x000e24000802017f */
[----:B0-----:R-:W-:Y:S05]  /*13780*/  @!P1 BRA `(.L_x_1107) ;  /* 0x0000003000349947 */ /* 0x001fea0003800000 */
.L_x_1200:
[----:B------:R-:W-:Y:S05]  /*13790*/  @!P0 BRA `(.L_x_1108) ;  /* 0x0000000000048947 */ /* 0x000fea0003800000 */
[----:B------:R-:W-:Y:S01]  /*137a0*/  BPT.TRAP 0x1 ;  /* 0x000000040000795c */ /* 0x000fe20000300000 */
.L_x_1108:
[----:B------:R-:W2:Y:S02]  /*137b0*/  SYNCS.PHASECHK.TRANS64.TRYWAIT P1, [R5+URZ+0x2a860], R2 ;  /* 0x02a86002050075a7 */ /* 0x000ea4000802017f */
[----:B--2---:R-:W-:Y:S05]  /*137c0*/  @!P1 BRA `(.L_x_1109) ;  /* 0x0000003000389947 */ /* 0x004fea0003800000 */
.L_x_1201:
[----:B------:R-:W-:Y:S05]  /*137d0*/  @!P0 BRA `(.L_x_1110) ;  /* 0x0000000000048947 */ /* 0x000fea0003800000 */
[----:B------:R-:W-:Y:S01]  /*137e0*/  BPT.TRAP 0x1 ;  /* 0x000000040000795c */ /* 0x000fe20000300000 */
.L_x_1110:
[----:B---3--:R3:W4:Y:S02]  /*137f0*/  SYNCS.PHASECHK.TRANS64.TRYWAIT P0, [R7+URZ+0x2a860], R0 ;  /* 0x02a86000070075a7 */ /* 0x008724000800017f */
[----:B----4-:R-:W-:Y:S05]  /*13800*/  @!P0 NANOSLEEP.SYNCS 0x989680 ;  /* 0x009896800000895d */ /* 0x010fea0003900000 */
[----:B------:R-:W4:Y:S02]  /*13810*/  @!P0 SYNCS.PHASECHK.TRANS64 P0, [R7+URZ+0x2a860], R0 ;  /* 0x02a86000070085a7 */ /* 0x000f24000800007f */
[----:B----4-:R-:W-:Y:S05]  /*13820*/  @!P0 BRA `(.L_x_1110) ;  /* 0xfffffffc00f08947 */ /* 0x010fea000383ffff */
.L_x_968:
[----:B------:R-:W-:Y:S05]  /*13830*/  BSYNC B6 ;  /* 0x0000000000067941 */ /* 0x000fea0003800000 */
.L_x_965:
[----:B------:R-:W-:Y:S05]  /*13840*/  EXIT ;  /* 0x000000000000794d */ /* 0x000fea0003800000 */
.L_x_978:
[----:B0-----:R-:W-:-:S04]  /*13850*/  IMAD.U32 R3, RZ, RZ, UR58 ;  /* 0x0000003aff037e24 */ /* 0x001fc8000f8e00ff */
[----:B------:R0:W1:Y:S03]  /*13860*/  SYNCS.PHASECHK.TRANS64.TRYWAIT P0, [R3+URZ+0x2a800], R0 ;  /* 0x02a80000030075a7 */ /* 0x000066000800017f */
[----:B-1----:R-:W-:Y:S05]  /*13870*/  @!P0 NANOSLEEP.SYNCS 0x989680 ;  /* 0x009896800000895d */ /* 0x002fea0003900000 */
[----:B------:R-:W1:Y:S02]  /*13880*/  @!P0 SYNCS.PHASECHK.TRANS64 P0, [R3+URZ+0x2a800], R0 ;  /* 0x02a80000030085a7 */ /* 0x000e64000800007f */
[----:B-1----:R-:W-:Y:S05]  /*13890*/  @!P0 BRA `(.L_x_978) ;  /* 0xfffffffc00ec8947 */ /* 0x002fea000383ffff */
[----:B------:R-:W-:Y:S05]  /*138a0*/  BRA `(.L_x_1111) ;  /* 0xfffffedc00587947 */ /* 0x000fea000383ffff */
.L_x_982:
[----:B0-----:R-:W-:-:S04]  /*138b0*/  IMAD.U32 R3, RZ, RZ, UR58 ;  /* 0x0000003aff037e24 */ /* 0x001fc8000f8e00ff */
[----:B------:R0:W2:Y:S03]  /*138c0*/  SYNCS.PHASECHK.TRANS64.TRYWAIT P1, [R3+URZ+0x2a830], R0 ;  /* 0x02a83000030075a7 */ /* 0x0000a6000802017f */
[----:B--2---:R-:W-:Y:S05]  /*138d0*/  @!P1 NANOSLEEP.SYNCS 0x989680 ;  /* 0x009896800000995d */ /* 0x004fea0003900000 */
[----:B------:R-:W2:Y:S02]  /*138e0*/  @!P1 SYNCS.PHASECHK.TRANS64 P1, [R3+URZ+0x2a830], R0 ;  /* 0x02a83000030095a7 */ /* 0x000ea4000802007f */
[----:B--2---:R-:W-:Y:S05]  /*138f0*/  @!P1 BRA `(.L_x_982) ;  /* 0xfffffffc00ec9947 */ /* 0x004fea000383ffff */
[----:B------:R-:W-:Y:S05]  /*13900*/  BRA `(.L_x_981) ;  /* 0xfffffedc007c7947 */ /* 0x000fea000383ffff */
.L_x_999:
[----:B-1----:R-:W-:-:S04]  /*13910*/  IMAD.U32 R12, RZ, RZ, UR61 ;  /* 0x0000003dff0c7e24 */ /* 0x002fc8000f8e00ff */
[----:B------:R1:W2:Y:S03]  /*13920*/  SYNCS.PHASECHK.TRANS64.TRYWAIT P1, [R12+URZ+0x2a830], R11 ;  /* 0x02a8300b0c0075a7 */ /* 0x0002a6000802017f */
[----:B--2---:R-:W-:Y:S05]  /*13930*/  @!P1 NANOSLEEP.SYNCS 0x989680 ;  /* 0x009896800000995d */ /* 0x004fea0003900000 */
[----:B------:R-:W2:Y:S02]  /*13940*/  @!P1 SYNCS.PHASECHK.TRANS64 P1, [R12+URZ+0x2a830], R11 ;  /* 0x02a8300b0c0095a7 */ /* 0x000ea4000802007f */
[----:B--2---:R-:W-:Y:S05]  /*13950*/  @!P1 BRA `(.L_x_999) ;  /* 0xfffffffc00ec9947 */ /* 0x004fea000383ffff */
[----:B------:R-:W-:Y:S05]  /*13960*/  BRA `(.L_x_998) ;  /* 0xffffff1000547947 */ /* 0x000fea000383ffff */
.L_x_1003:
[----:B01----:R-:W-:-:S04]  /*13970*/  IMAD.U32 R11, RZ, RZ, UR14 ;  /* 0x0000000eff0b7e24 */ /* 0x003fc8000f8e00ff */
[----:B------:R0:W1:Y:S03]  /*13980*/  SYNCS.PHASECHK.TRANS64.TRYWAIT P1, [R11+URZ+0x2a850], R0 ;  /* 0x02a850000b0075a7 */ /* 0x000066000802017f */
[----:B-1----:R-:W-:Y:S05]  /*13990*/  @!P1 NANOSLEEP.SYNCS 0x989680 ;  /* 0x009896800000995d */ /* 0x002fea0003900000 */
[----:B------:R-:W1:Y:S02]  /*139a0*/  @!P1 SYNCS.PHASECHK.TRANS64 P1, [R11+URZ+0x2a850], R0 ;  /* 0x02a850000b0095a7 */ /* 0x000e64000802007f */
[----:B-1----:R-:W-:Y:S05]  /*139b0*/  @!P1 BRA `(.L_x_1003) ;  /* 0xfffffffc00ec9947 */ /* 0x002fea000383ffff */
[----:B------:R-:W-:Y:S05]  /*139c0*/  BRA `(.L_x_1002) ;  /* 0xffffff1800607947 */ /* 0x000fea000383ffff */
.L_x_1022:
[----:B-1----:R-:W-:-:S04]  /*139d0*/  IMAD.U32 R12, RZ, RZ, UR6 ;  /* 0x00000006ff0c7e24 */ /* 0x002fc8000f8e00ff */
[----:B------:R1:W2:Y:S03]  /*139e0*/  SYNCS.PHASECHK.TRANS64.TRYWAIT P1, [R12+URZ+0x2a830], R11 ;  /* 0x02a8300b0c0075a7 */ /* 0x0002a6000802017f */
[----:B--2---:R-:W-:Y:S05]  /*139f0*/  @!P1 NANOSLEEP.SYNCS 0x989680 ;  /* 0x009896800000995d */ /* 0x004fea0003900000 */
[----:B------:R-:W2:Y:S02]  /*13a00*/  @!P1 SYNCS.PHASECHK.TRANS64 P1, [R12+URZ+0x2a830], R11 ;  /* 0x02a8300b0c0095a7 */ /* 0x000ea4000802007f */
[----:B--2---:R-:W-:Y:S05]  /*13a10*/  @!P1 BRA `(.L_x_1022) ;  /* 0xfffffffc00ec9947 */ /* 0x004fea000383ffff */
[----:B------:R-:W-:Y:S05]  /*13a20*/  BRA `(.L_x_1021) ;  /* 0xffffff44009c7947 */ /* 0x000fea000383ffff */
.L_x_1026:
[----:B01----:R-:W-:-:S04]  /*13a30*/  IMAD.U32 R11, RZ, RZ, UR6 ;  /* 0x00000006ff0b7e24 */ /* 0x003fc8000f8e00ff */
[----:B------:R0:W1:Y:S03]  /*13a40*/  SYNCS.PHASECHK.TRANS64.TRYWAIT P1, [R11+URZ+0x2a850], R0 ;  /* 0x02a850000b0075a7 */ /* 0x000066000802017f */
[----:B-1----:R-:W-:Y:S05]  /*13a50*/  @!P1 NANOSLEEP.SYNCS 0x989680 ;  /* 0x009896800000995d */ /* 0x002fea0003900000 */
[----:B------:R-:W1:Y:S02]  /*13a60*/  @!P1 SYNCS.PHASECHK.TRANS64 P1, [R11+URZ+0x2a850], R0 ;  /* 0x02a850000b0095a7 */ /* 0x000e64000802007f */
[----:B-1----:R-:W-:Y:S05]  /*13a70*/  @!P1 BRA `(.L_x_1026) ;  /* 0xfffffffc00ec9947 */ /* 0x002fea000383ffff */
[----:B------:R-:W-:Y:S05]  /*13a80*/  BRA `(.L_x_1025) ;  /* 0xffffff4c00a87947 */ /* 0x000fea000383ffff */
.L_x_1034:
[----:B-1----:R-:W-:-:S04]  /*13a90*/  IMAD.U32 R12, RZ, RZ, UR59 ;  /* 0x0000003bff0c7e24 */ /* 0x002fc8000f8e00ff */
[----:B------:R1:W2:Y:S03]  /*13aa0*/  SYNCS.PHASECHK.TRANS64.TRYWAIT P1, [R12+URZ+0x2a830], R11 ;  /* 0x02a8300b0c0075a7 */ /* 0x0002a6000802017f */
[----:B--2---:R-:W-:Y:S05]  /*13ab0*/  @!P1 NANOSLEEP.SYNCS 0x989680 ;  /* 0x009896800000995d */ /* 0x004fea0003900000 */
[----:B------:R-:W2:Y:S02]  /*13ac0*/  @!P1 SYNCS.PHASECHK.TRANS64 P1, [R12+URZ+0x2a830], R11 ;  /* 0x02a8300b0c0095a7 */ /* 0x000ea4000802007f */
[----:B--2---:R-:W-:Y:S05]  /*13ad0*/  @!P1 BRA `(.L_x_1034) ;  /* 0xfffffffc00ec9947 */ /* 0x004fea000383ffff */
[----:B------:R-:W-:Y:S05]  /*13ae0*/  BRA `(.L_x_1033) ;  /* 0xffffff6400e87947 */ /* 0x000fea000383ffff */
.L_x_1038:
[----:B01----:R-:W-:-:S04]  /*13af0*/  IMAD.U32 R11, RZ, RZ, UR10 ;  /* 0x0000000aff0b7e24 */ /* 0x003fc8000f8e00ff */
[----:B------:R0:W1:Y:S03]  /*13b00*/  SYNCS.PHASECHK.TRANS64.TRYWAIT P1, [R11+URZ+0x2a850], R0 ;  /* 0x02a850000b0075a7 */ /* 0x000066000802017f */
[----:B-1----:R-:W-:Y:S05]  /*13b10*/  @!P1 NANOSLEEP.SYNCS 0x989680 ;  /* 0x009896800000995d */ /* 0x002fea0003900000 */
[----:B------:R-:W1:Y:S02]  /*13b20*/  @!P1 SYNCS.PHASECHK.TRANS64 P1, [R11+URZ+0x2a850], R0 ;  /* 0x02a850000b0095a7 */ /* 0x000e64000802007f */
[----:B-1----:R-:W-:Y:S05]  /*13b30*/  @!P1 BRA `(.L_x_1038) ;  /* 0xfffffffc00ec9947 */ /* 0x002fea000383ffff */
[----:B------:R-:W-:Y:S05]  /*13b40*/  BRA `(.L_x_1037) ;  /* 0xffffff6c00f47947 */ /* 0x000fea000383ffff */
.L_x_1053:
[----:B-1----:R-:W-:-:S04]  /*13b50*/  IMAD.U32 R0, RZ, RZ, UR5 ;  /* 0x00000005ff007e24 */ /* 0x002fc8000f8e00ff */
[----:B------:R1:W2:Y:S03]  /*13b60*/  SYNCS.PHASECHK.TRANS64.TRYWAIT P1, [R0+URZ+0x2a850], R3 ;  /* 0x02a85003000075a7 */ /* 0x0002a6000802017f */
[----:B--2---:R-:W-:Y:S05]  /*13b70*/  @!P1 NANOSLEEP.SYNCS 0x989680 ;  /* 0x009896800000995d */ /* 0x004fea0003900000 */
[----:B------:R-:W2:Y:S02]  /*13b80*/  @!P1 SYNCS.PHASECHK.TRANS64 P1, [R0+URZ+0x2a850], R3 ;  /* 0x02a85003000095a7 */ /* 0x000ea4000802007f */
[----:B--2---:R-:W-:Y:S05]  /*13b90*/  @!P1 BRA `(.L_x_1053) ;  /* 0xfffffffc00ec9947 */ /* 0x004fea000383ffff */
[----:B------:R-:W-:Y:S05]  /*13ba0*/  BRA `(.L_x_1052) ;  /* 0xffffff9c007c7947 */ /* 0x000fea000383ffff */
.L_x_1071:
[----:B------:R-:W-:Y:S01]  /*13bb0*/  IMAD.MOV.U32 R13, RZ, RZ, R17 ;  /* 0x000000ffff0d7224 */ /* 0x000fe200078e0011 */
[----:B------:R-:W-:Y:S01]  /*13bc0*/  MOV R11, 0x1f ;  /* 0x0000001f000b7802 */ /* 0x000fe20000000f00 */
[----:B------:R-:W-:Y:S02]  /*13bd0*/  IMAD.MOV.U32 R12, RZ, RZ, RZ ;  /* 0x000000ffff0c7224 */ /* 0x000fe400078e00ff */
[----:B------:R-:W-:-:S07]  /*13be0*/  IMAD.MOV.U32 R15, RZ, RZ, -0x1 ;  /* 0xffffffffff0f7424 */ /* 0x000fce00078e00ff */
[----:B-----5:R-:W-:Y:S05]  /*13bf0*/  WARPSYNC.COLLECTIVE R15, `(.L_x_1112) ;  /* 0x000000000f087348 */ /* 0x020fea0003c00000 */
[----:B------:R0:W1:Y:S02]  /*13c00*/  SHFL.IDX P6, R14, R13, R12, R11 ;  /* 0x0000000c0d0e7389 */ /* 0x00006400000c000b */
[----:B01---5:R-:W-:Y:S01]  /*13c10*/  ENDCOLLECTIVE ;  /* 0x000000000000791b */ /* 0x023fe20003800000 */
.L_x_1112:
[----:B------:R-:W-:Y:S05]  /*13c20*/  BRA `(.L_x_1113) ;  /* 0xffffffd000007947 */ /* 0x000fea000383ffff */
.L_x_1073:
[----:B0-----:R-:W-:-:S04]  /*13c30*/  IMAD.U32 R3, RZ, RZ, UR46 ;  /* 0x0000002eff037e24 */ /* 0x001fc8000f8e00ff */
[----:B------:R0:W1:Y:S03]  /*13c40*/  SYNCS.PHASECHK.TRANS64.TRYWAIT P0, [R3+URZ+0x2a840], R2 ;  /* 0x02a84002030075a7 */ /* 0x000066000800017f */
[----:B-1----:R-:W-:Y:S05]  /*13c50*/  @!P0 NANOSLEEP.SYNCS 0x989680 ;  /* 0x009896800000895d */ /* 0x002fea0003900000 */
[----:B------:R-:W1:Y:S02]  /*13c60*/  @!P0 SYNCS.PHASECHK.TRANS64 P0, [R3+URZ+0x2a840], R2 ;  /* 0x02a84002030085a7 */ /* 0x000e64000800007f */
[----:B-1----:R-:W-:Y:S05]  /*13c70*/  @!P0 BRA `(.L_x_1073) ;  /* 0xfffffffc00ec8947 */ /* 0x002fea000383ffff */
[----:B------:R-:W-:Y:S05]  /*13c80*/  BRA `(.L_x_1114) ;  /* 0xffffffd000a07947 */ /* 0x000fea000383ffff */
.L_x_1074:
        /* <DEDUP_REMOVED lines=8> */
.L_x_1116:
[----:B------:R-:W-:Y:S05]  /*13d10*/  BSYNC B0 ;  /* 0x0000000000007941 */ /* 0x000fea0003800000 */
.L_x_1115:
[----:B------:R-:W-:Y:S01]  /*13d20*/  IMAD.MOV.U32 R13, RZ, RZ, R0 ;  /* 0x000000ffff0d7224 */ /* 0x000fe200078e0000 */
[----:B------:R-:W-:Y:S01]  /*13d30*/  @P0 LEA R9, R25, UR46, 0x1 ;  /* 0x0000002e19090c11 */ /* 0x000fe2000f8e08ff */
[----:B------:R-:W-:Y:S02]  /*13d40*/  IMAD.MOV.U32 R12, RZ, RZ, RZ ;  /* 0x000000ffff0c7224 */ /* 0x000fe400078e00ff */
[----:B------:R-:W-:Y:S02]  /*13d50*/  IMAD.MOV.U32 R11, RZ, RZ, 0x181f ;  /* 0x0000181fff0b7424 */ /* 0x000fe400078e00ff */
[----:B------:R-:W-:Y:S02]  /*13d60*/  IMAD.MOV.U32 R15, RZ, RZ, -0x1 ;  /* 0xffffffffff0f7424 */ /* 0x000fe400078e00ff */
[----:B------:R-:W-:-:S07]  /*13d70*/  IMAD.MOV.U32 R3, RZ, RZ, R14 ;  /* 0x000000ffff037224 */ /* 0x000fce00078e000e */
[----:B------:R-:W-:Y:S05]  /*13d80*/  WARPSYNC.COLLECTIVE R15, `(.L_x_1117) ;  /* 0x000000000f087348 */ /* 0x000fea0003c00000 */
[----:B------:R0:W1:Y:S02]  /*13d90*/  SHFL.IDX P6, R14, R13, R12, R11 ;  /* 0x0000000c0d0e7389 */ /* 0x00006400000c000b */
[----:B01----:R-:W-:Y:S01]  /*13da0*/  ENDCOLLECTIVE ;  /* 0x000000000000791b */ /* 0x003fe20003800000 */
.L_x_1117:
[----:B------:R-:W-:Y:S02]  /*13db0*/  IMAD.MOV.U32 R13, RZ, RZ, R7 ;  /* 0x000000ffff0d7224 */ /* 0x000fe400078e0007 */
[----:B------:R-:W-:Y:S02]  /*13dc0*/  IMAD.MOV.U32 R12, RZ, RZ, 0x1 ;  /* 0x00000001ff0c7424 */ /* 0x000fe400078e00ff */
[----:B------:R-:W-:-:S07]  /*13dd0*/  IMAD.MOV.U32 R2, RZ, RZ, R14 ;  /* 0x000000ffff027224 */ /* 0x000fce00078e000e */
[----:B------:R-:W-:Y:S05]  /*13de0*/  WARPSYNC.COLLECTIVE R15, `(.L_x_1118) ;  /* 0x000000000f087348 */ /* 0x000fea0003c00000 */
[----:B------:R0:W1:Y:S02]  /*13df0*/  SHFL.IDX P6, R14, R13, R12, R11 ;  /* 0x0000000c0d0e7389 */ /* 0x00006400000c000b */
[----:B01----:R-:W-:Y:S01]  /*13e00*/  ENDCOLLECTIVE ;  /* 0x000000000000791b */ /* 0x003fe20003800000 */
.L_x_1118:
        /* <DEDUP_REMOVED lines=13> */
.L_x_1119:
[----:B------:R-:W-:Y:S01]  /*13ee0*/  @P0 LEA R21, R25, UR46, 0x1 ;  /* 0x0000002e19150c11 */ /* 0x000fe2000f8e08ff */
[----:B------:R-:W-:Y:S02]  /*13ef0*/  IMAD.MOV.U32 R13, RZ, RZ, R7 ;  /* 0x000000ffff0d7224 */ /* 0x000fe400078e0007 */
[----:B------:R-:W-:Y:S02]  /*13f00*/  IMAD.MOV.U32 R12, RZ, RZ, 0x2 ;  /* 0x00000002ff0c7424 */ /* 0x000fe400078e00ff */
[----:B------:R-:W-:-:S07]  /*13f10*/  IMAD.MOV.U32 R4, RZ, RZ, R14 ;  /* 0x000000ffff047224 */ /* 0x000fce00078e000e */
[----:B------:R-:W-:Y:S05]  /*13f20*/  WARPSYNC.COLLECTIVE R15, `(.L_x_1120) ;  /* 0x000000000f087348 */ /* 0x000fea0003c00000 */
[----:B------:R0:W1:Y:S02]  /*13f30*/  SHFL.IDX P6, R14, R13, R12, R11 ;  /* 0x0000000c0d0e7389 */ /* 0x00006400000c000b */
[----:B01----:R-:W-:Y:S01]  /*13f40*/  ENDCOLLECTIVE ;  /* 0x000000000000791b */ /* 0x003fe20003800000 */
.L_x_1120:
        /* <DEDUP_REMOVED lines=8> */
[----:B------:R-:W-:Y:S01]  /*13fd0*/  ISETP.GE.AND P0, PT, R6, 0x21, PT ;  /* 0x000000210600780c */ /* 0x000fe20003f06270 */
[----:B------:R-:W-:-:S12]  /*13fe0*/  IMAD.MOV.U32 R8, RZ, RZ, R14 ;  /* 0x000000ffff087224 */ /* 0x000fd800078e000e */
[----:B0-----:R-:W-:Y:S05]  /*13ff0*/  WARPSYNC.COLLECTIVE R15, `(.L_x_1121) ;  /* 0x000000000f087348 */ /* 0x001fea0003c00000 */
[----:B------:R1:W2:Y:S02]  /*14000*/  SHFL.IDX P6, R14, R13, R12, R11 ;  /* 0x0000000c0d0e7389 */ /* 0x0002a400000c000b */
[----:B012---:R-:W-:Y:S01]  /*14010*/  ENDCOLLECTIVE ;  /* 0x000000000000791b */ /* 0x007fe20003800000 */
.L_x_1121:
[----:B------:R-:W-:Y:S01]  /*14020*/  IMAD.MOV.U32 R3, RZ, RZ, R8 ;  /* 0x000000ffff037224 */ /* 0x000fe200078e0008 */
[----:B------:R-:W-:Y:S01]  /*14030*/  @P0 LEA R35, R25, UR46, 0x1 ;  /* 0x0000002e19230c11 */ /* 0x000fe2000f8e08ff */
[----:B------:R-:W-:Y:S02]  /*14040*/  IMAD.MOV.U32 R13, RZ, RZ, R7 ;  /* 0x000000ffff0d7224 */ /* 0x000fe400078e0007 */
[----:B------:R-:W-:Y:S02]  /*14050*/  IMAD.MOV.U32 R12, RZ, RZ, 0x3 ;  /* 0x00000003ff0c7424 */ /* 0x000fe400078e00ff */
[----:B------:R-:W-:-:S07]  /*14060*/  IMAD.MOV.U32 R2, RZ, RZ, R14 ;  /* 0x000000ffff027224 */ /* 0x000fce00078e000e */
[----:B------:R-:W-:Y:S05]  /*14070*/  WARPSYNC.COLLECTIVE R15, `(.L_x_1122) ;  /* 0x000000000f087348 */ /* 0x000fea0003c00000 */
[----:B------:R0:W1:Y:S02]  /*14080*/  SHFL.IDX P6, R14, R13, R12, R11 ;  /* 0x0000000c0d0e7389 */ /* 0x00006400000c000b */
[----:B01----:R-:W-:Y:S01]  /*14090*/  ENDCOLLECTIVE ;  /* 0x000000000000791b */ /* 0x003fe20003800000 */
.L_x_1122:
        /* <DEDUP_REMOVED lines=13> */
.L_x_1123:
[----:B------:R-:W-:Y:S01]  /*14170*/  IMAD.MOV.U32 R5, RZ, RZ, R9 ;  /* 0x000000ffff057224 */ /* 0x000fe200078e0009 */
[----:B------:R-:W-:Y:S01]  /*14180*/  @P0 LEA R9, R25, UR46, 0x1 ;  /* 0x0000002e19090c11 */ /* 0x000fe2000f8e08ff */
[----:B------:R-:W-:Y:S01]  /*14190*/  IMAD.MOV.U32 R13, RZ, RZ, R7 ;  /* 0x000000ffff0d7224 */ /* 0x000fe200078e0007 */
[----:B------:R-:W-:Y:S01]  /*141a0*/  MOV R12, 0x4 ;  /* 0x00000004000c7802 */ /* 0x000fe20000000f00 */
[----:B------:R-:W-:-:S07]  /*141b0*/  IMAD.MOV.U32 R10, RZ, RZ, R14 ;  /* 0x000000ffff0a7224 */ /* 0x000fce00078e000e */
[----:B------:R-:W-:Y:S05]  /*141c0*/  WARPSYNC.COLLECTIVE R15, `(.L_x_1124) ;  /* 0x000000000f087348 */ /* 0x000fea0003c00000 */
[----:B------:R0:W1:Y:S02]  /*141d0*/  SHFL.IDX P6, R14, R13, R12, R11 ;  /* 0x0000000c0d0e7389 */ /* 0x00006400000c000b */
[----:B01----:R-:W-:Y:S01]  /*141e0*/  ENDCOLLECTIVE ;  /* 0x000000000000791b */ /* 0x003fe20003800000 */
.L_x_1124:
[----:B------:R-:W-:-:S04]  /*141f0*/  IMAD.MOV.U32 R4, RZ, RZ, R10 ;  /* 0x000000ffff047224 */ /* 0x000fc800078e000a */
[----:B------:R-:W-:-:S05]  /*14200*/  @P0 IMAD.WIDE.U32 R4, R30, 0x2, R4 ;  /* 0x000000021e040825 */ /* 0x000fca00078e0004 */
[----:B------:R-:W-:Y:S01]  /*14210*/  @!PT LDS RZ, [RZ] ;  /* 0x00000000fffff984 */ /* 0x000fe20000000800 */
[----:B------:R-:W-:Y:S01]  /*14220*/  @!PT LDS RZ, [RZ] ;  /* 0x00000000fffff984 */ /* 0x000fe20000000800 */
[----:B------:R-:W-:Y:S01]  /*14230*/  @!PT LDS RZ, [RZ] ;  /* 0x00000000fffff984 */ /* 0x000fe20000000800 */
[----:B------:R0:W-:Y:S01]  /*14240*/  @P0 LDGSTS.E.BYPASS.LTC128B.128 [R9+0x19c00], desc[UR56][R4.64], !P3 ;  /* 0x19c0000004090fae */ /* 0x0001e2000d901d78 */
[----:B------:R-:W-:-:S03]  /*14250*/  IMAD.MOV.U32 R13, RZ, RZ, R0 ;  /* 0x000000ffff0d7224 */ /* 0x000fc600078e0000 */
[----:B------:R0:W-:Y:S04]  /*14260*/  @P0 LDGSTS.E.BYPASS.LTC128B.128 [R9+0x1cc00], desc[UR56][R4.64+0x80], !P2 ;  /* 0x1cc0008004090fae */ /* 0x0001e8000d101d78 */
[----:B------:R0:W-:Y:S01]  /*14270*/  @P0 LDGSTS.E.BYPASS.LTC128B.128 [R9+0x1fc00], desc[UR56][R4.64+0x100], !P1 ;  /* 0x1fc0010004090fae */ /* 0x0001e2000c901d78 */
[----:B------:R-:W-:Y:S01]  /*14280*/  ISETP.GE.AND P0, PT, R6, 0x41, PT ;  /* 0x000000410600780c */ /* 0x000fe20003f06270 */
[----:B------:R-:W-:-:S12]  /*14290*/  IMAD.MOV.U32 R8, RZ, RZ, R14 ;  /* 0x000000ffff087224 */ /* 0x000fd800078e000e */
[----:B0-----:R-:W-:Y:S05]  /*142a0*/  WARPSYNC.COLLECTIVE R15, `(.L_x_1125) ;  /* 0x000000000f087348 */ /* 0x001fea0003c00000 */
[----:B------:R1:W2:Y:S02]  /*142b0*/  SHFL.IDX P6, R14, R13, R12, R11 ;  /* 0x0000000c0d0e7389 */ /* 0x0002a400000c000b */
[----:B012---:R-:W-:Y:S01]  /*142c0*/  ENDCOLLECTIVE ;  /* 0x000000000000791b */ /* 0x007fe20003800000 */
.L_x_1125:
        /* <DEDUP_REMOVED lines=8> */
.L_x_1126:
        /* <DEDUP_REMOVED lines=8> */
[----:B------:R-:W-:-:S07]  /*143d0*/  IMAD.MOV.U32 R7, RZ, RZ, R14 ;  /* 0x000000ffff077224 */ /* 0x000fce00078e000e */
[----:B0-----:R-:W-:Y:S05]  /*143e0*/  WARPSYNC.COLLECTIVE R15, `(.L_x_1127) ;  /* 0x000000000f087348 */ /* 0x001fea0003c00000 */
[----:B------:R1:W2:Y:S02]  /*143f0*/  SHFL.IDX P6, R14, R13, R12, R11 ;  /* 0x0000000c0d0e7389 */ /* 0x0002a400000c000b */
[----:B012---:R-:W-:Y:S01]  /*14400*/  ENDCOLLECTIVE ;  /* 0x000000000000791b */ /* 0x007fe20003800000 */
.L_x_1127:
[----:B------:R-:W-:Y:S05]  /*14410*/  BRA `(.L_x_1128) ;  /* 0xffffffd000007947 */ /* 0x000fea000383ffff */
.L_x_1077:
[----:B------:R-:W-:Y:S01]  /*14420*/  IMAD.MOV.U32 R13, RZ, RZ, R8 ;  /* 0x000000ffff0d7224 */ /* 0x000fe200078e0008 */
[----:B------:R-:W-:Y:S01]  /*14430*/  IADD3 R7, R36, UR40, RZ ;  /* 0x0000002824077c10 */ /* 0x000fe2000fffe0ff */
[----:B------:R-:W-:Y:S02]  /*14440*/  IMAD.MOV.U32 R12, RZ, RZ, RZ ;  /* 0x000000ffff0c7224 */ /* 0x000fe400078e00ff */
[----:B------:R-:W-:Y:S02]  /*14450*/  IMAD.MOV.U32 R11, RZ, RZ, 0x181f ;  /* 0x0000181fff0b7424 */ /* 0x000fe400078e00ff */
[----:B------:R-:W-:Y:S02]  /*14460*/  IMAD.MOV.U32 R15, RZ, RZ, -0x1 ;  /* 0xffffffffff0f7424 */ /* 0x000fe400078e00ff */
[----:B------:R-:W-:-:S07]  /*14470*/  VIADD R5, R7, 0x10 ;  /* 0x0000001007057836 */ /* 0x000fce0000000000 */
[----:B------:R-:W-:Y:S05]  /*14480*/  WARPSYNC.COLLECTIVE R15, `(.L_x_1129) ;  /* 0x000000000f087348 */ /* 0x000fea0003c00000 */
[----:B------:R0:W1:Y:S02]  /*14490*/  SHFL.IDX P6, R14, R13, R12, R11 ;  /* 0x0000000c0d0e7389 */ /* 0x00006400000c000b */
[----:B01----:R-:W-:Y:S01]  /*144a0*/  ENDCOLLECTIVE ;  /* 0x000000000000791b */ /* 0x003fe20003800000 */
.L_x_1129:
[----:B------:R-:W-:Y:S02]  /*144b0*/  IMAD.MOV.U32 R13, RZ, RZ, R0 ;  /* 0x000000ffff0d7224 */ /* 0x000fe400078e0000 */
[----:B------:R-:W-:-:S07]  /*144c0*/  IMAD.MOV.U32 R3, RZ, RZ, R14 ;  /* 0x000000ffff037224 */ /* 0x000fce00078e000e */
[----:B------:R-:W-:Y:S05]  /*144d0*/  WARPSYNC.COLLECTIVE R15, `(.L_x_1130) ;  /* 0x000000000f087348 */ /* 0x000fea0003c00000 */
[----:B------:R0:W1:Y:S02]  /*144e0*/  SHFL.IDX P6, R14, R13, R12, R11 ;  /* 0x0000000c0d0e7389 */ /* 0x00006400000c000b */
[----:B01----:R-:W-:Y:S01]  /*144f0*/  ENDCOLLECTIVE ;  /* 0x000000000000791b */ /* 0x003fe20003800000 */
.L_x_1130:
[----:B------:R-:W-:Y:S02]  /*14500*/  ULDC UR4, c[0x0][0x288] ;  /* 0x0000a20000047ab9 */ /* 0x000fe40000000800 */
[----:B------:R-:W-:-:S05]  /*14510*/  IMAD R6, R6, UR4, RZ ;  /* 0x0000000406067c24 */ /* 0x000fca000f8e02ff */
[----:B------:R-:W-:Y:S01]  /*14520*/  ISETP.GE.AND P1, PT, R7, R6, PT ;  /* 0x000000060700720c */ /* 0x000fe20003f26270 */
[----:B------:R-:W-:Y:S02]  /*14530*/  IMAD.MOV.U32 R13, RZ, RZ, R8 ;  /* 0x000000ffff0d7224 */ /* 0x000fe400078e0008 */
[----:B------:R-:W-:-:S10]  /*14540*/  IMAD.MOV.U32 R12, RZ, RZ, 0x1 ;  /* 0x00000001ff0c7424 */ /* 0x000fd400078e00ff */
[----:B------:R-:W-:Y:S01]  /*14550*/  @!P1 LEA R9, R25, UR46, 0x1 ;  /* 0x0000002e19099c11 */ /* 0x000fe2000f8e08ff */
[----:B------:R-:W-:-:S07]  /*14560*/  IMAD.MOV.U32 R2, RZ, RZ, R14 ;  /* 0x000000ffff027224 */ /* 0x000fce00078e000e */
[----:B------:R-:W-:Y:S05]  /*14570*/  WARPSYNC.COLLECTIVE R15, `(.L_x_1131) ;  /* 0x000000000f087348 */ /* 0x000fea0003c00000 */
[----:B------:R0:W1:Y:S02]  /*14580*/  SHFL.IDX P6, R14, R13, R12, R11 ;  /* 0x0000000c0d0e7389 */ /* 0x00006400000c000b */
[----:B01----:R-:W-:Y:S01]  /*14590*/  ENDCOLLECTIVE ;  /* 0x000000000000791b */ /* 0x003fe20003800000 */
.L_x_1131:
        /* <DEDUP_REMOVED lines=8> */
[----:B------:R-:W-:Y:S01]  /*14620*/  ISETP.GE.AND P1, PT, R5, R6, PT ;  /* 0x000000060500720c */ /* 0x000fe20003f26270 */
[----:B------:R-:W-:-:S12]  /*14630*/  IMAD.MOV.U32 R5, RZ, RZ, R14 ;  /* 0x000000ffff057224 */ /* 0x000fd800078e000e */
[----:B0-----:R-:W-:Y:S05]  /*14640*/  WARPSYNC.COLLECTIVE R15, `(.L_x_1132) ;  /* 0x000000000f087348 */ /* 0x001fea0003c00000 */
[----:B------:R1:W2:Y:S02]  /*14650*/  SHFL.IDX P6, R14, R13, R12, R11 ;  /* 0x0000000c0d0e7389 */ /* 0x0002a400000c000b */
[----:B012---:R-:W-:Y:S01]  /*14660*/  ENDCOLLECTIVE ;  /* 0x000000000000791b */ /* 0x007fe20003800000 */
.L_x_1132:
[----:B------:R-:W-:Y:S01]  /*14670*/  VIADD R3, R7, 0x20 ;  /* 0x0000002007037836 */ /* 0x000fe20000000000 */
[----:B------:R-:W-:Y:S01]  /*14680*/  @!P1 LEA R21, R25, UR46, 0x1 ;  /* 0x0000002e19159c11 */ /* 0x000fe2000f8e08ff */
[----:B------:R-:W-:Y:S02]  /*14690*/  IMAD.MOV.U32 R13, RZ, RZ, R8 ;  /* 0x000000ffff0d7224 */ /* 0x000fe400078e0008 */
[----:B------:R-:W-:Y:S02]  /*146a0*/  IMAD.MOV.U32 R12, RZ, RZ, 0x2 ;  /* 0x00000002ff0c7424 */ /* 0x000fe400078e00ff */
[----:B------:R-:W-:-:S07]  /*146b0*/  IMAD.MOV.U32 R4, RZ, RZ, R14 ;  /* 0x000000ffff047224 */ /* 0x000fce00078e000e */
[----:B------:R-:W-:Y:S05]  /*146c0*/  WARPSYNC.COLLECTIVE R15, `(.L_x_1133) ;  /* 0x000000000f087348 */ /* 0x000fea0003c00000 */
[----:B------:R0:W1:Y:S02]  /*146d0*/  SHFL.IDX P6, R14, R13, R12, R11 ;  /* 0x0000000c0d0e7389 */ /* 0x00006400000c000b */
[----:B01----:R-:W-:Y:S01]  /*146e0*/  ENDCOLLECTIVE ;  /* 0x000000000000791b */ /* 0x003fe20003800000 */
.L_x_1133:
        /* <DEDUP_REMOVED lines=13> */
.L_x_1134:
        /* <DEDUP_REMOVED lines=8> */
.L_x_1135:
        /* <DEDUP_REMOVED lines=13> */
.L_x_1136:
        /* <DEDUP_REMOVED lines=8> */
.L_x_1137:
        /* <DEDUP_REMOVED lines=13> */
.L_x_1138:
        /* <DEDUP_REMOVED lines=8> */
.L_x_1139:
        /* <DEDUP_REMOVED lines=13> */
.L_x_1140:
[----:B------:R-:W-:Y:S01]  /*14bb0*/  VIADD R3, R7, 0x60 ;  /* 0x0000006007037836 */ /* 0x000fe20000000000 */
[----:B------:R-:W-:Y:S02]  /*14bc0*/  @!P1 LEA R21, R25, UR46, 0x1 ;  /* 0x0000002e19159c11 */ /* 0x000fe4000f8e08ff */
[----:B------:R-:W-:Y:S01]  /*14bd0*/  MOV R13, R8 ;  /* 0x00000008000d7202 */ /* 0x000fe20000000f00 */
[----:B------:R-:W-:Y:S02]  /*14be0*/  IMAD.MOV.U32 R12, RZ, RZ, 0x6 ;  /* 0x00000006ff0c7424 */ /* 0x000fe400078e00ff */
[----:B------:R-:W-:-:S07]  /*14bf0*/  IMAD.MOV.U32 R4, RZ, RZ, R14 ;  /* 0x000000ffff047224 */ /* 0x000fce00078e000e */
[----:B------:R-:W-:Y:S05]  /*14c00*/  WARPSYNC.COLLECTIVE R15, `(.L_x_1141) ;  /* 0x000000000f087348 */ /* 0x000fea0003c00000 */
[----:B------:R0:W1:Y:S02]  /*14c10*/  SHFL.IDX P6, R14, R13, R12, R11 ;  /* 0x0000000c0d0e7389 */ /* 0x00006400000c000b */
[----:B01----:R-:W-:Y:S01]  /*14c20*/  ENDCOLLECTIVE ;  /* 0x000000000000791b */ /* 0x003fe20003800000 */
.L_x_1141:
        /* <DEDUP_REMOVED lines=13> */
.L_x_1142:
[----:B------:R-:W-:Y:S01]  /*14d00*/  @!P1 LEA R9, R25, UR46, 0x1 ;  /* 0x0000002e19099c11 */ /* 0x000fe2000f8e08ff */
[----:B------:R-:W-:Y:S02]  /*14d10*/  IMAD.MOV.U32 R13, RZ, RZ, R8 ;  /* 0x000000ffff0d7224 */ /* 0x000fe400078e0008 */
[----:B------:R-:W-:Y:S02]  /*14d20*/  IMAD.MOV.U32 R12, RZ, RZ, 0x7 ;  /* 0x00000007ff0c7424 */ /* 0x000fe400078e00ff */
[----:B------:R-:W-:-:S07]  /*14d30*/  IMAD.MOV.U32 R2, RZ, RZ, R14 ;  /* 0x000000ffff027224 */ /* 0x000fce00078e000e */
[----:B------:R-:W-:Y:S05]  /*14d40*/  WARPSYNC.COLLECTIVE R15, `(.L_x_1143) ;  /* 0x000000000f087348 */ /* 0x000fea0003c00000 */
[----:B------:R0:W1:Y:S02]  /*14d50*/  SHFL.IDX P6, R14, R13, R12, R11 ;  /* 0x0000000c0d0e7389 */ /* 0x00006400000c000b */
[----:B01----:R-:W-:Y:S01]  /*14d60*/  ENDCOLLECTIVE ;  /* 0x000000000000791b */ /* 0x003fe20003800000 */
.L_x_1143:
        /* <DEDUP_REMOVED lines=12> */
.L_x_1144:
[----:B------:R-:W-:Y:S05]  /*14e30*/  BRA `(.L_x_1145) ;  /* 0xffffffcc00ec7947 */ /* 0x000fea000383ffff */
.L_x_1080:
[----:B0-----:R-:W-:-:S04]  /*14e40*/  IMAD.U32 R3, RZ, RZ, UR46 ;  /* 0x0000002eff037e24 */ /* 0x001fc8000f8e00ff */
[----:B------:R0:W1:Y:S03]  /*14e50*/  SYNCS.PHASECHK.TRANS64.TRYWAIT P0, [R3+URZ+0x2a820], R0 ;  /* 0x02a82000030075a7 */ /* 0x000066000800017f */
[----:B-1----:R-:W-:Y:S05]  /*14e60*/  @!P0 NANOSLEEP.SYNCS 0x989680 ;  /* 0x009896800000895d */ /* 0x002fea0003900000 */
[----:B------:R-:W1:Y:S02]  /*14e70*/  @!P0 SYNCS.PHASECHK.TRANS64 P0, [R3+URZ+0x2a820], R0 ;  /* 0x02a82000030085a7 */ /* 0x000e64000800007f */
[----:B-1----:R-:W-:Y:S05]  /*14e80*/  @!P0 BRA `(.L_x_1080) ;  /* 0xfffffffc00ec8947 */ /* 0x002fea000383ffff */
[----:B------:R-:W-:Y:S05]  /*14e90*/  BRA `(.L_x_1146) ;  /* 0xffffffd000387947 */ /* 0x000fea000383ffff */
.L_x_1084:
[----:B0-----:R0:W1:Y:S02]  /*14ea0*/  SYNCS.PHASECHK.TRANS64.TRYWAIT P0, [R8+URZ+0x2a840], R3 ;  /* 0x02a84003080075a7 */ /* 0x001064000800017f */
[----:B-1----:R-:W-:Y:S05]  /*14eb0*/  @!P0 NANOSLEEP.SYNCS 0x989680 ;  /* 0x009896800000895d */ /* 0x002fea0003900000 */
[----:B------:R-:W1:Y:S02]  /*14ec0*/  @!P0 SYNCS.PHASECHK.TRANS64 P0, [R8+URZ+0x2a840], R3 ;  /* 0x02a84003080085a7 */ /* 0x000e64000800007f */
[----:B-1----:R-:W-:Y:S05]  /*14ed0*/  @!P0 BRA `(.L_x_1084) ;  /* 0xfffffffc00f08947 */ /* 0x002fea000383ffff */
[----:B------:R-:W-:Y:S05]  /*14ee0*/  BRA `(.L_x_1147) ;  /* 0xffffffd000fc7947 */ /* 0x000fea000383ffff */
.L_x_1085:
        /* <DEDUP_REMOVED lines=8> */
.L_x_1149:
[----:B------:R-:W-:Y:S05]  /*14f70*/  BSYNC B1 ;  /* 0x0000000000017941 */ /* 0x000fea0003800000 */
.L_x_1148:
[----:B------:R-:W-:Y:S01]  /*14f80*/  IMAD.MOV.U32 R13, RZ, RZ, R10 ;  /* 0x000000ffff0d7224 */ /* 0x000fe200078e000a */
[----:B------:R-:W-:Y:S01]  /*14f90*/  MOV R12, RZ ;  /* 0x000000ff000c7202 */ /* 0x000fe20000000f00 */
[----:B------:R-:W-:Y:S01]  /*14fa0*/  IMAD.MOV.U32 R11, RZ, RZ, 0x181f ;  /* 0x0000181fff0b7424 */ /* 0x000fe200078e00ff */
[----:B------:R-:W-:Y:S01]  /*14fb0*/  LEA R19, R19, UR46, 0x1 ;  /* 0x0000002e13137c11 */ /* 0x000fe2000f8e08ff */
[----:B------:R-:W-:Y:S02]  /*14fc0*/  IMAD.MOV.U32 R15, RZ, RZ, -0x1 ;  /* 0xffffffffff0f7424 */ /* 0x000fe400078e00ff */
[----:B------:R-:W-:-:S07]  /*14fd0*/  IMAD.MOV.U32 R3, RZ, RZ, R14 ;  /* 0x000000ffff037224 */ /* 0x000fce00078e000e */
[----:B------:R-:W-:Y:S05]  /*14fe0*/  WARPSYNC.COLLECTIVE R15, `(.L_x_1150) ;  /* 0x000000000f087348 */ /* 0x000fea0003c00000 */
[----:B------:R0:W1:Y:S02]  /*14ff0*/  SHFL.IDX P6, R14, R13, R12, R11 ;  /* 0x0000000c0d0e7389 */ /* 0x00006400000c000b */
[----:B01----:R-:W-:Y:S01]  /*15000*/  ENDCOLLECTIVE ;  /* 0x000000000000791b */ /* 0x003fe20003800000 */
.L_x_1150:
[----:B------:R-:W-:Y:S02]  /*15010*/  IMAD.MOV.U32 R13, RZ, RZ, R21 ;  /* 0x000000ffff0d7224 */ /* 0x000fe400078e0015 */
[----:B------:R-:W-:Y:S01]  /*15020*/  IMAD.MOV.U32 R12, RZ, RZ, 0x1 ;  /* 0x00000001ff0c7424 */ /* 0x000fe200078e00ff */
[----:B------:R-:W-:-:S13]  /*15030*/  IADD3 R2, P0, R14, R35, RZ ;  /* 0x000000230e027210 */ /* 0x000fda0007f1e0ff */
[----:B------:R-:W-:Y:S05]  /*15040*/  WARPSYNC.COLLECTIVE R15, `(.L_x_1151) ;  /* 0x000000000f087348 */ /* 0x000fea0003c00000 */
[----:B------:R0:W1:Y:S02]  /*15050*/  SHFL.IDX P6, R14, R13, R12, R11 ;  /* 0x0000000c0d0e7389 */ /* 0x00006400000c000b */
[----:B01----:R-:W-:Y:S01]  /*15060*/  ENDCOLLECTIVE ;  /* 0x000000000000791b */ /* 0x003fe20003800000 */
.L_x_1151:
        /* <DEDUP_REMOVED lines=8> */
[----:B------:R-:W-:-:S07]  /*150f0*/  IMAD.MOV.U32 R4, RZ, RZ, R14 ;  /* 0x000000ffff047224 */ /* 0x000fce00078e000e */
[----:B0-----:R-:W-:Y:S05]  /*15100*/  WARPSYNC.COLLECTIVE R15, `(.L_x_1152) ;  /* 0x000000000f087348 */ /* 0x001fea0003c00000 */
[----:B------:R1:W2:Y:S02]  /*15110*/  SHFL.IDX P6, R14, R13, R12, R11 ;  /* 0x0000000c0d0e7389 */ /* 0x0002a400000c000b */
[----:B012---:R-:W-:Y:S01]  /*15120*/  ENDCOLLECTIVE ;  /* 0x000000000000791b */ /* 0x007fe20003800000 */
.L_x_1152:
[----:B------:R-:W-:Y:S02]  /*15130*/  IMAD.MOV.U32 R13, RZ, RZ, R21 ;  /* 0x000000ffff0d7224 */ /* 0x000fe400078e0015 */
[----:B------:R-:W-:Y:S01]  /*15140*/  IMAD.MOV.U32 R12, RZ, RZ, 0x2 ;  /* 0x00000002ff0c7424 */ /* 0x000fe200078e00ff */
[----:B------:R-:W-:-:S13]  /*15150*/  IADD3 R2, P0, R14, R35, RZ ;  /* 0x000000230e027210 */ /* 0x000fda0007f1e0ff */
[----:B------:R-:W-:Y:S05]  /*15160*/  WARPSYNC.COLLECTIVE R15, `(.L_x_1153) ;  /* 0x000000000f087348 */ /* 0x000fea0003c00000 */
[----:B------:R0:W1:Y:S02]  /*15170*/  SHFL.IDX P6, R14, R13, R12, R11 ;  /* 0x0000000c0d0e7389 */ /* 0x00006400000c000b */
[----:B01----:R-:W-:Y:S01]  /*15180*/  ENDCOLLECTIVE ;  /* 0x000000000000791b */ /* 0x003fe20003800000 */
.L_x_1153:
        /* <DEDUP_REMOVED lines=12> */
.L_x_1154:
[----:B------:R-:W-:Y:S02]  /*15250*/  IMAD.MOV.U32 R13, RZ, RZ, R21 ;  /* 0x000000ffff0d7224 */ /* 0x000fe400078e0015 */
[----:B------:R-:W-:-:S05]  /*15260*/  IMAD.MOV.U32 R12, RZ, RZ, R14 ;  /* 0x000000ffff0c7224 */ /* 0x000fca00078e000e */
[----:B------:R-:W-:Y:S02]  /*15270*/  IADD3 R2, P0, R12, R35, RZ ;  /* 0x000000230c027210 */ /* 0x000fe40007f1e0ff */
[----:B------:R-:W-:-:S03]  /*15280*/  MOV R12, 0x3 ;  /* 0x00000003000c7802 */ /* 0x000fc60000000f00 */
[----:B------:R-:W-:-:S08]  /*15290*/  IMAD.X R3, RZ, RZ, R5, P0 ;  /* 0x000000ffff037224 */ /* 0x000fd000000e0605 */
[----:B------:R-:W-:Y:S05]  /*152a0*/  WARPSYNC.COLLECTIVE R15, `(.L_x_1155) ;  /* 0x000000000f087348 */ /* 0x000fea0003c00000 */
[----:B------:R0:W1:Y:S02]  /*152b0*/  SHFL.IDX P6, R14, R13, R12, R11 ;  /* 0x0000000c0d0e7389 */ /* 0x00006400000c000b */
[----:B01----:R-:W-:Y:S01]  /*152c0*/  ENDCOLLECTIVE ;  /* 0x000000000000791b */ /* 0x003fe20003800000 */
.L_x_1155:
[----:B------:R-:W-:Y:S01]  /*152d0*/  @!PT LDS RZ, [RZ] ;  /* 0x00000000fffff984 */ /* 0x000fe20000000800 */
[----:B------:R-:W-:Y:S01]  /*152e0*/  @!PT LDS RZ, [RZ] ;  /* 0x00000000fffff984 */ /* 0x000fe20000000800 */
[----:B------:R-:W-:Y:S01]  /*152f0*/  @!PT LDS RZ, [RZ] ;  /* 0x00000000fffff984 */ /* 0x000fe20000000800 */
[----:B------:R-:W-:Y:S04]  /*15300*/  LDGSTS.E.BYPASS.LTC128B.128 [R19+0x19400], desc[UR56][R2.64], !P3 ;  /* 0x1940000002137fae */ /* 0x000fe8000d901d78 */
[----:B------:R-:W-:Y:S04]  /*15310*/  LDGSTS.E.BYPASS.LTC128B.128 [R19+0x1c400], desc[UR56][R2.64+0x80], !P2 ;  /* 0x1c40008002137fae */ /* 0x000fe8000d101d78 */
[----:B------:R0:W-:Y:S01]  /*15320*/  LDGSTS.E.BYPASS.LTC128B.128 [R19+0x1f400], desc[UR56][R2.64+0x100], !P1 ;  /* 0x1f40010002137fae */ /* 0x0001e2000c901d78 */
[----:B------:R-:W-:Y:S02]  /*15330*/  IMAD.MOV.U32 R13, RZ, RZ, R10 ;  /* 0x000000ffff0d7224 */ /* 0x000fe400078e000a */
[----:B0-----:R-:W-:-:S07]  /*15340*/  IMAD.MOV.U32 R3, RZ, RZ, R14 ;  /* 0x000000ffff037224 */ /* 0x001fce00078e000e */
[----:B------:R-:W-:Y:S05]  /*15350*/  WARPSYNC.COLLECTIVE R15, `(.L_x_1156) ;  /* 0x000000000f087348 */ /* 0x000fea0003c00000 */
[----:B------:R0:W1:Y:S02]  /*15360*/  SHFL.IDX P6, R14, R13, R12, R11 ;  /* 0x0000000c0d0e7389 */ /* 0x00006400000c000b */
[----:B01----:R-:W-:Y:S01]  /*15370*/  ENDCOLLECTIVE ;  /* 0x000000000000791b */ /* 0x003fe20003800000 */
.L_x_1156:
[----:B------:R-:W-:Y:S02]  /*15380*/  IMAD.MOV.U32 R13, RZ, RZ, R21 ;  /* 0x000000ffff0d7224 */ /* 0x000fe400078e0015 */
[----:B------:R-:W-:Y:S01]  /*15390*/  IMAD.MOV.U32 R12, RZ, RZ, 0x4 ;  /* 0x00000004ff0c7424 */ /* 0x000fe200078e00ff */
[----:B------:R-:W-:-:S13]  /*153a0*/  IADD3 R2, P0, R14, R35, RZ ;  /* 0x000000230e027210 */ /* 0x000fda0007f1e0ff */
[----:B------:R-:W-:Y:S05]  /*153b0*/  WARPSYNC.COLLECTIVE R15, `(.L_x_1157) ;  /* 0x000000000f087348 */ /* 0x000fea0003c00000 */
[----:B------:R0:W1:Y:S02]  /*153c0*/  SHFL.IDX P6, R14, R13, R12, R11 ;  /* 0x0000000c0d0e7389 */ /* 0x00006400000c000b */
[----:B01----:R-:W-:Y:S01]  /*153d0*/  ENDCOLLECTIVE ;  /* 0x000000000000791b */ /* 0x003fe20003800000 */
.L_x_1157:
        /* <DEDUP_REMOVED lines=12> */
.L_x_1158:
[----:B------:R-:W-:Y:S02]  /*154a0*/  IMAD.MOV.U32 R13, RZ, RZ, R21 ;  /* 0x000000ffff0d7224 */ /* 0x000fe400078e0015 */
[----:B------:R-:W-:-:S05]  /*154b0*/  IMAD.MOV.U32 R12, RZ, RZ, R14 ;  /* 0x000000ffff0c7224 */ /* 0x000fca00078e000e */
[----:B------:R-:W-:Y:S01]  /*154c0*/  IADD3 R2, P0, R12, R35, RZ ;  /* 0x000000230c027210 */ /* 0x000fe20007f1e0ff */
[----:B------:R-:W-:-:S04]  /*154d0*/  IMAD.MOV.U32 R12, RZ, RZ, 0x5 ;  /* 0x00000005ff0c7424 */ /* 0x000fc800078e00ff */
[----:B------:R-:W-:-:S08]  /*154e0*/  IMAD.X R3, RZ, RZ, R4, P0 ;  /* 0x000000ffff037224 */ /* 0x000fd000000e0604 */
[----:B------:R-:W-:Y:S05]  /*154f0*/  WARPSYNC.COLLECTIVE R15, `(.L_x_1159) ;  /* 0x000000000f087348 */ /* 0x000fea0003c00000 */
[----:B------:R0:W1:Y:S02]  /*15500*/  SHFL.IDX P6, R14, R13, R12, R11 ;  /* 0x0000000c0d0e7389 */ /* 0x00006400000c000b */
[----:B01----:R-:W-:Y:S01]  /*15510*/  ENDCOLLECTIVE ;  /* 0x000000000000791b */ /* 0x003fe20003800000 */
.L_x_1159:
[----:B------:R-:W-:Y:S01]  /*15520*/  @!PT LDS RZ, [RZ] ;  /* 0x00000000fffff984 */ /* 0x000fe20000000800 */
[----:B------:R-:W-:Y:S01]  /*15530*/  @!PT LDS RZ, [RZ] ;  /* 0x00000000fffff984 */ /* 0x000fe20000000800 */
[----:B------:R-:W-:Y:S01]  /*15540*/  @!PT LDS RZ, [RZ] ;  /* 0x00000000fffff984 */ /* 0x000fe20000000800 */
[----:B------:R0:W-:Y:S04]  /*15550*/  LDGSTS.E.BYPASS.LTC128B.128 [R19+0x1a400], desc[UR56][R2.64], !P3 ;  /* 0x1a40000002137fae */ /* 0x0001e8000d901d78 */
[----:B------:R0:W-:Y:S04]  /*15560*/  LDGSTS.E.BYPASS.LTC128B.128 [R19+0x1d400], desc[UR56][R2.64+0x80], !P2 ;  /* 0x1d40008002137fae */ /* 0x0001e8000d101d78 */
[----:B------:R0:W-:Y:S01]  /*15570*/  LDGSTS.E.BYPASS.LTC128B.128 [R19+0x20400], desc[UR56][R2.64+0x100], !P1 ;  /* 0x2040010002137fae */ /* 0x0001e2000c901d78 */
[----:B------:R-:W-:Y:S02]  /*15580*/  IMAD.MOV.U32 R13, RZ, RZ, R10 ;  /* 0x000000ffff0d7224 */ /* 0x000fe400078e000a */
[----:B------:R-:W-:-:S07]  /*15590*/  IMAD.MOV.U32 R21, RZ, RZ, R14 ;  /* 0x000000ffff157224 */ /* 0x000fce00078e000e */
[----:B0-----:R-:W-:Y:S05]  /*155a0*/  WARPSYNC.COLLECTIVE R15, `(.L_x_1160) ;  /* 0x000000000f087348 */ /* 0x001fea0003c00000 */
[----:B------:R1:W2:Y:S02]  /*155b0*/  SHFL.IDX P6, R14, R13, R12, R11 ;  /* 0x0000000c0d0e7389 */ /* 0x0002a400000c000b */
[----:B012---:R-:W-:Y:S01]  /*155c0*/  ENDCOLLECTIVE ;  /* 0x000000000000791b */ /* 0x007fe20003800000 */
.L_x_1160:
[----:B------:R-:W-:Y:S05]  /*155d0*/  BRA `(.L_x_1161) ;  /* 0xffffffd000587947 */ /* 0x000fea000383ffff */
.L_x_1090:
[----:B0-----:R0:W2:Y:S02]  /*155e0*/  SYNCS.PHASECHK.TRANS64.TRYWAIT P0, [R4+URZ+0x2a860], R3 ;  /* 0x02a86003040075a7 */ /* 0x0010a4000800017f */
[----:B--2---:R-:W-:Y:S05]  /*155f0*/  @!P0 NANOSLEEP.SYNCS 0x989680 ;  /* 0x009896800000895d */ /* 0x004fea0003900000 */
[----:B------:R-:W2:Y:S02]  /*15600*/  @!P0 SYNCS.PHASECHK.TRANS64 P0, [R4+URZ+0x2a860], R3 ;  /* 0x02a86003040085a7 */ /* 0x000ea4000800007f */
[----:B--2---:R-:W-:Y:S05]  /*15610*/  @!P0 BRA `(.L_x_1090) ;  /* 0xfffffffc00f08947 */ /* 0x004fea000383ffff */
[----:B------:R-:W-:Y:S05]  /*15620*/  BRA `(.L_x_1162) ;  /* 0xffffffd000b47947 */ /* 0x000fea000383ffff */
.L_x_1091:
[----:B------:R-:W-:Y:S01]  /*15630*/  BSSY B1, `(.L_x_1163) ;  /* 0x0000008000017945 */ /* 0x000fe20003800000 */
[----:B------:R-:W-:Y:S01]  /*15640*/  IMAD.MOV.U32 R13, RZ, RZ, R17 ;  /* 0x000000ffff0d7224 */ /* 0x000fe200078e0011 */
[----:B------:R-:W-:Y:S01]  /*15650*/  MOV R11, 0x181f ;  /* 0x0000181f000b7802 */ /* 0x000fe20000000f00 */
[----:B------:R-:W-:Y:S02]  /*15660*/  IMAD.MOV.U32 R12, RZ, RZ, RZ ;  /* 0x000000ffff0c7224 */ /* 0x000fe400078e00ff */
[----:B------:R-:W-:-:S07]  /*15670*/  IMAD.MOV.U32 R15, RZ, RZ, -0x1 ;  /* 0xffffffffff0f7424 */ /* 0x000fce00078e00ff */
[----:B01----:R-:W-:Y:S05]  /*15680*/  WARPSYNC.COLLECTIVE R15, `(.L_x_1164) ;  /* 0x000000000f087348 */ /* 0x003fea0003c00000 */
[----:B------:R2:W3:Y:S02]  /*15690*/  SHFL.IDX P6, R14, R13, R12, R11 ;  /* 0x0000000c0d0e7389 */ /* 0x0004e400000c000b */
[----:B0123--:R-:W-:Y:S01]  /*156a0*/  ENDCOLLECTIVE ;  /* 0x000000000000791b */ /* 0x00ffe20003800000 */
.L_x_1164:
[----:B------:R-:W-:Y:S05]  /*156b0*/  BSYNC B1 ;  /* 0x0000000000017941 */ /* 0x000fea0003800000 */
.L_x_1163:
[----:B------:R-:W-:Y:S01]  /*156c0*/  IMAD.MOV.U32 R13, RZ, RZ, R16 ;  /* 0x000000ffff0d7224 */ /* 0x000fe200078e0010 */
[----:B------:R-:W-:Y:S01]  /*156d0*/  LEA R5, R5, UR46, 0x1 ;  /* 0x0000002e05057c11 */ /* 0x000fe2000f8e08ff */
[----:B------:R-:W-:Y:S02]  /*156e0*/  IMAD.MOV.U32 R12, RZ, RZ, RZ ;  /* 0x000000ffff0c7224 */ /* 0x000fe400078e00ff */
[----:B------:R-:W-:Y:S02]  /*156f0*/  IMAD.MOV.U32 R11, RZ, RZ, 0x181f ;  /* 0x0000181fff0b7424 */ /* 0x000fe400078e00ff */
[----:B------:R-:W-:Y:S02]  /*15700*/  IMAD.MOV.U32 R15, RZ, RZ, -0x1 ;  /* 0xffffffffff0f7424 */ /* 0x000fe400078e00ff */
[----:B------:R-:W-:-:S07]  /*15710*/  IMAD.MOV.U32 R3, RZ, RZ, R14 ;  /* 0x000000ffff037224 */ /* 0x000fce00078e000e */
[----:B------:R-:W-:Y:S05]  /*15720*/  WARPSYNC.COLLECTIVE R15, `(.L_x_1165) ;  /* 0x000000000f087348 */ /* 0x000fea0003c00000 */
[----:B------:R0:W1:Y:S02]  /*15730*/  SHFL.IDX P6, R14, R13, R12, R11 ;  /* 0x0000000c0d0e7389 */ /* 0x00006400000c000b */
[----:B01----:R-:W-:Y:S01]  /*15740*/  ENDCOLLECTIVE ;  /* 0x000000000000791b */ /* 0x003fe20003800000 */
.L_x_1165:
[----:B------:R-:W-:Y:S02]  /*15750*/  IMAD.MOV.U32 R13, RZ, RZ, R17 ;  /* 0x000000ffff0d7224 */ /* 0x000fe400078e0011 */
[----:B------:R-:W-:Y:S01]  /*15760*/  IMAD.MOV.U32 R12, RZ, RZ, 0x1 ;  /* 0x00000001ff0c7424 */ /* 0x000fe200078e00ff */
[----:B------:R-:W-:-:S13]  /*15770*/  IADD3 R2, P1, R14, R35, RZ ;  /* 0x000000230e027210 */ /* 0x000fda0007f3e0ff */
[----:B------:R-:W-:Y:S05]  /*15780*/  WARPSYNC.COLLECTIVE R15, `(.L_x_1166) ;  /* 0x000000000f087348 */ /* 0x000fea0003c00000 */
[----:B------:R0:W1:Y:S02]  /*15790*/  SHFL.IDX P6, R14, R13, R12, R11 ;  /* 0x0000000c0d0e7389 */ /* 0x00006400000c000b */
[----:B01----:R-:W-:Y:S01]  /*157a0*/  ENDCOLLECTIVE ;  /* 0x000000000000791b */ /* 0x003fe20003800000 */
.L_x_1166:
        /* <DEDUP_REMOVED lines=13> */
.L_x_1167:
[----:B------:R-:W-:Y:S01]  /*15880*/  @!PT LDS RZ, [RZ] ;  /* 0x00000000fffff984 */ /* 0x000fe20000000800 */
[----:B------:R-:W-:Y:S01]  /*15890*/  @!PT LDS RZ, [RZ] ;  /* 0x00000000fffff984 */ /* 0x000fe20000000800 */
[----:B------:R-:W-:Y:S01]  /*158a0*/  @!PT LDS RZ, [RZ] ;  /* 0x00000000fffff984 */ /* 0x000fe20000000800 */
[----:B------:R0:W-:Y:S01]  /*158b0*/  LDGSTS.E.BYPASS.LTC128B.128 [R5+0x3400], desc[UR56][R2.64+0x80], !P2 ;  /* 0x0340008002057fae */ /* 0x0001e2000d101d78 */
[----:B------:R-:W-:Y:S02]  /*158c0*/  IMAD.MOV.U32 R13, RZ, RZ, R17 ;  /* 0x000000ffff0d7224 */ /* 0x000fe400078e0011 */
[----:B------:R-:W-:Y:S01]  /*158d0*/  IMAD.MOV.U32 R12, RZ, RZ, 0x2 ;  /* 0x00000002ff0c7424 */ /* 0x000fe200078e00ff */
[----:B0-----:R-:W-:-:S13]  /*158e0*/  IADD3 R2, P2, R14, R35, RZ ;  /* 0x000000230e027210 */ /* 0x001fda0007f5e0ff */
[----:B------:R-:W-:Y:S05]  /*158f0*/  WARPSYNC.COLLECTIVE R15, `(.L_x_1168) ;  /* 0x000000000f087348 */ /* 0x000fea0003c00000 */
[----:B------:R0:W1:Y:S02]  /*15900*/  SHFL.IDX P6, R14, R13, R12, R11 ;  /* 0x0000000c0d0e7389 */ /* 0x00006400000c000b */
[----:B01----:R-:W-:Y:S01]  /*15910*/  ENDCOLLECTIVE ;  /* 0x000000000000791b */ /* 0x003fe20003800000 */
.L_x_1168:
[----:B------:R-:W-:Y:S01]  /*15920*/  IMAD.X R3, RZ, RZ, R8, P2 ;  /* 0x000000ffff037224 */ /* 0x000fe200010e0608 */
        /* <DEDUP_REMOVED lines=11> */
.L_x_1169:
        /* <DEDUP_REMOVED lines=10> */
.L_x_1170:
[----:B------:R-:W-:Y:S01]  /*15a80*/  IMAD.X R3, RZ, RZ, R8, P2 ;  /* 0x000000ffff037224 */ /* 0x000fe200010e0608 */
        /* <DEDUP_REMOVED lines=11> */
.L_x_1171:
        /* <DEDUP_REMOVED lines=10> */
.L_x_1172:
        /* <DEDUP_REMOVED lines=12> */
.L_x_1173:
        /* <DEDUP_REMOVED lines=10> */
.L_x_1174:
        /* <DEDUP_REMOVED lines=12> */
.L_x_1175:
[----:B------:R-:W-:Y:S01]  /*15e00*/  @!PT LDS RZ, [RZ] ;  /* 0x00000000fffff984 */ /* 0x000fe20000000800 */
[----:B------:R-:W-:Y:S01]  /*15e10*/  @!PT LDS RZ, [RZ] ;  /* 0x00000000fffff984 */ /* 0x000fe20000000800 */
[----:B------:R-:W-:Y:S01]  /*15e20*/  @!PT LDS RZ, [RZ] ;  /* 0x00000000fffff984 */ /* 0x000fe20000000800 */
[----:B------:R0:W-:Y:S01]  /*15e30*/  LDGSTS.E.BYPASS.LTC128B.128 [R5+0x5400], desc[UR56][R2.64+0x80], !P2 ;  /* 0x0540008002057fae */ /* 0x0001e2000d101d78 */
[----:B------:R-:W-:Y:S05]  /*15e40*/  BRA `(.L_x_1176) ;  /* 0xffffffcc00707947 */ /* 0x000fea000383ffff */
.L_x_1097:
[----:B0-----:R0:W1:Y:S02]  /*15e50*/  SYNCS.PHASECHK.TRANS64.TRYWAIT P0, [R0+URZ+0x2a860], R3 ;  /* 0x02a86003000075a7 */ /* 0x001064000800017f */
[----:B-1----:R-:W-:Y:S05]  /*15e60*/  @!P0 NANOSLEEP.SYNCS 0x989680 ;  /* 0x009896800000895d */ /* 0x002fea0003900000 */
[----:B------:R-:W1:Y:S02]  /*15e70*/  @!P0 SYNCS.PHASECHK.TRANS64 P0, [R0+URZ+0x2a860], R3 ;  /* 0x02a86003000085a7 */ /* 0x000e64000800007f */
[----:B-1----:R-:W-:Y:S05]  /*15e80*/  @!P0 BRA `(.L_x_1097) ;  /* 0xfffffffc00f08947 */ /* 0x002fea000383ffff */
[----:B------:R-:W-:Y:S05]  /*15e90*/  BRA `(.L_x_1177) ;  /* 0xffffffd000587947 */ /* 0x000fea000383ffff */
.L_x_1098:
[----:B------:R-:W-:Y:S01]  /*15ea0*/  BSSY B0, `(.L_x_1178) ;  /* 0x0000008000007945 */ /* 0x000fe20003800000 */
[----:B------:R-:W-:Y:S01]  /*15eb0*/  MOV R13, R17 ;  /* 0x00000011000d7202 */ /* 0x000fe20000000f00 */
[----:B------:R-:W-:Y:S02]  /*15ec0*/  IMAD.MOV.U32 R12, RZ, RZ, RZ ;  /* 0x000000ffff0c7224 */ /* 0x000fe400078e00ff */
[----:B------:R-:W-:Y:S02]  /*15ed0*/  IMAD.MOV.U32 R11, RZ, RZ, 0x181f ;  /* 0x0000181fff0b7424 */ /* 0x000fe400078e00ff */
[----:B------:R-:W-:-:S07]  /*15ee0*/  IMAD.MOV.U32 R15, RZ, RZ, -0x1 ;  /* 0xffffffffff0f7424 */ /* 0x000fce00078e00ff */
[----:B0-----:R-:W-:Y:S05]  /*15ef0*/  WARPSYNC.COLLECTIVE R15, `(.L_x_1179) ;  /* 0x000000000f087348 */ /* 0x001fea0003c00000 */
[----:B------:R1:W2:Y:S02]  /*15f00*/  SHFL.IDX P6, R14, R13, R12, R11 ;  /* 0x0000000c0d0e7389 */ /* 0x0002a400000c000b */
[----:B012---:R-:W-:Y:S01]  /*15f10*/  ENDCOLLECTIVE ;  /* 0x000000000000791b */ /* 0x007fe20003800000 */
.L_x_1179:
[----:B------:R-:W-:Y:S05]  /*15f20*/  BSYNC B0 ;  /* 0x0000000000007941 */ /* 0x000fea0003800000 */
.L_x_1178:
[----:B------:R-:W-:Y:S01]  /*15f30*/  IMAD.MOV.U32 R13, RZ, RZ, R16 ;  /* 0x000000ffff0d7224 */ /* 0x000fe200078e0010 */
[C---:B------:R-:W-:Y:S01]  /*15f40*/  LOP3.LUT R4, R29.reuse, 0x1, RZ, 0xc0, !PT ;  /* 0x000000011d047812 */ /* 0x040fe200078ec0ff */
[----:B------:R-:W-:Y:S01]  /*15f50*/  IMAD.MOV.U32 R12, RZ, RZ, RZ ;  /* 0x000000ffff0c7224 */ /* 0x000fe200078e00ff */
[----:B------:R-:W-:Y:S01]  /*15f60*/  LOP3.LUT P0, RZ, R29, 0x2, RZ, 0xc0, !PT ;  /* 0x000000021dff7812 */ /* 0x000fe2000780c0ff */
[----:B------:R-:W-:Y:S01]  /*15f70*/  IMAD.MOV.U32 R11, RZ, RZ, 0x181f ;  /* 0x0000181fff0b7424 */ /* 0x000fe200078e00ff */
[----:B------:R-:W-:Y:S01]  /*15f80*/  ISETP.NE.U32.AND P1, PT, R4, 0x1, PT ;  /* 0x000000010400780c */ /* 0x000fe20003f25070 */
[----:B------:R-:W-:Y:S01]  /*15f90*/  IMAD.MOV.U32 R15, RZ, RZ, -0x1 ;  /* 0xffffffffff0f7424 */ /* 0x000fe200078e00ff */
[C---:B------:R-:W-:Y:S01]  /*15fa0*/  ISETP.LT.OR P3, PT, R5.reuse, 0x1, !P0 ;  /* 0x000000010500780c */ /* 0x040fe20004761670 */
[----:B------:R-:W-:Y:S01]  /*15fb0*/  IMAD.MOV.U32 R3, RZ, RZ, R14 ;  /* 0x000000ffff037224 */ /* 0x000fe200078e000e */
[----:B------:R-:W-:-:S13]  /*15fc0*/  ISETP.LT.OR P2, PT, R5, 0x1, P1 ;  /* 0x000000010500780c */ /* 0x000fda0000f41670 */
[----:B------:R-:W-:Y:S05]  /*15fd0*/  WARPSYNC.COLLECTIVE R15, `(.L_x_1180) ;  /* 0x000000000f087348 */ /* 0x000fea0003c00000 */
[----:B------:R0:W1:Y:S02]  /*15fe0*/  SHFL.IDX P6, R14, R13, R12, R11 ;  /* 0x0000000c0d0e7389 */ /* 0x00006400000c000b */
[----:B01----:R-:W-:Y:S01]  /*15ff0*/  ENDCOLLECTIVE ;  /* 0x000000000000791b */ /* 0x003fe20003800000 */
.L_x_1180:
[----:B------:R-:W-:Y:S01]  /*16000*/  LEA R4, R25, UR46, 0x1 ;  /* 0x0000002e19047c11 */ /* 0x000fe2000f8e08ff */
[----:B------:R-:W-:Y:S02]  /*16010*/  IMAD.MOV.U32 R13, RZ, RZ, R17 ;  /* 0x000000ffff0d7224 */ /* 0x000fe400078e0011 */
[----:B------:R-:W-:Y:S02]  /*16020*/  IMAD.MOV.U32 R12, RZ, RZ, 0x1 ;  /* 0x00000001ff0c7424 */ /* 0x000fe400078e00ff */
[----:B------:R-:W-:-:S07]  /*16030*/  IMAD.MOV.U32 R2, RZ, RZ, R14 ;  /* 0x000000ffff027224 */ /* 0x000fce00078e000e */
[----:B------:R-:W-:Y:S05]  /*16040*/  WARPSYNC.COLLECTIVE R15, `(.L_x_1181) ;  /* 0x000000000f087348 */ /* 0x000fea0003c00000 */
[----:B------:R0:W1:Y:S02]  /*16050*/  SHFL.IDX P6, R14, R13, R12, R11 ;  /* 0x0000000c0d0e7389 */ /* 0x00006400000c000b */
[----:B01----:R-:W-:Y:S01]  /*16060*/  ENDCOLLECTIVE ;  /* 0x000000000000791b */ /* 0x003fe20003800000 */
.L_x_1181:
        /* <DEDUP_REMOVED lines=13> */
.L_x_1182:
[----:B------:R-:W-:Y:S01]  /*16140*/  IMAD.MOV.U32 R3, RZ, RZ, R6 ;  /* 0x000000ffff037224 */ /* 0x000fe200078e0006 */
[----:B------:R-:W-:Y:S01]  /*16150*/  MOV R13, R17 ;  /* 0x00000011000d7202 */ /* 0x000fe20000000f00 */
[----:B------:R-:W-:Y:S02]  /*16160*/  IMAD.MOV.U32 R12, RZ, RZ, 0x2 ;  /* 0x00000002ff0c7424 */ /* 0x000fe400078e00ff */
[----:B------:R-:W-:-:S07]  /*16170*/  IMAD.MOV.U32 R2, RZ, RZ, R14 ;  /* 0x000000ffff027224 */ /* 0x000fce00078e000e */
[----:B------:R-:W-:Y:S05]  /*16180*/  WARPSYNC.COLLECTIVE R15, `(.L_x_1183) ;  /* 0x000000000f087348 */ /* 0x000fea0003c00000 */
[----:B------:R0:W1:Y:S02]  /*16190*/  SHFL.IDX P6, R14, R13, R12, R11 ;  /* 0x0000000c0d0e7389 */ /* 0x00006400000c000b */
[----:B01----:R-:W-:Y:S01]  /*161a0*/  ENDCOLLECTIVE ;  /* 0x000000000000791b */ /* 0x003fe20003800000 */
.L_x_1183:
        /* <DEDUP_REMOVED lines=13> */
.L_x_1184:
[----:B------:R-:W-:Y:S02]  /*16280*/  IMAD.MOV.U32 R3, RZ, RZ, R10 ;  /* 0x000000ffff037224 */ /* 0x000fe400078e000a */
[----:B------:R-:W-:Y:S02]  /*16290*/  IMAD.MOV.U32 R13, RZ, RZ, R17 ;  /* 0x000000ffff0d7224 */ /* 0x000fe400078e0011 */
[----:B------:R-:W-:Y:S02]  /*162a0*/  IMAD.MOV.U32 R12, RZ, RZ, 0x3 ;  /* 0x00000003ff0c7424 */ /* 0x000fe400078e00ff */
[----:B------:R-:W-:-:S07]  /*162b0*/  IMAD.MOV.U32 R19, RZ, RZ, R14 ;  /* 0x000000ffff137224 */ /* 0x000fce00078e000e */
[----:B------:R-:W-:Y:S05]  /*162c0*/  WARPSYNC.COLLECTIVE R15, `(.L_x_1185) ;  /* 0x000000000f087348 */ /* 0x000fea0003c00000 */
[----:B------:R0:W1:Y:S02]  /*162d0*/  SHFL.IDX P6, R14, R13, R12, R11 ;  /* 0x0000000c0d0e7389 */ /* 0x00006400000c000b */
[----:B01----:R-:W-:Y:S01]  /*162e0*/  ENDCOLLECTIVE ;  /* 0x000000000000791b */ /* 0x003fe20003800000 */
.L_x_1185:
[----:B------:R-:W-:-:S04]  /*162f0*/  IMAD.MOV.U32 R2, RZ, RZ, R19 ;  /* 0x000000ffff027224 */ /* 0x000fc800078e0013 */
[----:B------:R-:W-:-:S05]  /*16300*/  IMAD.WIDE.U32 R2, R30, 0x2, R2 ;  /* 0x000000021e027825 */ /* 0x000fca00078e0002 */
[----:B------:R-:W-:Y:S01]  /*16310*/  @!PT LDS RZ, [RZ] ;  /* 0x00000000fffff984 */ /* 0x000fe20000000800 */
[----:B------:R-:W-:Y:S01]  /*16320*/  @!PT LDS RZ, [RZ] ;  /* 0x00000000fffff984 */ /* 0x000fe20000000800 */
[----:B------:R-:W-:Y:S01]  /*16330*/  @!PT LDS RZ, [RZ] ;  /* 0x00000000fffff984 */ /* 0x000fe20000000800 */
[----:B------:R0:W-:Y:S01]  /*16340*/  LDGSTS.E.BYPASS.LTC128B.128 [R4+0x1400], desc[UR56][R2.64], !P2 ;  /* 0x0140000002047fae */ /* 0x0001e2000d101d78 */
[C---:B------:R-:W-:Y:S01]  /*16350*/  ISETP.LT.OR P2, PT, R5.reuse, 0x31, P1 ;  /* 0x000000310500780c */ /* 0x040fe20000f41670 */
[----:B------:R-:W-:Y:S02]  /*16360*/  IMAD.MOV.U32 R13, RZ, RZ, R16 ;  /* 0x000000ffff0d7224 */ /* 0x000fe400078e0010 */
[----:B------:R0:W-:Y:S01]  /*16370*/  LDGSTS.E.BYPASS.LTC128B.128 [R4+0x4400], desc[UR56][R2.64+0x80], !P3 ;  /* 0x0440008002047fae */ /* 0x0001e2000d901d78 */
[----:B------:R-:W-:Y:S01]  /*16380*/  ISETP.LT.OR P3, PT, R5, 0x31, !P0 ;  /* 0x000000310500780c */ /* 0x000fe20004761670 */
[----:B------:R-:W-:-:S12]  /*16390*/  IMAD.MOV.U32 R9, RZ, RZ, R14 ;  /* 0x000000ffff097224 */ /* 0x000fd800078e000e */
[----:B0-----:R-:W-:Y:S05]  /*163a0*/  WARPSYNC.COLLECTIVE R15, `(.L_x_1186) ;  /* 0x000000000f087348 */ /* 0x001fea0003c00000 */
[----:B------:R1:W2:Y:S02]  /*163b0*/  SHFL.IDX P6, R14, R13, R12, R11 ;  /* 0x0000000c0d0e7389 */ /* 0x0002a400000c000b */
[----:B012---:R-:W-:Y:S01]  /*163c0*/  ENDCOLLECTIVE ;  /* 0x000000000000791b */ /* 0x007fe20003800000 */
.L_x_1186:
[----:B------:R-:W-:Y:S02]  /*163d0*/  IMAD.MOV.U32 R3, RZ, RZ, R9 ;  /* 0x000000ffff037224 */ /* 0x000fe400078e0009 */
[----:B------:R-:W-:Y:S02]  /*163e0*/  IMAD.MOV.U32 R13, RZ, RZ, R17 ;  /* 0x000000ffff0d7224 */ /* 0x000fe400078e0011 */
[----:B------:R-:W-:Y:S02]  /*163f0*/  IMAD.MOV.U32 R12, RZ, RZ, 0x4 ;  /* 0x00000004ff0c7424 */ /* 0x000fe400078e00ff */
[----:B------:R-:W-:-:S07]  /*16400*/  IMAD.MOV.U32 R20, RZ, RZ, R14 ;  /* 0x000000ffff147224 */ /* 0x000fce00078e000e */
[----:B------:R-:W-:Y:S05]  /*16410*/  WARPSYNC.COLLECTIVE R15, `(.L_x_1187) ;  /* 0x000000000f087348 */ /* 0x000fea0003c00000 */
[----:B------:R0:W1:Y:S02]  /*16420*/  SHFL.IDX P6, R14, R13, R12, R11 ;  /* 0x0000000c0d0e7389 */ /* 0x00006400000c000b */
[----:B01----:R-:W-:Y:S01]  /*16430*/  ENDCOLLECTIVE ;  /* 0x000000000000791b */ /* 0x003fe20003800000 */
.L_x_1187:
        /* <DEDUP_REMOVED lines=9> */
[----:B------:R-:W-:Y:S02]  /*164d0*/  ISETP.LT.OR P3, PT, R5, 0x41, !P0 ;  /* 0x000000410500780c */ /* 0x000fe40004761670 */
[----:B------:R-:W-:-:S11]  /*164e0*/  MOV R8, R14 ;  /* 0x0000000e00087202 */ /* 0x000fd60000000f00 */
[----:B0-----:R-:W-:Y:S05]  /*164f0*/  WARPSYNC.COLLECTIVE R15, `(.L_x_1188) ;  /* 0x000000000f087348 */ /* 0x001fea0003c00000 */
[----:B------:R1:W2:Y:S02]  /*16500*/  SHFL.IDX P6, R14, R13, R12, R11 ;  /* 0x0000000c0d0e7389 */ /* 0x0002a400000c000b */
[----:B012---:R-:W-:Y:S01]  /*16510*/  ENDCOLLECTIVE ;  /* 0x000000000000791b */ /* 0x007fe20003800000 */
.L_x_1188:
[----:B------:R-:W-:Y:S02]  /*16520*/  IMAD.MOV.U32 R3, RZ, RZ, R8 ;  /* 0x000000ffff037224 */ /* 0x000fe400078e0008 */
[----:B------:R-:W-:Y:S02]  /*16530*/  IMAD.MOV.U32 R8, RZ, RZ, RZ ;  /* 0x000000ffff087224 */ /* 0x000fe400078e00ff */
[----:B------:R-:W-:Y:S02]  /*16540*/  IMAD.MOV.U32 R13, RZ, RZ, R17 ;  /* 0x000000ffff0d7224 */ /* 0x000fe400078e0011 */
[----:B------:R-:W-:Y:S02]  /*16550*/  IMAD.MOV.U32 R12, RZ, RZ, 0x5 ;  /* 0x00000005ff0c7424 */ /* 0x000fe400078e00ff */
[----:B------:R-:W-:-:S07]  /*16560*/  IMAD.MOV.U32 R21, RZ, RZ, R14 ;  /* 0x000000ffff157224 */ /* 0x000fce00078e000e */
[----:B------:R-:W-:Y:S05]  /*16570*/  WARPSYNC.COLLECTIVE R15, `(.L_x_1189) ;  /* 0x000000000f087348 */ /* 0x000fea0003c00000 */
[----:B------:R0:W1:Y:S02]  /*16580*/  SHFL.IDX P6, R14, R13, R12, R11 ;  /* 0x0000000c0d0e7389 */ /* 0x00006400000c000b */
[----:B01----:R-:W-:Y:S01]  /*16590*/  ENDCOLLECTIVE ;  /* 0x000000000000791b */ /* 0x003fe20003800000 */
.L_x_1189:
[----:B------:R-:W-:-:S04]  /*165a0*/  IMAD.MOV.U32 R2, RZ, RZ, R21 ;  /* 0x000000ffff027224 */ /* 0x000fc800078e0015 */
[----:B------:R-:W-:-:S05]  /*165b0*/  IMAD.WIDE.U32 R2, R30, 0x2, R2 ;  /* 0x000000021e027825 */ /* 0x000fca00078e0002 */
[----:B------:R-:W-:Y:S01]  /*165c0*/  @!PT LDS RZ, [RZ] ;  /* 0x00000000fffff984 */ /* 0x000fe20000000800 */
[----:B------:R-:W-:Y:S01]  /*165d0*/  @!PT LDS RZ, [RZ] ;  /* 0x00000000fffff984 */ /* 0x000fe20000000800 */
[----:B------:R-:W-:Y:S01]  /*165e0*/  @!PT LDS RZ, [RZ] ;  /* 0x00000000fffff984 */ /* 0x000fe20000000800 */
[----:B------:R0:W-:Y:S01]  /*165f0*/  LDGSTS.E.BYPASS.LTC128B.128 [R4+0x2400], desc[UR56][R2.64], !P2 ;  /* 0x0240000002047fae */ /* 0x0001e2000d101d78 */
[----:B------:R-:W-:-:S03]  /*16600*/  IMAD.MOV.U32 R13, RZ, RZ, R16 ;  /* 0x000000ffff0d7224 */ /* 0x000fc600078e0010 */
[----:B------:R0:W-:Y:S01]  /*16610*/  LDGSTS.E.BYPASS.LTC128B.128 [R4+0x5400], desc[UR56][R2.64+0x80], !P3 ;  /* 0x0540008002047fae */ /* 0x0001e2000d901d78 */
[----:B------:R-:W-:-:S07]  /*16620*/  IMAD.MOV.U32 R17, RZ, RZ, R14 ;  /* 0x000000ffff117224 */ /* 0x000fce00078e000e */
[----:B0-----:R-:W-:Y:S05]  /*16630*/  WARPSYNC.COLLECTIVE R15, `(.L_x_1190) ;  /* 0x000000000f087348 */ /* 0x001fea0003c00000 */
[----:B------:R1:W2:Y:S02]  /*16640*/  SHFL.IDX P6, R14, R13, R12, R11 ;  /* 0x0000000c0d0e7389 */ /* 0x0002a400000c000b */
[----:B012---:R-:W-:Y:S01]  /*16650*/  ENDCOLLECTIVE ;  /* 0x000000000000791b */ /* 0x007fe20003800000 */
.L_x_1190:
[----:B------:R-:W-:Y:S05]  /*16660*/  BRA `(.L_x_1191) ;  /* 0xffffffcc00387947 */ /* 0x000fea000383ffff */
.L_x_1101:
[----:B0-----:R0:W1:Y:S02]  /*16670*/  SYNCS.PHASECHK.TRANS64.TRYWAIT P0, [R7+URZ+0x2a820], R8 ;  /* 0x02a82008070075a7 */ /* 0x001064000800017f */
[----:B-1----:R-:W-:Y:S05]  /*16680*/  @!P0 NANOSLEEP.SYNCS 0x989680 ;  /* 0x009896800000895d */ /* 0x002fea0003900000 */
[----:B------:R-:W1:Y:S02]  /*16690*/  @!P0 SYNCS.PHASECHK.TRANS64 P0, [R7+URZ+0x2a820], R8 ;  /* 0x02a82008070085a7 */ /* 0x000e64000800007f */
[----:B-1----:R-:W-:Y:S05]  /*166a0*/  @!P0 BRA `(.L_x_1101) ;  /* 0xfffffffc00f08947 */ /* 0x002fea000383ffff */
[----:B------:R-:W-:Y:S05]  /*166b0*/  BRA `(.L_x_1192) ;  /* 0xffffffcc00ac7947 */ /* 0x000fea000383ffff */
.L_x_1102:
[----:B------:R-:W1:Y:S01]  /*166c0*/  S2R R2, SR_TID.X ;  /* 0x0000000000027919 */ /* 0x000e620000002100 */
[----:B------:R-:W-:Y:S01]  /*166d0*/  BSSY B0, `(.L_x_1193) ;  /* 0x000000a000007945 */ /* 0x000fe20003800000 */
[----:B------:R-:W-:Y:S02]  /*166e0*/  IMAD.MOV.U32 R12, RZ, RZ, RZ ;  /* 0x000000ffff0c7224 */ /* 0x000fe400078e00ff */
[----:B------:R-:W-:Y:S02]  /*166f0*/  IMAD.MOV.U32 R11, RZ, RZ, 0x1f ;  /* 0x0000001fff0b7424 */ /* 0x000fe400078e00ff */
[----:B------:R-:W-:Y:S01]  /*16700*/  IMAD.MOV.U32 R15, RZ, RZ, -0x1 ;  /* 0xffffffffff0f7424 */ /* 0x000fe200078e00ff */
[----:B-1----:R-:W-:-:S04]  /*16710*/  SHF.R.U32.HI R2, RZ, 0x5, R2 ;  /* 0x00000005ff027819 */ /* 0x002fc80000011602 */
[----:B------:R-:W-:-:S05]  /*16720*/  LOP3.LUT R2, R2, 0x3, RZ, 0xc0, !PT ;  /* 0x0000000302027812 */ /* 0x000fca00078ec0ff */
[----:B------:R-:W-:-:S07]  /*16730*/  IMAD.MOV.U32 R13, RZ, RZ, R2 ;  /* 0x000000ffff0d7224 */ /* 0x000fce00078e0002 */
[----:B0----5:R-:W-:Y:S05]  /*16740*/  WARPSYNC.COLLECTIVE R15, `(.L_x_1194) ;  /* 0x000000000f087348 */ /* 0x021fea0003c00000 */
[----:B------:R1:W2:Y:S02]  /*16750*/  SHFL.IDX P6, R14, R13, R12, R11 ;  /* 0x0000000c0d0e7389 */ /* 0x0002a400000c000b */
[----:B012--5:R-:W-:Y:S01]  /*16760*/  ENDCOLLECTIVE ;  /* 0x000000000000791b */ /* 0x027fe20003800000 */
.L_x_1194:
[----:B------:R-:W-:Y:S05]  /*16770*/  BSYNC B0 ;  /* 0x0000000000007941 */ /* 0x000fea0003800000 */
.L_x_1193:
[----:B------:R-:W-:Y:S05]  /*16780*/  BRA `(.L_x_1195) ;  /* 0xffffffcc00907947 */ /* 0x000fea000383ffff */
.L_x_1103:
[----:B------:R-:W-:Y:S01]  /*16790*/  BSSY B0, `(.L_x_1196) ;  /* 0x0000006000007945 */ /* 0x000fe20003800000 */
[----:B------:R-:W-:-:S07]  /*167a0*/  IMAD.MOV.U32 R15, RZ, RZ, -0x1 ;  /* 0xffffffffff0f7424 */ /* 0x000fce00078e00ff */
[----:B01---5:R-:W-:Y:S05]  /*167b0*/  WARPSYNC.COLLECTIVE R15, `(.L_x_1197) ;  /* 0x000000000f0c7348 */ /* 0x023fea0003c00000 */
[----:B------:R-:W-:Y:S02]  /*167c0*/  ELECT P6, UR62, PT ;  /* 0x00000000003e782f */ /* 0x000fe400038c0000 */
[----:B------:R-:W-:Y:S01]  /*167d0*/  MOV R14, UR62 ;  /* 0x0000003e000e7c02 */ /* 0x000fe20008000f00 */
[----:B01---5:R-:W-:Y:S10]  /*167e0*/  ENDCOLLECTIVE ;  /* 0x000000000000791b */ /* 0x023ff40003800000 */
.L_x_1197:
[----:B------:R-:W-:Y:S05]  /*167f0*/  BSYNC B0 ;  /* 0x0000000000007941 */ /* 0x000fea0003800000 */
.L_x_1196:
[----:B------:R-:W-:Y:S05]  /*16800*/  BRA `(.L_x_1198) ;  /* 0xffffffcc00847947 */ /* 0x000fea000383ffff */
.L_x_1105:
[----:B-1----:R1:W2:Y:S02]  /*16810*/  SYNCS.PHASECHK.TRANS64.TRYWAIT P1, [R5+URZ+0x2a840], R2 ;  /* 0x02a84002050075a7 */ /* 0x0022a4000802017f */
[----:B--2---:R-:W-:Y:S05]  /*16820*/  @!P1 NANOSLEEP.SYNCS 0x989680 ;  /* 0x009896800000995d */ /* 0x004fea0003900000 */
[----:B------:R-:W2:Y:S02]  /*16830*/  @!P1 SYNCS.PHASECHK.TRANS64 P1, [R5+URZ+0x2a840], R2 ;  /* 0x02a84002050095a7 */ /* 0x000ea4000802007f */
[----:B--2---:R-:W-:Y:S05]  /*16840*/  @!P1 BRA `(.L_x_1105) ;  /* 0xfffffffc00f09947 */ /* 0x004fea000383ffff */
[----:B------:R-:W-:Y:S05]  /*16850*/  BRA `(.L_x_1199) ;  /* 0xffffffcc00ac7947 */ /* 0x000fea000383ffff */
.L_x_1107:
[----:B0-----:R0:W2:Y:S02]  /*16860*/  SYNCS.PHASECHK.TRANS64.TRYWAIT P1, [R7+URZ+0x2a840], R0 ;  /* 0x02a84000070075a7 */ /* 0x0010a4000802017f */
[----:B--2---:R-:W-:Y:S05]  /*16870*/  @!P1 NANOSLEEP.SYNCS 0x989680 ;  /* 0x009896800000995d */ /* 0x004fea0003900000 */
[----:B------:R-:W2:Y:S02]  /*16880*/  @!P1 SYNCS.PHASECHK.TRANS64 P1, [R7+URZ+0x2a840], R0 ;  /* 0x02a84000070095a7 */ /* 0x000ea4000802007f */
[----:B--2---:R-:W-:Y:S05]  /*16890*/  @!P1 BRA `(.L_x_1107) ;  /* 0xfffffffc00f09947 */ /* 0x004fea000383ffff */
[----:B------:R-:W-:Y:S05]  /*168a0*/  BRA `(.L_x_1200) ;  /* 0xffffffcc00b87947 */ /* 0x000fea000383ffff */
.L_x_1109:
[----:B--2---:R2:W3:Y:S02]  /*168b0*/  SYNCS.PHASECHK.TRANS64.TRYWAIT P1, [R5+URZ+0x2a860], R2 ;  /* 0x02a86002050075a7 */ /* 0x0044e4000802017f */
[----:B---3--:R-:W-:Y:S05]  /*168c0*/  @!P1 NANOSLEEP.SYNCS 0x989680 ;  /* 0x009896800000995d */ /* 0x008fea0003900000 */
[----:B------:R-:W3:Y:S02]  /*168d0*/  @!P1 SYNCS.PHASECHK.TRANS64 P1, [R5+URZ+0x2a860], R2 ;  /* 0x02a86002050095a7 */ /* 0x000ee4000802007f */
[----:B---3--:R-:W-:Y:S05]  /*168e0*/  @!P1 BRA `(.L_x_1109) ;  /* 0xfffffffc00f09947 */ /* 0x008fea000383ffff */
[----:B------:R-:W-:Y:S05]  /*168f0*/  BRA `(.L_x_1201) ;  /* 0xffffffcc00b47947 */ /* 0x000fea000383ffff */
.L_x_1202:
        /* <DEDUP_REMOVED lines=16> */
.L_x_3207:


//--------------------- .text._ZN7cutlass13device_kernelIN5flash11enable_sm90INS1_16FlashAttnFwdSm90INS1_25CollectiveMainloopFwdSm90ILi2EN4cute5tupleIJNS5_1CILi1EEES8_S8_EEENS6_IJNS7_ILi128EEENS7_ILi96EEENS7_ILi192EEEEEELi128ENS_6half_tEfNS_4arch4Sm90ELb0ELb1ELb1ELb1ELb1ELb0ELb0ELb1ELb1ELb1ELb1ELb0EEENS1_21CollectiveEpilogueFwdINS6_IJSA_SA_SB_EEES9_SE_SG_Li256ELb1ELb1ELb1ELb0EEENS1_36VarlenDynamicPersistentTileSchedulerILi128ELi96ELi256ELi128ELb1ELb1ELb1ELb1ELb0ELb1EEEEEEEEEvNT_6ParamsE --------------------------
	.section	.text._ZN7cutlass13device_kernelIN5flash11enable_sm90INS1_16FlashAttnFwdSm90INS1_25CollectiveMainloopFwdSm90ILi2EN4cute5tupleIJNS5_1CILi1EEES8_S8_EEENS6_IJNS7_ILi128EEENS7_ILi96EEENS7_ILi192EEEEEELi128ENS_6half_tEfNS_4arch4Sm90ELb0ELb1ELb1ELb1ELb1ELb0ELb0ELb1ELb1ELb1ELb1ELb0EEENS1_21CollectiveEpilogueFwdINS6_IJSA_SA_SB_EEES9_SE_SG_Li256ELb1ELb1ELb1ELb0EEENS1_36VarlenDynamicPersistentTileSchedulerILi128ELi96ELi256ELi128ELb1ELb1ELb1ELb1ELb0ELb1EEEEEEEEEvNT_6ParamsE,"ax",@progbits
	.align	128
.text._ZN7cutlass13device_kernelIN5flash11enable_sm90INS1_16FlashAttnFwdSm90INS1_25CollectiveMainloopFwdSm90ILi2EN4cute5tupleIJNS5_1CILi1EEES8_S8_EEENS6_IJNS7_ILi128EEENS7_ILi96EEENS7_ILi192EEEEEELi128ENS_6half_tEfNS_4arch4Sm90ELb0ELb1ELb1ELb1ELb1ELb0ELb0ELb1ELb1ELb1ELb1ELb0EEENS1_21CollectiveEpilogueFwdINS6_IJSA_SA_SB_EEES9_SE_SG_Li256ELb1ELb1ELb1ELb0EEENS1_36VarlenDynamicPersistentTileSchedulerILi128ELi96ELi256ELi128ELb1ELb1ELb1ELb1ELb0ELb1EEEEEEEEEvNT_6ParamsE:
        .type           _ZN7cutlass13device_kernelIN5flash11enable_sm90INS1_16FlashAttnFwdSm90INS1_25CollectiveMainloopFwdSm90ILi2EN4cute5tupleIJNS5_1CILi1EEES8_S8_EEENS6_IJNS7_ILi128EEENS7_ILi96EEENS7_ILi192EEEEEELi128ENS_6half_tEfNS_4arch4Sm90ELb0ELb1ELb1ELb1ELb1ELb0ELb0ELb1ELb1ELb1ELb1ELb0EEENS1_21CollectiveEpilogueFwdINS6_IJSA_SA_SB_EEES9_SE_SG_Li256ELb1ELb1ELb1ELb0EEENS1_36VarlenDynamicPersistentTileSchedulerILi128ELi96ELi256ELi128ELb1ELb1ELb1ELb1ELb0ELb1EEEEEEEEEvNT_6ParamsE,@function
        .size           _ZN7cutlass13device_kernelIN5flash11enable_sm90INS1_16FlashAttnFwdSm90INS1_25CollectiveMainloopFwdSm90ILi2EN4cute5tupleIJNS5_1CILi1EEES8_S8_EEENS6_IJNS7_ILi128EEENS7_ILi96EEENS7_ILi192EEEEEELi128ENS_6half_tEfNS_4arch4Sm90ELb0ELb1ELb1ELb1ELb1ELb0ELb0ELb1ELb1ELb1ELb1ELb0EEENS1_21CollectiveEpilogueFwdINS6_IJSA_SA_SB_EEES9_SE_SG_Li256ELb1ELb1ELb1ELb0EEENS1_36VarlenDynamicPersistentTileSchedulerILi128ELi96ELi256ELi128ELb1ELb1ELb1ELb1ELb0ELb1EEEEEEEEEvNT_6ParamsE,(.L_x_3208 - _ZN7cutlass13device_kernelIN5flash11enable_sm90INS1_16FlashAttnFwdSm90INS1_25CollectiveMainloopFwdSm90ILi2EN4cute5tupleIJNS5_1CILi1EEES8_S8_EEENS6_IJNS7_ILi128EEENS7_ILi96EEENS7_ILi192EEEEEELi128ENS_6half_tEfNS_4arch4Sm90ELb0ELb1ELb1ELb1ELb1ELb0ELb0ELb1ELb1ELb1ELb1ELb0EEENS1_21CollectiveEpilogueFwdINS6_IJSA_SA_SB_EEES9_SE_SG_Li256ELb1ELb1ELb1ELb0EEENS1_36VarlenDynamicPersistentTileSchedulerILi128ELi96ELi256ELi128ELb1ELb1ELb1ELb1ELb0ELb1EEEEEEEEEvNT_6ParamsE)
        .other          _ZN7cutlass13device_kernelIN5flash11enable_sm90INS1_16FlashAttnFwdSm90INS1_25CollectiveMainloopFwdSm90ILi2EN4cute5tupleIJNS5_1CILi1EEES8_S8_EEENS6_IJNS7_ILi128EEENS7_ILi96EEENS7_ILi192EEEEEELi128ENS_6half_tEfNS_4arch4Sm90ELb0ELb1ELb1ELb1ELb1ELb0ELb0ELb1ELb1ELb1ELb1ELb0EEENS1_21CollectiveEpilogueFwdINS6_IJSA_SA_SB_EEES9_SE_SG_Li256ELb1ELb1ELb1ELb0EEENS1_36VarlenDynamicPersistentTileSchedulerILi128ELi96ELi256ELi128ELb1ELb1ELb1ELb1ELb0ELb1EEEEEEEEEvNT_6ParamsE,@"STO_CUDA_ENTRY STV_DEFAULT"
_ZN7cutlass13device_kernelIN5flash11enable_sm90INS1_16FlashAttnFwdSm90INS1_25CollectiveMainloopFwdSm90ILi2EN4cute5tupleIJNS5_1CILi1EEES8_S8_EEENS6_IJNS7_ILi128EEENS7_ILi96EEENS7_ILi192EEEEEELi128ENS_6half_tEfNS_4arch4Sm90ELb0ELb1ELb1ELb1ELb1ELb0ELb0ELb1ELb1ELb1ELb1ELb0EEENS1_21CollectiveEpilogueFwdINS6_IJSA_SA_SB_EEES9_SE_SG_Li256ELb1ELb1ELb1ELb0EEENS1_36VarlenDynamicPersistentTileSchedulerILi128ELi96ELi256ELi128ELb1ELb1ELb1ELb1ELb0ELb1EEEEEEEEEvNT_6ParamsE:
        /* <DEDUP_REMOVED lines=45> */
.L_x_1203:
        /* <DEDUP_REMOVED lines=22> */
.L_x_1204:
        /* <DEDUP_REMOVED lines=18> */
.L_x_1205:
        /* <DEDUP_REMOVED lines=22> */
.L_x_1206:
        /* <DEDUP_REMOVED lines=23> */
.L_x_1207:
        /* <DEDUP_REMOVED lines=10> */
.L_x_1209:
        /* <DEDUP_REMOVED lines=14> */
[----:B------:R-:W2:Y:S01]  /*09a0*/  LDL R2, [R1+0x14] ;  /* 0x0000140001027983 */ /* 0x000ea20000100800 */
[----:B------:R-:W-:Y:S01]  /*09b0*/  VIADD R207, R0, 0xffffff80 ;  /* 0xffffff8000cf7836 */ /* 0x000fe20000000000 */
[----:B------:R-:W-:Y:S01]  /*09c0*/  R2UR UR6, R13 ;  /* 0x000000000d0672ca */ /* 0x000fe200000e0000 */
[----:B------:R-:W-:Y:S01]  /*09d0*/  UMOV UR39, URZ ;  /* 0x0000003f00277c82 */ /* 0x000fe20008000000 */
[----:B------:R-:W-:Y:S01]  /*09e0*/  R2UR UR5, R14 ;  /* 0x000000000e0572ca */ /* 0x000fe200000e0000 */
[----:B------:R-:W-:Y:S01]  /*09f0*/  UMOV UR38, URZ ;  /* 0x0000003f00267c82 */ /* 0x000fe20008000000 */
[----:B------:R-:W-:Y:S02]  /*0a00*/  SHF.R.S32.HI R0, RZ, 0x1f, R207 ;  /* 0x0000001fff007819 */ /* 0x000fe400000114cf */
[----:B------:R-:W-:Y:S02]  /*0a10*/  R2UR UR7, R15 ;  /* 0x000000000f0772ca */ /* 0x000fe400000e0000 */
[----:B0-----:R-:W-:-:S04]  /*0a20*/  LEA.HI R3, R0, R207, RZ, 0x4 ;  /* 0x000000cf00037211 */ /* 0x001fc800078f20ff */
[----:B------:R-:W-:Y:S02]  /*0a30*/  SHF.R.S32.HI R6, RZ, 0x4, R3 ;  /* 0x00000004ff067819 */ /* 0x000fe40000011403 */
[----:B--2---:R-:W-:Y:S02]  /*0a40*/  R2UR UR4, R2 ;  /* 0x00000000020472ca */ /* 0x004fe400000e0000 */
[----:B------:R-:W-:-:S04]  /*0a50*/  LEA.HI R2, R0, R207, RZ, 0x7 ;  /* 0x000000cf00027211 */ /* 0x000fc800078f38ff */
[----:B------:R-:W-:Y:S02]  /*0a60*/  LOP3.LUT R4, R2, 0xffffff80, RZ, 0xc0, !PT ;  /* 0xffffff8002047812 */ /* 0x000fe400078ec0ff */
[----:B------:R-:W-:-:S03]  /*0a70*/  SHF.R.S32.HI R201, RZ, 0x7, R2 ;  /* 0x00000007ffc97819 */ /* 0x000fc60000011402 */
[----:B------:R-:W-:Y:S01]  /*0a80*/  IMAD.IADD R185, R207, 0x1, -R4 ;  /* 0x00000001cfb97824 */ /* 0x000fe200078e0a04 */
[----:B------:R-:W-:Y:S01]  /*0a90*/  LEA.HI R4, R0, R207, RZ, 0x5 ;  /* 0x000000cf00047211 */ /* 0x000fe200078f28ff */
[----:B------:R-:W-:Y:S01]  /*0aa0*/  ULOP3.LUT UR8, UR4, 0x1, URZ, 0xfc, !UPT ;  /* 0x0000000104087892 */ /* 0x000fe2000f8efc3f */
[----:B------:R-:W-:Y:S02]  /*0ab0*/  LEA.HI R2, R2, R201, RZ, 0x1 ;  /* 0x000000c902027211 */ /* 0x000fe400078f08ff */
[----:B------:R-:W-:Y:S01]  /*0ac0*/  SHF.R.S32.HI R8, RZ, 0x1f, R185 ;  /* 0x0000001fff087819 */ /* 0x000fe200000114b9 */
[----:B------:R-:W-:Y:S01]  /*0ad0*/  IMAD.SHL.U32 R5, R4, 0x20, RZ ;  /* 0x0000002004057824 */ /* 0x000fe200078e00ff */
[C---:B------:R-:W-:Y:S01]  /*0ae0*/  LOP3.LUT R4, R3.reuse, 0x3fffff0, RZ, 0xc0, !PT ;  /* 0x03fffff003047812 */ /* 0x040fe200078ec0ff */
[----:B------:R-:W-:Y:S01]  /*0af0*/  UMOV UR4, URZ ;  /* 0x0000003f00047c82 */ /* 0x000fe20008000000 */
[----:B------:R-:W-:Y:S01]  /*0b00*/  LEA.HI R3, R3, R6, RZ, 0x1 ;  /* 0x0000000603037211 */ /* 0x000fe200078f08ff */
[----:B------:R-:W-:Y:S01]  /*0b10*/  IMAD.U32 R204, RZ, RZ, UR8 ;  /* 0x00000008ffcc7e24 */ /* 0x000fe2000f8e00ff */
[----:B------:R-:W-:Y:S01]  /*0b20*/  LOP3.LUT R5, R5, 0xfffffc00, RZ, 0xc0, !PT ;  /* 0xfffffc0005057812 */ /* 0x000fe200078ec0ff */
[----:B------:R-:W-:Y:S01]  /*0b30*/  IMAD.IADD R4, R207, 0x1, -R4 ;  /* 0x00000001cf047824 */ /* 0x000fe200078e0a04 */
[----:B------:R-:W-:Y:S01]  /*0b40*/  LOP3.LUT R3, R3, 0x1ffffffe, RZ, 0xc0, !PT ;  /* 0x1ffffffe03037812 */ /* 0x000fe200078ec0ff */
[----:B------:R-:W-:Y:S01]  /*0b50*/  IMAD.U32 R184, RZ, RZ, UR4 ;  /* 0x00000004ffb87e24 */ /* 0x000fe2000f8e00ff */
[----:B------:R-:W-:Y:S01]  /*0b60*/  LEA.HI R7, R8, R185, RZ, 0x2 ;  /* 0x000000b908077211 */ /* 0x000fe200078f10ff */
[----:B------:R-:W-:Y:S01]  /*0b70*/  IMAD R4, R4, 0x40, R5 ;  /* 0x0000004004047824 */ /* 0x000fe200078e0205 */
[-C--:B------:R-:W-:Y:S01]  /*0b80*/  LEA.HI R5, R0, R207.reuse, RZ, 0x2 ;  /* 0x000000cf00057211 */ /* 0x080fe200078f10ff */
[----:B------:R-:W-:Y:S01]  /*0b90*/  IMAD.IADD R3, R6, 0x1, -R3 ;  /* 0x0000000106037824 */ /* 0x000fe200078e0a03 */
[----:B------:R-:W-:-:S02]  /*0ba0*/  LEA.HI R0, R0, R207, RZ, 0x3 ;  /* 0x000000cf00007211 */ /* 0x000fc400078f18ff */
[--C-:B------:R-:W-:Y:S01]  /*0bb0*/  SHF.R.S32.HI R9, RZ, 0x2, R7.reuse ;  /* 0x00000002ff097819 */ /* 0x100fe20000011407 */
[----:B------:R-:W-:Y:S01]  /*0bc0*/  IMAD R203, R3, 0x8, R4 ;  /* 0x0000000803cb7824 */ /* 0x000fe200078e0204 */
[----:B------:R-:W-:Y:S02]  /*0bd0*/  LOP3.LUT R4, R5, 0xfffffffc, RZ, 0xc0, !PT ;  /* 0xfffffffc05047812 */ /* 0x000fe400078ec0ff */
[----:B------:R-:W-:Y:S02]  /*0be0*/  SHF.R.S32.HI R10, RZ, 0x1f, R7 ;  /* 0x0000001fff0a7819 */ /* 0x000fe40000011407 */
[----:B------:R-:W-:Y:S01]  /*0bf0*/  LEA.HI R8, R8, R185, RZ, 0x5 ;  /* 0x000000b908087211 */ /* 0x000fe200078f28ff */
[----:B------:R-:W-:Y:S01]  /*0c00*/  IMAD.IADD R3, R207, 0x1, -R4 ;  /* 0x00000001cf037824 */ /* 0x000fe200078e0a04 */
[----:B------:R-:W-:Y:S02]  /*0c10*/  LOP3.LUT R4, R2, 0x3fffffe, RZ, 0xc0, !PT ;  /* 0x03fffffe02047812 */ /* 0x000fe400078ec0ff */
[----:B------:R-:W-:-:S02]  /*0c20*/  LOP3.LUT R2, R0, 0xfffffff8, RZ, 0xc0, !PT ;  /* 0xfffffff800027812 */ /* 0x000fc400078ec0ff */
[----:B------:R-:W-:Y:S01]  /*0c30*/  LEA.HI R10, R10, R9, RZ, 0x3 ;  /* 0x000000090a0a7211 */ /* 0x000fe200078f18ff */
[----:B------:R-:W-:Y:S01]  /*0c40*/  IMAD.IADD R4, R201, 0x1, -R4 ;  /* 0x00000001c9047824 */ /* 0x000fe200078e0a04 */
[----:B------:R-:W-:Y:S01]  /*0c50*/  SHF.R.S32.HI R8, RZ, 0x5, R8 ;  /* 0x00000005ff087819 */ /* 0x000fe20000011408 */
[----:B------:R-:W-:Y:S01]  /*0c60*/  IMAD.IADD R163, R207, 0x1, -R2 ;  /* 0x00000001cfa37824 */ /* 0x000fe200078e0a02 */
[----:B------:R-:W-:Y:S02]  /*0c70*/  LOP3.LUT R2, R7, 0x7ffffffc, RZ, 0xc0, !PT ;  /* 0x7ffffffc07027812 */ /* 0x000fe400078ec0ff */
[----:B------:R-:W-:Y:S01]  /*0c80*/  LOP3.LUT R10, R10, 0xfffffff8, RZ, 0xc0, !PT ;  /* 0xfffffff80a0a7812 */ /* 0x000fe200078ec0ff */
[----:B------:R-:W-:Y:S01]  /*0c90*/  IMAD.SHL.U32 R160, R163, 0x8, RZ ;  /* 0x00000008a3a07824 */ /* 0x000fe200078e00ff */
[----:B------:R-:W-:Y:S01]  /*0ca0*/  LEA.HI R5, R3, R3, RZ, 0x1 ;  /* 0x0000000303057211 */ /* 0x000fe200078f08ff */
[----:B------:R-:W-:Y:S01]  /*0cb0*/  IMAD.IADD R2, R185, 0x1, -R2 ;  /* 0x00000001b9027824 */ /* 0x000fe200078e0a02 */
[----:B------:R-:W-:Y:S01]  /*0cc0*/  SHF.R.S32.HI R182, RZ, 0x3, R0 ;  /* 0x00000003ffb67819 */ /* 0x000fe20000011400 */
[----:B------:R-:W-:Y:S01]  /*0cd0*/  IMAD.IADD R9, R9, 0x1, -R10 ;  /* 0x0000000109097824 */ /* 0x000fe200078e0a0a */
[----:B------:R-:W-:Y:S01]  /*0ce0*/  LOP3.LUT R6, R5, 0x1ffffffe, RZ, 0xc0, !PT ;  /* 0x1ffffffe05067812 */ /* 0x000fe200078ec0ff */
[----:B------:R-:W-:Y:S01]  /*0cf0*/  IMAD.SHL.U32 R18, R2, 0x2, RZ ;  /* 0x0000000202127824 */ /* 0x000fe200078e00ff */
[----:B------:R-:W-:Y:S01]  /*0d00*/  SHF.R.S32.HI R206, RZ, 0x1f, R160 ;  /* 0x0000001fffce7819 */ /* 0x000fe200000114a0 */
[----:B------:R-:W-:-:S02]  /*0d10*/  IMAD R9, R8, 0x10, R9 ;  /* 0x0000001008097824 */ /* 0x000fc400078e0209 */
[----:B------:R-:W-:Y:S02]  /*0d20*/  VIADD R162, R160, 0x40 ;  /* 0x00000040a0a27836 */ /* 0x000fe40000000000 */
[C---:B------:R-:W-:Y:S02]  /*0d30*/  VIADD R181, R18.reuse, 0x8 ;  /* 0x0000000812b57836 */ /* 0x040fe40000000000 */
        /* <DEDUP_REMOVED lines=28> */
[----:B------:R-:W-:Y:S01]  /*0f00*/  IMAD.IADD R23, R3, 0x1, -R6 ;  /* 0x0000000103177824 */ /* 0x000fe200078e0a06 */
[----:B------:R-:W-:Y:S01]  /*0f10*/  SHF.R.S32.HI R187, RZ, 0x1f, R168 ;  /* 0x0000001fffbb7819 */ /* 0x000fe200000114a8 */
[----:B------:R-:W-:Y:S01]  /*0f20*/  IMAD R202, R4, 0x40, R9 ;  /* 0x0000004004ca7824 */ /* 0x000fe200078e0209 */
[----:B------:R-:W-:-:S03]  /*0f30*/  SHF.R.S32.HI R186, RZ, 0x1f, R167 ;  /* 0x0000001fffba7819 */ /* 0x000fc600000114a7 */
[----:B------:R-:W-:-:S07]  /*0f40*/  IMAD R23, R23, 0x8, R202 ;  /* 0x0000000817177824 */ /* 0x000fce00078e02ca */
.L_x_1321:
[----:B0--34-:R-:W0:Y:S01]  /*0f50*/  LDC.64 R4, c[0x0][0xa18] ;  /* 0x00028600ff047b82 */ /* 0x019e220000000a00 */
[----:B------:R-:W-:Y:S01]  /*0f60*/  IMAD.U32 R9, RZ, RZ, UR7 ;  /* 0x00000007ff097e24 */ /* 0x000fe2000f8e00ff */
[----:B------:R-:W-:Y:S01]  /*0f70*/  ULDC.64 UR8, c[0x0][0xa20] ;  /* 0x0002880000087ab9 */ /* 0x000fe20000000a00 */
[----:B------:R-:W-:-:S05]  /*0f80*/  IMAD.MOV.U32 R7, RZ, RZ, RZ ;  /* 0x000000ffff077224 */ /* 0x000fca00078e00ff */
[----:B-12---:R-:W1:Y:S08]  /*0f90*/  LDC.64 R2, c[0x0][0xa28] ;  /* 0x00028a00ff027b82 */ /* 0x006e700000000a00 */
[----:B------:R-:W2:Y:S01]  /*0fa0*/  LDC R0, c[0x0][0x424] ;  /* 0x00010900ff007b82 */ /* 0x000ea20000000800 */
[----:B0-----:R-:W-:-:S07]  /*0fb0*/  ISETP.NE.U32.AND P1, PT, R4, RZ, PT ;  /* 0x000000ff0400720c */ /* 0x001fce0003f25070 */
[----:B------:R-:W0:Y:S01]  /*0fc0*/  LDC R11, c[0x0][0x2f0] ;  /* 0x0000bc00ff0b7b82 */ /* 0x000e220000000800 */
[----:B------:R-:W-:Y:S02]  /*0fd0*/  ISETP.NE.AND.EX P1, PT, R5, RZ, PT, P1 ;  /* 0x000000ff0500720c */ /* 0x000fe40003f25310 */
[----:B-1----:R-:W-:-:S04]  /*0fe0*/  ISETP.NE.U32.AND P0, PT, R2, RZ, PT ;  /* 0x000000ff0200720c */ /* 0x002fc80003f05070 */
[----:B------:R-:W-:-:S07]  /*0ff0*/  ISETP.NE.AND.EX P0, PT, R3, RZ, PT, P0 ;  /* 0x000000ff0300720c */ /* 0x000fce0003f05300 */
[----:B------:R-:W1:Y:S08]  /*1000*/  @P1 LDC.64 R4, c[0x0][0xa18] ;  /* 0x00028600ff041b82 */ /* 0x000e700000000a00 */
[----:B------:R-:W3:Y:S01]  /*1010*/  @P0 LDC.64 R2, c[0x0][0xa28] ;  /* 0x00028a00ff020b82 */ /* 0x000ee20000000a00 */
[----:B-1----:R-:W-:-:S05]  /*1020*/  @P1 IMAD.WIDE R4, R9, 0x4, R4 ;  /* 0x0000000409041825 */ /* 0x002fca00078e0204 */
[----:B------:R1:W5:Y:S01]  /*1030*/  @P1 LDG.E R17, desc[UR36][R4.64] ;  /* 0x0000002404111981 */ /* 0x000362000c1e1900 */
[----:B---3--:R-:W-:Y:S02]  /*1040*/  @P0 IMAD.WIDE R2, R9, 0x4, R2 ;  /* 0x0000000409020825 */ /* 0x008fe400078e0202 */
[----:B------:R-:W3:Y:S01]  /*1050*/  LDC.64 R8, c[0x0][0x418] ;  /* 0x00010600ff087b82 */ /* 0x000ee20000000a00 */
[----:B------:R-:W-:Y:S02]  /*1060*/  ULOP3.LUT UR4, UR5, 0xffff, URZ, 0xc0, !UPT ;  /* 0x0000ffff05047892 */ /* 0x000fe4000f8ec03f */
[----:B------:R1:W5:Y:S01]  /*1070*/  @P0 LDG.E R7, desc[UR36][R2.64] ;  /* 0x0000002402070981 */ /* 0x000362000c1e1900 */
[----:B------:R-:W-:-:S03]  /*1080*/  ISETP.NE.U32.AND P2, PT, RZ, UR8, PT ;  /* 0x00000008ff007c0c */ /* 0x000fc6000bf45070 */
[----:B------:R-:W-:Y:S01]  /*1090*/  IMAD.U32 R166, RZ, RZ, UR4 ;  /* 0x00000004ffa67e24 */ /* 0x000fe2000f8e00ff */
[----:B------:R-:W-:Y:S02]  /*10a0*/  ISETP.NE.AND.EX P2, PT, RZ, UR9, PT, P2 ;  /* 0x00000009ff007c0c */ /* 0x000fe4000bf45320 */
[----:B---3--:R-:W-:-:S04]  /*10b0*/  ISETP.NE.U32.AND P0, PT, R8, RZ, PT ;  /* 0x000000ff0800720c */ /* 0x008fc80003f05070 */
[----:B------:R-:W-:-:S04]  /*10c0*/  ISETP.NE.AND.EX P0, PT, R9, RZ, PT, P0 ;  /* 0x000000ff0900720c */ /* 0x000fc80003f05300 */
[----:B--2---:R-:W-:Y:S01]  /*10d0*/  SEL R0, R0, 0x1, P0 ;  /* 0x0000000100007807 */ /* 0x004fe20000000000 */
[----:B01----:R-:W-:Y:S08]  /*10e0*/  @P1 BRA `(.L_x_1210) ;  /* 0x00000000002c1947 */ /* 0x003ff00003800000 */
[----:B------:R-:W-:Y:S01]  /*10f0*/  ULDC.64 UR8, c[0x0][0xa00] ;  /* 0x0002800000087ab9 */ /* 0x000fe20000000a00 */
[----:B-----5:R-:W0:Y:S01]  /*1100*/  LDC R17, c[0x0][0x288] ;  /* 0x0000a200ff117b82 */ /* 0x020e220000000800 */
[----:B------:R-:W-:-:S04]  /*1110*/  ISETP.NE.U32.AND P0, PT, RZ, UR8, PT ;  /* 0x00000008ff007c0c */ /* 0x000fc8000bf05070 */
[----:B------:R-:W-:-:S13]  /*1120*/  ISETP.NE.AND.EX P0, PT, RZ, UR9, PT, P0 ;  /* 0x00000009ff007c0c */ /* 0x000fda000bf05300 */
[----:B------:R-:W-:Y:S05]  /*1130*/  @!P0 BRA `(.L_x_1210) ;  /* 0x0000000000188947 */ /* 0x000fea0003800000 */
[----:B------:R-:W1:Y:S01]  /*1140*/  LDC.64 R2, c[0x0][0xa00] ;  /* 0x00028000ff027b82 */ /* 0x000e620000000a00 */
[----:B------:R-:W-:-:S04]  /*1150*/  IMAD.U32 R5, RZ, RZ, UR7 ;  /* 0x00000007ff057e24 */ /* 0x000fc8000f8e00ff */
[----:B-1----:R-:W-:-:S05]  /*1160*/  IMAD.WIDE R2, R5, 0x4, R2 ;  /* 0x0000000405027825 */ /* 0x002fca00078e0202 */
[----:B0-----:R-:W2:Y:S04]  /*1170*/  LDG.E R17, desc[UR36][R2.64] ;  /* 0x0000002402117981 */ /* 0x001ea8000c1e1900 */
[----:B------:R-:W2:Y:S02]  /*1180*/  LDG.E R4, desc[UR36][R2.64+0x4] ;  /* 0x0000042402047981 */ /* 0x000ea4000c1e1900 */
[----:B--2---:R-:W-:-:S07]  /*1190*/  IMAD.IADD R17, R4, 0x1, -R17 ;  /* 0x0000000104117824 */ /* 0x004fce00078e0a11 */
.L_x_1210:
[----:B------:R-:W-:Y:S02]  /*11a0*/  IMAD R16, R0, R11, RZ ;  /* 0x0000000b00107224 */ /* 0x000fe400078e02ff */
[----:B------:R-:W-:Y:S01]  /*11b0*/  IMAD.U32 R183, RZ, RZ, UR7 ;  /* 0x00000007ffb77e24 */ /* 0x000fe2000f8e00ff */
[----:B------:R-:W-:Y:S06]  /*11c0*/  @!P2 BRA `(.L_x_1211) ;  /* 0x000000000018a947 */ /* 0x000fec0003800000 */
[----:B------:R-:W-:Y:S02]  /*11d0*/  ULDC.64 UR8, c[0x0][0xa20] ;  /* 0x0002880000087ab9 */ /* 0x000fe40000000a00 */
[----:B------:R-:W-:-:S06]  /*11e0*/  UIMAD.WIDE UR8, UR7, 0x4, UR8 ;  /* 0x00000004070878a5 */ /* 0x000fcc000f8e0208 */
[----:B------:R-:W-:Y:S02]  /*11f0*/  IMAD.U32 R2, RZ, RZ, UR8 ;  /* 0x00000008ff027e24 */ /* 0x000fe4000f8e00ff */
[----:B------:R-:W-:-:S05]  /*1200*/  IMAD.U32 R3, RZ, RZ, UR9 ;  /* 0x00000009ff037e24 */ /* 0x000fca000f8e00ff */
[----:B------:R1:W5:Y:S01]  /*1210*/  LDG.E R16, desc[UR36][R2.64] ;  /* 0x0000002402107981 */ /* 0x000362000c1e1900 */
[----:B------:R-:W-:Y:S05]  /*1220*/  BRA `(.L_x_1212) ;  /* 0x0000000000287947 */ /* 0x000fea0003800000 */
.L_x_1211:
[----:B------:R-:W-:Y:S02]  /*1230*/  ULDC.64 UR8, c[0x0][0xa08] ;  /* 0x0002820000087ab9 */ /* 0x000fe40000000a00 */
[----:B------:R-:W-:-:S04]  /*1240*/  ISETP.NE.U32.AND P0, PT, RZ, UR8, PT ;  /* 0x00000008ff007c0c */ /* 0x000fc8000bf05070 */
[----:B------:R-:W-:-:S13]  /*1250*/  ISETP.NE.AND.EX P0, PT, RZ, UR9, PT, P0 ;  /* 0x00000009ff007c0c */ /* 0x000fda000bf05300 */
[----:B------:R-:W-:Y:S05]  /*1260*/  @!P0 BRA `(.L_x_1212) ;  /* 0x0000000000188947 */ /* 0x000fea0003800000 */
[----:B------:R-:W1:Y:S01]  /*1270*/  LDC.64 R2, c[0x0][0xa08] ;  /* 0x00028200ff027b82 */ /* 0x000e620000000a00 */
[----:B------:R-:W-:-:S04]  /*1280*/  IMAD.U32 R5, RZ, RZ, UR7 ;  /* 0x00000007ff057e24 */ /* 0x000fc8000f8e00ff */
[----:B-1----:R-:W-:-:S05]  /*1290*/  IMAD.WIDE R2, R5, 0x4, R2 ;  /* 0x0000000405027825 */ /* 0x002fca00078e0202 */
[----:B------:R-:W2:Y:S04]  /*12a0*/  LDG.E R16, desc[UR36][R2.64] ;  /* 0x0000002402107981 */ /* 0x000ea8000c1e1900 */
[----:B------:R-:W2:Y:S02]  /*12b0*/  LDG.E R5, desc[UR36][R2.64+0x4] ;  /* 0x0000042402057981 */ /* 0x000ea4000c1e1900 */
[----:B--2---:R-:W-:-:S07]  /*12c0*/  IMAD.IADD R16, R5, 0x1, -R16 ;  /* 0x0000000105107824 */ /* 0x004fce00078e0a10 */
.L_x_1212:
[----:B------:R-:W-:Y:S01]  /*12d0*/  ULDC UR4, c[0x0][0x448] ;  /* 0x0001120000047ab9 */ /* 0x000fe20000000800 */
[----:B-----5:R-:W-:Y:S01]  /*12e0*/  IMAD.IADD R16, R16, 0x1, -R7 ;  /* 0x0000000110107824 */ /* 0x020fe200078e0a07 */
[----:B------:R-:W-:Y:S02]  /*12f0*/  UISETP.NE.AND UP0, UPT, UR4, 0x1, UPT ;  /* 0x000000010400788c */ /* 0x000fe4000bf05270 */
[----:B------:R-:W-:Y:S02]  /*1300*/  USHF.L.U32 UR6, UR6, 0x7, URZ ;  /* 0x0000000706067899 */ /* 0x000fe4000800063f */
[----:B0-----:R-:W-:Y:S01]  /*1310*/  IADD3 R0, R16, 0x1, -R17 ;  /* 0x0000000110007810 */ /* 0x001fe20007ffe811 */
[----:B------:R-:W-:Y:S02]  /*1320*/  UP2UR UR7, UPR, URZ, 0x1 ;  /* 0x000000013f077883 */ /* 0x000fe40008000000 */
[----:B------:R-:W-:Y:S01]  /*1330*/  UIADD3 UR4, UR6, 0x7f, URZ ;  /* 0x0000007f06047890 */ /* 0x000fe2000fffe03f */
[----:B------:R-:W-:Y:S01]  /*1340*/  R2UR UR10, R0 ;  /* 0x00000000000a72ca */ /* 0x000fe200000e0000 */
[----:B------:R-:W-:-:S02]  /*1350*/  IMAD.U32 R22, RZ, RZ, UR6 ;  /* 0x00000006ff167e24 */ /* 0x000fc4000f8e00ff */
[----:B------:R-:W-:Y:S01]  /*1360*/  @UP0 ULDC UR8, c[0x0][0x44c] ;  /* 0x0001130000080ab9 */ /* 0x000fe20000000800 */
[----:B------:R-:W-:Y:S01]  /*1370*/  IMAD.U32 R19, RZ, RZ, UR7 ;  /* 0x00000007ff137e24 */ /* 0x000fe2000f8e00ff */
[----:B------:R-:W-:Y:S01]  /*1380*/  UIMAD.WIDE.U32 UR8, UR4, UR8, URZ ;  /* 0x00000008040872a5 */ /* 0x000fe2000f8e003f */
[----:B------:R-:W-:Y:S01]  /*1390*/  @UP0 ULDC UR11, c[0x0][0x450] ;  /* 0x00011400000b0ab9 */ /* 0x000fe20000000800 */
[----:B------:R-:W-:Y:S02]  /*13a0*/  ULDC.64 UR6, c[0x0][0x9e0] ;  /* 0x0002780000067ab9 */ /* 0x000fe40000000a00 */
[----:B------:R-:W-:Y:S02]  /*13b0*/  @UP0 USHF.R.U32.HI UR4, URZ, UR11, UR9 ;  /* 0x0000000b3f040299 */ /* 0x000fe40008011609 */
[----:B------:R-:W-:Y:S02]  /*13c0*/  UISETP.GE.AND UP0, UPT, UR7, 0x1, UPT ;  /* 0x000000010700788c */ /* 0x000fe4000bf06270 */
[----:B------:R-:W-:-:S02]  /*13d0*/  UIADD3 UR8, UR10, UR4, URZ ;  /* 0x000000040a087290 */ /* 0x000fc4000fffe03f */
[----:B------:R-:W-:Y:S02]  /*13e0*/  UP2UR UR61, UPR, URZ, 0x1 ;  /* 0x000000013f3d7883 */ /* 0x000fe40008000000 */
[----:B------:R-:W-:Y:S01]  /*13f0*/  PLOP3.LUT P0, PT, PT, PT, UP0, 0x40, 0x0 ;  /* 0x000000000000781c */ /* 0x000fe20003f0e808 */
[----:B------:R-:W-:-:S06]  /*1400*/  UIADD3 UR6, UR8, UR6, URZ ;  /* 0x0000000608067290 */ /* 0x000fcc000fffe03f */
[----:B------:R-:W-:-:S06]  /*1410*/  IMAD.U32 R0, RZ, RZ, UR6 ;  /* 0x00000006ff007e24 */ /* 0x000fcc000f8e00ff */
[----:B------:R-:W-:Y:S05]  /*1420*/  @P0 BRA `(.L_x_1213) ;  /* 0x0000000000400947 */ /* 0x000fea0003800000 */
        /* <DEDUP_REMOVED lines=10> */
.L_x_1214:
[----:B------:R-:W-:-:S11]  /*14d0*/  UISETP.NE.AND UP0, UPT, UR7, 0x1, UPT ;  /* 0x000000010700788c */ /* 0x000fd6000bf05270 */
[----:B------:R-:W-:Y:S02]  /*14e0*/  @UP0 ULDC.64 UR10, c[0x0][0x9e8] ;  /* 0x00027a00000a0ab9 */ /* 0x000fe40000000a00 */
[----:B------:R-:W-:-:S04]  /*14f0*/  UIMAD.WIDE.U32 UR8, UR4, UR10, URZ ;  /* 0x0000000a040872a5 */ /* 0x000fc8000f8e003f */
[----:B------:R-:W-:-:S12]  /*1500*/  @UP0 USHF.R.U32.HI UR4, URZ, UR11, UR9 ;  /* 0x0000000b3f040299 */ /* 0x000fd80008011609 */
.L_x_1215:
[----:B------:R-:W-:-:S06]  /*1510*/  UIMAD UR4, UR4, UR7, UR7 ;  /* 0x00000007040472a4 */ /* 0x000fcc000f8e0207 */
[----:B------:R-:W-:-:S07]  /*1520*/  VIMNMX R0, R0, UR4, PT ;  /* 0x0000000400007c48 */ /* 0x000fce000bfe0100 */
.L_x_1213:
[----:B------:R-:W-:Y:S01]  /*1530*/  R2UR UR6, R19 ;  /* 0x00000000130672ca */ /* 0x000fe200000e0000 */
[----:B------:R-:W-:Y:S01]  /*1540*/  IMAD.IADD R74, R16, 0x1, -R17 ;  /* 0x00000001104a7824 */ /* 0x000fe200078e0a11 */
[----:B------:R-:W-:Y:S01]  /*1550*/  R2UR UR4, R22 ;  /* 0x00000000160472ca */ /* 0x000fe200000e0000 */
[----:B-1----:R-:W-:Y:S02]  /*1560*/  VIADD R2, R0, 0x5f ;  /* 0x0000005f00027836 */ /* 0x002fe40000000000 */
[----:B------:R-:W-:Y:S02]  /*1570*/  VIADD R0, R16, 0x5f ;  /* 0x0000005f10007836 */ /* 0x000fe40000000000 */
[----:B------:R-:W-:-:S04]  /*1580*/  IMAD.HI R2, R2, 0x2aaaaaab, RZ ;  /* 0x2aaaaaab02027827 */ /* 0x000fc800078e02ff */
[----:B------:R-:W-:Y:S01]  /*1590*/  IMAD.HI R0, R0, 0x2aaaaaab, RZ ;  /* 0x2aaaaaab00007827 */ /* 0x000fe200078e02ff */
[----:B------:R-:W-:Y:S01]  /*15a0*/  SHF.R.U32.HI R5, RZ, 0x1f, R2 ;  /* 0x0000001fff057819 */ /* 0x000fe20000011602 */
[----:B------:R-:W-:Y:S01]  /*15b0*/  UISETP.NE.AND UP0, UPT, UR6, URZ, UPT ;  /* 0x0000003f0600728c */ /* 0x000fe2000bf05270 */
[----:B------:R-:W-:Y:S02]  /*15c0*/  R2UR UR6, R74 ;  /* 0x000000004a0672ca */ /* 0x000fe400000e0000 */
[----:B------:R-:W-:Y:S02]  /*15d0*/  SHF.R.U32.HI R3, RZ, 0x1f, R0 ;  /* 0x0000001fff037819 */ /* 0x000fe40000011600 */
[----:B------:R-:W-:Y:S02]  /*15e0*/  LEA.HI.SX32 R2, R2, R5, 0x1c ;  /* 0x0000000502027211 */ /* 0x000fe400078fe2ff */
[----:B------:R-:W-:-:S04]  /*15f0*/  LEA.HI.SX32 R3, R0, R3, 0x1c ;  /* 0x0000000300037211 */ /* 0x000fc800078fe2ff */
[----:B------:R-:W-:Y:S01]  /*1600*/  @UP0 ULDC UR8, c[0x0][0x44c] ;  /* 0x0001130000080ab9 */ /* 0x000fe20000000800 */
[----:B------:R-:W-:Y:S01]  /*1610*/  @UP0 ULDC UR10, c[0x0][0x450] ;  /* 0x00011400000a0ab9 */ /* 0x000fe20000000800 */
[----:B------:R-:W-:Y:S01]  /*1620*/  UIMAD.WIDE.U32 UR8, UR4, UR8, URZ ;  /* 0x00000008040872a5 */ /* 0x000fe2000f8e003f */
[----:B------:R-:W-:-:S03]  /*1630*/  VIMNMX R75, R3, R2, PT ;  /* 0x00000002034b7248 */ /* 0x000fc60003fe0100 */
[----:B------:R-:W-:Y:S02]  /*1640*/  @UP0 USHF.R.U32.HI UR4, URZ, UR10, UR9 ;  /* 0x0000000a3f040299 */ /* 0x000fe40008011609 */
[----:B------:R-:W-:Y:S02]  /*1650*/  UISETP.GE.AND UP0, UPT, UR7, 0x1, UPT ;  /* 0x000000010700788c */ /* 0x000fe4000bf06270 */
[----:B------:R-:W-:-:S03]  /*1660*/  UIADD3 UR4, UR6, UR4, URZ ;  /* 0x0000000406047290 */ /* 0x000fc6000fffe03f */
[----:B------:R-:W-:Y:S01]  /*1670*/  ULDC UR6, c[0x0][0x9dc] ;  /* 0x0002770000067ab9 */ /* 0x000fe20000000800 */
[----:B------:R-:W-:Y:S01]  /*1680*/  PLOP3.LUT P0, PT, PT, PT, UP0, 0x40, 0x0 ;  /* 0x000000000000781c */ /* 0x000fe20003f0e808 */
[----:B------:R-:W-:-:S12]  /*1690*/  UIADD3 UR6, UR4, -UR6, URZ ;  /* 0x8000000604067290 */ /* 0x000fd8000fffe03f */
[----:B------:R-:W-:Y:S05]  /*16a0*/  @P0 BRA `(.L_x_1216) ;  /* 0x0000000000440947 */ /* 0x000fea0003800000 */
        /* <DEDUP_REMOVED lines=10> */
.L_x_1217:
[----:B------:R-:W-:-:S11]  /*1750*/  UISETP.NE.AND UP0, UPT, UR7, 0x1, UPT ;  /* 0x000000010700788c */ /* 0x000fd6000bf05270 */
[----:B------:R-:W-:Y:S02]  /*1760*/  @UP0 ULDC.64 UR10, c[0x0][0x9e8] ;  /* 0x00027a00000a0ab9 */ /* 0x000fe40000000a00 */
[----:B------:R-:W-:-:S04]  /*1770*/  UIMAD.WIDE.U32 UR8, UR4, UR10, URZ ;  /* 0x0000000a040872a5 */ /* 0x000fc8000f8e003f */
[----:B------:R-:W-:-:S12]  /*1780*/  @UP0 USHF.R.U32.HI UR4, URZ, UR11, UR9 ;  /* 0x0000000b3f040299 */ /* 0x000fd80008011609 */
.L_x_1218:
[----:B------:R-:W-:-:S04]  /*1790*/  UIMAD UR4, UR4, UR7, URZ ;  /* 0x00000007040472a4 */ /* 0x000fc8000f8e023f */
[----:B------:R-:W-:-:S04]  /*17a0*/  UISETP.LT.AND UP0, UPT, UR6, UR4, UPT ;  /* 0x000000040600728c */ /* 0x000fc8000bf01270 */
[----:B------:R-:W-:-:S12]  /*17b0*/  USEL UR6, UR6, UR4, !UP0 ;  /* 0x0000000406067287 */ /* 0x000fd8000c000000 */
.L_x_1216:
[----:B------:R-:W-:-:S04]  /*17c0*/  UIMAD.WIDE UR6, UR6, 0x2aaaaaab, URZ ;  /* 0x2aaaaaab060678a5 */ /* 0x000fc8000f8e023f */
[----:B------:R-:W-:-:S04]  /*17d0*/  USHF.R.U32.HI UR4, URZ, 0x1f, UR7 ;  /* 0x0000001f3f047899 */ /* 0x000fc80008011607 */
[----:B------:R-:W-:Y:S02]  /*17e0*/  ULEA.HI.SX32 UR7, UR7, UR4, 0x1c ;  /* 0x0000000407077291 */ /* 0x000fe4000f8fe23f */
[----:B------:R-:W-:Y:S02]  /*17f0*/  ULOP3.LUT UR4, UR5, 0xff000000, URZ, 0xc0, !UPT ;  /* 0xff00000005047892 */ /* 0x000fe4000f8ec03f */
[----:B------:R-:W-:Y:S02]  /*1800*/  UISETP.LT.AND UP0, UPT, URZ, UR7, UPT ;  /* 0x000000073f00728c */ /* 0x000fe4000bf01270 */
[----:B------:R-:W-:Y:S02]  /*1810*/  ULOP3.LUT UR5, UR5, 0xff0000, URZ, 0xc0, !UPT ;  /* 0x00ff000005057892 */ /* 0x000fe4000f8ec03f */
[----:B------:R-:W-:Y:S02]  /*1820*/  USEL UR9, URZ, UR7, !UP0 ;  /* 0x000000073f097287 */ /* 0x000fe4000c000000 */
[----:B------:R-:W-:-:S04]  /*1830*/  USHF.R.U32.HI UR4, URZ, 0x8, UR4 ;  /* 0x000000083f047899 */ /* 0x000fc80008011604 */
[----:B------:R-:W-:Y:S01]  /*1840*/  ISETP.GT.AND P0, PT, R75, UR9, PT ;  /* 0x000000094b007c0c */ /* 0x000fe2000bf04270 */
[----:B------:R-:W-:-:S03]  /*1850*/  ULEA.HI UR5, UR5, UR4, URZ, 0x10 ;  /* 0x0000000405057291 */ /* 0x000fc6000f8f803f */
[----:B------:R-:W-:Y:S01]  /*1860*/  UMOV UR4, URZ ;  /* 0x0000003f00047c82 */ /* 0x000fe20008000000 */
[----:B------:R-:W-:Y:S02]  /*1870*/  ULOP3.LUT UR6, UR5, 0xff, URZ, 0xc0, !UPT ;  /* 0x000000ff05067892 */ /* 0x000fe4000f8ec03f */
[----:B------:R-:W-:-:S04]  /*1880*/  USHF.R.U32.HI UR5, URZ, 0x10, UR5 ;  /* 0x000000103f057899 */ /* 0x000fc80008011605 */
[----:B------:R-:W-:Y:S02]  /*1890*/  IMAD.U32 R165, RZ, RZ, UR6 ;  /* 0x00000006ffa57e24 */ /* 0x000fe4000f8e00ff */
[----:B------:R-:W-:Y:S01]  /*18a0*/  IMAD.U32 R164, RZ, RZ, UR5 ;  /* 0x00000005ffa47e24 */ /* 0x000fe2000f8e00ff */
[----:B------:R-:W-:Y:S06]  /*18b0*/  @!P0 BRA `(.L_x_1219) ;  /* 0x00000000009c8947 */ /* 0x000fec0003800000 */
[----:B------:R-:W-:Y:S01]  /*18c0*/  R2UR UR5, R164 ;  /* 0x00000000a40572ca */ /* 0x000fe200000e0000 */
[----:B------:R-:W-:-:S12]  /*18d0*/  ULDC UR4, c[0x0][0x9f0] ;  /* 0x00027c0000047ab9 */ /* 0x000fd80000000800 */
[----:B------:R-:W-:-:S04]  /*18e0*/  UISETP.NE.AND UP0, UPT, UR5, URZ, UPT ;  /* 0x0000003f0500728c */ /* 0x000fc8000bf05270 */
[----:B------:R-:W-:-:S03]  /*18f0*/  USEL UR10, UR5, UR4, UP0 ;  /* 0x00000004050a7287 */ /* 0x000fc60008000000 */
[----:B------:R-:W-:-:S03]  /*1900*/  UMOV UR4, URZ ;  /* 0x0000003f00047c82 */ /* 0x000fc60008000000 */
[----:B------:R-:W-:-:S05]  /*1910*/  IMAD.U32 R4, RZ, RZ, UR10 ;  /* 0x0000000aff047e24 */ /* 0x000fca000f8e00ff */
[----:B------:R-:W-:-:S04]  /*1920*/  IABS R0, R4 ;  /* 0x0000000400007213 */ /* 0x000fc80000000000 */
[----:B------:R-:W-:Y:S02]  /*1930*/  R2UR UR11, R0 ;  /* 0x00000000000b72ca */ /* 0x000fe400000e0000 */
[----:B------:R-:W-:Y:S02]  /*1940*/  IADD3 R0, R4, -0x1, R75 ;  /* 0xffffffff04007810 */ /* 0x000fe40007ffe04b */
[----:B------:R-:W-:Y:S02]  /*1950*/  IABS R4, R4 ;  /* 0x0000000400047213 */ /* 0x000fe40000000000 */
[----:B------:R-:W-:-:S03]  /*1960*/  R2UR UR6, R0 ;  /* 0x00000000000672ca */ /* 0x000fc600000e0000 */
[----:B------:R-:W-:-:S04]  /*1970*/  IMAD.MOV R4, RZ, RZ, -R4 ;  /* 0x000000ffff047224 */ /* 0x000fc800078e0a04 */
[----:B------:R-:W0:Y:S06]  /*1980*/  I2F.RP R2, UR11 ;  /* 0x0000000b00027d06 */ /* 0x000e2c0008209400 */
[----:B------:R-:W-:-:S06]  /*1990*/  UIADD3 UR6, -UR9, UR6, URZ ;  /* 0x0000000609067290 */ /* 0x000fcc000fffe13f */
[----:B------:R-:W-:Y:S01]  /*19a0*/  IMAD.U32 R0, RZ, RZ, UR6 ;  /* 0x00000006ff007e24 */ /* 0x000fe2000f8e00ff */
[----:B------:R-:W-:Y:S01]  /*19b0*/  ULOP3.LUT UR6, UR6, UR10, URZ, 0x3c, !UPT ;  /* 0x0000000a06067292 */ /* 0x000fe2000f8e3c3f */
[----:B0-----:R-:W0:Y:S03]  /*19c0*/  MUFU.RCP R2, R2 ;  /* 0x0000000200027308 */ /* 0x001e260000001000 */
[----:B------:R-:W-:-:S04]  /*19d0*/  IABS R0, R0 ;  /* 0x0000000000007213 */ /* 0x000fc80000000000 */
[----:B------:R-:W-:Y:S01]  /*19e0*/  R2UR UR8, R0 ;  /* 0x00000000000872ca */ /* 0x000fe200000e0000 */
[----:B------:R-:W-:Y:S02]  /*19f0*/  IMAD.MOV.U32 R0, RZ, RZ, R4 ;  /* 0x000000ffff007224 */ /* 0x000fe400078e0004 */
[----:B0-----:R-:W-:-:S06]  /*1a00*/  VIADD R3, R2, 0xffffffe ;  /* 0x0ffffffe02037836 */ /* 0x001fcc0000000000 */
        /* <DEDUP_REMOVED lines=18> */
.L_x_1219:
[----:B------:R-:W-:Y:S01]  /*1b30*/  R2UR UR5, R165 ;  /* 0x00000000a50572ca */ /* 0x000fe200000e0000 */
[----:B------:R-:W-:Y:S01]  /*1b40*/  IMAD.U32 R0, RZ, RZ, UR4 ;  /* 0x00000004ff007e24 */ /* 0x000fe2000f8e00ff */
[----:B------:R-:W-:Y:S01]  /*1b50*/  PLOP3.LUT P0, PT, PT, PT, PT, 0x80, 0x0 ;  /* 0x000000000000781c */ /* 0x000fe20003f0f070 */
        /* <DEDUP_REMOVED lines=10> */
[----:B------:R-:W-:Y:S01]  /*1c00*/  UIMAD UR5, UR5, UR4, UR9 ;  /* 0x00000004050572a4 */ /* 0x000fe2000f8e0209 */
[----:B------:R-:W-:-:S02]  /*1c10*/  CS2R R68, SRZ ;  /* 0x0000000000447805 */ /* 0x000fc4000001ff00 */
[----:B------:R-:W-:Y:S02]  /*1c20*/  CS2R R66, SRZ ;  /* 0x0000000000427805 */ /* 0x000fe4000001ff00 */
[----:B------:R-:W-:Y:S02]  /*1c30*/  CS2R R64, SRZ ;  /* 0x0000000000407805 */ /* 0x000fe4000001ff00 */
[----:B------:R-:W-:Y:S02]  /*1c40*/  CS2R R62, SRZ ;  /* 0x00000000003e7805 */ /* 0x000fe4000001ff00 */
[----:B------:R-:W-:Y:S02]  /*1c50*/  CS2R R60, SRZ ;  /* 0x00000000003c7805 */ /* 0x000fe4000001ff00 */
[----:B------:R-:W-:Y:S01]  /*1c60*/  VIADDMNMX R75, R0, UR5, R75, PT ;  /* 0x00000005004b7c46 */ /* 0x000fe2000b80014b */
[----:B------:R-:W-:Y:S01]  /*1c70*/  IMAD.U32 R161, RZ, RZ, UR5 ;  /* 0x00000005ffa17e24 */ /* 0x000fe2000f8e00ff */
[----:B------:R-:W-:Y:S01]  /*1c80*/  CS2R R58, SRZ ;  /* 0x00000000003a7805 */ /* 0x000fe2000001ff00 */
[----:B------:R-:W-:Y:S01]  /*1c90*/  IMAD.MOV.U32 R0, RZ, RZ, RZ ;  /* 0x000000ffff007224 */ /* 0x000fe200078e00ff */
[----:B------:R-:W-:-:S02]  /*1ca0*/  ISETP.GT.AND P1, PT, R75, UR5, PT ;  /* 0x000000054b007c0c */ /* 0x000fc4000bf24270 */
        /* <DEDUP_REMOVED lines=49> */
.L_x_1221:
[----:B------:R-:W-:Y:S02]  /*1fc0*/  R2UR UR6, R184 ;  /* 0x00000000b80672ca */ /* 0x000fe400000e0000 */
[----:B------:R-:W-:-:S11]  /*1fd0*/  R2UR UR5, R204 ;  /* 0x00000000cc0572ca */ /* 0x000fd600000e0000 */
[----:B------:R-:W-:Y:S02]  /*1fe0*/  ULEA.HI UR4, UR6, UR6, URZ, 0x1 ;  /* 0x0000000606047291 */ /* 0x000fe4000f8f083f */
[----:B------:R-:W-:Y:S02]  /*1ff0*/  IMAD.U32 R2, RZ, RZ, UR5 ;  /* 0x00000005ff027e24 */ /* 0x000fe4000f8e00ff */
[----:B------:R-:W-:-:S03]  /*2000*/  ULOP3.LUT UR4, UR4, 0xfffffffe, URZ, 0xc0, !UPT ;  /* 0xfffffffe04047892 */ /* 0x000fc6000f8ec03f */
[----:B------:R-:W-:Y:S01]  /*2010*/  ISETP.NE.AND P0, PT, R2, 0x3, PT ;  /* 0x000000030200780c */ /* 0x000fe20003f05270 */
[----:B------:R-:W-:-:S06]  /*2020*/  UIADD3 UR4, UR6, -UR4, URZ ;  /* 0x8000000406047290 */ /* 0x000fcc000fffe03f */
[----:B------:R-:W-:-:S05]  /*2030*/  IMAD.U32 R0, RZ, RZ, UR4 ;  /* 0x00000004ff007e24 */ /* 0x000fca000f8e00ff */
[----:B------:R-:W-:-:S04]  /*2040*/  SHF.L.U32 R0, R0, 0x1f, RZ ;  /* 0x0000001f00007819 */ /* 0x000fc800000006ff */
[----:B------:R-:W0:Y:S02]  /*2050*/  SYNCS.PHASECHK.TRANS64.TRYWAIT P1, [UR60+0x2a800], R0 ;  /* 0x02a80000ff0075a7 */ /* 0x000e24000802017c */
[----:B0-----:R-:W-:Y:S05]  /*2060*/  @!P1 BRA `(.L_x_1222) ;  /* 0x0000016400209947 */ /* 0x001fea0003800000 */
.L_x_1418:
[----:B------:R-:W-:Y:S05]  /*2070*/  @!P0 BRA `(.L_x_1223) ;  /* 0x0000000000048947 */ /* 0x000fea0003800000 */
[----:B------:R-:W-:Y:S01]  /*2080*/  BPT.TRAP 0x1 ;  /* 0x000000040000795c */ /* 0x000fe20000300000 */
.L_x_1223:
[----:B------:R-:W-:Y:S02]  /*2090*/  IMAD.U32 R21, RZ, RZ, UR38 ;  /* 0x00000026ff157e24 */ /* 0x000fe4000f8e00ff */
[----:B0-----:R-:W-:-:S03]  /*20a0*/  IMAD.U32 R0, RZ, RZ, UR39 ;  /* 0x00000027ff007e24 */ /* 0x001fc6000f8e00ff */
[----:B------:R-:W-:Y:S02]  /*20b0*/  LEA R21, R21, UR60, 0x3 ;  /* 0x0000003c15157c11 */ /* 0x000fe4000f8e18ff */
[----:B------:R-:W-:-:S04]  /*20c0*/  SHF.L.U32 R0, R0, 0x1f, RZ ;  /* 0x0000001f00007819 */ /* 0x000fc800000006ff */
[----:B------:R0:W1:Y:S01]  /*20d0*/  SYNCS.PHASECHK.TRANS64.TRYWAIT P1, [R21+URZ+0x2a830], R0 ;  /* 0x02a83000150075a7 */ /* 0x000062000802017f */
[----:B------:R-:W-:Y:S05]  /*20e0*/  @!P0 BRA `(.L_x_1224) ;  /* 0x0000000000048947 */ /* 0x000fea0003800000 */
[----:B------:R-:W-:Y:S01]  /*20f0*/  BPT.TRAP 0x1 ;  /* 0x000000040000795c */ /* 0x000fe20000300000 */
.L_x_1224:
[----:B-1----:R-:W-:Y:S05]  /*2100*/  @P1 BRA `(.L_x_1225) ;  /* 0x0000000000081947 */ /* 0x002fea0003800000 */
[----:B------:R-:W1:Y:S02]  /*2110*/  SYNCS.PHASECHK.TRANS64.TRYWAIT P1, [R21+URZ+0x2a830], R0 ;  /* 0x02a83000150075a7 */ /* 0x000e64000802017f */
[----:B-1----:R-:W-:Y:S05]  /*2120*/  @!P1 BRA `(.L_x_1226) ;  /* 0x0000016400089947 */ /* 0x002fea0003800000 */
.L_x_1225:
[----:B------:R-:W-:Y:S05]  /*2130*/  WARPSYNC.ALL ;  /* 0x0000000000007948 */ /* 0x000fea0003800000 */
[----:B------:R-:W-:Y:S01]  /*2140*/  UIADD3 UR4, UR60, 0x18400, URZ ;  /* 0x000184003c047890 */ /* 0x000fe2000fffe03f */
[----:B------:R-:W-:Y:S01]  /*2150*/  WARPGROUP.ARRIVE ;  /* 0x00000000000079c5 */ /* 0x000fe20000000000 */
[----:B------:R-:W-:Y:S01]  /*2160*/  UMOV UR9, 0x40000040 ;  /* 0x4000004000097882 */ /* 0x000fe20000000000 */
[----:B------:R-:W-:Y:S01]  /*2170*/  UMOV UR11, 0x40000040 ;  /* 0x40000040000b7882 */ /* 0x000fe20000000000 */
[----:B------:R-:W-:Y:S01]  /*2180*/  USHF.R.U32.HI UR4, URZ, 0x4, UR4 ;  /* 0x000000043f047899 */ /* 0x000fe20008011604 */
[----:B------:R-:W-:Y:S01]  /*2190*/  IMAD.U32 R5, RZ, RZ, UR9 ;  /* 0x00000009ff057e24 */ /* 0x000fe2000f8e00ff */
[----:B------:R-:W-:Y:S01]  /*21a0*/  UMOV UR57, 0x40000040 ;  /* 0x4000004000397882 */ /* 0x000fe20000000000 */
[----:B------:R-:W-:Y:S01]  /*21b0*/  UMOV UR59, 0x40000040 ;  /* 0x40000040003b7882 */ /* 0x000fe20000000000 */
[----:B------:R-:W-:Y:S01]  /*21c0*/  ULOP3.LUT UR4, UR4, 0x3fff, URZ, 0xc0, !UPT ;  /* 0x00003fff04047892 */ /* 0x000fe2000f8ec03f */
[----:B------:R-:W-:Y:S01]  /*21d0*/  UMOV UR53, 0x40000040 ;  /* 0x4000004000357882 */ /* 0x000fe20000000000 */
[----:B------:R-:W-:-:S02]  /*21e0*/  UMOV UR55, 0x40000040 ;  /* 0x4000004000377882 */ /* 0x000fc40000000000 */
[----:B------:R-:W-:Y:S02]  /*21f0*/  ULOP3.LUT UR5, UR4, 0x10000, URZ, 0xfc, !UPT ;  /* 0x0001000004057892 */ /* 0x000fe4000f8efc3f */
[----:B------:R-:W-:Y:S01]  /*2200*/  ULOP3.LUT UR4, UR40, 0x10000, URZ, 0xfc, !UPT ;  /* 0x0001000028047892 */ /* 0x000fe2000f8efc3f */
[----:B------:R-:W-:Y:S01]  /*2210*/  UMOV UR49, 0x40000040 ;  /* 0x4000004000317882 */ /* 0x000fe20000000000 */
[----:B------:R-:W-:Y:S02]  /*2220*/  UMOV UR51, 0x40000040 ;  /* 0x4000004000337882 */ /* 0x000fe40000000000 */
[----:B------:R-:W-:Y:S01]  /*2230*/  IMAD.U32 R7, RZ, RZ, UR5 ;  /* 0x00000005ff077e24 */ /* 0x000fe2000f8e00ff */
[----:B------:R-:W-:Y:S02]  /*2240*/  UIMAD UR5, UR38, 0x900, UR5 ;  /* 0x00000900260578a4 */ /* 0x000fe4000f8e0205 */
[----:B------:R-:W-:Y:S01]  /*2250*/  UMOV UR8, UR4 ;  /* 0x0000000400087c82 */ /* 0x000fe20008000000 */
[----:B------:R-:W-:Y:S01]  /*2260*/  UIADD3 UR56, UR4, 0x2, URZ ;  /* 0x0000000204387890 */ /* 0x000fe2000fffe03f */
[----:B------:R-:W-:Y:S01]  /*2270*/  IMAD.U32 R4, RZ, RZ, UR8 ;  /* 0x00000008ff047e24 */ /* 0x000fe2000f8e00ff */
[----:B------:R-:W-:-:S02]  /*2280*/  UIADD3 UR58, UR5, 0x2, URZ ;  /* 0x00000002053a7890 */ /* 0x000fc4000fffe03f */
[----:B------:R-:W-:Y:S01]  /*2290*/  UMOV UR10, UR5 ;  /* 0x00000005000a7c82 */ /* 0x000fe20008000000 */
[----:B------:R-:W-:Y:S01]  /*22a0*/  UIADD3 UR52, UR4, 0x4, URZ ;  /* 0x0000000404347890 */ /* 0x000fe2000fffe03f */
[----:B------:R-:W-:Y:S01]  /*22b0*/  HGMMA.64x96x16.F32 R24, gdesc[UR8], RZ, !UPT, gsb0 ;  /* 0x01600000081879f0 */ /* 0x000fe2000c0008ff */
[----:B------:R-:W-:Y:S02]  /*22c0*/  UIADD3 UR54, UR5, 0x4, URZ ;  /* 0x0000000405367890 */ /* 0x000fe4000fffe03f */
[----:B------:R-:W-:Y:S02]  /*22d0*/  UIADD3 UR48, UR4, 0x6, URZ ;  /* 0x0000000604307890 */ /* 0x000fe4000fffe03f */
[----:B------:R-:W-:Y:S02]  /*22e0*/  UIADD3 UR50, UR5, 0x6, URZ ;  /* 0x0000000605327890 */ /* 0x000fe4000fffe03f */
        /* <DEDUP_REMOVED lines=68> */
.L_x_1227:
[----:B------:R-:W-:Y:S01]  /*2730*/  R2UR UR4, R19 ;  /* 0x00000000130472ca */ /* 0x000fe200000e0000 */
[----:B------:R-:W2:Y:S01]  /*2740*/  S2UR UR7, SR_CgaCtaId ;  /* 0x00000000000779c3 */ /* 0x000ea20000008800 */
[----:B------:R-:W-:Y:S01]  /*2750*/  R2UR UR6, R22 ;  /* 0x00000000160672ca */ /* 0x000fe200000e0000 */
[----:B------:R-:W-:Y:S01]  /*2760*/  ULDC UR5, c[0x0][0x9d8] ;  /* 0x0002760000057ab9 */ /* 0x000fe20000000800 */
[----:B------:R-:W-:Y:S01]  /*2770*/  UISETP.NE.AND UP0, UPT, UR61, URZ, UPT ;  /* 0x0000003f3d00728c */ /* 0x000fe2000bf05270 */
[----:B------:R-:W-:Y:S01]  /*2780*/  FMUL.FTZ R36, R36, UR5 ;  /* 0x0000000524247c20 */ /* 0x000fe20008410000 */
[----:B------:R-:W-:Y:S01]  /*2790*/  FMUL.FTZ R33, R33, UR5 ;  /* 0x0000000521217c20 */ /* 0x000fe20008410000 */
[----:B------:R-:W-:Y:S01]  /*27a0*/  FMUL.FTZ R2, R37, UR5 ;  /* 0x0000000525027c20 */ /* 0x000fe20008410000 */
[----:B------:R-:W-:Y:S01]  /*27b0*/  FMUL.FTZ R3, R41, UR5 ;  /* 0x0000000529037c20 */ /* 0x000fe20008410000 */
[----:B------:R3:W4:Y:S01]  /*27c0*/  MUFU.TANH R86, R36 ;  /* 0x0000002400567308 */ /* 0x0007220000002400 */
[----:B------:R-:W-:Y:S01]  /*27d0*/  FMUL.FTZ R6, R67, UR5 ;  /* 0x0000000543067c20 */ /* 0x000fe20008410000 */
[----:B------:R-:W-:Y:S01]  /*27e0*/  FMUL.FTZ R53, R53, UR5 ;  /* 0x0000000535357c20 */ /* 0x000fe20008410000 */
[----:B------:R-:W-:Y:S01]  /*27f0*/  FMUL.FTZ R25, R25, UR5 ;  /* 0x0000000519197c20 */ /* 0x000fe20008410000 */
[----:B------:R-:W-:Y:S01]  /*2800*/  UISETP.NE.AND UP1, UPT, UR4, URZ, UPT ;  /* 0x0000003f0400728c */ /* 0x000fe2000bf25270 */
[----:B------:R-:W-:Y:S01]  /*2810*/  R2UR UR4, R21 ;  /* 0x00000000150472ca */ /* 0x000fe200000e0000 */
[----:B------:R-:W-:-:S02]  /*2820*/  VIADD R10, R23, UR6 ;  /* 0x00000006170a7c36 */ /* 0x000fc40008000000 */
[----:B------:R-:W-:Y:S01]  /*2830*/  FMUL.FTZ R29, R29, UR5 ;  /* 0x000000051d1d7c20 */ /* 0x000fe20008410000 */
[----:B------:R5:W4:Y:S01]  /*2840*/  MUFU.TANH R88, R33 ;  /* 0x0000002100587308 */ /* 0x000b220000002400 */
[----:B01----:R-:W-:Y:S01]  /*2850*/  FMUL.FTZ R0, R26, UR5 ;  /* 0x000000051a007c20 */ /* 0x003fe20008410000 */
[----:B------:R-:W-:Y:S01]  /*2860*/  PLOP3.LUT P1, PT, PT, PT, UP1, 0x80, 0x0 ;  /* 0x000000000000781c */ /* 0x000fe20003f2f018 */
[----:B---3--:R-:W-:Y:S01]  /*2870*/  IMAD.MOV.U32 R36, RZ, RZ, R10 ;  /* 0x000000ffff247224 */ /* 0x008fe200078e000a */
[----:B------:R-:W-:Y:S01]  /*2880*/  PLOP3.LUT P2, PT, PT, PT, UP1, 0x80, 0x0 ;  /* 0x000000000000781c */ /* 0x000fe20003f4f018 */
[----:B------:R-:W-:Y:S01]  /*2890*/  FMUL.FTZ R13, R24, UR5 ;  /* 0x00000005180d7c20 */ /* 0x000fe20008410000 */
[----:B------:R-:W-:Y:S01]  /*28a0*/  FMUL.FTZ R9, R27, UR5 ;  /* 0x000000051b097c20 */ /* 0x000fe20008410000 */
[----:B------:R-:W-:Y:S01]  /*28b0*/  @UP1 ULDC UR6, c[0x0][0x44c] ;  /* 0x0001130000061ab9 */ /* 0x000fe20000000800 */
[----:B------:R0:W1:Y:S01]  /*28c0*/  MUFU.TANH R84, R2 ;  /* 0x0000000200547308 */ /* 0x0000620000002400 */
[----:B-----5:R-:W-:Y:S01]  /*28d0*/  FMUL.FTZ R33, R39, UR5 ;  /* 0x0000000527217c20 */ /* 0x020fe20008410000 */
[----:B------:R-:W-:Y:S01]  /*28e0*/  UIADD3 UR4, UR4, 0x2a840, URZ ;  /* 0x0002a84004047890 */ /* 0x000fe2000fffe03f */
[----:B------:R-:W-:Y:S01]  /*28f0*/  FMUL.FTZ R39, R43, UR5 ;  /* 0x000000052b277c20 */ /* 0x000fe20008410000 */
[----:B------:R-:W-:Y:S01]  /*2900*/  FMUL.FTZ R43, R47, UR5 ;  /* 0x000000052f2b7c20 */ /* 0x000fe20008410000 */
[----:B------:R-:W-:Y:S01]  /*2910*/  FMUL.FTZ R47, R51, UR5 ;  /* 0x00000005332f7c20 */ /* 0x000fe20008410000 */
[----:B--2---:R-:W-:Y:S01]  /*2920*/  UPRMT UR4, UR7, 0x654, UR4 ;  /* 0x0000065407047896 */ /* 0x004fe20008000004 */
[----:B------:R-:W-:Y:S01]  /*2930*/  @P1 IMAD.HI.U32 R14, R10, UR6, RZ ;  /* 0x000000060a0e1c27 */ /* 0x000fe2000f8e00ff */
[----:B------:R-:W-:Y:S01]  /*2940*/  @UP1 ULDC UR6, c[0x0][0x450] ;  /* 0x0001140000061ab9 */ /* 0x000fe20000000800 */
[----:B------:R2:W3:Y:S02]  /*2950*/  MUFU.TANH R80, R3 ;  /* 0x0000000300507308 */ /* 0x0004e40000002400 */
[----:B0-----:R-:W-:Y:S01]  /*2960*/  FMUL.FTZ R2, R45, UR5 ;  /* 0x000000052d027c20 */ /* 0x001fe20008410000 */
[----:B------:R-:W-:Y:S01]  /*2970*/  IMAD.MOV.U32 R10, RZ, RZ, -0x60 ;  /* 0xffffffa0ff0a7424 */ /* 0x000fe200078e00ff */
[----:B------:R-:W-:Y:S01]  /*2980*/  @P2 SHF.R.U32.HI R36, RZ, UR6, R14 ;  /* 0x00000006ff242c19 */ /* 0x000fe2000801160e */
[----:B------:R-:W-:Y:S01]  /*2990*/  FMUL.FTZ R12, R31, UR5 ;  /* 0x000000051f0c7c20 */ /* 0x000fe20008410000 */
[----:B------:R-:W-:Y:S01]  /*29a0*/  FMUL.FTZ R51, R55, UR5 ;  /* 0x0000000537337c20 */ /* 0x000fe20008410000 */
[----:B------:R-:W-:Y:S01]  /*29b0*/  FMUL.FTZ R28, R28, UR5 ;  /* 0x000000051c1c7c20 */ /* 0x000fe20008410000 */
[----:B------:R-:W-:Y:S01]  /*29c0*/  FMUL.FTZ R11, R30, UR5 ;  /* 0x000000051e0b7c20 */ /* 0x000fe20008410000 */
[----:B------:R-:W0:Y:S01]  /*29d0*/  SHFL.IDX PT, R67, R36, RZ, 0x1c1f ;  /* 0x001c1fff24437589 */ /* 0x000e2200000e0000 */
[----:B--2---:R-:W-:Y:S01]  /*29e0*/  FMUL.FTZ R3, R49, UR5 ;  /* 0x0000000531037c20 */ /* 0x004fe20008410000 */
[----:B------:R2:W0:Y:S01]  /*29f0*/  MUFU.TANH R26, R53 ;  /* 0x00000035001a7308 */ /* 0x0004220000002400 */
[----:B------:R-:W-:Y:S01]  /*2a00*/  FMUL.FTZ R32, R32, UR5 ;  /* 0x0000000520207c20 */ /* 0x000fe20008410000 */
[----:B------:R-:W-:Y:S01]  /*2a10*/  FMUL.FTZ R15, R34, UR5 ;  /* 0x00000005220f7c20 */ /* 0x000fe20008410000 */
[----:B------:R-:W-:Y:S01]  /*2a20*/  FMUL.FTZ R27, R35, UR5 ;  /* 0x00000005231b7c20 */ /* 0x000fe20008410000 */
[----:B------:R-:W-:Y:S01]  /*2a30*/  FMUL.FTZ R31, R38, UR5 ;  /* 0x00000005261f7c20 */ /* 0x000fe20008410000 */
[----:B------:R-:W-:Y:S01]  /*2a40*/  FMUL.FTZ R40, R40, UR5 ;  /* 0x0000000528287c20 */ /* 0x000fe20008410000 */
[----:B------:R-:W-:Y:S01]  /*2a50*/  FMUL.FTZ R37, R42, UR5 ;  /* 0x000000052a257c20 */ /* 0x000fe20008410000 */
[----:B------:R-:W-:Y:S01]  /*2a60*/  FMUL.FTZ R44, R44, UR5 ;  /* 0x000000052c2c7c20 */ /* 0x000fe20008410000 */
[----:B------:R-:W0:Y:S01]  /*2a70*/  MUFU.TANH R20, R25 ;  /* 0x0000001900147308 */ /* 0x000e220000002400 */
[----:B--2---:R-:W-:-:S02]  /*2a80*/  IMAD R53, R75, R10, 0x61 ;  /* 0x000000614b357424 */ /* 0x004fc400078e020a */
[----:B------:R-:W-:Y:S01]  /*2a90*/  FMUL.FTZ R41, R46, UR5 ;  /* 0x000000052e297c20 */ /* 0x000fe20008410000 */
[----:B------:R-:W-:Y:S01]  /*2aa0*/  FMUL.FTZ R48, R48, UR5 ;  /* 0x0000000530307c20 */ /* 0x000fe20008410000 */
[----:B------:R-:W-:Y:S01]  /*2ab0*/  FMUL.FTZ R45, R50, UR5 ;  /* 0x00000005322d7c20 */ /* 0x000fe20008410000 */
[----:B------:R-:W-:Y:S01]  /*2ac0*/  FMUL.FTZ R52, R52, UR5 ;  /* 0x0000000534347c20 */ /* 0x000fe20008410000 */
[----:B------:R-:W-:Y:S01]  /*2ad0*/  FMUL.FTZ R49, R54, UR5 ;  /* 0x0000000536317c20 */ /* 0x000fe20008410000 */
[----:B------:R-:W-:Y:S01]  /*2ae0*/  FMUL.FTZ R56, R56, UR5 ;  /* 0x0000000538387c20 */ /* 0x000fe20008410000 */
        /* <DEDUP_REMOVED lines=8> */
[----:B------:R5:W0:Y:S01]  /*2b70*/  MUFU.TANH R76, R2 ;  /* 0x00000002004c7308 */ /* 0x000a220000002400 */
[----:B--2---:R-:W-:Y:S01]  /*2b80*/  FMUL.FTZ R29, R59, UR5 ;  /* 0x000000053b1d7c20 */ /* 0x004fe20008410000 */
[----:B------:R-:W-:Y:S01]  /*2b90*/  FMUL.FTZ R69, R69, UR5 ;  /* 0x0000000545457c20 */ /* 0x000fe20008410000 */
[----:B------:R-:W-:Y:S01]  /*2ba0*/  FMUL.FTZ R25, R70, UR5 ;  /* 0x0000000546197c20 */ /* 0x000fe20008410000 */
[----:B------:R-:W-:Y:S01]  /*2bb0*/  FMUL.FTZ R21, R71, UR5 ;  /* 0x0000000547157c20 */ /* 0x000fe20008410000 */
[----:B------:R-:W-:Y:S01]  /*2bc0*/  FMUL.FTZ R68, R68, UR5 ;  /* 0x0000000544447c20 */ /* 0x000fe20008410000 */
[----:B------:R-:W-:Y:S01]  /*2bd0*/  PLOP3.LUT P1, PT, PT, PT, UP0, 0x40, 0x0 ;  /* 0x000000000000781c */ /* 0x000fe20003f2e808 */
[----:B------:R-:W-:Y:S01]  /*2be0*/  ULDC UR10, c[0x0][0x9dc] ;  /* 0x00027700000a7ab9 */ /* 0x000fe20000000800 */
[----:B------:R2:W0:Y:S01]  /*2bf0*/  MUFU.TANH R24, R3 ;  /* 0x0000000300187308 */ /* 0x0004220000002400 */
[----:B-----5:R-:W-:Y:S01]  /*2c00*/  FMUL.FTZ R2, R63, UR5 ;  /* 0x000000053f027c20 */ /* 0x020fe20008410000 */
[----:B------:R-:W-:Y:S01]  /*2c10*/  IADD3 R10, R16, R53, -R18 ;  /* 0x00000035100a7210 */ /* 0x000fe20007ffe812 */
[----:B------:R-:W-:Y:S01]  /*2c20*/  SYNCS.ARRIVE.TRANS64.RED.A1T0 RZ, [UR4], RZ ;  /* 0x000000ffffff79a7 */ /* 0x000fe20008100404 */
[----:B------:R-:W-:Y:S01]  /*2c30*/  ULOP3.LUT UR4, URZ, UR10, URZ, 0x33, !UPT ;  /* 0x0000000a3f047292 */ /* 0x000fe2000f8e333f */
[----:B------:R-:W-:Y:S01]  /*2c40*/  IMAD R35, R75, -0x60, R16 ;  /* 0xffffffa04b237824 */ /* 0x000fe200078e0210 */
[----:B------:R-:W-:Y:S01]  /*2c50*/  ULDC UR11, c[0x0][0x9e0] ;  /* 0x00027800000b7ab9 */ /* 0x000fe20000000800 */
[----:B------:R-:W-:Y:S01]  /*2c60*/  IMAD.IADD R10, R10, 0x1, -R17 ;  /* 0x000000010a0a7824 */ /* 0x000fe200078e0a11 */
[----:B------:R-:W1:Y:S01]  /*2c70*/  MUFU.TANH R13, R13 ;  /* 0x0000000d000d7308 */ /* 0x000e620000002400 */
[----:B--2---:R-:W-:Y:S01]  /*2c80*/  FMUL.FTZ R3, R62, UR5 ;  /* 0x000000053e037c20 */ /* 0x004fe20008410000 */
[----:B------:R-:W-:Y:S01]  /*2c90*/  IADD3 R46, -R18, 0x60, R35 ;  /* 0x00000060122e7810 */ /* 0x000fe20007ffe123 */
[----:B------:R-:W-:-:S02]  /*2ca0*/  VIADD R59, R10, UR11 ;  /* 0x0000000b0a3b7c36 */ /* 0x000fc40008000000 */
[----:B------:R-:W-:Y:S02]  /*2cb0*/  VIADD R63, R53, 0xffffffff ;  /* 0xffffffff353f7836 */ /* 0x000fe40000000000 */
[----:B------:R-:W-:Y:S01]  /*2cc0*/  VIADD R50, R10, UR4 ;  /* 0x000000040a327c36 */ /* 0x000fe20008000000 */
[----:B------:R-:W2:Y:S01]  /*2cd0*/  MUFU.TANH R0, R0 ;  /* 0x0000000000007308 */ /* 0x000ea20000002400 */
[----:B------:R-:W-:Y:S01]  /*2ce0*/  IMAD.IADD R54, R63, 0x1, -R18 ;  /* 0x000000013f367824 */ /* 0x000fe200078e0a12 */
[----:B0-----:R-:W-:Y:S01]  /*2cf0*/  VIADDMNMX R30, R67, R59, R46, PT ;  /* 0x0000003b431e7246 */ /* 0x001fe2000380012e */
[----:B------:R-:W-:-:S05]  /*2d00*/  IMAD.IADD R38, R50, 0x1, R67 ;  /* 0x0000000132267824 */ /* 0x000fca00078e0243 */
        /* <DEDUP_REMOVED lines=36> */
[----:B------:R-:W0:Y:S01]  /*2f50*/  MUFU.TANH R21, R21 ;  /* 0x0000001500157308 */ /* 0x000e220000002400 */
[----:B-1234-:R-:W-:Y:S05]  /*2f60*/  @P1 BRA `(.L_x_1228) ;  /* 0x00000000005c1947 */ /* 0x01efea0003800000 */
[----:B------:R-:W-:Y:S01]  /*2f70*/  IADD3 R53, -R17, R16, R67 ;  /* 0x0000001011357210 */ /* 0x000fe20007ffe143 */
        /* <DEDUP_REMOVED lines=12> */
.L_x_1230:
[----:B------:R-:W-:Y:S02]  /*3040*/  ULDC UR4, c[0x0][0x9e4] ;  /* 0x0002790000047ab9 */ /* 0x000fe40000000800 */
[----:B------:R-:W-:-:S05]  /*3050*/  IMAD.U32 R10, RZ, RZ, UR4 ;  /* 0x00000004ff0a7e24 */ /* 0x000fca000f8e00ff */
[----:B------:R-:W-:-:S13]  /*3060*/  ISETP.NE.AND P1, PT, R10, 0x1, PT ;  /* 0x000000010a00780c */ /* 0x000fda0003f25270 */
[----:B------:R-:W1:Y:S02]  /*3070*/  @P1 LDC.64 R34, c[0x0][0x9e8] ;  /* 0x00027a00ff221b82 */ /* 0x000e640000000a00 */
[----:B-1----:R-:W-:-:S05]  /*3080*/  @P1 IMAD.HI.U32 R34, R53, R34, RZ ;  /* 0x0000002235221227 */ /* 0x002fca00078e00ff */
[----:B------:R-:W-:-:S07]  /*3090*/  @P1 SHF.R.U32.HI R53, RZ, R35, R34 ;  /* 0x00000023ff351219 */ /* 0x000fce0000011622 */
.L_x_1231:
[----:B------:R-:W-:Y:S05]  /*30a0*/  BSYNC B0 ;  /* 0x0000000000007941 */ /* 0x000fea0003800000 */
.L_x_1229:
[----:B------:R-:W-:-:S05]  /*30b0*/  IMAD R53, R53, R10, R54 ;  /* 0x0000000a35357224 */ /* 0x000fca00078e0236 */
[----:B------:R-:W-:Y:S02]  /*30c0*/  VIADDMNMX R30, R53, R10, R30, PT ;  /* 0x0000000a351e7246 */ /* 0x000fe4000380011e */
[----:B------:R-:W-:-:S07]  /*30d0*/  VIMNMX R38, R38, R53, !PT ;  /* 0x0000003526267248 */ /* 0x000fce0007fe0100 */
.L_x_1228:
[C---:B------:R-:W-:Y:S01]  /*30e0*/  ISETP.GE.AND P2, PT, R63.reuse, 0x9, PT ;  /* 0x000000093f00780c */ /* 0x040fe20003f46270 */
[----:B------:R-:W-:Y:S01]  /*30f0*/  UISETP.NE.AND UP0, UPT, UR61, URZ, UPT ;  /* 0x0000003f3d00728c */ /* 0x000fe2000bf05270 */
[C---:B------:R-:W-:Y:S02]  /*3100*/  ISETP.GE.AND P1, PT, R63.reuse, 0x2, PT ;  /* 0x000000023f00780c */ /* 0x040fe40003f26270 */
[C---:B------:R-:W-:Y:S02]  /*3110*/  ISETP.GT.AND P3, PT, R38.reuse, 0x8, !P2 ;  /* 0x000000082600780c */ /* 0x040fe40005764270 */
[----:B------:R-:W-:Y:S02]  /*3120*/  ISETP.GT.AND P4, PT, R38, 0x1, !P1 ;  /* 0x000000012600780c */ /* 0x000fe40004f84270 */
[----:B------:R-:W-:Y:S02]  /*3130*/  ISETP.LT.OR P3, PT, R30, 0x9, P3 ;  /* 0x000000091e00780c */ /* 0x000fe40001f61670 */
[----:B------:R-:W-:-:S02]  /*3140*/  ISETP.GE.AND P5, PT, R63, 0x11, PT ;  /* 0x000000113f00780c */ /* 0x000fc40003fa6270 */
[----:B0-----:R-:W-:Y:S02]  /*3150*/  FSEL R158, R28, -INF , !P3 ;  /* 0xff8000001c9e7808 */ /* 0x001fe40005800000 */
[----:B------:R-:W-:Y:S02]  /*3160*/  ISETP.LT.OR P4, PT, R30, 0x2, P4 ;  /* 0x000000021e00780c */ /* 0x000fe40002781670 */
[----:B------:R-:W-:Y:S02]  /*3170*/  ISETP.GT.AND P3, PT, R38, 0x10, !P5 ;  /* 0x000000102600780c */ /* 0x000fe40006f64270 */
[----:B------:R-:W-:Y:S02]  /*3180*/  ISETP.GE.AND P6, PT, R63, 0xa, PT ;  /* 0x0000000a3f00780c */ /* 0x000fe40003fc6270 */
[----:B------:R-:W-:Y:S02]  /*3190*/  FSEL R94, R20, -INF , !P4 ;  /* 0xff800000145e7808 */ /* 0x000fe40006000000 */
[----:B------:R-:W-:-:S02]  /*31a0*/  P2R R62, PR, RZ, 0x20 ;  /* 0x00000020ff3e7803 */ /* 0x000fc40000000000 */
[----:B------:R-:W-:Y:S02]  /*31b0*/  ISETP.LT.OR P3, PT, R30, 0x11, P3 ;  /* 0x000000111e00780c */ /* 0x000fe40001f61670 */
[----:B------:R-:W-:Y:S02]  /*31c0*/  ISETP.GT.AND P4, PT, R38, 0x9, !P6 ;  /* 0x000000092600780c */ /* 0x000fe40007784270 */
[----:B------:R-:W-:Y:S02]  /*31d0*/  ISETP.GE.AND P5, PT, R63, 0x12, PT ;  /* 0x000000123f00780c */ /* 0x000fe40003fa6270 */
[----:B------:R-:W-:Y:S02]  /*31e0*/  FSEL R90, R32, -INF , !P3 ;  /* 0xff800000205a7808 */ /* 0x000fe40005800000 */
[----:B------:R-:W-:Y:S02]  /*31f0*/  ISETP.LT.OR P4, PT, R30, 0xa, P4 ;  /* 0x0000000a1e00780c */ /* 0x000fe40002781670 */
[----:B------:R-:W-:-:S02]  /*3200*/  ISETP.GT.AND P3, PT, R38, 0x11, !P5 ;  /* 0x000000112600780c */ /* 0x000fc40006f64270 */
[----:B------:R-:W-:Y:S02]  /*3210*/  FSEL R92, R92, -INF , !P4 ;  /* 0xff8000005c5c7808 */ /* 0x000fe40006000000 */
        /* <DEDUP_REMOVED lines=11> */
[C---:B------:R-:W-:Y:S02]  /*32d0*/  ISETP.GE.AND P4, PT, R63.reuse, 0x21, PT ;  /* 0x000000213f00780c */ /* 0x040fe40003f86270 */
        /* <DEDUP_REMOVED lines=61> */
[----:B------:R-:W-:Y:S02]  /*36b0*/  ISETP.GE.AND P3, PT, R63, 0x51, PT ;  /* 0x000000513f00780c */ /* 0x000fe40003f66270 */
[----:B------:R-:W-:Y:S02]  /*36c0*/  P2R R58, PR, RZ, 0x40 ;  /* 0x00000040ff3a7803 */ /* 0x000fe40000000000 */
        /* <DEDUP_REMOVED lines=16> */
[----:B------:R-:W-:Y:S01]  /*37d0*/  ISETP.GE.AND P6, PT, R63, 0x5a, PT ;  /* 0x0000005a3f00780c */ /* 0x000fe20003fc6270 */
[----:B------:R-:W0:Y:S03]  /*37e0*/  SHFL.IDX PT, R13, R36, 0x1, 0x1c1f ;  /* 0x003c1f00240d7f89 */ /* 0x000e2600000e0000 */
[----:B------:R-:W-:Y:S02]  /*37f0*/  P2R R61, PR, RZ, 0x40 ;  /* 0x00000040ff3d7803 */ /* 0x000fe40000000000 */
[----:B------:R-:W-:-:S04]  /*3800*/  ISETP.GT.AND P6, PT, R38, 0x59, !P6 ;  /* 0x000000592600780c */ /* 0x000fc800077c4270 */
[----:B------:R-:W-:-:S04]  /*3810*/  ISETP.LT.OR P6, PT, R30, 0x5a, P6 ;  /* 0x0000005a1e00780c */ /* 0x000fc800037c1670 */
[----:B------:R-:W-:Y:S02]  /*3820*/  FSEL R30, R69, -INF , !P6 ;  /* 0xff800000451e7808 */ /* 0x000fe40007000000 */
[----:B------:R-:W-:Y:S02]  /*3830*/  PLOP3.LUT P6, PT, PT, PT, UP0, 0x40, 0x0 ;  /* 0x000000000000781c */ /* 0x000fe40003fce808 */
[----:B0-----:R-:W-:Y:S01]  /*3840*/  VIADDMNMX R53, R13, R59, R46, PT ;  /* 0x0000003b0d357246 */ /* 0x001fe2000380012e */
[----:B------:R-:W-:-:S10]  /*3850*/  IMAD.IADD R57, R50, 0x1, R13 ;  /* 0x0000000132397824 */ /* 0x000fd400078e020d */
[----:B------:R-:W-:Y:S05]  /*3860*/  @P6 BRA `(.L_x_1232) ;  /* 0x00000000005c6947 */ /* 0x000fea0003800000 */
        /* <DEDUP_REMOVED lines=13> */
.L_x_1234:
[----:B------:R-:W-:Y:S02]  /*3940*/  ULDC UR4, c[0x0][0x9e4] ;  /* 0x0002790000047ab9 */ /* 0x000fe40000000800 */
[----:B------:R-:W-:-:S05]  /*3950*/  IMAD.U32 R36, RZ, RZ, UR4 ;  /* 0x00000004ff247e24 */ /* 0x000fca000f8e00ff */
[----:B------:R-:W-:-:S13]  /*3960*/  ISETP.NE.AND P6, PT, R36, 0x1, PT ;  /* 0x000000012400780c */ /* 0x000fda0003fc5270 */
[----:B------:R-:W0:Y:S02]  /*3970*/  @P6 LDC.64 R34, c[0x0][0x9e8] ;  /* 0x00027a00ff226b82 */ /* 0x000e240000000a00 */
[----:B0-----:R-:W-:-:S05]  /*3980*/  @P6 IMAD.HI.U32 R34, R13, R34, RZ ;  /* 0x000000220d226227 */ /* 0x001fca00078e00ff */
[----:B------:R-:W-:-:S07]  /*3990*/  @P6 SHF.R.U32.HI R13, RZ, R35, R34 ;  /* 0x00000023ff0d6219 */ /* 0x000fce0000011622 */
.L_x_1235:
[----:B------:R-:W-:Y:S05]  /*39a0*/  BSYNC B0 ;  /* 0x0000000000007941 */ /* 0x000fea0003800000 */
.L_x_1233:
[----:B------:R-:W-:-:S05]  /*39b0*/  IMAD R34, R13, R36, R54 ;  /* 0x000000240d227224 */ /* 0x000fca00078e0236 */
[----:B------:R-:W-:Y:S02]  /*39c0*/  VIADDMNMX R53, R34, R36, R53, PT ;  /* 0x0000002422357246 */ /* 0x000fe40003800135 */
[----:B------:R-:W-:-:S07]  /*39d0*/  VIMNMX R57, R57, R34, !PT ;  /* 0x0000002239397248 */ /* 0x000fce0007fe0100 */
.L_x_1232:
[C---:B------:R-:W-:Y:S01]  /*39e0*/  ISETP.GT.AND P1, PT, R57.reuse, 0x1, !P1 ;  /* 0x000000013900780c */ /* 0x040fe20004f24270 */
[----:B------:R-:W-:Y:S01]  /*39f0*/  UISETP.NE.AND UP0, UPT, UR61, URZ, UPT ;  /* 0x0000003f3d00728c */ /* 0x000fe2000bf05270 */
        /* <DEDUP_REMOVED lines=12> */
[----:B------:R-:W-:Y:S02]  /*3ac0*/  R2UR UR4, R19 ;  /* 0x00000000130472ca */ /* 0x000fe400000e0000 */
[C---:B------:R-:W-:Y:S02]  /*3ad0*/  ISETP.GT.AND P1, PT, R57.reuse, 0x10, !P1 ;  /* 0x000000103900780c */ /* 0x040fe40004f24270 */
[----:B------:R-:W-:Y:S02]  /*3ae0*/  ISETP.GT.AND P3, PT, R57, 0x50, !P3 ;  /* 0x000000503900780c */ /* 0x000fe40005f64270 */
[----:B------:R-:W-:Y:S02]  /*3af0*/  ISETP.LT.OR P1, PT, R53, 0x11, P1 ;  /* 0x000000113500780c */ /* 0x000fe40000f21670 */
[----:B------:R-:W-:-:S02]  /*3b00*/  ISETP.GT.AND P4, PT, R57, 0x51, !P4 ;  /* 0x000000513900780c */ /* 0x000fc40006784270 */
[----:B------:R-:W-:Y:S02]  /*3b10*/  FSEL R40, R15, -INF , !P1 ;  /* 0xff8000000f287808 */ /* 0x000fe40004800000 */
[----:B------:R-:W-:Y:S01]  /*3b20*/  ISETP.GT.AND P1, PT, R57, 0x11, !P2 ;  /* 0x000000113900780c */ /* 0x000fe20005724270 */
[----:B------:R-:W-:Y:S01]  /*3b30*/  UISETP.NE.AND UP1, UPT, UR4, URZ, UPT ;  /* 0x0000003f0400728c */ /* 0x000fe2000bf25270 */
[----:B------:R-:W-:Y:S02]  /*3b40*/  ISETP.NE.AND P2, PT, R48, RZ, PT ;  /* 0x000000ff3000720c */ /* 0x000fe40003f45270 */
[C---:B------:R-:W-:Y:S01]  /*3b50*/  ISETP.LT.OR P1, PT, R53.reuse, 0x12, P1 ;  /* 0x000000123500780c */ /* 0x040fe20000f21670 */
[----:B------:R-:W-:Y:S01]  /*3b60*/  ULDC UR4, c[0x0][0x988] ;  /* 0x0002620000047ab9 */ /* 0x000fe20000000800 */
[----:B------:R-:W-:Y:S01]  /*3b70*/  ISETP.LT.OR P3, PT, R53, 0x51, P3 ;  /* 0x000000513500780c */ /* 0x000fe20001f61670 */
[----:B------:R-:W-:Y:S01]  /*3b80*/  IMAD.U32 R11, RZ, RZ, UR4 ;  /* 0x00000004ff0b7e24 */ /* 0x000fe2000f8e00ff */
[----:B------:R-:W-:-:S02]  /*3b90*/  FSEL R42, R27, -INF , !P1 ;  /* 0xff8000001b2a7808 */ /* 0x000fc40004800000 */
[----:B------:R-:W-:Y:S02]  /*3ba0*/  ISETP.GT.AND P1, PT, R57, 0x18, !P6 ;  /* 0x000000183900780c */ /* 0x000fe40007724270 */
[----:B------:R-:W-:Y:S01]  /*3bb0*/  ISETP.NE.AND P6, PT, R44, RZ, PT ;  /* 0x000000ff2c00720c */ /* 0x000fe20003fc5270 */
[----:B------:R-:W-:Y:S01]  /*3bc0*/  @UP1 ULDC UR4, c[0x0][0x44c] ;  /* 0x0001130000041ab9 */ /* 0x000fe20000000800 */
[----:B------:R-:W-:Y:S01]  /*3bd0*/  ISETP.LT.OR P1, PT, R53, 0x19, P1 ;  /* 0x000000193500780c */ /* 0x000fe20000f21670 */
[----:B------:R-:W-:Y:S01]  /*3be0*/  @UP1 ULDC UR14, c[0x0][0x450] ;  /* 0x00011400000e1ab9 */ /* 0x000fe20000000800 */
[----:B------:R-:W-:Y:S02]  /*3bf0*/  ISETP.GT.AND P5, PT, R57, 0x58, !P5 ;  /* 0x000000583900780c */ /* 0x000fe40006fa4270 */
[----:B------:R-:W-:Y:S02]  /*3c00*/  FSEL R44, R31, -INF , !P1 ;  /* 0xff8000001f2c7808 */ /* 0x000fe40004800000 */
[----:B------:R-:W-:-:S02]  /*3c10*/  ISETP.NE.AND P1, PT, R73, RZ, PT ;  /* 0x000000ff4900720c */ /* 0x000fc40003f25270 */
[----:B------:R-:W-:Y:S02]  /*3c20*/  ISETP.LT.OR P4, PT, R53, 0x52, P4 ;  /* 0x000000523500780c */ /* 0x000fe40002781670 */
[----:B------:R-:W-:Y:S02]  /*3c30*/  ISETP.GT.AND P1, PT, R57, 0x19, !P1 ;  /* 0x000000193900780c */ /* 0x000fe40004f24270 */
[----:B------:R-:W-:Y:S02]  /*3c40*/  FSEL R8, R8, -INF , !P3 ;  /* 0xff80000008087808 */ /* 0x000fe40005800000 */
[C---:B------:R-:W-:Y:S02]  /*3c50*/  ISETP.LT.OR P1, PT, R53.reuse, 0x1a, P1 ;  /* 0x0000001a3500780c */ /* 0x040fe40000f21670 */
[----:B------:R-:W-:Y:S02]  /*3c60*/  ISETP.LT.OR P5, PT, R53, 0x59, P5 ;  /* 0x000000593500780c */ /* 0x000fe40002fa1670 */
[----:B------:R-:W-:-:S02]  /*3c70*/  FSEL R46, R33, -INF , !P1 ;  /* 0xff800000212e7808 */ /* 0x000fc40004800000 */
[----:B------:R-:W-:Y:S02]  /*3c80*/  ISETP.NE.AND P1, PT, R77, RZ, PT ;  /* 0x000000ff4d00720c */ /* 0x000fe40003f25270 */
[----:B------:R-:W-:Y:S02]  /*3c90*/  FSEL R6, R6, -INF , !P4 ;  /* 0xff80000006067808 */ /* 0x000fe40006000000 */
[----:B------:R-:W-:Y:S02]  /*3ca0*/  ISETP.GT.AND P1, PT, R57, 0x20, !P1 ;  /* 0x000000203900780c */ /* 0x000fe40004f24270 */
[----:B------:R-:W-:Y:S02]  /*3cb0*/  R2UR UR6, R22 ;  /* 0x00000000160672ca */ /* 0x000fe400000e0000 */
[----:B------:R-:W-:Y:S02]  /*3cc0*/  ISETP.LT.OR P1, PT, R53, 0x21, P1 ;  /* 0x000000213500780c */ /* 0x000fe40000f21670 */
[----:B------:R-:W-:-:S02]  /*3cd0*/  R2UR UR7, R74 ;  /* 0x000000004a0772ca */ /* 0x000fc400000e0000 */
[----:B------:R-:W-:Y:S02]  /*3ce0*/  FSEL R48, R37, -INF , !P1 ;  /* 0xff80000025307808 */ /* 0x000fe40004800000 */
[----:B------:R-:W-:-:S04]  /*3cf0*/  ISETP.NE.AND P1, PT, R79, RZ, PT ;  /* 0x000000ff4f00720c */ /* 0x000fc80003f25270 */
[----:B------:R-:W-:Y:S01]  /*3d00*/  ISETP.GT.AND P1, PT, R57, 0x21, !P1 ;  /* 0x000000213900780c */ /* 0x000fe20004f24270 */
[----:B------:R-:W-:-:S03]  /*3d10*/  UIMAD.WIDE.U32 UR4, UR6, UR4, URZ ;  /* 0x00000004060472a5 */ /* 0x000fc6000f8e003f */
[----:B------:R-:W-:Y:S01]  /*3d20*/  ISETP.LT.OR P1, PT, R53, 0x22, P1 ;  /* 0x000000223500780c */ /* 0x000fe20000f21670 */
[----:B------:R-:W-:-:S03]  /*3d30*/  @UP1 USHF.R.U32.HI UR6, URZ, UR14, UR5 ;  /* 0x0000000e3f061299 */ /* 0x000fc60008011605 */
[----:B------:R-:W-:Y:S01]  /*3d40*/  FSEL R50, R39, -INF , !P1 ;  /* 0xff80000027327808 */ /* 0x000fe20004800000 */
[----:B------:R-:W-:Y:S01]  /*3d50*/  UIADD3 UR4, UR7, UR6, URZ ;  /* 0x0000000607047290 */ /* 0x000fe2000fffe03f */
[----:B------:R-:W-:-:S03]  /*3d60*/  ISETP.NE.AND P1, PT, R81, RZ, PT ;  /* 0x000000ff5100720c */ /* 0x000fc60003f25270 */
[----:B------:R-:W-:Y:S01]  /*3d70*/  UIADD3 UR11, UR4, UR11, URZ ;  /* 0x0000000b040b7290 */ /* 0x000fe2000fffe03f */
[----:B------:R-:W-:-:S04]  /*3d80*/  ISETP.GT.AND P1, PT, R57, 0x28, !P1 ;  /* 0x000000283900780c */ /* 0x000fc80004f24270 */
[----:B------:R-:W-:-:S04]  /*3d90*/  ISETP.LT.OR P1, PT, R53, 0x29, P1 ;  /* 0x000000293500780c */ /* 0x000fc80000f21670 */
[----:B------:R-:W-:Y:S02]  /*3da0*/  FSEL R52, R41, -INF , !P1 ;  /* 0xff80000029347808 */ /* 0x000fe40004800000 */
[----:B------:R-:W-:-:S04]  /*3db0*/  ISETP.NE.AND P1, PT, R83, RZ, PT ;  /* 0x000000ff5300720c */ /* 0x000fc80003f25270 */
        /* <DEDUP_REMOVED lines=19> */
[----:B------:R-:W-:Y:S02]  /*3ef0*/  ISETP.GT.AND P1, PT, R57, 0x40, !P2 ;  /* 0x000000403900780c */ /* 0x000fe40005724270 */
[----:B------:R-:W-:Y:S02]  /*3f00*/  ISETP.NE.AND P2, PT, R96, RZ, PT ;  /* 0x000000ff6000720c */ /* 0x000fe40003f45270 */
[----:B------:R-:W-:Y:S02]  /*3f10*/  ISETP.LT.OR P1, PT, R53, 0x41, P1 ;  /* 0x000000413500780c */ /* 0x000fe40000f21670 */
[----:B------:R-:W-:Y:S02]  /*3f20*/  ISETP.GT.AND P2, PT, R57, 0x49, !P2 ;  /* 0x000000493900780c */ /* 0x000fe40005744270 */
[----:B------:R-:W-:-:S02]  /*3f30*/  FSEL R64, R55, -INF , !P1 ;  /* 0xff80000037407808 */ /* 0x000fc40004800000 */
[----:B------:R-:W-:Y:S02]  /*3f40*/  ISETP.GT.AND P1, PT, R57, RZ, !P6 ;  /* 0x000000ff3900720c */ /* 0x000fe40007724270 */
[----:B------:R-:W-:Y:S02]  /*3f50*/  ISETP.NE.AND P6, PT, R93, RZ, PT ;  /* 0x000000ff5d00720c */ /* 0x000fe40003fc5270 */
[C---:B------:R-:W-:Y:S02]  /*3f60*/  ISETP.LT.OR P1, PT, R53.reuse, 0x1, P1 ;  /* 0x000000013500780c */ /* 0x040fe40000f21670 */
[----:B------:R-:W-:Y:S02]  /*3f70*/  ISETP.LT.OR P2, PT, R53, 0x4a, P2 ;  /* 0x0000004a3500780c */ /* 0x000fe40001741670 */
[----:B------:R-:W-:Y:S02]  /*3f80*/  FSEL R27, R0, -INF , !P1 ;  /* 0xff800000001b7808 */ /* 0x000fe40004800000 */
[----:B------:R-:W-:-:S02]  /*3f90*/  FMNMX.FTZ R0, R156, R94, !PT ;  /* 0x0000005e9c007209 */ /* 0x000fc40007810000 */
[----:B------:R-:W-:Y:S02]  /*3fa0*/  FSEL R2, R2, -INF , !P2 ;  /* 0xff80000002027808 */ /* 0x000fe40005000000 */
[----:B------:R-:W-:-:S04]  /*3fb0*/  FMNMX.FTZ R9, R158, R0, !PT ;  /* 0x000000009e097209 */ /* 0x000fc80007810000 */
        /* <DEDUP_REMOVED lines=20> */
[----:B------:R-:W-:-:S05]  /*4100*/  FMNMX.FTZ R9, R30, R9, !PT ;  /* 0x000000091e097209 */ /* 0x000fca0007810000 */
[----:B------:R-:W0:Y:S02]  /*4110*/  SHFL.BFLY PT, R0, R9, 0x2, 0x1f ;  /* 0x0c401f0009007f89 */ /* 0x000e2400000e0000 */
[----:B0-----:R-:W-:Y:S02]  /*4120*/  FMNMX.FTZ R13, R9, R0, !PT ;  /* 0x00000000090d7209 */ /* 0x001fe40007810000 */
[----:B------:R-:W-:-:S03]  /*4130*/  FMNMX.FTZ R9, R27, R34, !PT ;  /* 0x000000221b097209 */ /* 0x000fc60007810000 */
[----:B------:R-:W0:Y:S01]  /*4140*/  SHFL.BFLY PT, R12, R13, 0x1, 0x1f ;  /* 0x0c201f000d0c7f89 */ /* 0x000e2200000e0000 */
        /* <DEDUP_REMOVED lines=10> */
[----:B------:R-:W-:Y:S01]  /*41f0*/  ISETP.GT.AND P1, PT, R57, 0x41, !P6 ;  /* 0x000000413900780c */ /* 0x000fe20007724270 */
[--C-:B------:R-:W-:Y:S01]  /*4200*/  FFMA.FTZ R33, R84, R11, -R31.reuse ;  /* 0x0000000b54217223 */ /* 0x100fe2000001081f */
[----:B------:R-:W-:Y:S01]  /*4210*/  FMNMX.FTZ R15, R48, R13, !PT ;  /* 0x0000000d300f7209 */ /* 0x000fe20007810000 */
[-CC-:B------:R-:W-:Y:S01]  /*4220*/  FFMA.FTZ R148, R82, R11.reuse, -R31.reuse ;  /* 0x0000000b52947223 */ /* 0x180fe2000001081f */
[----:B------:R-:W-:Y:S01]  /*4230*/  ISETP.LT.OR P1, PT, R53, 0x42, P1 ;  /* 0x000000423500780c */ /* 0x000fe20000f21670 */
[--C-:B------:R-:W-:Y:S01]  /*4240*/  FFMA.FTZ R156, R156, R11, -R31.reuse ;  /* 0x0000000b9c9c7223 */ /* 0x100fe2000001081f */
[----:B------:R-:W-:Y:S01]  /*4250*/  FMNMX.FTZ R15, R50, R15, !PT ;  /* 0x0000000f320f7209 */ /* 0x000fe20007810000 */
[-CC-:B------:R-:W-:Y:S01]  /*4260*/  FFMA.FTZ R158, R158, R11.reuse, -R31.reuse ;  /* 0x0000000b9e9e7223 */ /* 0x180fe2000001081f */
[----:B------:R-:W-:Y:S01]  /*4270*/  FSEL R0, R29, -INF , !P1 ;  /* 0xff8000001d007808 */ /* 0x000fe20004800000 */
[--C-:B------:R-:W-:Y:S01]  /*4280*/  FFMA.FTZ R29, R94, R11, -R31.reuse ;  /* 0x0000000b5e1d7223 */ /* 0x100fe2000001081f */
[----:B------:R-:W-:Y:S01]  /*4290*/  FMNMX.FTZ R15, R52, R15, !PT ;  /* 0x0000000f340f7209 */ /* 0x000fe20007810000 */
[----:B------:R-:W-:Y:S01]  /*42a0*/  MUFU.EX2 R156, R156 ;  /* 0x0000009c009c7308 */ /* 0x000fe20000000800 */
[----:B------:R-:W-:Y:S01]  /*42b0*/  ISETP.NE.AND P1, PT, R95, RZ, PT ;  /* 0x000000ff5f00720c */ /* 0x000fe20003f25270 */
[--C-:B------:R-:W-:Y:S01]  /*42c0*/  FFMA.FTZ R92, R92, R11, -R31.reuse ;  /* 0x0000000b5c5c7223 */ /* 0x100fe2000001081f */
[----:B------:R-:W-:Y:S01]  /*42d0*/  FMNMX.FTZ R15, R54, R15, !PT ;  /* 0x0000000f360f7209 */ /* 0x000fe20007810000 */
[-CC-:B------:R-:W-:Y:S01]  /*42e0*/  FFMA.FTZ R152, R90, R11.reuse, -R31.reuse ;  /* 0x0000000b5a987223 */ /* 0x180fe2000001081f */
[----:B------:R-:W-:Y:S01]  /*42f0*/  ISETP.GT.AND P1, PT, R57, 0x48, !P1 ;  /* 0x000000483900780c */ /* 0x000fe20004f24270 */
[-CC-:B------:R-:W-:Y:S01]  /*4300*/  FFMA.FTZ R41, R14, R11.reuse, -R31.reuse ;  /* 0x0000000b0e297223 */ /* 0x180fe2000001081f */
[----:B------:R-:W-:Y:S01]  /*4310*/  ISETP.NE.AND P6, PT, R61, RZ, PT ;  /* 0x000000ff3d00720c */ /* 0x000fe20003fc5270 */
[----:B------:R0:W1:Y:S01]  /*4320*/  MUFU.EX2 R9, R29 ;  /* 0x0000001d00097308 */ /* 0x0000620000000800 */
[----:B------:R-:W-:Y:S01]  /*4330*/  ISETP.LT.OR P1, PT, R53, 0x49, P1 ;  /* 0x000000493500780c */ /* 0x000fe20000f21670 */
[-CC-:B------:R-:W-:Y:S01]  /*4340*/  FFMA.FTZ R88, R88, R11.reuse, -R31.reuse ;  /* 0x0000000b58587223 */ /* 0x180fe2000001081f */
[----:B------:R-:W-:Y:S01]  /*4350*/  ISETP.GT.AND P6, PT, R57, 0x59, !P6 ;  /* 0x000000593900780c */ /* 0x000fe200077c4270 */
[-CC-:B------:R-:W-:Y:S01]  /*4360*/  FFMA.FTZ R154, R86, R11.reuse, -R31.reuse ;  /* 0x0000000b569a7223 */ /* 0x180fe2000001081f */
[----:B------:R-:W-:Y:S01]  /*4370*/  FSEL R84, R3, -INF , !P1 ;  /* 0xff80000003547808 */ /* 0x000fe20004800000 */
[--C-:B------:R-:W-:Y:S01]  /*4380*/  FFMA.FTZ R26, R26, R11, -R31.reuse ;  /* 0x0000000b1a1a7223 */ /* 0x100fe2000001081f */
[----:B------:R-:W-:Y:S01]  /*4390*/  ISETP.LT.OR P6, PT, R53, 0x5a, P6 ;  /* 0x0000005a3500780c */ /* 0x000fe200037c1670 */
[----:B------:R2:W-:Y:S01]  /*43a0*/  MUFU.EX2 R3, R33 ;  /* 0x0000002100037308 */ /* 0x0005e20000000800 */
[----:B0-----:R-:W-:Y:S01]  /*43b0*/  FMNMX.FTZ R29, R56, R15, !PT ;  /* 0x0000000f381d7209 */ /* 0x001fe20007810000 */
[-CC-:B------:R-:W-:Y:S01]  /*43c0*/  FFMA.FTZ R78, R78, R11.reuse, -R31.reuse ;  /* 0x0000000b4e4e7223 */ /* 0x180fe2000001081f */
[----:B------:R-:W-:Y:S01]  /*43d0*/  FSEL R82, R21, -INF , !P6 ;  /* 0xff80000015527808 */ /* 0x000fe20007000000 */
[--C-:B------:R-:W-:Y:S01]  /*43e0*/  FFMA.FTZ R21, R76, R11, -R31.reuse ;  /* 0x0000000b4c157223 */ /* 0x100fe2000001081f */
[----:B------:R-:W-:Y:S01]  /*43f0*/  FMNMX.FTZ R29, R58, R29, !PT ;  /* 0x0000001d3a1d7209 */ /* 0x000fe20007810000 */
[-CC-:B------:R-:W-:Y:S01]  /*4400*/  FFMA.FTZ R72, R72, R11.reuse, -R31.reuse ;  /* 0x0000000b48487223 */ /* 0x180fe2000001081f */
[--C-:B------:R-:W-:Y:S01]  /*4410*/  FFMA.FTZ R70, R70, R11, -R31.reuse ;  /* 0x0000000b46467223 */ /* 0x100fe2000001081f */
[----:B------:R-:W0:Y:S01]  /*4420*/  MUFU.EX2 R158, R158 ;  /* 0x0000009e009e7308 */ /* 0x000e220000000800 */
[----:B------:R-:W-:Y:S01]  /*4430*/  FMNMX.FTZ R29, R60, R29, !PT ;  /* 0x0000001d3c1d7209 */ /* 0x000fe20007810000 */
[-CC-:B--2---:R-:W-:Y:S01]  /*4440*/  FFMA.FTZ R33, R80, R11.reuse, -R31.reuse ;  /* 0x0000000b50217223 */ /* 0x184fe2000001081f */
[----:B------:R-:W-:Y:S01]  /*4450*/  FSEL R80, R25, -INF , !P5 ;  /* 0xff80000019507808 */ /* 0x000fe20006800000 */
        /* <DEDUP_REMOVED lines=11> */
[----:B------:R-:W-:Y:S01]  /*4510*/  FFMA.FTZ R30, R30, R11, -R31 ;  /* 0x0000000b1e1e7223 */ /* 0x000fe2000001081f */
[----:B------:R-:W2:Y:S01]  /*4520*/  MUFU.EX2 R13, R92 ;  /* 0x0000005c000d7308 */ /* 0x000ea20000000800 */
[----:B------:R-:W-:Y:S01]  /*4530*/  FMNMX.FTZ R29, R84, R29, !PT ;  /* 0x0000001d541d7209 */ /* 0x000fe20007810000 */
[----:B-1----:R-:W-:Y:S01]  /*4540*/  FADD.FTZ R43, R156, R9 ;  /* 0x000000099c2b7221 */ /* 0x002fe20000010000 */
[----:B------:R-:W-:-:S02]  /*4550*/  F2FP.F16.F32.PACK_AB R156, R9, R156 ;  /* 0x0000009c099c723e */ /* 0x000fc400000000ff */
[----:B------:R-:W-:-:S03]  /*4560*/  FMNMX.FTZ R29, R2, R29, !PT ;  /* 0x0000001d021d7209 */ /* 0x000fc60007810000 */
[----:B------:R-:W1:Y:S01]  /*4570*/  MUFU.EX2 R152, R152 ;  /* 0x0000009800987308 */ /* 0x000e620000000800 */
[----:B------:R-:W-:-:S04]  /*4580*/  FMNMX.FTZ R29, R8, R29, !PT ;  /* 0x0000001d081d7209 */ /* 0x000fc80007810000 */
[----:B------:R-:W-:-:S03]  /*4590*/  FMNMX.FTZ R29, R6, R29, !PT ;  /* 0x0000001d061d7209 */ /* 0x000fc60007810000 */
[----:B------:R-:W3:Y:S01]  /*45a0*/  MUFU.EX2 R15, R88 ;  /* 0x00000058000f7308 */ /* 0x000ee20000000800 */
[----:B------:R-:W-:-:S04]  /*45b0*/  FMNMX.FTZ R29, R80, R29, !PT ;  /* 0x0000001d501d7209 */ /* 0x000fc80007810000 */
[----:B------:R-:W-:-:S03]  /*45c0*/  FMNMX.FTZ R29, R82, R29, !PT ;  /* 0x0000001d521d7209 */ /* 0x000fc60007810000 */
[----:B------:R-:W4:Y:S02]  /*45d0*/  MUFU.EX2 R154, R154 ;  /* 0x0000009a009a7308 */ /* 0x000f240000000800 */
[----:B------:R-:W5:Y:S06]  /*45e0*/  SHFL.BFLY PT, R76, R29, 0x2, 0x1f ;  /* 0x0c401f001d4c7f89 */ /* 0x000f6c00000e0000 */
[----:B------:R0:W-:Y:S08]  /*45f0*/  MUFU.EX2 R39, R26 ;  /* 0x0000001a00277308 */ /* 0x0001f00000000800 */
[----:B------:R-:W4:Y:S01]  /*4600*/  MUFU.EX2 R148, R148 ;  /* 0x0000009400947308 */ /* 0x000f220000000800 */
[----:B0-----:R-:W-:Y:S01]  /*4610*/  FADD.FTZ R26, R158, R43 ;  /* 0x0000002b9e1a7221 */ /* 0x001fe20000010000 */
[----:B--2---:R-:W-:-:S03]  /*4620*/  F2FP.F16.F32.PACK_AB R158, R13, R158 ;  /* 0x0000009e0d9e723e */ /* 0x004fc600000000ff */
[----:B------:R-:W-:-:S03]  /*4630*/  FADD.FTZ R43, R13, R26 ;  /* 0x0000001a0d2b7221 */ /* 0x000fc60000010000 */
[----:B------:R-:W0:Y:S01]  /*4640*/  MUFU.EX2 R33, R33 ;  /* 0x0000002100217308 */ /* 0x000e220000000800 */
[----:B-1----:R-:W-:Y:S01]  /*4650*/  FADD.FTZ R26, R152, R43 ;  /* 0x0000002b981a7221 */ /* 0x002fe20000010000 */
[----:B-----5:R-:W-:Y:S02]  /*4660*/  FMNMX.FTZ R76, R29, R76, !PT ;  /* 0x0000004c1d4c7209 */ /* 0x020fe40007810000 */
[C---:B---3--:R-:W-:Y:S01]  /*4670*/  F2FP.F16.F32.PACK_AB R152, R15.reuse, R152 ;  /* 0x000000980f98723e */ /* 0x048fe200000000ff */
[----:B------:R-:W-:Y:S02]  /*4680*/  FADD.FTZ R43, R15, R26 ;  /* 0x0000001a0f2b7221 */ /* 0x000fe40000010000 */
[----:B------:R-:W1:Y:S01]  /*4690*/  SHFL.BFLY PT, R21, R76, 0x1, 0x1f ;  /* 0x0c201f004c157f89 */ /* 0x000e6200000e0000 */
[----:B------:R-:W2:Y:S01]  /*46a0*/  MUFU.EX2 R78, R78 ;  /* 0x0000004e004e7308 */ /* 0x000ea20000000800 */
[----:B----4-:R-:W-:Y:S01]  /*46b0*/  FADD.FTZ R26, R154, R43 ;  /* 0x0000002b9a1a7221 */ /* 0x010fe20000010000 */
[----:B------:R-:W-:-:S03]  /*46c0*/  F2FP.F16.F32.PACK_AB R154, R3, R154 ;  /* 0x0000009a039a723e */ /* 0x000fc600000000ff */
[----:B------:R-:W-:-:S03]  /*46d0*/  FADD.FTZ R43, R3, R26 ;  /* 0x0000001a032b7221 */ /* 0x000fc60000010000 */
[----:B------:R-:W-:Y:S01]  /*46e0*/  MUFU.EX2 R72, R72 ;  /* 0x0000004800487308 */ /* 0x000fe20000000800 */
[----:B------:R-:W-:Y:S01]  /*46f0*/  FADD.FTZ R26, R148, R43 ;  /* 0x0000002b941a7221 */ /* 0x000fe20000010000 */
[----:B0-----:R-:W-:-:S03]  /*4700*/  F2FP.F16.F32.PACK_AB R148, R33, R148 ;  /* 0x000000942194723e */ /* 0x001fc600000000ff */
[----:B------:R-:W-:-:S03]  /*4710*/  FADD.FTZ R45, R33, R26 ;  /* 0x0000001a212d7221 */ /* 0x000fc60000010000 */
[----:B------:R-:W0:Y:S01]  /*4720*/  MUFU.EX2 R35, R70 ;  /* 0x0000004600237308 */ /* 0x000e220000000800 */
[----:B--2---:R-:W-:Y:S02]  /*4730*/  F2FP.F16.F32.PACK_AB R150, R25, R78 ;  /* 0x0000004e1996723e */ /* 0x004fe400000000ff */
[----:B-1----:R-:W-:-:S05]  /*4740*/  FMNMX.FTZ R14, R76, R21, !PT ;  /* 0x000000154c0e7209 */ /* 0x002fca0007810000 */
[----:B------:R-:W-:Y:S01]  /*4750*/  MUFU.EX2 R68, R68 ;  /* 0x0000004400447308 */ /* 0x000fe20000000800 */
[C---:B------:R-:W-:Y:S01]  /*4760*/  FSETP.NEU.FTZ.AND P1, PT, R14.reuse, -INF , PT ;  /* 0xff8000000e00780b */ /* 0x040fe20003f3d000 */
[----:B------:R-:W-:-:S06]  /*4770*/  FMUL.FTZ R21, R14, R11 ;  /* 0x0000000b0e157220 */ /* 0x000fcc0000410000 */
[----:B------:R1:W-:Y:S01]  /*4780*/  MUFU.EX2 R29, R28 ;  /* 0x0000001c001d7308 */ /* 0x0003e20000000800 */
[----:B------:R-:W-:Y:S02]  /*4790*/  FSEL R31, R21, RZ, P1 ;  /* 0x000000ff151f7208 */ /* 0x000fe40000800000 */
[----:B------:R-:W-:Y:S02]  /*47a0*/  PLOP3.LUT P1, PT, PT, PT, UP0, 0x40, 0x0 ;  /* 0x000000000000781c */ /* 0x000fe40003f2e808 */
[----:B0-----:R-:W-:Y:S01]  /*47b0*/  F2FP.F16.F32.PACK_AB R144, R35, R72 ;  /* 0x000000482390723e */ /* 0x001fe200000000ff */
        /* <DEDUP_REMOVED lines=18> */
[-C--:B------:R-:W-:Y:S01]  /*48e0*/  FFMA.FTZ R62, R62, R11.reuse, -R31 ;  /* 0x0000000b3e3e7223 */ /* 0x080fe2000001081f */
[----:B-1----:R-:W-:Y:S01]  /*48f0*/  FADD.FTZ R28, R78, R45 ;  /* 0x0000002d4e1c7221 */ /* 0x002fe20000010000 */
[-CC-:B------:R-:W-:Y:S01]  /*4900*/  FFMA.FTZ R64, R64, R11.reuse, -R31.reuse ;  /* 0x0000000b40407223 */ /* 0x180fe2000001081f */
[-CC-:B------:R-:W-:Y:S01]  /*4910*/  FFMA.FTZ R84, R84, R11.reuse, -R31.reuse ;  /* 0x0000000b54547223 */ /* 0x180fe2000001081f */
[----:B------:R-:W1:Y:S01]  /*4920*/  MUFU.EX2 R36, R36 ;  /* 0x0000002400247308 */ /* 0x000e620000000800 */
[----:B------:R-:W-:Y:S01]  /*4930*/  FADD.FTZ R45, R25, R28 ;  /* 0x0000001c192d7221 */ /* 0x000fe20000010000 */
[-CC-:B------:R-:W-:Y:S01]  /*4940*/  FFMA.FTZ R2, R2, R11.reuse, -R31.reuse ;  /* 0x0000000b02027223 */ /* 0x180fe2000001081f */
[-CC-:B------:R-:W-:Y:S01]  /*4950*/  FFMA.FTZ R8, R8, R11.reuse, -R31.reuse ;  /* 0x0000000b08087223 */ /* 0x180fe2000001081f */
[----:B------:R-:W-:Y:S01]  /*4960*/  FFMA.FTZ R80, R80, R11, -R31 ;  /* 0x0000000b50507223 */ /* 0x000fe2000001081f */
[----:B------:R-:W-:-:S03]  /*4970*/  FADD.FTZ R28, R72, R45 ;  /* 0x0000002d481c7221 */ /* 0x000fc60000010000 */
[----:B------:R-:W2:Y:S01]  /*4980*/  MUFU.EX2 R159, R38 ;  /* 0x00000026009f7308 */ /* 0x000ea20000000800 */
[----:B0-----:R-:W-:Y:S01]  /*4990*/  FADD.FTZ R43, R27, R34 ;  /* 0x000000221b2b7221 */ /* 0x001fe20000010000 */
[----:B------:R-:W-:Y:S01]  /*49a0*/  FADD.FTZ R45, R35, R28 ;  /* 0x0000001c232d7221 */ /* 0x000fe20000010000 */
[----:B------:R-:W-:-:S03]  /*49b0*/  F2FP.F16.F32.PACK_AB R157, R34, R27 ;  /* 0x0000001b229d723e */ /* 0x000fc600000000ff */
[----:B------:R-:W-:Y:S02]  /*49c0*/  FADD.FTZ R28, R68, R45 ;  /* 0x0000002d441c7221 */ /* 0x000fe40000010000 */
[----:B------:R-:W0:Y:S01]  /*49d0*/  MUFU.EX2 R40, R40 ;  /* 0x0000002800287308 */ /* 0x000e220000000800 */
[----:B-1----:R-:W-:-:S07]  /*49e0*/  FADD.FTZ R26, R36, R43 ;  /* 0x0000002b241a7221 */ /* 0x002fce0000010000 */
[----:B------:R-:W1:Y:S01]  /*49f0*/  MUFU.EX2 R153, R42 ;  /* 0x0000002a00997308 */ /* 0x000e620000000800 */
[C---:B--2---:R-:W-:Y:S01]  /*4a00*/  FADD.FTZ R43, R159.reuse, R26 ;  /* 0x0000001a9f2b7221 */ /* 0x044fe20000010000 */
[----:B------:R-:W-:-:S06]  /*4a10*/  F2FP.F16.F32.PACK_AB R159, R159, R36 ;  /* 0x000000249f9f723e */ /* 0x000fcc00000000ff */
[----:B------:R-:W2:Y:S01]  /*4a20*/  MUFU.EX2 R44, R44 ;  /* 0x0000002c002c7308 */ /* 0x000ea20000000800 */
[----:B0-----:R-:W-:-:S07]  /*4a30*/  FADD.FTZ R26, R40, R43 ;  /* 0x0000002b281a7221 */ /* 0x001fce0000010000 */
[----:B------:R-:W0:Y:S01]  /*4a40*/  MUFU.EX2 R155, R46 ;  /* 0x0000002e009b7308 */ /* 0x000e220000000800 */
[C---:B-1----:R-:W-:Y:S01]  /*4a50*/  FADD.FTZ R43, R153.reuse, R26 ;  /* 0x0000001a992b7221 */ /* 0x042fe20000010000 */
[-CC-:B------:R-:W-:Y:S01]  /*4a60*/  FFMA.FTZ R26, R6, R11.reuse, -R31.reuse ;  /* 0x0000000b061a7223 */ /* 0x180fe2000001081f */
[----:B------:R-:W-:Y:S01]  /*4a70*/  FFMA.FTZ R31, R82, R11, -R31 ;  /* 0x0000000b521f7223 */ /* 0x000fe2000001081f */
[----:B------:R-:W-:-:S04]  /*4a80*/  F2FP.F16.F32.PACK_AB R153, R153, R40 ;  /* 0x000000289999723e */ /* 0x000fc800000000ff */
[----:B------:R-:W1:Y:S01]  /*4a90*/  MUFU.EX2 R48, R48 ;  /* 0x0000003000307308 */ /* 0x000e620000000800 */
[----:B--2---:R-:W-:-:S07]  /*4aa0*/  FADD.FTZ R6, R44, R43 ;  /* 0x0000002b2c067221 */ /* 0x004fce0000010000 */
[----:B------:R-:W2:Y:S01]  /*4ab0*/  MUFU.EX2 R149, R50 ;  /* 0x0000003200957308 */ /* 0x000ea20000000800 */
[C---:B0-----:R-:W-:Y:S01]  /*4ac0*/  FADD.FTZ R43, R155.reuse, R6 ;  /* 0x000000069b2b7221 */ /* 0x041fe20000010000 */
[----:B------:R-:W-:-:S06]  /*4ad0*/  F2FP.F16.F32.PACK_AB R155, R155, R44 ;  /* 0x0000002c9b9b723e */ /* 0x000fcc00000000ff */
[----:B------:R-:W0:Y:S01]  /*4ae0*/  MUFU.EX2 R52, R52 ;  /* 0x0000003400347308 */ /* 0x000e220000000800 */
[----:B-1----:R-:W-:-:S07]  /*4af0*/  FADD.FTZ R6, R48, R43 ;  /* 0x0000002b30067221 */ /* 0x002fce0000010000 */
[----:B------:R-:W1:Y:S01]  /*4b00*/  MUFU.EX2 R151, R54 ;  /* 0x0000003600977308 */ /* 0x000e620000000800 */
[C---:B--2---:R-:W-:Y:S01]  /*4b10*/  FADD.FTZ R9, R149.reuse, R6 ;  /* 0x0000000695097221 */ /* 0x044fe20000010000 */
[----:B------:R-:W-:-:S06]  /*4b20*/  F2FP.F16.F32.PACK_AB R149, R149, R48 ;  /* 0x000000309595723e */ /* 0x000fcc00000000ff */
[----:B------:R-:W2:Y:S08]  /*4b30*/  MUFU.EX2 R56, R56 ;  /* 0x0000003800387308 */ /* 0x000eb00000000800 */
[----:B------:R-:W3:Y:S08]  /*4b40*/  MUFU.EX2 R145, R58 ;  /* 0x0000003a00917308 */ /* 0x000ef00000000800 */
[----:B------:R-:W4:Y:S08]  /*4b50*/  MUFU.EX2 R60, R60 ;  /* 0x0000003c003c7308 */ /* 0x000f300000000800 */
[----:B------:R0:W-:Y:S08]  /*4b60*/  MUFU.EX2 R141, R0 ;  /* 0x00000000008d7308 */ /* 0x0001f00000000800 */
[----:B------:R-:W5:Y:S01]  /*4b70*/  MUFU.EX2 R37, R66 ;  /* 0x0000004200257308 */ /* 0x000f620000000800 */
[----:B0-----:R-:W-:-:S04]  /*4b80*/  FADD.FTZ R0, R52, R9 ;  /* 0x0000000934007221 */ /* 0x001fc80000010000 */
[C---:B-1----:R-:W-:Y:S01]  /*4b90*/  FADD.FTZ R3, R151.reuse, R0 ;  /* 0x0000000097037221 */ /* 0x042fe20000010000 */
[----:B------:R-:W-:Y:S02]  /*4ba0*/  F2FP.F16.F32.PACK_AB R151, R151, R52 ;  /* 0x000000349797723e */ /* 0x000fe400000000ff */
[----:B------:R-:W0:Y:S01]  /*4bb0*/  MUFU.EX2 R147, R62 ;  /* 0x0000003e00937308 */ /* 0x000e220000000800 */
[----:B--2---:R-:W-:-:S04]  /*4bc0*/  FADD.FTZ R0, R56, R3 ;  /* 0x0000000338007221 */ /* 0x004fc80000010000 */
[C---:B---3--:R-:W-:Y:S01]  /*4bd0*/  FADD.FTZ R3, R145.reuse, R0 ;  /* 0x0000000091037221 */ /* 0x048fe20000010000 */
[----:B------:R-:W-:Y:S02]  /*4be0*/  F2FP.F16.F32.PACK_AB R145, R145, R56 ;  /* 0x000000389191723e */ /* 0x000fe400000000ff */
[----:B------:R-:W1:Y:S01]  /*4bf0*/  MUFU.EX2 R32, R32 ;  /* 0x0000002000207308 */ /* 0x000e620000000800 */
[----:B----4-:R-:W-:Y:S01]  /*4c00*/  FADD.FTZ R0, R60, R3 ;  /* 0x000000033c007221 */ /* 0x010fe20000010000 */
[C---:B-----5:R-:W-:Y:S01]  /*4c10*/  FADD.FTZ R45, R37.reuse, R28 ;  /* 0x0000001c252d7221 */ /* 0x060fe20000010000 */
[----:B------:R-:W-:-:S05]  /*4c20*/  F2FP.F16.F32.PACK_AB R146, R37, R68 ;  /* 0x000000442592723e */ /* 0x000fca00000000ff */
[----:B------:R-:W2:Y:S01]  /*4c30*/  MUFU.EX2 R64, R64 ;  /* 0x0000004000407308 */ /* 0x000ea20000000800 */
[C---:B0-----:R-:W-:Y:S01]  /*4c40*/  FADD.FTZ R3, R147.reuse, R0 ;  /* 0x0000000093037221 */ /* 0x041fe20000010000 */
[----:B------:R-:W-:-:S06]  /*4c50*/  F2FP.F16.F32.PACK_AB R147, R147, R60 ;  /* 0x0000003c9393723e */ /* 0x000fcc00000000ff */
[----:B------:R-:W0:Y:S01]  /*4c60*/  MUFU.EX2 R20, R20 ;  /* 0x0000001400147308 */ /* 0x000e220000000800 */
[----:B-1----:R-:W-:Y:S01]  /*4c70*/  FADD.FTZ R28, R32, R45 ;  /* 0x0000002d201c7221 */ /* 0x002fe20000010000 */
[----:B------:R-:W-:-:S03]  /*4c80*/  F2FP.F16.F32.PACK_AB R140, R29, R32 ;  /* 0x000000201d8c723e */ /* 0x000fc600000000ff */
[----:B------:R-:W-:-:S03]  /*4c90*/  FADD.FTZ R13, R29, R28 ;  /* 0x0000001c1d0d7221 */ /* 0x000fc60000010000 */
[----:B------:R-:W1:Y:S01]  /*4ca0*/  MUFU.EX2 R84, R84 ;  /* 0x0000005400547308 */ /* 0x000e620000000800 */
[----:B--2---:R-:W-:-:S04]  /*4cb0*/  FADD.FTZ R0, R64, R3 ;  /* 0x0000000340007221 */ /* 0x004fc80000010000 */
[C---:B------:R-:W-:Y:S01]  /*4cc0*/  FADD.FTZ R3, R141.reuse, R0 ;  /* 0x000000008d037221 */ /* 0x040fe20000010000 */
[----:B------:R-:W-:Y:S02]  /*4cd0*/  F2FP.F16.F32.PACK_AB R141, R141, R64 ;  /* 0x000000408d8d723e */ /* 0x000fe400000000ff */
[----:B------:R-:W2:Y:S01]  /*4ce0*/  MUFU.EX2 R143, R2 ;  /* 0x00000002008f7308 */ /* 0x000ea20000000800 */
[----:B0-----:R-:W-:Y:S01]  /*4cf0*/  FADD.FTZ R6, R20, R13 ;  /* 0x0000000d14067221 */ /* 0x001fe20000010000 */
[----:B------:R-:W-:-:S03]  /*4d00*/  F2FP.F16.F32.PACK_AB R142, R39, R20 ;  /* 0x00000014278e723e */ /* 0x000fc600000000ff */
[----:B------:R-:W-:-:S03]  /*4d10*/  FADD.FTZ R6, R39, R6 ;  /* 0x0000000627067221 */ /* 0x000fc60000010000 */
        /* <DEDUP_REMOVED lines=8> */
[----:B-1----:R-:W-:-:S07]  /*4da0*/  FADD.FTZ R0, R8, R3 ;  /* 0x0000000308007221 */ /* 0x002fce0000010000 */
[----:B------:R-:W1:Y:S01]  /*4db0*/  MUFU.EX2 R10, R10 ;  /* 0x0000000a000a7308 */ /* 0x000e620000000800 */
[C---:B--2---:R-:W-:Y:S01]  /*4dc0*/  FADD.FTZ R9, R24.reuse, R9 ;  /* 0x0000000918097221 */ /* 0x044fe20000010000 */
[----:B------:R-:W-:-:S06]  /*4dd0*/  F2FP.F16.F32.PACK_AB R136, R24, R41 ;  /* 0x000000291888723e */ /* 0x000fcc00000000ff */
[----:B------:R-:W2:Y:S01]  /*4de0*/  MUFU.EX2 R80, R80 ;  /* 0x0000005000507308 */ /* 0x000ea20000000800 */
[C---:B0-----:R-:W-:Y:S01]  /*4df0*/  FADD.FTZ R3, R137.reuse, R0 ;  /* 0x0000000089037221 */ /* 0x041fe20000010000 */
[----:B------:R-:W-:-:S06]  /*4e00*/  F2FP.F16.F32.PACK_AB R137, R137, R8 ;  /* 0x000000088989723e */ /* 0x000fcc00000000ff */
[----:B------:R-:W0:Y:S01]  /*4e10*/  MUFU.EX2 R21, R30 ;  /* 0x0000001e00157308 */ /* 0x000e220000000800 */
[----:B-1----:R-:W-:-:S07]  /*4e20*/  FADD.FTZ R6, R10, R9 ;  /* 0x000000090a067221 */ /* 0x002fce0000010000 */
[----:B------:R-:W1:Y:S01]  /*4e30*/  MUFU.EX2 R31, R31 ;  /* 0x0000001f001f7308 */ /* 0x000e620000000800 */
[----:B--2---:R-:W-:Y:S01]  /*4e40*/  FADD.FTZ R0, R80, R3 ;  /* 0x0000000350007221 */ /* 0x004fe20000010000 */
[C---:B0-----:R-:W-:Y:S01]  /*4e50*/  F2FP.F16.F32.PACK_AB R138, R21.reuse, R10 ;  /* 0x0000000a158a723e */ /* 0x041fe200000000ff */
[----:B------:R-:W-:Y:S01]  /*4e60*/  FADD.FTZ R6, R21, R6 ;  /* 0x0000000615067221 */ /* 0x000fe20000010000 */
[----:B------:R-:W-:Y:S02]  /*4e70*/  VIADD R10, R75, 0xfffffffe ;  /* 0xfffffffe4b0a7836 */ /* 0x000fe40000000000 */
[C---:B-1----:R-:W-:Y:S01]  /*4e80*/  FADD.FTZ R3, R31.reuse, R0 ;  /* 0x000000001f037221 */ /* 0x042fe20000010000 */
[----:B------:R-:W-:Y:S01]  /*4e90*/  F2FP.F16.F32.PACK_AB R139, R31, R80 ;  /* 0x000000501f8b723e */ /* 0x000fe200000000ff */
[----:B------:R-:W-:Y:S06]  /*4ea0*/  @P1 BRA `(.L_x_1236) ;  /* 0x00000000004c1947 */ /* 0x000fec0003800000 */
[----:B------:R-:W-:Y:S01]  /*4eb0*/  ISETP.LT.AND P1, PT, RZ, UR4, PT ;  /* 0x00000004ff007c0c */ /* 0x000fe2000bf21270 */
[----:B------:R-:W-:-:S12]  /*4ec0*/  UIADD3 UR14, UR4, -0x1, URZ ;  /* 0xffffffff040e7890 */ /* 0x000fd8000fffe03f */
[----:B------:R-:W-:Y:S05]  /*4ed0*/  @P1 BRA `(.L_x_1237) ;  /* 0x0000000000201947 */ /* 0x000fea0003800000 */
[----:B------:R-:W-:Y:S01]  /*4ee0*/  ULDC UR15, c[0x0][0x9e4] ;  /* 0x00027900000f7ab9 */ /* 0x000fe20000000800 */
[----:B------:R-:W-:Y:S02]  /*4ef0*/  UIADD3 UR14, -UR4, URZ, URZ ;  /* 0x0000003f040e7290 */ /* 0x000fe4000fffe13f */
[----:B------:R-:W-:-:S11]  /*4f00*/  UISETP.NE.AND UP0, UPT, UR15, 0x1, UPT ;  /* 0x000000010f00788c */ /* 0x000fd6000bf05270 */
[----:B------:R-:W-:Y:S02]  /*4f10*/  @UP0 ULDC.64 UR4, c[0x0][0x9e8] ;  /* 0x00027a0000040ab9 */ /* 0x000fe40000000a00 */
[----:B------:R-:W-:-:S04]  /*4f20*/  UIMAD.WIDE.U32 UR6, UR14, UR4, URZ ;  /* 0x000000040e0672a5 */ /* 0x000fc8000f8e003f */
[----:B------:R-:W-:-:S04]  /*4f30*/  @UP0 USHF.R.U32.HI UR14, URZ, UR5, UR7 ;  /* 0x000000053f0e0299 */ /* 0x000fc80008011607 */
[----:B------:R-:W-:Y:S01]  /*4f40*/  ULOP3.LUT UR14, URZ, UR14, URZ, 0x33, !UPT ;  /* 0x0000000e3f0e7292 */ /* 0x000fe2000f8e333f */
[----:B------:R-:W-:Y:S11]  /*4f50*/  BRA `(.L_x_1238) ;  /* 0x0000000000147947 */ /* 0x000ff60003800000 */
.L_x_1237:
[----:B------:R-:W-:Y:S02]  /*4f60*/  ULDC UR15, c[0x0][0x9e4] ;  /* 0x00027900000f7ab9 */ /* 0x000fe40000000800 */
[----:B------:R-:W-:-:S11]  /*4f70*/  UISETP.NE.AND UP0, UPT, UR15, 0x1, UPT ;  /* 0x000000010f00788c */ /* 0x000fd6000bf05270 */
[----:B------:R-:W-:Y:S02]  /*4f80*/  @UP0 ULDC.64 UR4, c[0x0][0x9e8] ;  /* 0x00027a0000040ab9 */ /* 0x000fe40000000a00 */
[----:B------:R-:W-:-:S04]  /*4f90*/  UIMAD.WIDE.U32 UR6, UR14, UR4, URZ ;  /* 0x000000040e0672a5 */ /* 0x000fc8000f8e003f */
[----:B------:R-:W-:-:S12]  /*4fa0*/  @UP0 USHF.R.U32.HI UR14, URZ, UR5, UR7 ;  /* 0x000000053f0e0299 */ /* 0x000fd80008011607 */
.L_x_1238:
[----:B------:R-:W-:-:S04]  /*4fb0*/  UIMAD UR14, UR14, UR15, UR15 ;  /* 0x0000000f0e0e72a4 */ /* 0x000fc8000f8e020f */
[----:B------:R-:W-:-:S04]  /*4fc0*/  UISETP.LT.AND UP0, UPT, UR11, UR14, UPT ;  /* 0x0000000e0b00728c */ /* 0x000fc8000bf01270 */
[----:B------:R-:W-:-:S12]  /*4fd0*/  USEL UR11, UR11, UR14, UP0 ;  /* 0x0000000e0b0b7287 */ /* 0x000fd80008000000 */
.L_x_1236:
[----:B------:R-:W-:Y:S01]  /*4fe0*/  R2UR UR6, R161 ;  /* 0x00000000a10672ca */ /* 0x000fe200000e0000 */
[----:B------:R-:W-:Y:S01]  /*4ff0*/  UIMAD.WIDE UR4, UR11, 0x2aaaaaab, URZ ;  /* 0x2aaaaaab0b0478a5 */ /* 0x000fe2000f8e023f */
[----:B------:R-:W-:Y:S01]  /*5000*/  IMAD.MOV.U32 R2, RZ, RZ, 0x3f800000 ;  /* 0x3f800000ff027424 */ /* 0x000fe200078e00ff */
[----:B------:R-:W-:Y:S01]  /*5010*/  CS2R R86, SRZ ;  /* 0x0000000000567805 */ /* 0x000fe2000001ff00 */
[----:B------:R-:W-:Y:S01]  /*5020*/  IMAD.MOV.U32 R0, RZ, RZ, 0x3f800000 ;  /* 0x3f800000ff007424 */ /* 0x000fe200078e00ff */
[----:B------:R-:W-:Y:S01]  /*5030*/  USHF.R.U32.HI UR4, URZ, 0x1f, UR5 ;  /* 0x0000001f3f047899 */ /* 0x000fe20008011605 */
[----:B------:R-:W-:Y:S02]  /*5040*/  CS2R R84, SRZ ;  /* 0x0000000000547805 */ /* 0x000fe4000001ff00 */
[----:B------:R-:W-:Y:S02]  /*5050*/  CS2R R82, SRZ ;  /* 0x0000000000527805 */ /* 0x000fe4000001ff00 */
[----:B------:R-:W-:Y:S01]  /*5060*/  CS2R R80, SRZ ;  /* 0x0000000000507805 */ /* 0x000fe2000001ff00 */
[----:B------:R-:W-:Y:S01]  /*5070*/  ULEA.HI.SX32 UR4, UR5, UR4, 0x1c ;  /* 0x0000000405047291 */ /* 0x000fe2000f8fe23f */
[----:B------:R-:W-:-:S02]  /*5080*/  CS2R R78, SRZ ;  /* 0x00000000004e7805 */ /* 0x000fc4000001ff00 */
[----:B------:R-:W-:Y:S02]  /*5090*/  CS2R R76, SRZ ;  /* 0x00000000004c7805 */ /* 0x000fe4000001ff00 */
[----:B------:R-:W-:Y:S01]  /*50a0*/  CS2R R74, SRZ ;  /* 0x00000000004a7805 */ /* 0x000fe2000001ff00 */
[----:B------:R-:W-:Y:S01]  /*50b0*/  UISETP.LT.AND UP0, UPT, UR6, UR4, UPT ;  /* 0x000000040600728c */ /* 0x000fe2000bf01270 */
[----:B------:R-:W-:Y:S02]  /*50c0*/  CS2R R72, SRZ ;  /* 0x0000000000487805 */ /* 0x000fe4000001ff00 */
[----:B------:R-:W-:Y:S02]  /*50d0*/  CS2R R70, SRZ ;  /* 0x0000000000467805 */ /* 0x000fe4000001ff00 */
[----:B------:R-:W-:Y:S01]  /*50e0*/  CS2R R68, SRZ ;  /* 0x0000000000447805 */ /* 0x000fe2000001ff00 */
[----:B------:R-:W-:Y:S01]  /*50f0*/  USEL UR47, UR6, UR4, !UP0 ;  /* 0x00000004062f7287 */ /* 0x000fe2000c000000 */
[----:B------:R-:W-:-:S02]  /*5100*/  CS2R R66, SRZ ;  /* 0x0000000000427805 */ /* 0x000fc4000001ff00 */
[----:B------:R-:W-:Y:S02]  /*5110*/  CS2R R64, SRZ ;  /* 0x0000000000407805 */ /* 0x000fe4000001ff00 */
[----:B------:R-:W-:Y:S02]  /*5120*/  CS2R R62, SRZ ;  /* 0x00000000003e7805 */ /* 0x000fe4000001ff00 */
[----:B------:R-:W-:Y:S02]  /*5130*/  CS2R R60, SRZ ;  /* 0x00000000003c7805 */ /* 0x000fe4000001ff00 */
[----:B------:R-:W-:Y:S02]  /*5140*/  CS2R R58, SRZ ;  /* 0x00000000003a7805 */ /* 0x000fe4000001ff00 */
[----:B------:R-:W-:Y:S02]  /*5150*/  ISETP.GE.AND P1, PT, R10, UR47, PT ;  /* 0x0000002f0a007c0c */ /* 0x000fe4000bf26270 */
        /* <DEDUP_REMOVED lines=16> */
[----:B------:R-:W-:Y:S01]  /*5260*/  CS2R R24, SRZ ;  /* 0x0000000000187805 */ /* 0x000fe2000001ff00 */
[----:B------:R-:W-:Y:S06]  /*5270*/  @!P1 BRA `(.L_x_1239) ;  /* 0x0000003400249947 */ /* 0x000fec0003800000 */
[----:B------:R-:W-:Y:S01]  /*5280*/  IMAD.MOV.U32 R9, RZ, RZ, R14 ;  /* 0x000000ffff097224 */ /* 0x000fe200078e000e */
[----:B------:R-:W-:Y:S01]  /*5290*/  UMOV UR46, UR39 ;  /* 0x00000027002e7c82 */ /* 0x000fe20008000000 */
[----:B------:R-:W-:Y:S01]  /*52a0*/  IMAD.MOV.U32 R8, RZ, RZ, R12 ;  /* 0x000000ffff087224 */ /* 0x000fe200078e000c */
[----:B------:R-:W-:Y:S01]  /*52b0*/  UMOV UR4, UR38 ;  /* 0x0000002600047c82 */ /* 0x000fe20008000000 */
[----:B------:R-:W-:Y:S01]  /*52c0*/  IMAD.MOV.U32 R2, RZ, RZ, 0x3f800000 ;  /* 0x3f800000ff027424 */ /* 0x000fe200078e00ff */
[----:B------:R-:W-:Y:S01]  /*52d0*/  ULDC UR50, c[0x0][0x9e4] ;  /* 0x0002790000327ab9 */ /* 0x000fe20000000800 */
[----:B------:R-:W-:Y:S01]  /*52e0*/  IMAD.MOV.U32 R87, RZ, RZ, RZ ;  /* 0x000000ffff577224 */ /* 0x000fe200078e00ff */
[----:B------:R-:W-:Y:S01]  /*52f0*/  ULDC UR51, c[0x0][0x9dc] ;  /* 0x0002770000337ab9 */ /* 0x000fe20000000800 */
[----:B------:R-:W-:Y:S01]  /*5300*/  ULDC UR5, c[0x0][0x9d8] ;  /* 0x0002760000057ab9 */ /* 0x000fe20000000800 */
[----:B------:R-:W-:-:S05]  /*5310*/  ULDC UR54, c[0x0][0x9e0] ;  /* 0x0002780000367ab9 */ /* 0x000fca0000000800 */
.L_x_1258:
[----:B------:R-:W-:-:S04]  /*5320*/  UISETP.NE.AND UP0, UPT, UR4, 0x1, UPT ;  /* 0x000000010400788c */ /* 0x000fc8000bf05270 */
[----:B------:R-:W-:-:S04]  /*5330*/  USEL UR39, URZ, 0x1, UP0 ;  /* 0x000000013f277887 */ /* 0x000fc80008000000 */
[----:B------:R-:W-:Y:S01]  /*5340*/  ULOP3.LUT UR39, UR46, UR39, URZ, 0x3c, !UPT ;  /* 0x000000272e277292 */ /* 0x000fe2000f8e3c3f */
[----:B------:R-:W-:Y:S11]  /*5350*/  @!P0 BRA `(.L_x_1240) ;  /* 0x0000000000048947 */ /* 0x000ff60003800000 */
[----:B------:R-:W-:Y:S01]  /*5360*/  BPT.TRAP 0x1 ;  /* 0x000000040000795c */ /* 0x000fe20000300000 */
.L_x_1240:
[----:B------:R-:W-:Y:S01]  /*5370*/  UIADD3 UR38, UR4, 0x1, URZ ;  /* 0x0000000104267890 */ /* 0x000fe2000fffe03f */
[----:B------:R-:W-:-:S03]  /*5380*/  IMAD.U32 R11, RZ, RZ, UR39 ;  /* 0x00000027ff0b7e24 */ /* 0x000fc6000f8e00ff */
[----:B------:R-:W-:Y:S02]  /*5390*/  UISETP.NE.AND UP0, UPT, UR38, 0x2, UPT ;  /* 0x000000022600788c */ /* 0x000fe4000bf05270 */
[----:B------:R-:W-:Y:S02]  /*53a0*/  SHF.L.U32 R11, R11, 0x1f, RZ ;  /* 0x0000001f0b0b7819 */ /* 0x000fe400000006ff */
[----:B------:R-:W-:-:S04]  /*53b0*/  USEL UR38, UR38, URZ, UP0 ;  /* 0x0000003f26267287 */ /* 0x000fc80008000000 */
[----:B------:R-:W-:-:S09]  /*53c0*/  ULEA UR6, UR38, UR60, 0x3 ;  /* 0x0000003c26067291 */ /* 0x000fd2000f8e183f */
[----:B------:R0:W1:Y:S01]  /*53d0*/  SYNCS.PHASECHK.TRANS64.TRYWAIT P1, [UR6+0x2a830], R11 ;  /* 0x02a8300bff0075a7 */ /* 0x0000620008020146 */
[----:B------:R-:W-:Y:S05]  /*53e0*/  @!P0 BRA `(.L_x_1241) ;  /* 0x0000000000048947 */ /* 0x000fea0003800000 */
[----:B------:R-:W-:Y:S01]  /*53f0*/  BPT.TRAP 0x1 ;  /* 0x000000040000795c */ /* 0x000fe20000300000 */
.L_x_1241:
[----:B-1----:R-:W-:Y:S05]  /*5400*/  @P1 BRA `(.L_x_1242) ;  /* 0x0000000000081947 */ /* 0x002fea0003800000 */
[----:B------:R-:W1:Y:S02]  /*5410*/  SYNCS.PHASECHK.TRANS64.TRYWAIT P1, [UR6+0x2a830], R11 ;  /* 0x02a8300bff0075a7 */ /* 0x000e640008020146 */
[----:B-1----:R-:W-:Y:S05]  /*5420*/  @!P1 BRA `(.L_x_1243) ;  /* 0x00000130005c9947 */ /* 0x002fea0003800000 */
.L_x_1242:
        /* <DEDUP_REMOVED lines=12> */
[-C--:B------:R-:W-:Y:S01]  /*54f0*/  FMUL.FTZ R24, R24, R0.reuse ;  /* 0x0000000018187220 */ /* 0x080fe20000410000 */
[----:B------:R-:W-:Y:S01]  /*5500*/  UIMAD UR7, UR38, 0x900, UR7 ;  /* 0x00000900260778a4 */ /* 0x000fe2000f8e0207 */
[-C--:B------:R-:W-:Y:S01]  /*5510*/  FMUL.FTZ R25, R25, R0.reuse ;  /* 0x0000000019197220 */ /* 0x080fe20000410000 */
[-C--:B------:R-:W-:Y:S01]  /*5520*/  FMUL.FTZ R28, R28, R0.reuse ;  /* 0x000000001c1c7220 */ /* 0x080fe20000410000 */
[-C--:B------:R-:W-:Y:S01]  /*5530*/  FMUL.FTZ R29, R29, R0.reuse ;  /* 0x000000001d1d7220 */ /* 0x080fe20000410000 */
[----:B------:R-:W-:Y:S01]  /*5540*/  UIADD3 UR10, UR7, 0x300, URZ ;  /* 0x00000300070a7890 */ /* 0x000fe2000fffe03f */
[-C--:B------:R-:W-:Y:S01]  /*5550*/  FMUL.FTZ R32, R32, R0.reuse ;  /* 0x0000000020207220 */ /* 0x080fe20000410000 */
[----:B------:R-:W-:Y:S01]  /*5560*/  UIADD3 UR14, UR7, 0x302, URZ ;  /* 0x00000302070e7890 */ /* 0x000fe2000fffe03f */
[-C--:B------:R-:W-:Y:S01]  /*5570*/  FMUL.FTZ R33, R33, R0.reuse ;  /* 0x0000000021217220 */ /* 0x080fe20000410000 */
[----:B------:R-:W-:Y:S01]  /*5580*/  UMOV UR42, UR7 ;  /* 0x00000007002a7c82 */ /* 0x000fe20008000000 */
[----:B------:R-:W-:Y:S01]  /*5590*/  UIADD3 UR18, UR7, 0x304, URZ ;  /* 0x0000030407127890 */ /* 0x000fe2000fffe03f */
[----:B------:R-:W-:Y:S01]  /*55a0*/  HGMMA.64x96x16.F32 R88, gdesc[UR40], RZ, !UPT, gsb0 ;  /* 0x01600000285879f0 */ /* 0x000fe2000c0008ff */
[----:B------:R-:W-:Y:S01]  /*55b0*/  UIADD3 UR42, UR7, 0x2, URZ ;  /* 0x00000002072a7890 */ /* 0x000fe2000fffe03f */
[-C--:B------:R-:W-:Y:S01]  /*55c0*/  FMUL.FTZ R36, R36, R0.reuse ;  /* 0x0000000024247220 */ /* 0x080fe20000410000 */
[----:B------:R-:W-:Y:S01]  /*55d0*/  UMOV UR40, UR56 ;  /* 0x0000003800287c82 */ /* 0x000fe20008000000 */
[----:B------:R-:W-:Y:S01]  /*55e0*/  UMOV UR41, UR57 ;  /* 0x0000003900297c82 */ /* 0x000fe20008000000 */
[----:B------:R-:W-:Y:S01]  /*55f0*/  UMOV UR43, 0x40000040 ;  /* 0x40000040002b7882 */ /* 0x000fe20000000000 */
        /* <DEDUP_REMOVED lines=109> */
.L_x_1244:
[----:B------:R-:W-:Y:S01]  /*5cd0*/  ULEA UR7, UR4, UR60, 0x3 ;  /* 0x0000003c04077291 */ /* 0x000fe2000f8e183f */
[----:B------:R-:W-:-:S05]  /*5ce0*/  IMAD.U32 R0, RZ, RZ, UR46 ;  /* 0x0000002eff007e24 */ /* 0x000fca000f8e00ff */
[----:B------:R-:W-:-:S04]  /*5cf0*/  SHF.L.U32 R0, R0, 0x1f, RZ ;  /* 0x0000001f00007819 */ /* 0x000fc800000006ff */
[----:B------:R2:W3:Y:S01]  /*5d00*/  SYNCS.PHASECHK.TRANS64.TRYWAIT P1, [UR7+0x2a850], R0 ;  /* 0x02a85000ff0075a7 */ /* 0x0004e20008020147 */
[----:B------:R-:W-:Y:S05]  /*5d10*/  @!P0 BRA `(.L_x_1245) ;  /* 0x0000000000048947 */ /* 0x000fea0003800000 */
[----:B------:R-:W-:Y:S01]  /*5d20*/  BPT.TRAP 0x1 ;  /* 0x000000040000795c */ /* 0x000fe20000300000 */
.L_x_1245:
[----:B---3--:R-:W-:Y:S05]  /*5d30*/  @P1 BRA `(.L_x_1246) ;  /* 0x0000000000081947 */ /* 0x008fea0003800000 */
[----:B------:R-:W3:Y:S02]  /*5d40*/  SYNCS.PHASECHK.TRANS64.TRYWAIT P1, [UR7+0x2a850], R0 ;  /* 0x02a85000ff0075a7 */ /* 0x000ee40008020147 */
[----:B---3--:R-:W-:Y:S05]  /*5d50*/  @!P1 BRA `(.L_x_1247) ;  /* 0x0000012800289947 */ /* 0x008fea0003800000 */
.L_x_1246:
        /* <DEDUP_REMOVED lines=37> */
.L_x_1248:
[----:B------:R-:W-:Y:S01]  /*5fb0*/  R2UR UR4, R19 ;  /* 0x00000000130472ca */ /* 0x000fe200000e0000 */
[----:B------:R-:W-:Y:S01]  /*5fc0*/  FMUL.FTZ R139, R96, UR5 ;  /* 0x00000005608b7c20 */ /* 0x000fe20008410000 */
[----:B------:R-:W-:Y:S01]  /*5fd0*/  FMUL.FTZ R96, R131, UR5 ;  /* 0x0000000583607c20 */ /* 0x000fe20008410000 */
[----:B------:R-:W3:Y:S01]  /*5fe0*/  S2UR UR10, SR_CgaCtaId ;  /* 0x00000000000a79c3 */ /* 0x000ee20000008800 */
[----:B------:R-:W-:Y:S01]  /*5ff0*/  FMUL.FTZ R2, R91, UR5 ;  /* 0x000000055b027c20 */ /* 0x000fe20008410000 */
[----:B------:R-:W-:Y:S01]  /*6000*/  FMUL.FTZ R91, R106, UR5 ;  /* 0x000000056a5b7c20 */ /* 0x000fe20008410000 */
[----:B------:R-:W-:Y:S01]  /*6010*/  UISETP.NE.AND UP0, UPT, UR61, URZ, UPT ;  /* 0x0000003f3d00728c */ /* 0x000fe2000bf05270 */
[----:B------:R-:W-:Y:S01]  /*6020*/  FMUL.FTZ R15, R88, UR5 ;  /* 0x00000005580f7c20 */ /* 0x000fe20008410000 */
[----:B------:R-:W-:Y:S01]  /*6030*/  FMUL.FTZ R136, R89, UR5 ;  /* 0x0000000559887c20 */ /* 0x000fe20008410000 */
[----:B0-2---:R-:W-:Y:S01]  /*6040*/  FMUL.FTZ R0, R90, UR5 ;  /* 0x000000055a007c20 */ /* 0x005fe20008410000 */
[----:B------:R-:W-:Y:S01]  /*6050*/  FMUL.FTZ R138, R92, UR5 ;  /* 0x000000055c8a7c20 */ /* 0x000fe20008410000 */
[----:B------:R-:W-:Y:S01]  /*6060*/  FMUL.FTZ R137, R93, UR5 ;  /* 0x000000055d897c20 */ /* 0x000fe20008410000 */
[----:B------:R-:W-:Y:S01]  /*6070*/  FMUL.FTZ R140, R97, UR5 ;  /* 0x00000005618c7c20 */ /* 0x000fe20008410000 */
[----:B------:R-:W-:Y:S01]  /*6080*/  UISETP.NE.AND UP1, UPT, UR4, URZ, UPT ;  /* 0x0000003f0400728c */ /* 0x000fe2000bf25270 */
[----:B------:R-:W-:Y:S01]  /*6090*/  R2UR UR4, R22 ;  /* 0x00000000160472ca */ /* 0x000fe200000e0000 */
[----:B------:R-:W-:Y:S01]  /*60a0*/  FMUL.FTZ R20, R99, UR5 ;  /* 0x0000000563147c20 */ /* 0x000fe20008410000 */
[----:B------:R-:W-:Y:S01]  /*60b0*/  FMUL.FTZ R88, R103, UR5 ;  /* 0x0000000567587c20 */ /* 0x000fe20008410000 */
[----:B------:R-:W-:Y:S01]  /*60c0*/  FMUL.FTZ R14, R94, UR5 ;  /* 0x000000055e0e7c20 */ /* 0x000fe20008410000 */
[----:B-1----:R-:W-:Y:S01]  /*60d0*/  FMUL.FTZ R11, R95, UR5 ;  /* 0x000000055f0b7c20 */ /* 0x002fe20008410000 */
[----:B------:R-:W-:Y:S01]  /*60e0*/  PLOP3.LUT P1, PT, PT, PT, UP1, 0x80, 0x0 ;  /* 0x000000000000781c */ /* 0x000fe20003f2f018 */
[----:B------:R-:W-:Y:S01]  /*60f0*/  FMUL.FTZ R21, R98, UR5 ;  /* 0x0000000562157c20 */ /* 0x000fe20008410000 */
[----:B------:R-:W-:Y:S01]  /*6100*/  PLOP3.LUT P2, PT, PT, PT, UP1, 0x80, 0x0 ;  /* 0x000000000000781c */ /* 0x000fe20003f4f018 */
[----:B------:R-:W-:Y:S01]  /*6110*/  FMUL.FTZ R141, R100, UR5 ;  /* 0x00000005648d7c20 */ /* 0x000fe20008410000 */
[----:B------:R-:W-:Y:S01]  /*6120*/  FMUL.FTZ R142, R101, UR5 ;  /* 0x00000005658e7c20 */ /* 0x000fe20008410000 */
[----:B------:R-:W-:Y:S01]  /*6130*/  FMUL.FTZ R89, R102, UR5 ;  /* 0x0000000566597c20 */ /* 0x000fe20008410000 */
[----:B------:R-:W-:Y:S01]  /*6140*/  FMUL.FTZ R143, R104, UR5 ;  /* 0x00000005688f7c20 */ /* 0x000fe20008410000 */
[----:B------:R-:W-:Y:S01]  /*6150*/  FMUL.FTZ R144, R105, UR5 ;  /* 0x0000000569907c20 */ /* 0x000fe20008410000 */
[----:B------:R-:W-:Y:S01]  /*6160*/  VIADD R131, R23, UR4 ;  /* 0x0000000417837c36 */ /* 0x000fe20008000000 */
[----:B------:R-:W-:Y:S01]  /*6170*/  @UP1 ULDC UR4, c[0x0][0x44c] ;  /* 0x0001130000041ab9 */ /* 0x000fe20000000800 */
[----:B------:R-:W-:Y:S01]  /*6180*/  FMUL.FTZ R90, R107, UR5 ;  /* 0x000000056b5a7c20 */ /* 0x000fe20008410000 */
[----:B------:R-:W-:Y:S01]  /*6190*/  FMUL.FTZ R93, R111, UR5 ;  /* 0x000000056f5d7c20 */ /* 0x000fe20008410000 */
[----:B------:R-:W-:Y:S01]  /*61a0*/  FMUL.FTZ R97, R115, UR5 ;  /* 0x0000000573617c20 */ /* 0x000fe20008410000 */
[----:B------:R-:W-:Y:S01]  /*61b0*/  @P1 IMAD.HI.U32 R12, R131, UR4, RZ ;  /* 0x00000004830c1c27 */ /* 0x000fe2000f8e00ff */
[----:B------:R-:W-:-:S03]  /*61c0*/  @UP1 ULDC UR4, c[0x0][0x450] ;  /* 0x0001140000041ab9 */ /* 0x000fc60000000800 */
[----:B------:R-:W-:Y:S01]  /*61d0*/  FMUL.FTZ R99, R119, UR5 ;  /* 0x0000000577637c20 */ /* 0x000fe20008410000 */
[----:B------:R-:W-:Y:S01]  /*61e0*/  FMUL.FTZ R103, R123, UR5 ;  /* 0x000000057b677c20 */ /* 0x000fe20008410000 */
[----:B------:R-:W-:Y:S01]  /*61f0*/  FMUL.FTZ R92, R127, UR5 ;  /* 0x000000057f5c7c20 */ /* 0x000fe20008410000 */
[----:B------:R-:W-:Y:S01]  /*6200*/  @P2 SHF.R.U32.HI R131, RZ, UR4, R12 ;  /* 0x00000004ff832c19 */ /* 0x000fe2000801160c */
[----:B------:R-:W-:Y:S01]  /*6210*/  FMUL.FTZ R150, R133, UR5 ;  /* 0x0000000585967c20 */ /* 0x000fe20008410000 */
[----:B------:R-:W-:Y:S01]  /*6220*/  FMUL.FTZ R107, R108, UR5 ;  /* 0x000000056c6b7c20 */ /* 0x000fe20008410000 */
[----:B------:R-:W-:Y:S01]  /*6230*/  FMUL.FTZ R109, R109, UR5 ;  /* 0x000000056d6d7c20 */ /* 0x000fe20008410000 */
[----:B------:R-:W-:Y:S01]  /*6240*/  FMUL.FTZ R94, R110, UR5 ;  /* 0x000000056e5e7c20 */ /* 0x000fe20008410000 */
        /* <DEDUP_REMOVED lines=18> */
[----:B------:R-:W-:-:S02]  /*6370*/  IMAD R133, R10, -0x60, RZ ;  /* 0xffffffa00a857824 */ /* 0x000fc400078e02ff */
[----:B------:R-:W-:Y:S01]  /*6380*/  FMUL.FTZ R102, R135, UR5 ;  /* 0x0000000587667c20 */ /* 0x000fe20008410000 */
[----:B------:R-:W-:Y:S01]  /*6390*/  UIADD3 UR6, UR6, 0x2a840, URZ ;  /* 0x0002a84006067890 */ /* 0x000fe2000fffe03f */
[----:B------:R-:W-:Y:S01]  /*63a0*/  PLOP3.LUT P1, PT, PT, PT, UP0, 0x40, 0x0 ;  /* 0x000000000000781c */ /* 0x000fe20003f2e808 */
[----:B------:R-:W1:Y:S01]  /*63b0*/  MUFU.TANH R15, R15 ;  /* 0x0000000f000f7308 */ /* 0x000e620000002400 */
[----:B------:R-:W-:Y:S01]  /*63c0*/  IADD3 R12, -R18, 0x1, R133 ;  /* 0x00000001120c7810 */ /* 0x000fe20007ffe185 */
[----:B---3--:R-:W-:Y:S01]  /*63d0*/  UPRMT UR6, UR10, 0x654, UR6 ;  /* 0x000006540a067896 */ /* 0x008fe20008000006 */
[----:B------:R-:W-:Y:S02]  /*63e0*/  IMAD.IADD R129, R133, 0x1, -R18 ;  /* 0x0000000185817824 */ /* 0x000fe400078e0a12 */
[----:B------:R-:W-:Y:S01]  /*63f0*/  UMOV UR10, UR51 ;  /* 0x00000033000a7c82 */ /* 0x000fe20008000000 */
[----:B------:R-:W-:Y:S01]  /*6400*/  IADD3 R12, -R17, R12, R16 ;  /* 0x0000000c110c7210 */ /* 0x000fe20007ffe110 */
[----:B------:R-:W-:Y:S01]  /*6410*/  ULOP3.LUT UR4, URZ, UR10, URZ, 0x33, !UPT ;  /* 0x0000000a3f047292 */ /* 0x000fe2000f8e333f */
[----:B------:R-:W2:Y:S03]  /*6420*/  MUFU.TANH R136, R136 ;  /* 0x0000008800887308 */ /* 0x000ea60000002400 */
[C---:B------:R-:W-:Y:S01]  /*6430*/  VIADD R145, R12.reuse, UR54 ;  /* 0x000000360c917c36 */ /* 0x040fe20008000000 */
[----:B------:R-:W-:Y:S01]  /*6440*/  SYNCS.ARRIVE.TRANS64.RED.A1T0 RZ, [UR6], RZ ;  /* 0x000000ffffff79a7 */ /* 0x000fe20008100406 */
[----:B------:R-:W-:-:S02]  /*6450*/  VIADD R135, R12, UR4 ;  /* 0x000000040c877c36 */ /* 0x000fc40008000000 */
[--C-:B0-----:R-:W-:Y:S01]  /*6460*/  IMAD.IADD R149, R145, 0x1, R106.reuse ;  /* 0x0000000191957824 */ /* 0x101fe200078e026a */
[----:B------:R-:W0:Y:S01]  /*6470*/  MUFU.TANH R0, R0 ;  /* 0x0000000000007308 */ /* 0x000e220000002400 */
[----:B------:R-:W-:-:S07]  /*6480*/  IMAD.IADD R147, R135, 0x1, R106 ;  /* 0x0000000187937824 */ /* 0x000fce00078e026a */
        /* <DEDUP_REMOVED lines=58> */
.L_x_1251:
[----:B------:R-:W-:-:S05]  /*6830*/  IMAD.U32 R108, RZ, RZ, UR50 ;  /* 0x00000032ff6c7e24 */ /* 0x000fca000f8e00ff */
[----:B------:R-:W-:-:S13]  /*6840*/  ISETP.NE.AND P1, PT, R108, 0x1, PT ;  /* 0x000000016c00780c */ /* 0x000fda0003f25270 */
[----:B------:R-:W1:Y:S02]  /*6850*/  @P1 LDC.64 R12, c[0x0][0x9e8] ;  /* 0x00027a00ff0c1b82 */ /* 0x000e640000000a00 */
[----:B-1----:R-:W-:-:S05]  /*6860*/  @P1 IMAD.HI.U32 R12, R106, R12, RZ ;  /* 0x0000000c6a0c1227 */ /* 0x002fca00078e00ff */
[----:B------:R-:W-:-:S07]  /*6870*/  @P1 SHF.R.U32.HI R106, RZ, R13, R12 ;  /* 0x0000000dff6a1219 */ /* 0x000fce000001160c */
.L_x_1252:
[----:B------:R-:W-:Y:S05]  /*6880*/  BSYNC B0 ;  /* 0x0000000000007941 */ /* 0x000fea0003800000 */
.L_x_1250:
[----:B------:R-:W-:-:S05]  /*6890*/  IMAD R106, R106, R108, R129 ;  /* 0x0000006c6a6a7224 */ /* 0x000fca00078e0281 */
[----:B------:R-:W-:Y:S02]  /*68a0*/  VIADDMNMX R149, R106, R108, R149, PT ;  /* 0x0000006c6a957246 */ /* 0x000fe40003800195 */
[----:B------:R-:W-:-:S07]  /*68b0*/  VIMNMX R147, R147, R106, !PT ;  /* 0x0000006a93937248 */ /* 0x000fce0007fe0100 */
.L_x_1249:
[C---:B------:R-:W-:Y:S01]  /*68c0*/  ISETP.GE.AND P2, PT, R133.reuse, 0x9, PT ;  /* 0x000000098500780c */ /* 0x040fe20003f46270 */
[----:B------:R-:W1:Y:S01]  /*68d0*/  SHFL.IDX PT, R12, R131, 0x1, 0x1c1f ;  /* 0x003c1f00830c7f89 */ /* 0x000e6200000e0000 */
[----:B------:R-:W-:Y:S01]  /*68e0*/  ISETP.GE.AND P1, PT, R133, 0x2, PT ;  /* 0x000000028500780c */ /* 0x000fe20003f26270 */
[----:B------:R-:W-:Y:S01]  /*68f0*/  UISETP.NE.AND UP0, UPT, UR61, URZ, UPT ;  /* 0x0000003f3d00728c */ /* 0x000fe2000bf05270 */
[C---:B------:R-:W-:Y:S02]  /*6900*/  ISETP.GT.AND P3, PT, R147.reuse, 0x8, !P2 ;  /* 0x000000089300780c */ /* 0x040fe40005764270 */
[----:B------:R-:W-:Y:S02]  /*6910*/  ISETP.GT.AND P4, PT, R147, 0x1, !P1 ;  /* 0x000000019300780c */ /* 0x000fe40004f84270 */
[----:B------:R-:W-:Y:S02]  /*6920*/  ISETP.LT.OR P3, PT, R149, 0x9, P3 ;  /* 0x000000099500780c */ /* 0x000fe40001f61670 */
[----:B------:R-:W-:-:S02]  /*6930*/  ISETP.GE.AND P5, PT, R133, 0x11, PT ;  /* 0x000000118500780c */ /* 0x000fc40003fa6270 */
[----:B------:R-:W-:Y:S02]  /*6940*/  FSEL R106, R138, -INF , !P3 ;  /* 0xff8000008a6a7808 */ /* 0x000fe40005800000 */
        /* <DEDUP_REMOVED lines=8> */
[----:B0-----:R-:W-:Y:S02]  /*69d0*/  FSEL R110, R139, -INF , !P3 ;  /* 0xff8000008b6e7808 */ /* 0x001fe40005800000 */
        /* <DEDUP_REMOVED lines=30> */
[----:B------:R-:W-:Y:S01]  /*6bc0*/  FSEL R122, R107, -INF , !P3 ;  /* 0xff8000006b7a7808 */ /* 0x000fe20005800000 */
[----:B-1----:R-:W-:Y:S01]  /*6bd0*/  IMAD.IADD R107, R145, 0x1, R12 ;  /* 0x00000001916b7824 */ /* 0x002fe200078e020c */
[----:B------:R-:W-:-:S02]  /*6be0*/  ISETP.GT.AND P3, PT, R147, 0x29, !P4 ;  /* 0x000000299300780c */ /* 0x000fc40006764270 */
[----:B------:R-:W-:Y:S02]  /*6bf0*/  P2R R153, PR, RZ, 0x10 ;  /* 0x00000010ff997803 */ /* 0x000fe40000000000 */
[----:B------:R-:W-:Y:S02]  /*6c00*/  ISETP.LT.OR P3, PT, R149, 0x2a, P3 ;  /* 0x0000002a9500780c */ /* 0x000fe40001f61670 */
[----:B------:R-:W-:Y:S02]  /*6c10*/  ISETP.GE.AND P4, PT, R133, 0x31, PT ;  /* 0x000000318500780c */ /* 0x000fe40003f86270 */
[----:B------:R-:W-:Y:S01]  /*6c20*/  FSEL R124, R109, -INF , !P3 ;  /* 0xff8000006d7c7808 */ /* 0x000fe20005800000 */
[----:B------:R-:W-:Y:S01]  /*6c30*/  IMAD.IADD R109, R135, 0x1, R12 ;  /* 0x00000001876d7824 */ /* 0x000fe200078e020c */
        /* <DEDUP_REMOVED lines=60> */
[----:B------:R-:W-:-:S04]  /*7000*/  ISETP.GT.AND P6, PT, R147, 0x59, !P6 ;  /* 0x000000599300780c */ /* 0x000fc800077c4270 */
[----:B------:R-:W-:-:S04]  /*7010*/  ISETP.LT.OR P6, PT, R149, 0x5a, P6 ;  /* 0x0000005a9500780c */ /* 0x000fc800037c1670 */
[----:B------:R-:W-:Y:S02]  /*7020*/  FSEL R150, R150, -INF , !P6 ;  /* 0xff80000096967808 */ /* 0x000fe40007000000 */
[----:B------:R-:W-:-:S13]  /*7030*/  PLOP3.LUT P6, PT, PT, PT, UP0, 0x40, 0x0 ;  /* 0x000000000000781c */ /* 0x000fda0003fce808 */
[----:B------:R-:W-:Y:S05]  /*7040*/  @P6 BRA `(.L_x_1253) ;  /* 0x0000000000546947 */ /* 0x000fea0003800000 */
[----:B------:R-:W-:Y:S01]  /*7050*/  IADD3 R111, -R17, R16, R12 ;  /* 0x00000010116f7210 */ /* 0x000fe20007ffe10c */
[----:B------:R-:W-:Y:S03]  /*7060*/  BSSY B0, `(.L_x_1254) ;  /* 0x0000010000007945 */ /* 0x000fe60003800000 */
        /* <DEDUP_REMOVED lines=10> */
.L_x_1255:
[----:B------:R-:W-:-:S05]  /*7110*/  IMAD.U32 R158, RZ, RZ, UR50 ;  /* 0x00000032ff9e7e24 */ /* 0x000fca000f8e00ff */
[----:B------:R-:W-:-:S13]  /*7120*/  ISETP.NE.AND P6, PT, R158, 0x1, PT ;  /* 0x000000019e00780c */ /* 0x000fda0003fc5270 */
[----:B------:R-:W0:Y:S02]  /*7130*/  @P6 LDC.64 R12, c[0x0][0x9e8] ;  /* 0x00027a00ff0c6b82 */ /* 0x000e240000000a00 */
[----:B0-----:R-:W-:-:S05]  /*7140*/  @P6 IMAD.HI.U32 R12, R111, R12, RZ ;  /* 0x0000000c6f0c6227 */ /* 0x001fca00078e00ff */
[----:B------:R-:W-:-:S07]  /*7150*/  @P6 SHF.R.U32.HI R111, RZ, R13, R12 ;  /* 0x0000000dff6f6219 */ /* 0x000fce000001160c */
.L_x_1256:
[----:B------:R-:W-:Y:S05]  /*7160*/  BSYNC B0 ;  /* 0x0000000000007941 */ /* 0x000fea0003800000 */
.L_x_1254:
[----:B------:R-:W-:-:S05]  /*7170*/  IMAD R12, R111, R158, R129 ;  /* 0x0000009e6f0c7224 */ /* 0x000fca00078e0281 */
[----:B------:R-:W-:Y:S02]  /*7180*/  VIADDMNMX R107, R12, R158, R107, PT ;  /* 0x0000009e0c6b7246 */ /* 0x000fe4000380016b */
[----:B------:R-:W-:-:S07]  /*7190*/  VIMNMX R109, R109, R12, !PT ;  /* 0x0000000c6d6d7248 */ /* 0x000fce0007fe0100 */
.L_x_1253:
        /* <DEDUP_REMOVED lines=27> */
[----:B------:R-:W-:Y:S02]  /*7350*/  ISETP.NE.AND P2, PT, R208, RZ, PT ;  /* 0x000000ffd000720c */ /* 0x000fe40003f45270 */
        /* <DEDUP_REMOVED lines=49> */
[----:B------:R-:W-:Y:S02]  /*7670*/  ISETP.LT.OR P1, PT, R107, 0x32, P1 ;  /* 0x000000326b00780c */ /* 0x000fe40000f21670 */
[----:B------:R-:W-:Y:S02]  /*7680*/  ISETP.GT.AND P4, PT, R109, 0x51, !P4 ;  /* 0x000000516d00780c */ /* 0x000fe40006784270 */
[----:B------:R-:W-:Y:S02]  /*7690*/  FSEL R212, R97, -INF , !P1 ;  /* 0xff80000061d47808 */ /* 0x000fe40004800000 */
[----:B------:R-:W-:-:S02]  /*76a0*/  ISETP.NE.AND P1, PT, R159, RZ, PT ;  /* 0x000000ff9f00720c */ /* 0x000fc40003f25270 */
[----:B------:R-:W-:Y:S02]  /*76b0*/  ISETP.LT.OR P3, PT, R107, 0x51, P3 ;  /* 0x000000516b00780c */ /* 0x000fe40001f61670 */
[C---:B------:R-:W-:Y:S02]  /*76c0*/  ISETP.GT.AND P1, PT, R109.reuse, 0x38, !P1 ;  /* 0x000000386d00780c */ /* 0x040fe40004f24270 */
[----:B------:R-:W-:Y:S02]  /*76d0*/  ISETP.GT.AND P5, PT, R109, 0x58, !P5 ;  /* 0x000000586d00780c */ /* 0x000fe40006fa4270 */
[C---:B------:R-:W-:Y:S02]  /*76e0*/  ISETP.LT.OR P1, PT, R107.reuse, 0x39, P1 ;  /* 0x000000396b00780c */ /* 0x040fe40000f21670 */
[----:B------:R-:W-:Y:S02]  /*76f0*/  ISETP.LT.OR P4, PT, R107, 0x52, P4 ;  /* 0x000000526b00780c */ /* 0x000fe40002781670 */
[----:B------:R-:W-:-:S02]  /*7700*/  FSEL R100, R100, -INF , !P1 ;  /* 0xff80000064647808 */ /* 0x000fc40004800000 */
[----:B------:R-:W-:Y:S02]  /*7710*/  ISETP.NE.AND P1, PT, R115, RZ, PT ;  /* 0x000000ff7300720c */ /* 0x000fe40003f25270 */
[----:B-1----:R-:W-:Y:S02]  /*7720*/  FMNMX.FTZ R14, R13, R12, !PT ;  /* 0x0000000c0d0e7209 */ /* 0x002fe40007810000 */
[----:B------:R-:W-:Y:S02]  /*7730*/  ISETP.GT.AND P1, PT, R109, 0x39, !P1 ;  /* 0x000000396d00780c */ /* 0x000fe40004f24270 */
[C---:B------:R-:W-:Y:S01]  /*7740*/  ISETP.LT.OR P5, PT, R107.reuse, 0x59, P5 ;  /* 0x000000596b00780c */ /* 0x040fe20002fa1670 */
[----:B------:R-:W1:Y:S01]  /*7750*/  SHFL.BFLY PT, R21, R14, 0x1, 0x1f ;  /* 0x0c201f000e157f89 */ /* 0x000e6200000e0000 */
[----:B------:R-:W-:Y:S02]  /*7760*/  ISETP.LT.OR P1, PT, R107, 0x3a, P1 ;  /* 0x0000003a6b00780c */ /* 0x000fe40000f21670 */
[----:B------:R-:W-:-:S02]  /*7770*/  FSEL R224, R101, -INF , !P5 ;  /* 0xff80000065e07808 */ /* 0x000fc40006800000 */
        /* <DEDUP_REMOVED lines=8> */
[----:B-1----:R-:W-:Y:S02]  /*7800*/  FMNMX.FTZ R12, R14, R21, !PT ;  /* 0x000000150e0c7209 */ /* 0x002fe40007810000 */
[----:B------:R-:W-:-:S02]  /*7810*/  FSEL R216, R103, -INF , !P1 ;  /* 0xff80000067d87808 */ /* 0x000fc40004800000 */
[----:B------:R-:W-:Y:S01]  /*7820*/  ISETP.GT.AND P1, PT, R109, 0x48, !P6 ;  /* 0x000000486d00780c */ /* 0x000fe20007724270 */
[----:B0-----:R-:W-:Y:S01]  /*7830*/  FMUL.FTZ R93, R12, R11 ;  /* 0x0000000b0c5d7220 */ /* 0x001fe20000410000 */
[----:B------:R-:W-:Y:S02]  /*7840*/  ISETP.NE.AND P6, PT, R121, RZ, PT ;  /* 0x000000ff7900720c */ /* 0x000fe40003fc5270 */
[----:B------:R-:W-:Y:S02]  /*7850*/  ISETP.LT.OR P1, PT, R107, 0x49, P1 ;  /* 0x000000496b00780c */ /* 0x000fe40000f21670 */
[----:B------:R-:W-:Y:S02]  /*7860*/  ISETP.GT.AND P2, PT, R109, 0x49, !P2 ;  /* 0x000000496d00780c */ /* 0x000fe40005744270 */
[----:B------:R-:W-:Y:S02]  /*7870*/  FSEL R218, R105, -INF , !P1 ;  /* 0xff80000069da7808 */ /* 0x000fe40004800000 */
[----:B------:R-:W-:-:S02]  /*7880*/  ISETP.GT.AND P1, PT, R109, RZ, !P6 ;  /* 0x000000ff6d00720c */ /* 0x000fc40007724270 */
[C---:B------:R-:W-:Y:S02]  /*7890*/  ISETP.LT.OR P2, PT, R107.reuse, 0x4a, P2 ;  /* 0x0000004a6b00780c */ /* 0x040fe40001741670 */
[----:B------:R-:W-:Y:S02]  /*78a0*/  ISETP.LT.OR P1, PT, R107, 0x1, P1 ;  /* 0x000000016b00780c */ /* 0x000fe40000f21670 */
[----:B------:R-:W-:Y:S02]  /*78b0*/  ISETP.NE.AND P6, PT, R119, RZ, PT ;  /* 0x000000ff7700720c */ /* 0x000fe40003fc5270 */
[----:B------:R-:W-:Y:S02]  /*78c0*/  FSEL R222, R0, -INF , !P1 ;  /* 0xff80000000de7808 */ /* 0x000fe40004800000 */
[----:B------:R-:W-:Y:S02]  /*78d0*/  FSETP.NEU.FTZ.AND P1, PT, R12, -INF , PT ;  /* 0xff8000000c00780b */ /* 0x000fe40003f3d000 */
[----:B------:R-:W-:-:S02]  /*78e0*/  FMNMX.FTZ R13, R222, R9, !PT ;  /* 0x00000009de0d7209 */ /* 0x000fc40007810000 */
[----:B------:R-:W-:Y:S02]  /*78f0*/  FSEL R93, R93, RZ, P1 ;  /* 0x000000ff5d5d7208 */ /* 0x000fe40000800000 */
[----:B------:R-:W-:Y:S02]  /*7900*/  FMNMX.FTZ R13, R2, R13, !PT ;  /* 0x0000000d020d7209 */ /* 0x000fe40007810000 */
[----:B------:R-:W-:Y:S01]  /*7910*/  ISETP.GT.AND P6, PT, R109, 0x59, !P6 ;  /* 0x000000596d00780c */ /* 0x000fe200077c4270 */
[--C-:B------:R-:W-:Y:S01]  /*7920*/  FFMA.FTZ R89, R15, R11, -R93.reuse ;  /* 0x0000000b0f597223 */ /* 0x100fe2000001085d */
[----:B------:R-:W-:Y:S01]  /*7930*/  FMNMX.FTZ R13, R152, R13, !PT ;  /* 0x0000000d980d7209 */ /* 0x000fe20007810000 */
[-CC-:B------:R-:W-:Y:S01]  /*7940*/  FFMA.FTZ R15, R110, R11.reuse, -R93.reuse ;  /* 0x0000000b6e0f7223 */ /* 0x180fe2000001085d */
[----:B------:R-:W-:Y:S01]  /*7950*/  FSEL R110, R92, -INF , !P2 ;  /* 0xff8000005c6e7808 */ /* 0x000fe20005000000 */
[--C-:B------:R-:W-:Y:S01]  /*7960*/  FFMA.FTZ R220, R136, R11, -R93.reuse ;  /* 0x0000000b88dc7223 */ /* 0x100fe2000001085d */
[----:B------:R-:W-:Y:S01]  /*7970*/  FMNMX.FTZ R13, R154, R13, !PT ;  /* 0x0000000d9a0d7209 */ /* 0x000fe20007810000 */
[-CC-:B------:R-:W-:Y:S01]  /*7980*/  FFMA.FTZ R136, R108, R11.reuse, -R93.reuse ;  /* 0x0000000b6c887223 */ /* 0x180fe2000001085d */
[-CC-:B------:R-:W-:Y:S01]  /*7990*/  FFMA.FTZ R108, R112, R11.reuse, -R93.reuse ;  /* 0x0000000b706c7223 */ /* 0x180fe2000001085d */
[----:B------:R-:W-:Y:S01]  /*79a0*/  FSEL R112, R95, -INF , !P3 ;  /* 0xff8000005f707808 */ /* 0x000fe20005800000 */
[--C-:B------:R-:W-:Y:S01]  /*79b0*/  FFMA.FTZ R21, R106, R11, -R93.reuse ;  /* 0x0000000b6a157223 */ /* 0x100fe2000001085d */
[----:B------:R-:W-:Y:S01]  /*79c0*/  FMNMX.FTZ R13, R156, R13, !PT ;  /* 0x0000000d9c0d7209 */ /* 0x000fe20007810000 */
[-CC-:B------:R-:W-:Y:S01]  /*79d0*/  FFMA.FTZ R106, R116, R11.reuse, -R93.reuse ;  /* 0x0000000b746a7223 */ /* 0x180fe2000001085d */
[----:B------:R-:W-:Y:S01]  /*79e0*/  FSEL R116, R96, -INF , !P4 ;  /* 0xff80000060747808 */ /* 0x000fe20006000000 */
[--C-:B------:R-:W-:Y:S01]  /*79f0*/  FFMA.FTZ R95, R122, R11, -R93.reuse ;  /* 0x0000000b7a5f7223 */ /* 0x100fe2000001085d */
[----:B------:R-:W-:Y:S01]  /*7a00*/  FMNMX.FTZ R13, R20, R13, !PT ;  /* 0x0000000d140d7209 */ /* 0x000fe20007810000 */
[----:B------:R-:W-:Y:S01]  /*7a10*/  MUFU.EX2 R89, R89 ;  /* 0x0000005900597308 */ /* 0x000fe20000000800 */
        /* <DEDUP_REMOVED lines=8> */
[----:B------:R-:W-:Y:S01]  /*7aa0*/  FSEL R109, R12, RZ, P1 ;  /* 0x000000ff0c6d7208 */ /* 0x000fe20000800000 */
[--C-:B------:R-:W-:Y:S01]  /*7ab0*/  FFMA.FTZ R118, R118, R11, -R93.reuse ;  /* 0x0000000b76767223 */ /* 0x100fe2000001085d */
[----:B------:R-:W-:Y:S01]  /*7ac0*/  FMNMX.FTZ R13, R208, R13, !PT ;  /* 0x0000000dd00d7209 */ /* 0x000fe20007810000 */
[-CC-:B------:R-:W-:Y:S01]  /*7ad0*/  FFMA.FTZ R92, R120, R11.reuse, -R93.reuse ;  /* 0x0000000b785c7223 */ /* 0x180fe2000001085d */
[-CC-:B------:R-:W-:Y:S01]  /*7ae0*/  FFMA.FTZ R101, R128, R11.reuse, -R93.reuse ;  /* 0x0000000b80657223 */ /* 0x180fe2000001085d */
[--C-:B------:R-:W-:Y:S01]  /*7af0*/  FFMA.FTZ R99, R134, R11, -R93.reuse ;  /* 0x0000000b86637223 */ /* 0x100fe2000001085d */
[----:B------:R-:W-:Y:S01]  /*7b00*/  FMNMX.FTZ R13, R90, R13, !PT ;  /* 0x0000000d5a0d7209 */ /* 0x000fe20007810000 */
[----:B------:R-:W-:Y:S01]  /*7b10*/  MUFU.EX2 R21, R21 ;  /* 0x0000001500157308 */ /* 0x000fe20000000800 */
[-CC-:B------:R-:W-:Y:S01]  /*7b20*/  FFMA.FTZ R142, R142, R11.reuse, -R93.reuse ;  /* 0x0000000b8e8e7223 */ /* 0x180fe2000001085d */
[--C-:B------:R-:W-:Y:S01]  /*7b30*/  FFMA.FTZ R105, R144, R11, -R93.reuse ;  /* 0x0000000b90697223 */ /* 0x100fe2000001085d */
[----:B------:R-:W-:Y:S01]  /*7b40*/  FMNMX.FTZ R13, R94, R13, !PT ;  /* 0x0000000d5e0d7209 */ /* 0x000fe20007810000 */
[----:B------:R-:W-:-:S03]  /*7b50*/  FFMA.FTZ R120, R146, R11, -R93 ;  /* 0x0000000b92787223 */ /* 0x000fc6000001085d */
[----:B------:R-:W-:Y:S01]  /*7b60*/  FMNMX.FTZ R13, R210, R13, !PT ;  /* 0x0000000dd20d7209 */ /* 0x000fe20007810000 */
[----:B------:R-:W-:Y:S03]  /*7b70*/  MUFU.EX2 R136, R136 ;  /* 0x0000008800887308 */ /* 0x000fe60000000800 */
[----:B------:R-:W-:-:S04]  /*7b80*/  FMNMX.FTZ R13, R98, R13, !PT ;  /* 0x0000000d620d7209 */ /* 0x000fc80007810000 */
[----:B------:R-:W-:Y:S01]  /*7b90*/  FMNMX.FTZ R91, R212, R13, !PT ;  /* 0x0000000dd45b7209 */ /* 0x000fe20007810000 */
[----:B------:R-:W-:Y:S03]  /*7ba0*/  MUFU.EX2 R15, R15 ;  /* 0x0000000f000f7308 */ /* 0x000fe60000000800 */
[----:B------:R-:W-:-:S04]  /*7bb0*/  FMNMX.FTZ R91, R100, R91, !PT ;  /* 0x0000005b645b7209 */ /* 0x000fc80007810000 */
[----:B------:R-:W-:Y:S01]  /*7bc0*/  FMNMX.FTZ R91, R214, R91, !PT ;  /* 0x0000005bd65b7209 */ /* 0x000fe20007810000 */
[----:B------:R-:W-:Y:S03]  /*7bd0*/  MUFU.EX2 R108, R108 ;  /* 0x0000006c006c7308 */ /* 0x000fe60000000800 */
[----:B------:R-:W-:-:S04]  /*7be0*/  FMNMX.FTZ R91, R104, R91, !PT ;  /* 0x0000005b685b7209 */ /* 0x000fc80007810000 */
[----:B------:R-:W-:Y:S01]  /*7bf0*/  FMNMX.FTZ R97, R216, R91, !PT ;  /* 0x0000005bd8617209 */ /* 0x000fe20007810000 */
[----:B------:R0:W-:Y:S03]  /*7c00*/  MUFU.EX2 R13, R114 ;  /* 0x00000072000d7308 */ /* 0x0001e60000000800 */
[----:B------:R-:W-:-:S04]  /*7c10*/  FMNMX.FTZ R97, R218, R97, !PT ;  /* 0x00000061da617209 */ /* 0x000fc80007810000 */
[----:B------:R-:W-:Y:S01]  /*7c20*/  FMNMX.FTZ R97, R110, R97, !PT ;  /* 0x000000616e617209 */ /* 0x000fe20007810000 */
[----:B------:R-:W-:Y:S01]  /*7c30*/  MUFU.EX2 R106, R106 ;  /* 0x0000006a006a7308 */ /* 0x000fe20000000800 */
[----:B0-----:R-:W-:Y:S02]  /*7c40*/  FFMA.FTZ R114, R132, R11, -R93 ;  /* 0x0000000b84727223 */ /* 0x001fe4000001085d */
[----:B------:R-:W-:-:S04]  /*7c50*/  FMNMX.FTZ R97, R112, R97, !PT ;  /* 0x0000006170617209 */ /* 0x000fc80007810000 */
[----:B------:R-:W-:Y:S01]  /*7c60*/  FMNMX.FTZ R97, R116, R97, !PT ;  /* 0x0000006174617209 */ /* 0x000fe20007810000 */
[----:B------:R0:W-:Y:S03]  /*7c70*/  MUFU.EX2 R91, R118 ;  /* 0x00000076005b7308 */ /* 0x0001e60000000800 */
[----:B------:R-:W-:-:S04]  /*7c80*/  FMNMX.FTZ R97, R224, R97, !PT ;  /* 0x00000061e0617209 */ /* 0x000fc80007810000 */
[----:B------:R-:W-:Y:S01]  /*7c90*/  FMNMX.FTZ R0, R122, R97, !PT ;  /* 0x000000617a007209 */ /* 0x000fe20007810000 */
[----:B------:R-:W-:Y:S01]  /*7ca0*/  MUFU.EX2 R92, R92 ;  /* 0x0000005c005c7308 */ /* 0x000fe20000000800 */
[-CC-:B------:R-:W-:Y:S01]  /*7cb0*/  FFMA.FTZ R97, R130, R11.reuse, -R93.reuse ;  /* 0x0000000b82617223 */ /* 0x180fe2000001085d */
[-CC-:B0-----:R-:W-:Y:S01]  /*7cc0*/  FFMA.FTZ R118, R138, R11.reuse, -R93.reuse ;  /* 0x0000000b8a767223 */ /* 0x181fe2000001085d */
[--C-:B------:R-:W-:Y:S01]  /*7cd0*/  FFMA.FTZ R138, R148, R11, -R93.reuse ;  /* 0x0000000b948a7223 */ /* 0x100fe2000001085d */
[----:B------:R-:W0:Y:S04]  /*7ce0*/  SHFL.BFLY PT, R103, R0, 0x2, 0x1f ;  /* 0x0c401f0000677f89 */ /* 0x000e2800000e0000 */
[----:B------:R-:W-:Y:S08]  /*7cf0*/  MUFU.EX2 R95, R95 ;  /* 0x0000005f005f7308 */ /* 0x000ff00000000800 */
[----:B------:R-:W-:Y:S08]  /*7d00*/  MUFU.EX2 R102, R102 ;  /* 0x0000006600667308 */ /* 0x000ff00000000800 */
[----:B------:R-:W-:Y:S01]  /*7d10*/  MUFU.EX2 R96, R96 ;  /* 0x0000006000607308 */ /* 0x000fe20000000800 */
[----:B0-----:R-:W-:Y:S01]  /*7d20*/  FMNMX.FTZ R14, R0, R103, !PT ;  /* 0x00000067000e7209 */ /* 0x001fe20007810000 */
[----:B------:R-:W-:Y:S01]  /*7d30*/  FADD.FTZ R0, -R109, R8 ;  /* 0x000000086d007221 */ /* 0x000fe20000010100 */
[-CC-:B------:R-:W-:Y:S01]  /*7d40*/  FFMA.FTZ R103, R140, R11.reuse, -R93.reuse ;  /* 0x0000000b8c677223 */ /* 0x180fe2000001085d */
[----:B------:R-:W-:-:S04]  /*7d50*/  FFMA.FTZ R93, R150, R11, -R93 ;  /* 0x0000000b965d7223 */ /* 0x000fc8000001085d */
[----:B------:R-:W-:Y:S01]  /*7d60*/  MUFU.EX2 R101, R101 ;  /* 0x0000006500657308 */ /* 0x000fe20000000800 */
[----:B------:R-:W0:Y:S01]  /*7d70*/  SHFL.BFLY PT, R107, R14, 0x1, 0x1f ;  /* 0x0c201f000e6b7f89 */ /* 0x000e2200000e0000 */
[----:B------:R-:W-:-:S06]  /*7d80*/  FMUL.FTZ R0, R0, R11 ;  /* 0x0000000b00007220 */ /* 0x000fcc0000410000 */
[----:B------:R-:W1:Y:S08]  /*7d90*/  MUFU.EX2 R0, R0 ;  /* 0x0000000000007308 */ /* 0x000e700000000800 */
[----:B------:R-:W-:Y:S08]  /*7da0*/  MUFU.EX2 R97, R97 ;  /* 0x0000006100617308 */ /* 0x000ff00000000800 */
[----:B------:R-:W-:Y:S01]  /*7db0*/  MUFU.EX2 R114, R114 ;  /* 0x0000007200727308 */ /* 0x000fe20000000800 */
[----:B0-----:R-:W-:-:S04]  /*7dc0*/  FMNMX.FTZ R14, R14, R107, !PT ;  /* 0x0000006b0e0e7209 */ /* 0x001fc80007810000 */
[C---:B------:R-:W-:Y:S01]  /*7dd0*/  FSETP.NEU.FTZ.AND P1, PT, R14.reuse, -INF , PT ;  /* 0xff8000000e00780b */ /* 0x040fe20003f3d000 */
[----:B------:R-:W-:Y:S02]  /*7de0*/  FMUL.FTZ R107, R14, R11 ;  /* 0x0000000b0e6b7220 */ /* 0x000fe40000410000 */
[----:B------:R-:W-:Y:S03]  /*7df0*/  MUFU.EX2 R99, R99 ;  /* 0x0000006300637308 */ /* 0x000fe60000000800 */
[----:B------:R-:W-:-:S05]  /*7e00*/  FSEL R107, R107, RZ, P1 ;  /* 0x000000ff6b6b7208 */ /* 0x000fca0000800000 */
[-CC-:B------:R-:W-:Y:S01]  /*7e10*/  FFMA.FTZ R8, R2, R11.reuse, -R107.reuse ;  /* 0x0000000b02087223 */ /* 0x180fe2000001086b */
[----:B------:R-:W-:Y:S01]  /*7e20*/  FSEL R2, R14, RZ, P1 ;  /* 0x000000ff0e027208 */ /* 0x000fe20000800000 */
[-CC-:B------:R-:W-:Y:S01]  /*7e30*/  FFMA.FTZ R157, R222, R11.reuse, -R107.reuse ;  /* 0x0000000bde9d7223 */ /* 0x180fe2000001086b */
[-CC-:B------:R-:W-:Y:S01]  /*7e40*/  FFMA.FTZ R159, R152, R11.reuse, -R107.reuse ;  /* 0x0000000b989f7223 */ /* 0x180fe2000001086b */
[-CC-:B------:R-:W-:Y:S01]  /*7e50*/  FFMA.FTZ R124, R154, R11.reuse, -R107.reuse ;  /* 0x0000000b9a7c7223 */ /* 0x180fe2000001086b */
[-C--:B------:R-:W-:Y:S01]  /*7e60*/  FFMA.FTZ R153, R156, R11.reuse, -R107 ;  /* 0x0000000b9c997223 */ /* 0x080fe2000001086b */
[----:B------:R-:W-:Y:S01]  /*7e70*/  FADD.FTZ R2, -R2, R9 ;  /* 0x0000000902027221 */ /* 0x000fe20000010100 */
[----:B------:R-:W-:Y:S01]  /*7e80*/  MUFU.EX2 R8, R8 ;  /* 0x0000000800087308 */ /* 0x000fe20000000800 */
[-C--:B------:R-:W-:Y:S01]  /*7e90*/  FFMA.FTZ R20, R20, R11.reuse, -R107 ;  /* 0x0000000b14147223 */ /* 0x080fe2000001086b */
[----:B-1----:R-:W-:Y:S01]  /*7ea0*/  FFMA.FTZ R9, R0, R6, R89 ;  /* 0x0000000600097223 */ /* 0x002fe20000010059 */
[-C--:B------:R-:W-:Y:S01]  /*7eb0*/  FMUL.FTZ R2, R2, R11.reuse ;  /* 0x0000000b02027220 */ /* 0x080fe20000410000 */
[-CC-:B------:R-:W-:Y:S01]  /*7ec0*/  FFMA.FTZ R155, R158, R11.reuse, -R107.reuse ;  /* 0x0000000b9e9b7223 */ /* 0x180fe2000001086b */
[-C--:B------:R-:W-:Y:S01]  /*7ed0*/  FFMA.FTZ R88, R88, R11.reuse, -R107 ;  /* 0x0000000b58587223 */ /* 0x080fe2000001086b */
[----:B------:R-:W-:Y:S01]  /*7ee0*/  FADD.FTZ R6, R220, R9 ;  /* 0x00000009dc067221 */ /* 0x000fe20000010000 */
        /* <DEDUP_REMOVED lines=18> */
[----:B------:R-:W-:-:S07]  /*8010*/  FFMA.FTZ R107, R122, R11, -R107 ;  /* 0x0000000b7a6b7223 */ /* 0x000fce000001086b */
[----:B------:R-:W2:Y:S01]  /*8020*/  MUFU.EX2 R124, R124 ;  /* 0x0000007c007c7308 */ /* 0x000ea20000000800 */
[----:B0-----:R-:W-:-:S04]  /*8030*/  FFMA.FTZ R3, R2, R3, R157 ;  /* 0x0000000302037223 */ /* 0x001fc8000001009d */
        /* <DEDUP_REMOVED lines=29> */
[----:B------:R-:W-:-:S04]  /*8210*/  FADD.FTZ R126, R96, R3 ;  /* 0x00000003607e7221 */ /* 0x000fc80000010000 */
[----:B------:R-:W-:Y:S02]  /*8220*/  FADD.FTZ R126, R101, R126 ;  /* 0x0000007e657e7221 */ /* 0x000fe40000010000 */
[----:B------:R-:W0:Y:S01]  /*8230*/  MUFU.EX2 R98, R98 ;  /* 0x0000006200627308 */ /* 0x000e220000000800 */
[----:B-1----:R-:W-:-:S07]  /*8240*/  FADD.FTZ R6, R94, R9 ;  /* 0x000000095e067221 */ /* 0x002fce0000010000 */
[----:B------:R-:W1:Y:S01]  /*8250*/  MUFU.EX2 R147, R147 ;  /* 0x0000009300937308 */ /* 0x000e620000000800 */
[----:B--2---:R-:W-:-:S07]  /*8260*/  FADD.FTZ R3, R145, R6 ;  /* 0x0000000691037221 */ /* 0x004fce0000010000 */
[----:B------:R-:W2:Y:S01]  /*8270*/  MUFU.EX2 R100, R100 ;  /* 0x0000006400647308 */ /* 0x000ea20000000800 */
[----:B0-----:R-:W-:Y:S01]  /*8280*/  FADD.FTZ R6, R98, R3 ;  /* 0x0000000362067221 */ /* 0x001fe20000010000 */
[----:B------:R-:W-:-:S06]  /*8290*/  FADD.FTZ R3, R97, R126 ;  /* 0x0000007e61037221 */ /* 0x000fcc0000010000 */
[----:B------:R-:W0:Y:S01]  /*82a0*/  MUFU.EX2 R141, R141 ;  /* 0x0000008d008d7308 */ /* 0x000e220000000800 */
[----:B-1----:R-:W-:Y:S01]  /*82b0*/  FADD.FTZ R9, R147, R6 ;  /* 0x0000000693097221 */ /* 0x002fe20000010000 */
[----:B------:R-:W-:-:S04]  /*82c0*/  FADD.FTZ R6, R114, R3 ;  /* 0x0000000372067221 */ /* 0x000fc80000010000 */
[----:B------:R-:W-:Y:S02]  /*82d0*/  FADD.FTZ R3, R99, R6 ;  /* 0x0000000663037221 */ /* 0x000fe40000010000 */
[----:B------:R-:W1:Y:S01]  /*82e0*/  MUFU.EX2 R118, R118 ;  /* 0x0000007600767308 */ /* 0x000e620000000800 */
[----:B--2---:R-:W-:-:S07]  /*82f0*/  FADD.FTZ R126, R100, R9 ;  /* 0x00000009647e7221 */ /* 0x004fce0000010000 */
[----:B------:R-:W-:Y:S01]  /*8300*/  MUFU.EX2 R104, R104 ;  /* 0x0000006800687308 */ /* 0x000fe20000000800 */
[----:B0-----:R-:W-:-:S07]  /*8310*/  FADD.FTZ R9, R141, R126 ;  /* 0x0000007e8d097221 */ /* 0x001fce0000010000 */
[----:B------:R-:W0:Y:S01]  /*8320*/  MUFU.EX2 R103, R103 ;  /* 0x0000006700677308 */ /* 0x000e220000000800 */
[----:B-1----:R-:W-:-:S07]  /*8330*/  FADD.FTZ R6, R118, R3 ;  /* 0x0000000376067221 */ /* 0x002fce0000010000 */
[----:B------:R-:W-:Y:S08]  /*8340*/  MUFU.EX2 R143, R143 ;  /* 0x0000008f008f7308 */ /* 0x000ff00000000800 */
[----:B------:R-:W1:Y:S01]  /*8350*/  MUFU.EX2 R142, R142 ;  /* 0x0000008e008e7308 */ /* 0x000e620000000800 */
[----:B0-----:R-:W-:-:S07]  /*8360*/  FADD.FTZ R3, R103, R6 ;  /* 0x0000000667037221 */ /* 0x001fce0000010000 */
[----:B------:R-:W-:Y:S08]  /*8370*/  MUFU.EX2 R110, R110 ;  /* 0x0000006e006e7308 */ /* 0x000ff00000000800 */
[----:B------:R-:W0:Y:S01]  /*8380*/  MUFU.EX2 R105, R105 ;  /* 0x0000006900697308 */ /* 0x000e220000000800 */
[----:B-1----:R-:W-:-:S07]  /*8390*/  FADD.FTZ R6, R142, R3 ;  /* 0x000000038e067221 */ /* 0x002fce0000010000 */
[----:B------:R1:W2:Y:S08]  /*83a0*/  MUFU.EX2 R128, R112 ;  /* 0x0000007000807308 */ /* 0x0002b00000000800 */
[----:B------:R-:W3:Y:S01]  /*83b0*/  MUFU.EX2 R120, R120 ;  /* 0x0000007800787308 */ /* 0x000ee20000000800 */
[----:B-1----:R-:W-:Y:S01]  /*83c0*/  FADD.FTZ R112, R104, R9 ;  /* 0x0000000968707221 */ /* 0x002fe20000010000 */
[----:B0-----:R-:W-:-:S03]  /*83d0*/  FADD.FTZ R3, R105, R6 ;  /* 0x0000000669037221 */ /* 0x001fc60000010000 */
[----:B------:R-:W-:-:S03]  /*83e0*/  FADD.FTZ R9, R143, R112 ;  /* 0x000000708f097221 */ /* 0x000fc60000010000 */
[----:B------:R-:W0:Y:S01]  /*83f0*/  MUFU.EX2 R116, R116 ;  /* 0x0000007400747308 */ /* 0x000e220000000800 */
[----:B------:R-:W-:-:S04]  /*8400*/  FADD.FTZ R9, R110, R9 ;  /* 0x000000096e097221 */ /* 0x000fc80000010000 */
[----:B--2---:R-:W-:-:S03]  /*8410*/  FADD.FTZ R9, R128, R9 ;  /* 0x0000000980097221 */ /* 0x004fc60000010000 */
[----:B------:R-:W1:Y:S01]  /*8420*/  MUFU.EX2 R138, R138 ;  /* 0x0000008a008a7308 */ /* 0x000e620000000800 */
[----:B---3--:R-:W-:-:S07]  /*8430*/  FADD.FTZ R3, R120, R3 ;  /* 0x0000000378037221 */ /* 0x008fce0000010000 */
        /* <DEDUP_REMOVED lines=10> */
.L_x_1257:
[----:B------:R-:W0:Y:S01]  /*84e0*/  S2UR UR4, SR_CgaCtaId ;  /* 0x00000000000479c3 */ /* 0x000e220000008800 */
[----:B------:R-:W-:Y:S01]  /*84f0*/  UIADD3 UR7, UR7, 0x2a860, URZ ;  /* 0x0002a86007077890 */ /* 0x000fe2000fffe03f */
[----:B------:R-:W-:Y:S01]  /*8500*/  ISETP.GT.AND P1, PT, R10, UR47, PT ;  /* 0x0000002f0a007c0c */ /* 0x000fe2000bf24270 */
[----:B------:R-:W-:Y:S01]  /*8510*/  UMOV UR46, UR39 ;  /* 0x00000027002e7c82 */ /* 0x000fe20008000000 */
[----:B------:R-:W-:Y:S01]  /*8520*/  F2FP.F16.F32.PACK_AB R157, R8, R157 ;  /* 0x0000009d089d723e */ /* 0x000fe200000000ff */
[----:B------:R-:W-:Y:S01]  /*8530*/  VIADD R10, R10, 0xffffffff ;  /* 0xffffffff0a0a7836 */ /* 0x000fe20000000000 */
        /* <DEDUP_REMOVED lines=29> */
.L_x_1239:
[----:B------:R-:W-:Y:S01]  /*8710*/  R2UR UR5, R19 ;  /* 0x00000000130572ca */ /* 0x000fe200000e0000 */
[----:B------:R-:W-:Y:S01]  /*8720*/  UISETP.NE.AND UP0, UPT, UR61, URZ, UPT ;  /* 0x0000003f3d00728c */ /* 0x000fe2000bf05270 */
[----:B------:R-:W-:Y:S02]  /*8730*/  R2UR UR4, R22 ;  /* 0x00000000160472ca */ /* 0x000fe400000e0000 */
[----:B------:R-:W-:-:S03]  /*8740*/  IADD3 R8, R16, 0x1, -R17 ;  /* 0x0000000110087810 */ /* 0x000fc60007ffe811 */
[----:B------:R-:W-:Y:S02]  /*8750*/  PLOP3.LUT P1, PT, PT, PT, UP0, 0x40, 0x0 ;  /* 0x000000000000781c */ /* 0x000fe40003f2e808 */
[----:B------:R-:W-:-:S04]  /*8760*/  R2UR UR7, R8 ;  /* 0x00000000080772ca */ /* 0x000fc800000e0000 */
[----:B------:R-:W-:Y:S02]  /*8770*/  UISETP.NE.AND UP1, UPT, UR5, URZ, UPT ;  /* 0x0000003f0500728c */ /* 0x000fe4000bf25270 */
[----:B------:R-:W-:-:S09]  /*8780*/  UIADD3 UR6, UR4, 0x7f, URZ ;  /* 0x0000007f04067890 */ /* 0x000fd2000fffe03f */
[----:B------:R-:W-:Y:S01]  /*8790*/  @UP1 ULDC UR4, c[0x0][0x44c] ;  /* 0x0001130000041ab9 */ /* 0x000fe20000000800 */
[----:B------:R-:W-:Y:S01]  /*87a0*/  @UP1 ULDC UR11, c[0x0][0x450] ;  /* 0x00011400000b1ab9 */ /* 0x000fe20000000800 */
[----:B------:R-:W-:-:S04]  /*87b0*/  UIMAD.WIDE.U32 UR4, UR6, UR4, URZ ;  /* 0x00000004060472a5 */ /* 0x000fc8000f8e003f */
[----:B------:R-:W-:-:S04]  /*87c0*/  @UP1 USHF.R.U32.HI UR6, URZ, UR11, UR5 ;  /* 0x0000000b3f061299 */ /* 0x000fc80008011605 */
[----:B------:R-:W-:-:S04]  /*87d0*/  UIADD3 UR6, UR7, UR6, URZ ;  /* 0x0000000607067290 */ /* 0x000fc8000fffe03f */
[----:B------:R-:W-:Y:S01]  /*87e0*/  UIADD3 UR11, UR6, -UR10, URZ ;  /* 0x8000000a060b7290 */ /* 0x000fe2000fffe03f */
[----:B------:R-:W-:Y:S11]  /*87f0*/  @P1 BRA `(.L_x_1259) ;  /* 0x0000000000501947 */ /* 0x000ff60003800000 */
[----:B------:R-:W-:Y:S02]  /*8800*/  UMOV UR10, UR6 ;  /* 0x00000006000a7c82 */ /* 0x000fe40008000000 */
[----:B------:R-:W-:-:S06]  /*8810*/  UISETP.GT.AND UP0, UPT, UR10, -0x1, UPT ;  /* 0xffffffff0a00788c */ /* 0x000fcc000bf04270 */
[----:B------:R-:W-:-:S13]  /*8820*/  PLOP3.LUT P1, PT, PT, PT, UP0, 0x80, 0x0 ;  /* 0x000000000000781c */ /* 0x000fda0003f2f008 */
[----:B------:R-:W-:Y:S05]  /*8830*/  @P1 BRA `(.L_x_1260) ;  /* 0x0000000000201947 */ /* 0x000fea0003800000 */
[----:B------:R-:W-:Y:S01]  /*8840*/  ULDC UR14, c[0x0][0x9e4] ;  /* 0x00027900000e7ab9 */ /* 0x000fe20000000800 */
[----:B------:R-:W-:Y:S02]  /*8850*/  ULOP3.LUT UR10, URZ, UR10, URZ, 0x33, !UPT ;  /* 0x0000000a3f0a7292 */ /* 0x000fe4000f8e333f */
[----:B------:R-:W-:-:S11]  /*8860*/  UISETP.NE.AND UP0, UPT, UR14, 0x1, UPT ;  /* 0x000000010e00788c */ /* 0x000fd6000bf05270 */
[----:B------:R-:W-:Y:S02]  /*8870*/  @UP0 ULDC.64 UR4, c[0x0][0x9e8] ;  /* 0x00027a0000040ab9 */ /* 0x000fe40000000a00 */
[----:B------:R-:W-:-:S04]  /*8880*/  UIMAD.WIDE.U32 UR6, UR10, UR4, URZ ;  /* 0x000000040a0672a5 */ /* 0x000fc8000f8e003f */
[----:B------:R-:W-:-:S04]  /*8890*/  @UP0 USHF.R.U32.HI UR10, URZ, UR5, UR7 ;  /* 0x000000053f0a0299 */ /* 0x000fc80008011607 */
[----:B------:R-:W-:Y:S01]  /*88a0*/  ULOP3.LUT UR10, URZ, UR10, URZ, 0x33, !UPT ;  /* 0x0000000a3f0a7292 */ /* 0x000fe2000f8e333f */
[----:B------:R-:W-:Y:S11]  /*88b0*/  BRA `(.L_x_1261) ;  /* 0x0000000000147947 */ /* 0x000ff60003800000 */
.L_x_1260:
[----:B------:R-:W-:Y:S02]  /*88c0*/  ULDC UR14, c[0x0][0x9e4] ;  /* 0x00027900000e7ab9 */ /* 0x000fe40000000800 */
[----:B------:R-:W-:-:S11]  /*88d0*/  UISETP.NE.AND UP0, UPT, UR14, 0x1, UPT ;  /* 0x000000010e00788c */ /* 0x000fd6000bf05270 */
[----:B------:R-:W-:Y:S02]  /*88e0*/  @UP0 ULDC.64 UR4, c[0x0][0x9e8] ;  /* 0x00027a0000040ab9 */ /* 0x000fe40000000a00 */
[----:B------:R-:W-:-:S04]  /*88f0*/  UIMAD.WIDE.U32 UR6, UR10, UR4, URZ ;  /* 0x000000040a0672a5 */ /* 0x000fc8000f8e003f */
[----:B------:R-:W-:-:S12]  /*8900*/  @UP0 USHF.R.U32.HI UR10, URZ, UR5, UR7 ;  /* 0x000000053f0a0299 */ /* 0x000fd80008011607 */
.L_x_1261:
[----:B------:R-:W-:-:S04]  /*8910*/  UIMAD UR10, UR10, UR14, URZ ;  /* 0x0000000e0a0a72a4 */ /* 0x000fc8000f8e023f */
[----:B------:R-:W-:-:S04]  /*8920*/  UISETP.LT.AND UP0, UPT, UR11, UR10, UPT ;  /* 0x0000000a0b00728c */ /* 0x000fc8000bf01270 */
[----:B------:R-:W-:-:S12]  /*8930*/  USEL UR11, UR11, UR10, !UP0 ;  /* 0x0000000a0b0b7287 */ /* 0x000fd8000c000000 */
.L_x_1259:
[----:B------:R-:W-:Y:S01]  /*8940*/  UIADD3 UR4, UR11, 0x5f, URZ ;  /* 0x0000005f0b047890 */ /* 0x000fe2000fffe03f */
[----:B------:R-:W-:-:S03]  /*8950*/  R2UR UR6, R161 ;  /* 0x00000000a10672ca */ /* 0x000fc600000e0000 */
[----:B------:R-:W-:-:S04]  /*8960*/  UIMAD.WIDE UR4, UR4, 0x2aaaaaab, URZ ;  /* 0x2aaaaaab040478a5 */ /* 0x000fc8000f8e023f */
[----:B------:R-:W-:-:S04]  /*8970*/  USHF.R.U32.HI UR4, URZ, 0x1f, UR5 ;  /* 0x0000001f3f047899 */ /* 0x000fc80008011605 */
[----:B------:R-:W-:-:S04]  /*8980*/  ULEA.HI.SX32 UR4, UR5, UR4, 0x1c ;  /* 0x0000000405047291 */ /* 0x000fc8000f8fe23f */
[----:B------:R-:W-:-:S04]  /*8990*/  UISETP.LT.AND UP0, UPT, UR6, UR4, UPT ;  /* 0x000000040600728c */ /* 0x000fc8000bf01270 */
[----:B------:R-:W-:-:S06]  /*89a0*/  USEL UR47, UR6, UR4, !UP0 ;  /* 0x00000004062f7287 */ /* 0x000fcc000c000000 */
[----:B------:R-:W-:-:S13]  /*89b0*/  ISETP.GE.AND P1, PT, R10, UR47, PT ;  /* 0x0000002f0a007c0c */ /* 0x000fda000bf26270 */
[----:B------:R-:W-:Y:S05]  /*89c0*/  @!P1 BRA `(.L_x_1262) ;  /* 0x0000002000a09947 */ /* 0x000fea0003800000 */
[----:B------:R-:W-:Y:S01]  /*89d0*/  IMAD.MOV.U32 R13, RZ, RZ, R14 ;  /* 0x000000ffff0d7224 */ /* 0x000fe200078e000e */
[----:B------:R-:W-:Y:S01]  /*89e0*/  UMOV UR46, UR39 ;  /* 0x00000027002e7c82 */ /* 0x000fe20008000000 */
[----:B------:R-:W-:Y:S01]  /*89f0*/  IMAD.MOV.U32 R9, RZ, RZ, R12 ;  /* 0x000000ffff097224 */ /* 0x000fe200078e000c */
[----:B------:R-:W-:Y:S01]  /*8a00*/  UMOV UR4, UR38 ;  /* 0x0000002600047c82 */ /* 0x000fe20008000000 */
[----:B------:R-:W-:-:S05]  /*8a10*/  ULDC UR5, c[0x0][0x9d8] ;  /* 0x0002760000057ab9 */ /* 0x000fca0000000800 */
.L_x_1273:
[----:B------:R-:W-:-:S04]  /*8a20*/  UISETP.NE.AND UP0, UPT, UR4, 0x1, UPT ;  /* 0x000000010400788c */ /* 0x000fc8000bf05270 */
[----:B------:R-:W-:-:S04]  /*8a30*/  USEL UR39, URZ, 0x1, UP0 ;  /* 0x000000013f277887 */ /* 0x000fc80008000000 */
[----:B------:R-:W-:Y:S01]  /*8a40*/  ULOP3.LUT UR39, UR46, UR39, URZ, 0x3c, !UPT ;  /* 0x000000272e277292 */ /* 0x000fe2000f8e3c3f */
[----:B------:R-:W-:Y:S11]  /*8a50*/  @!P0 BRA `(.L_x_1263) ;  /* 0x0000000000048947 */ /* 0x000ff60003800000 */
[----:B------:R-:W-:Y:S01]  /*8a60*/  BPT.TRAP 0x1 ;  /* 0x000000040000795c */ /* 0x000fe20000300000 */
.L_x_1263:
        /* <DEDUP_REMOVED lines=9> */
.L_x_1264:
[----:B-1----:R-:W-:Y:S05]  /*8b00*/  @P1 BRA `(.L_x_1265) ;  /* 0x0000000000081947 */ /* 0x002fea0003800000 */
[----:B------:R-:W1:Y:S02]  /*8b10*/  SYNCS.PHASECHK.TRANS64.TRYWAIT P1, [UR6+0x2a830], R8 ;  /* 0x02a83008ff0075a7 */ /* 0x000e640008020146 */
[----:B-1----:R-:W-:Y:S05]  /*8b20*/  @!P1 BRA `(.L_x_1266) ;  /* 0x000000f800cc9947 */ /* 0x002fea0003800000 */
.L_x_1265:
        /* <DEDUP_REMOVED lines=138> */
.L_x_1267:
[----:B------:R-:W-:Y:S01]  /*93d0*/  ULEA UR7, UR4, UR60, 0x3 ;  /* 0x0000003c04077291 */ /* 0x000fe2000f8e183f */
[----:B------:R-:W-:-:S05]  /*93e0*/  IMAD.U32 R0, RZ, RZ, UR46 ;  /* 0x0000002eff007e24 */ /* 0x000fca000f8e00ff */
[----:B------:R-:W-:-:S04]  /*93f0*/  SHF.L.U32 R0, R0, 0x1f, RZ ;  /* 0x0000001f00007819 */ /* 0x000fc800000006ff */
[----:B------:R2:W3:Y:S01]  /*9400*/  SYNCS.PHASECHK.TRANS64.TRYWAIT P1, [UR7+0x2a850], R0 ;  /* 0x02a85000ff0075a7 */ /* 0x0004e20008020147 */
[----:B------:R-:W-:Y:S05]  /*9410*/  @!P0 BRA `(.L_x_1268) ;  /* 0x0000000000048947 */ /* 0x000fea0003800000 */
[----:B------:R-:W-:Y:S01]  /*9420*/  BPT.TRAP 0x1 ;  /* 0x000000040000795c */ /* 0x000fe20000300000 */
.L_x_1268:
[----:B---3--:R-:W-:Y:S05]  /*9430*/  @P1 BRA `(.L_x_1269) ;  /* 0x0000000000081947 */ /* 0x008fea0003800000 */
[----:B------:R-:W3:Y:S02]  /*9440*/  SYNCS.PHASECHK.TRANS64.TRYWAIT P1, [UR7+0x2a850], R0 ;  /* 0x02a85000ff0075a7 */ /* 0x000ee40008020147 */
[----:B---3--:R-:W-:Y:S05]  /*9450*/  @!P1 BRA `(.L_x_1270) ;  /* 0x000000f000989947 */ /* 0x008fea0003800000 */
.L_x_1269:
        /* <DEDUP_REMOVED lines=37> */
.L_x_1271:
[----:B------:R-:W-:Y:S01]  /*96b0*/  FMUL.FTZ R136, R88, UR5 ;  /* 0x0000000558887c20 */ /* 0x000fe20008410000 */
[----:B------:R-:W-:Y:S01]  /*96c0*/  FMUL.FTZ R138, R89, UR5 ;  /* 0x00000005598a7c20 */ /* 0x000fe20008410000 */
[----:B01----:R-:W-:Y:S01]  /*96d0*/  FMUL.FTZ R8, R90, UR5 ;  /* 0x000000055a087c20 */ /* 0x003fe20008410000 */
        /* <DEDUP_REMOVED lines=36> */
[----:B---3--:R-:W-:Y:S01]  /*9920*/  FMNMX.FTZ R15, R8, R13, !PT ;  /* 0x0000000d080f7209 */ /* 0x008fe20007810000 */
        /* <DEDUP_REMOVED lines=20> */
[----:B------:R-:W1:Y:S01]  /*9a70*/  S2UR UR4, SR_CgaCtaId ;  /* 0x00000000000479c3 */ /* 0x000e620000008800 */
[----:B------:R-:W-:Y:S01]  /*9a80*/  UIADD3 UR6, UR6, 0x2a840, URZ ;  /* 0x0002a84006067890 */ /* 0x000fe2000fffe03f */
[----:B------:R-:W4:Y:S01]  /*9a90*/  MUFU.TANH R144, R144 ;  /* 0x0000009000907308 */ /* 0x000f220000002400 */
[----:B---3--:R-:W-:-:S07]  /*9aa0*/  FMNMX.FTZ R11, R142, R11, !PT ;  /* 0x0000000b8e0b7209 */ /* 0x008fce0007810000 */
[----:B------:R-:W3:Y:S01]  /*9ab0*/  MUFU.TANH R90, R90 ;  /* 0x0000005a005a7308 */ /* 0x000ee20000002400 */
[----:B0-----:R-:W-:-:S07]  /*9ac0*/  FMNMX.FTZ R15, R88, R15, !PT ;  /* 0x0000000f580f7209 */ /* 0x001fce0007810000 */
[----:B------:R-:W0:Y:S01]  /*9ad0*/  MUFU.TANH R146, R146 ;  /* 0x0000009200927308 */ /* 0x000e220000002400 */
[----:B----4-:R-:W-:Y:S01]  /*9ae0*/  FMNMX.FTZ R11, R144, R11, !PT ;  /* 0x0000000b900b7209 */ /* 0x010fe20007810000 */
[----:B-1----:R-:W-:-:S06]  /*9af0*/  UPRMT UR6, UR4, 0x654, UR6 ;  /* 0x0000065404067896 */ /* 0x002fcc0008000006 */
[----:B------:R-:W1:Y:S01]  /*9b00*/  MUFU.TANH R92, R92 ;  /* 0x0000005c005c7308 */ /* 0x000e620000002400 */
[----:B---3--:R-:W-:Y:S02]  /*9b10*/  FMNMX.FTZ R15, R90, R15, !PT ;  /* 0x0000000f5a0f7209 */ /* 0x008fe40007810000 */
[----:B------:R-:W-:Y:S05]  /*9b20*/  SYNCS.ARRIVE.TRANS64.RED.A1T0 RZ, [UR6], RZ ;  /* 0x000000ffffff79a7 */ /* 0x000fea0008100406 */
[----:B------:R-:W3:Y:S01]  /*9b30*/  MUFU.TANH R148, R148 ;  /* 0x0000009400947308 */ /* 0x000ee20000002400 */
[----:B0-----:R-:W-:-:S07]  /*9b40*/  FMNMX.FTZ R11, R146, R11, !PT ;  /* 0x0000000b920b7209 */ /* 0x001fce0007810000 */
[----:B------:R-:W0:Y:S01]  /*9b50*/  MUFU.TANH R94, R94 ;  /* 0x0000005e005e7308 */ /* 0x000e220000002400 */
[----:B-1----:R-:W-:-:S07]  /*9b60*/  FMNMX.FTZ R15, R92, R15, !PT ;  /* 0x0000000f5c0f7209 */ /* 0x002fce0007810000 */
[----:B------:R-:W1:Y:S01]  /*9b70*/  MUFU.TANH R150, R150 ;  /* 0x0000009600967308 */ /* 0x000e620000002400 */
[----:B---3--:R-:W-:-:S07]  /*9b80*/  FMNMX.FTZ R11, R148, R11, !PT ;  /* 0x0000000b940b7209 */ /* 0x008fce0007810000 */
        /* <DEDUP_REMOVED lines=62> */
[----:B------:R-:W2:Y:S01]  /*9f70*/  MUFU.TANH R228, R228 ;  /* 0x000000e400e47308 */ /* 0x000ea20000002400 */
[----:B-1----:R-:W-:-:S07]  /*9f80*/  FMNMX.FTZ R11, R226, R11, !PT ;  /* 0x0000000be20b7209 */ /* 0x002fce0007810000 */
[----:B------:R-:W0:Y:S01]  /*9f90*/  MUFU.TANH R130, R130 ;  /* 0x0000008200827308 */ /* 0x000e220000002400 */
[----:B---3--:R-:W-:-:S07]  /*9fa0*/  FMNMX.FTZ R15, R126, R15, !PT ;  /* 0x0000000f7e0f7209 */ /* 0x008fce0007810000 */
[----:B------:R-:W1:Y:S01]  /*9fb0*/  MUFU.TANH R132, R132 ;  /* 0x0000008400847308 */ /* 0x000e620000002400 */
[----:B--2---:R-:W-:-:S05]  /*9fc0*/  FMNMX.FTZ R0, R228, R11, !PT ;  /* 0x0000000be4007209 */ /* 0x004fca0007810000 */
[----:B------:R-:W2:Y:S01]  /*9fd0*/  SHFL.BFLY PT, R11, R0, 0x2, 0x1f ;  /* 0x0c401f00000b7f89 */ /* 0x000ea200000e0000 */
[----:B0-----:R-:W-:-:S04]  /*9fe0*/  FMNMX.FTZ R15, R130, R15, !PT ;  /* 0x0000000f820f7209 */ /* 0x001fc80007810000 */
[----:B-1----:R-:W-:-:S05]  /*9ff0*/  FMNMX.FTZ R15, R132, R15, !PT ;  /* 0x0000000f840f7209 */ /* 0x002fca0007810000 */
[----:B------:R-:W0:Y:S01]  /*a000*/  SHFL.BFLY PT, R12, R15, 0x2, 0x1f ;  /* 0x0c401f000f0c7f89 */ /* 0x000e2200000e0000 */
[----:B--2---:R-:W-:Y:S02]  /*a010*/  FMNMX.FTZ R2, R0, R11, !PT ;  /* 0x0000000b00027209 */ /* 0x004fe40007810000 */
[----:B------:R-:W1:Y:S03]  /*a020*/  LDC R11, c[0x0][0x988] ;  /* 0x00026200ff0b7b82 */ /* 0x000e660000000800 */
[----:B------:R-:W2:Y:S01]  /*a030*/  SHFL.BFLY PT, R21, R2, 0x1, 0x1f ;  /* 0x0c201f0002157f89 */ /* 0x000ea200000e0000 */
[----:B0-----:R-:W-:-:S05]  /*a040*/  FMNMX.FTZ R89, R15, R12, !PT ;  /* 0x0000000c0f597209 */ /* 0x001fca0007810000 */
[----:B------:R-:W0:Y:S01]  /*a050*/  SHFL.BFLY PT, R14, R89, 0x1, 0x1f ;  /* 0x0c201f00590e7f89 */ /* 0x000e2200000e0000 */
[----:B--2---:R-:W-:-:S05]  /*a060*/  FMNMX.FTZ R12, R2, R21, !PT ;  /* 0x00000015020c7209 */ /* 0x004fca0007810000 */
[C---:B------:R-:W-:Y:S01]  /*a070*/  FADD.FTZ R134, -R12.reuse, R9 ;  /* 0x000000090c867221 */ /* 0x040fe20000010100 */
[----:B-1----:R-:W-:-:S03]  /*a080*/  FMUL.FTZ R105, R12, R11 ;  /* 0x0000000b0c697220 */ /* 0x002fc60000410000 */
[-C--:B------:R-:W-:Y:S01]  /*a090*/  FMUL.FTZ R21, R134, R11.reuse ;  /* 0x0000000b86157220 */ /* 0x080fe20000410000 */
[-CC-:B------:R-:W-:Y:S01]  /*a0a0*/  FFMA.FTZ R9, R136, R11.reuse, -R105.reuse ;  /* 0x0000000b88097223 */ /* 0x180fe20000010869 */
[-CC-:B------:R-:W-:Y:S01]  /*a0b0*/  FFMA.FTZ R15, R144, R11.reuse, -R105.reuse ;  /* 0x0000000b900f7223 */ /* 0x180fe20000010869 */
[-CC-:B------:R-:W-:Y:S01]  /*a0c0*/  FFMA.FTZ R136, R142, R11.reuse, -R105.reuse ;  /* 0x0000000b8e887223 */ /* 0x180fe20000010869 */
[----:B------:R1:W-:Y:S01]  /*a0d0*/  MUFU.EX2 R0, R21 ;  /* 0x0000001500007308 */ /* 0x0003e20000000800 */
[-CC-:B------:R-:W-:Y:S01]  /*a0e0*/  FFMA.FTZ R144, R208, R11.reuse, -R105.reuse ;  /* 0x0000000bd0907223 */ /* 0x180fe20000010869 */
[-CC-:B------:R-:W-:Y:S01]  /*a0f0*/  FFMA.FTZ R93, R210, R11.reuse, -R105.reuse ;  /* 0x0000000bd25d7223 */ /* 0x180fe20000010869 */
[----:B0-----:R-:W-:Y:S01]  /*a100*/  FMNMX.FTZ R14, R89, R14, !PT ;  /* 0x0000000e590e7209 */ /* 0x001fe20007810000 */
[-CC-:B------:R-:W-:Y:S01]  /*a110*/  FFMA.FTZ R101, R128, R11.reuse, -R105.reuse ;  /* 0x0000000b80657223 */ /* 0x180fe20000010869 */
[-CC-:B------:R-:W-:Y:S01]  /*a120*/  FFMA.FTZ R89, R154, R11.reuse, -R105.reuse ;  /* 0x0000000b9a597223 */ /* 0x180fe20000010869 */
[-CC-:B------:R-:W-:Y:S01]  /*a130*/  FFMA.FTZ R95, R214, R11.reuse, -R105.reuse ;  /* 0x0000000bd65f7223 */ /* 0x180fe20000010869 */
[-C--:B------:R-:W-:Y:S01]  /*a140*/  FFMA.FTZ R97, R216, R11.reuse, -R105 ;  /* 0x0000000bd8617223 */ /* 0x080fe20000010869 */
[----:B------:R-:W-:Y:S01]  /*a150*/  FADD.FTZ R134, -R14, R13 ;  /* 0x0000000d0e867221 */ /* 0x000fe20000010100 */
[-CC-:B------:R-:W-:Y:S01]  /*a160*/  FFMA.FTZ R13, R140, R11.reuse, -R105.reuse ;  /* 0x0000000b8c0d7223 */ /* 0x180fe20000010869 */
[-CC-:B-1----:R-:W-:Y:S01]  /*a170*/  FFMA.FTZ R21, R148, R11.reuse, -R105.reuse ;  /* 0x0000000b94157223 */ /* 0x182fe20000010869 */
[-CC-:B------:R-:W-:Y:S01]  /*a180*/  FFMA.FTZ R140, R150, R11.reuse, -R105.reuse ;  /* 0x0000000b968c7223 */ /* 0x180fe20000010869 */
[-C--:B------:R-:W-:Y:S01]  /*a190*/  FMUL.FTZ R91, R134, R11.reuse ;  /* 0x0000000b865b7220 */ /* 0x080fe20000410000 */
        /* <DEDUP_REMOVED lines=12> */
[-C--:B0-----:R-:W-:Y:S01]  /*a260*/  FFMA.FTZ R91, R158, R11.reuse, -R105 ;  /* 0x0000000b9e5b7223 */ /* 0x081fe20000010869 */
[-C--:B------:R-:W-:Y:S01]  /*a270*/  FMUL.FTZ R105, R14, R11.reuse ;  /* 0x0000000b0e697220 */ /* 0x080fe20000410000 */
[----:B------:R-:W0:Y:S03]  /*a280*/  MUFU.EX2 R9, R9 ;  /* 0x0000000900097308 */ /* 0x000e260000000800 */
        /* <DEDUP_REMOVED lines=10> */
[-CC-:B------:R-:W-:Y:S01]  /*a330*/  FFMA.FTZ R92, R102, R11.reuse, -R105.reuse ;  /* 0x0000000b665c7223 */ /* 0x180fe20000010869 */
[-CC-:B------:R-:W-:Y:S01]  /*a340*/  FFMA.FTZ R151, R104, R11.reuse, -R105.reuse ;  /* 0x0000000b68977223 */ /* 0x180fe20000010869 */
[-C--:B------:R-:W-:Y:S01]  /*a350*/  FFMA.FTZ R94, R106, R11.reuse, -R105 ;  /* 0x0000000b6a5e7223 */ /* 0x080fe20000010869 */
[----:B------:R-:W2:Y:S01]  /*a360*/  MUFU.EX2 R157, R157 ;  /* 0x0000009d009d7308 */ /* 0x000ea20000000800 */
[----:B0-----:R-:W-:Y:S01]  /*a370*/  FFMA.FTZ R107, R0, R6, R9 ;  /* 0x00000006006b7223 */ /* 0x001fe20000010009 */
[-CC-:B------:R-:W-:Y:S01]  /*a380*/  FFMA.FTZ R145, R108, R11.reuse, -R105.reuse ;  /* 0x0000000b6c917223 */ /* 0x180fe20000010869 */
[-CC-:B------:R-:W-:Y:S01]  /*a390*/  FFMA.FTZ R96, R110, R11.reuse, -R105.reuse ;  /* 0x0000000b6e607223 */ /* 0x180fe20000010869 */
[-CC-:B------:R-:W-:Y:S01]  /*a3a0*/  FFMA.FTZ R147, R112, R11.reuse, -R105.reuse ;  /* 0x0000000b70937223 */ /* 0x180fe20000010869 */
[-CC-:B------:R-:W-:Y:S01]  /*a3b0*/  FFMA.FTZ R98, R114, R11.reuse, -R105.reuse ;  /* 0x0000000b72627223 */ /* 0x180fe20000010869 */
[-CC-:B------:R-:W-:Y:S01]  /*a3c0*/  FFMA.FTZ R141, R116, R11.reuse, -R105.reuse ;  /* 0x0000000b748d7223 */ /* 0x180fe20000010869 */
[-C--:B------:R-:W-:Y:S01]  /*a3d0*/  FFMA.FTZ R143, R120, R11.reuse, -R105 ;  /* 0x0000000b788f7223 */ /* 0x080fe20000010869 */
[----:B------:R-:W0:Y:S01]  /*a3e0*/  MUFU.EX2 R8, R8 ;  /* 0x0000000800087308 */ /* 0x000e220000000800 */
[----:B-1----:R-:W-:Y:S01]  /*a3f0*/  FADD.FTZ R6, R134, R107 ;  /* 0x0000006b86067221 */ /* 0x002fe20000010000 */
[-CC-:B------:R-:W-:Y:S01]  /*a400*/  FFMA.FTZ R124, R124, R11.reuse, -R105.reuse ;  /* 0x0000000b7c7c7223 */ /* 0x180fe20000010869 */
[-CC-:B------:R-:W-:Y:S01]  /*a410*/  FFMA.FTZ R126, R126, R11.reuse, -R105.reuse ;  /* 0x0000000b7e7e7223 */ /* 0x180fe20000010869 */
[----:B------:R-:W-:-:S04]  /*a420*/  FFMA.FTZ R130, R130, R11, -R105 ;  /* 0x0000000b82827223 */ /* 0x000fc80000010869 */
[----:B------:R-:W1:Y:S01]  /*a430*/  MUFU.EX2 R13, R13 ;  /* 0x0000000d000d7308 */ /* 0x000e620000000800 */
[----:B--2---:R-:W-:-:S07]  /*a440*/  FFMA.FTZ R3, R2, R3, R157 ;  /* 0x0000000302037223 */ /* 0x004fce000001009d */
        /* <DEDUP_REMOVED lines=14> */
[----:B------:R-:W-:-:S06]  /*a530*/  FFMA.FTZ R100, R118, R11, -R105 ;  /* 0x0000000b76647223 */ /* 0x000fcc0000010869 */
        /* <DEDUP_REMOVED lines=18> */
[-CC-:B------:R-:W-:Y:S01]  /*a660*/  FFMA.FTZ R102, R122, R11.reuse, -R105.reuse ;  /* 0x0000000b7a667223 */ /* 0x180fe20000010869 */
[----:B------:R-:W-:-:S05]  /*a670*/  FFMA.FTZ R105, R132, R11, -R105 ;  /* 0x0000000b84697223 */ /* 0x000fca0000010869 */
        /* <DEDUP_REMOVED lines=58> */
.L_x_1272:
        /* <DEDUP_REMOVED lines=35> */
.L_x_1262:
[----:B------:R-:W-:-:S13]  /*ac50*/  R2UR UR4, R161 ;  /* 0x00000000a10472ca */ /* 0x000fda00000e0000 */
[----:B------:R-:W-:-:S13]  /*ac60*/  ISETP.GE.AND P1, PT, R10, UR4, PT ;  /* 0x000000040a007c0c */ /* 0x000fda000bf26270 */
[----:B------:R-:W-:Y:S05]  /*ac70*/  @!P1 BRA `(.L_x_1274) ;  /* 0x00000034001c9947 */ /* 0x000fea0003800000 */
[----:B------:R-:W-:Y:S01]  /*ac80*/  IMAD.MOV.U32 R9, RZ, RZ, R14 ;  /* 0x000000ffff097224 */ /* 0x000fe200078e000e */
[----:B------:R-:W-:Y:S01]  /*ac90*/  UMOV UR46, UR39 ;  /* 0x00000027002e7c82 */ /* 0x000fe20008000000 */
[----:B------:R-:W-:Y:S01]  /*aca0*/  IMAD.MOV.U32 R8, RZ, RZ, R12 ;  /* 0x000000ffff087224 */ /* 0x000fe200078e000c */
[----:B------:R-:W-:Y:S01]  /*acb0*/  UMOV UR4, UR38 ;  /* 0x0000002600047c82 */ /* 0x000fe20008000000 */
[----:B------:R-:W-:Y:S01]  /*acc0*/  ULDC UR47, c[0x0][0x9e4] ;  /* 0x00027900002f7ab9 */ /* 0x000fe20000000800 */
[----:B------:R-:W-:Y:S01]  /*acd0*/  ULDC UR50, c[0x0][0x9dc] ;  /* 0x0002770000327ab9 */ /* 0x000fe20000000800 */
[----:B------:R-:W-:Y:S01]  /*ace0*/  ULDC UR5, c[0x0][0x9d8] ;  /* 0x0002760000057ab9 */ /* 0x000fe20000000800 */
[----:B------:R-:W-:-:S05]  /*acf0*/  ULDC UR51, c[0x0][0x9e0] ;  /* 0x0002780000337ab9 */ /* 0x000fca0000000800 */
.L_x_1293:
[----:B------:R-:W-:-:S04]  /*ad00*/  UISETP.NE.AND UP0, UPT, UR4, 0x1, UPT ;  /* 0x000000010400788c */ /* 0x000fc8000bf05270 */
[----:B------:R-:W-:-:S04]  /*ad10*/  USEL UR39, URZ, 0x1, UP0 ;  /* 0x000000013f277887 */ /* 0x000fc80008000000 */
[----:B------:R-:W-:Y:S01]  /*ad20*/  ULOP3.LUT UR39, UR46, UR39, URZ, 0x3c, !UPT ;  /* 0x000000272e277292 */ /* 0x000fe2000f8e3c3f */
[----:B------:R-:W-:Y:S11]  /*ad30*/  @!P0 BRA `(.L_x_1275) ;  /* 0x0000000000048947 */ /* 0x000ff60003800000 */
[----:B------:R-:W-:Y:S01]  /*ad40*/  BPT.TRAP 0x1 ;  /* 0x000000040000795c */ /* 0x000fe20000300000 */
.L_x_1275:
        /* <DEDUP_REMOVED lines=9> */
.L_x_1276:
[----:B-1----:R-:W-:Y:S05]  /*ade0*/  @P1 BRA `(.L_x_1277) ;  /* 0x0000000000081947 */ /* 0x002fea0003800000 */
[----:B------:R-:W1:Y:S02]  /*adf0*/  SYNCS.PHASECHK.TRANS64.TRYWAIT P1, [UR6+0x2a830], R11 ;  /* 0x02a8300bff0075a7 */ /* 0x000e640008020146 */
[----:B-1----:R-:W-:Y:S05]  /*ae00*/  @!P1 BRA `(.L_x_1278) ;  /* 0x000000d800449947 */ /* 0x002fea0003800000 */
.L_x_1277:
        /* <DEDUP_REMOVED lines=138> */
.L_x_1279:
[----:B------:R-:W-:Y:S01]  /*b6b0*/  ULEA UR7, UR4, UR60, 0x3 ;  /* 0x0000003c04077291 */ /* 0x000fe2000f8e183f */
[----:B------:R-:W-:-:S05]  /*b6c0*/  IMAD.U32 R0, RZ, RZ, UR46 ;  /* 0x0000002eff007e24 */ /* 0x000fca000f8e00ff */
[----:B------:R-:W-:-:S04]  /*b6d0*/  SHF.L.U32 R0, R0, 0x1f, RZ ;  /* 0x0000001f00007819 */ /* 0x000fc800000006ff */
[----:B------:R2:W3:Y:S01]  /*b6e0*/  SYNCS.PHASECHK.TRANS64.TRYWAIT P1, [UR7+0x2a850], R0 ;  /* 0x02a85000ff0075a7 */ /* 0x0004e20008020147 */
[----:B------:R-:W-:Y:S05]  /*b6f0*/  @!P0 BRA `(.L_x_1280) ;  /* 0x0000000000048947 */ /* 0x000fea0003800000 */
[----:B------:R-:W-:Y:S01]  /*b700*/  BPT.TRAP 0x1 ;  /* 0x000000040000795c */ /* 0x000fe20000300000 */
.L_x_1280:
[----:B---3--:R-:W-:Y:S05]  /*b710*/  @P1 BRA `(.L_x_1281) ;  /* 0x0000000000081947 */ /* 0x008fea0003800000 */
[----:B------:R-:W3:Y:S02]  /*b720*/  SYNCS.PHASECHK.TRANS64.TRYWAIT P1, [UR7+0x2a850], R0 ;  /* 0x02a85000ff0075a7 */ /* 0x000ee40008020147 */
[----:B---3--:R-:W-:Y:S05]  /*b730*/  @!P1 BRA `(.L_x_1282) ;  /* 0x000000d000109947 */ /* 0x008fea0003800000 */
.L_x_1281:
        /* <DEDUP_REMOVED lines=37> */
.L_x_1283:
        /* <DEDUP_REMOVED lines=67> */
[----:B------:R-:W-:Y:S01]  /*bdc0*/  IMAD.IADD R129, R133, 0x1, -R18 ;  /* 0x0000000185817824 */ /* 0x000fe200078e0a12 */
[----:B------:R-:W-:Y:S01]  /*bdd0*/  ULOP3.LUT UR4, URZ, UR50, URZ, 0x33, !UPT ;  /* 0x000000323f047292 */ /* 0x000fe2000f8e333f */
[----:B------:R-:W-:-:S03]  /*bde0*/  IADD3 R12, -R17, R12, R16 ;  /* 0x0000000c110c7210 */ /* 0x000fc60007ffe110 */
[----:B------:R-:W2:Y:S02]  /*bdf0*/  MUFU.TANH R136, R136 ;  /* 0x0000008800887308 */ /* 0x000ea40000002400 */
[C---:B------:R-:W-:Y:S01]  /*be00*/  VIADD R145, R12.reuse, UR51 ;  /* 0x000000330c917c36 */ /* 0x040fe20008000000 */
[----:B------:R-:W-:Y:S01]  /*be10*/  SYNCS.ARRIVE.TRANS64.RED.A1T0 RZ, [UR6], RZ ;  /* 0x000000ffffff79a7 */ /* 0x000fe20008100406 */
[----:B------:R-:W-:Y:S02]  /*be20*/  VIADD R135, R12, UR4 ;  /* 0x000000040c877c36 */ /* 0x000fe40008000000 */
[--C-:B0-----:R-:W-:Y:S02]  /*be30*/  IMAD.IADD R149, R145, 0x1, R106.reuse ;  /* 0x0000000191957824 */ /* 0x101fe400078e026a */
        /* <DEDUP_REMOVED lines=60> */
.L_x_1286:
[----:B------:R-:W-:-:S05]  /*c200*/  IMAD.U32 R108, RZ, RZ, UR47 ;  /* 0x0000002fff6c7e24 */ /* 0x000fca000f8e00ff */
[----:B------:R-:W-:-:S13]  /*c210*/  ISETP.NE.AND P1, PT, R108, 0x1, PT ;  /* 0x000000016c00780c */ /* 0x000fda0003f25270 */
[----:B------:R-:W1:Y:S02]  /*c220*/  @P1 LDC.64 R12, c[0x0][0x9e8] ;  /* 0x00027a00ff0c1b82 */ /* 0x000e640000000a00 */
[----:B-1----:R-:W-:-:S05]  /*c230*/  @P1 IMAD.HI.U32 R12, R106, R12, RZ ;  /* 0x0000000c6a0c1227 */ /* 0x002fca00078e00ff */
[----:B------:R-:W-:-:S07]  /*c240*/  @P1 SHF.R.U32.HI R106, RZ, R13, R12 ;  /* 0x0000000dff6a1219 */ /* 0x000fce000001160c */
.L_x_1287:
[----:B------:R-:W-:Y:S05]  /*c250*/  BSYNC B0 ;  /* 0x0000000000007941 */ /* 0x000fea0003800000 */
.L_x_1285:
[----:B------:R-:W-:-:S05]  /*c260*/  IMAD R106, R106, R108, R129 ;  /* 0x0000006c6a6a7224 */ /* 0x000fca00078e0281 */
[----:B------:R-:W-:Y:S02]  /*c270*/  VIADDMNMX R149, R106, R108, R149, PT ;  /* 0x0000006c6a957246 */ /* 0x000fe40003800195 */
[----:B------:R-:W-:-:S07]  /*c280*/  VIMNMX R147, R147, R106, !PT ;  /* 0x0000006a93937248 */ /* 0x000fce0007fe0100 */
.L_x_1284:
        /* <DEDUP_REMOVED lines=133> */
.L_x_1290:
[----:B------:R-:W-:-:S05]  /*cae0*/  IMAD.U32 R158, RZ, RZ, UR47 ;  /* 0x0000002fff9e7e24 */ /* 0x000fca000f8e00ff */
[----:B------:R-:W-:-:S13]  /*caf0*/  ISETP.NE.AND P6, PT, R158, 0x1, PT ;  /* 0x000000019e00780c */ /* 0x000fda0003fc5270 */
[----:B------:R-:W0:Y:S02]  /*cb00*/  @P6 LDC.64 R12, c[0x0][0x9e8] ;  /* 0x00027a00ff0c6b82 */ /* 0x000e240000000a00 */
[----:B0-----:R-:W-:-:S05]  /*cb10*/  @P6 IMAD.HI.U32 R12, R111, R12, RZ ;  /* 0x0000000c6f0c6227 */ /* 0x001fca00078e00ff */
[----:B------:R-:W-:-:S07]  /*cb20*/  @P6 SHF.R.U32.HI R111, RZ, R13, R12 ;  /* 0x0000000dff6f6219 */ /* 0x000fce000001160c */
.L_x_1291:
[----:B------:R-:W-:Y:S05]  /*cb30*/  BSYNC B0 ;  /* 0x0000000000007941 */ /* 0x000fea0003800000 */
.L_x_1289:
[----:B------:R-:W-:-:S05]  /*cb40*/  IMAD R12, R111, R158, R129 ;  /* 0x0000009e6f0c7224 */ /* 0x000fca00078e0281 */
[----:B------:R-:W-:Y:S02]  /*cb50*/  VIADDMNMX R107, R12, R158, R107, PT ;  /* 0x0000009e0c6b7246 */ /* 0x000fe4000380016b */
[----:B------:R-:W-:-:S07]  /*cb60*/  VIMNMX R109, R109, R12, !PT ;  /* 0x0000000c6d6d7248 */ /* 0x000fce0007fe0100 */
.L_x_1288:
        /* <DEDUP_REMOVED lines=308> */
.L_x_1292:
[----:B------:R-:W0:Y:S01]  /*deb0*/  S2UR UR6, SR_CgaCtaId ;  /* 0x00000000000679c3 */ /* 0x000e220000008800 */
[----:B------:R-:W-:Y:S01]  /*dec0*/  R2UR UR4, R161 ;  /* 0x00000000a10472ca */ /* 0x000fe200000e0000 */
[----:B------:R-:W-:Y:S01]  /*ded0*/  UIADD3 UR7, UR7, 0x2a860, URZ ;  /* 0x0002a86007077890 */ /* 0x000fe2000fffe03f */
[----:B------:R-:W-:Y:S01]  /*dee0*/  F2FP.F16.F32.PACK_AB R157, R8, R157 ;  /* 0x0000009d089d723e */ /* 0x000fe200000000ff */
[----:B------:R-:W-:Y:S01]  /*def0*/  UMOV UR46, UR39 ;  /* 0x00000027002e7c82 */ /* 0x000fe20008000000 */
[----:B------:R-:W-:Y:S01]  /*df00*/  F2FP.F16.F32.PACK_AB R158, R136, R21 ;  /* 0x00000015889e723e */ /* 0x000fe200000000ff */
[----:B------:R-:W-:Y:S01]  /*df10*/  IMAD.MOV.U32 R9, RZ, RZ, R14 ;  /* 0x000000ffff097224 */ /* 0x000fe200078e000e */
[----:B------:R-:W-:Y:S01]  /*df20*/  F2FP.F16.F32.PACK_AB R156, R220, R89 ;  /* 0x00000059dc9c723e */ /* 0x000fe200000000ff */
[----:B------:R-:W-:Y:S01]  /*df30*/  IMAD.MOV.U32 R8, RZ, RZ, R12 ;  /* 0x000000ffff087224 */ /* 0x000fe200078e000c */
[----:B------:R-:W-:Y:S02]  /*df40*/  F2FP.F16.F32.PACK_AB R159, R124, R159 ;  /* 0x0000009f7c9f723e */ /* 0x000fe400000000ff */
[----:B------:R-:W-:-:S02]  /*df50*/  F2FP.F16.F32.PACK_AB R152, R108, R15 ;  /* 0x0000000f6c98723e */ /* 0x000fc400000000ff */
[----:B------:R-:W-:Y:S02]  /*df60*/  F2FP.F16.F32.PACK_AB R153, R20, R153 ;  /* 0x000000991499723e */ /* 0x000fe400000000ff */
[----:B------:R-:W-:Y:S01]  /*df70*/  ISETP.GT.AND P1, PT, R10, UR4, PT ;  /* 0x000000040a007c0c */ /* 0x000fe2000bf24270 */
[----:B------:R-:W-:Y:S01]  /*df80*/  UMOV UR4, UR38 ;  /* 0x0000002600047c82 */ /* 0x000fe20008000000 */
[----:B------:R-:W-:Y:S01]  /*df90*/  F2FP.F16.F32.PACK_AB R154, R106, R13 ;  /* 0x0000000d6a9a723e */ /* 0x000fe200000000ff */
[----:B------:R-:W-:Y:S01]  /*dfa0*/  VIADD R10, R10, 0xffffffff ;  /* 0xffffffff0a0a7836 */ /* 0x000fe20000000000 */
        /* <DEDUP_REMOVED lines=20> */
.L_x_1274:
        /* <DEDUP_REMOVED lines=67> */
.L_x_1294:
[----:B------:R-:W-:Y:S01]  /*e520*/  ULEA UR5, UR38, UR60, 0x3 ;  /* 0x0000003c26057291 */ /* 0x000fe2000f8e183f */
[----:B------:R-:W-:-:S05]  /*e530*/  IMAD.U32 R0, RZ, RZ, UR39 ;  /* 0x00000027ff007e24 */ /* 0x000fca000f8e00ff */
[----:B------:R-:W-:-:S04]  /*e540*/  SHF.L.U32 R0, R0, 0x1f, RZ ;  /* 0x0000001f00007819 */ /* 0x000fc800000006ff */
[----:B------:R0:W1:Y:S01]  /*e550*/  SYNCS.PHASECHK.TRANS64.TRYWAIT P1, [UR5+0x2a850], R0 ;  /* 0x02a85000ff0075a7 */ /* 0x0000620008020145 */
[----:B------:R-:W-:Y:S05]  /*e560*/  @!P0 BRA `(.L_x_1295) ;  /* 0x0000000000048947 */ /* 0x000fea0003800000 */
[----:B------:R-:W-:Y:S01]  /*e570*/  BPT.TRAP 0x1 ;  /* 0x000000040000795c */ /* 0x000fe20000300000 */
.L_x_1295:
[----:B-1----:R-:W-:Y:S05]  /*e580*/  @P1 BRA `(.L_x_1296) ;  /* 0x0000000000081947 */ /* 0x002fea0003800000 */
[----:B------:R-:W1:Y:S02]  /*e590*/  SYNCS.PHASECHK.TRANS64.TRYWAIT P1, [UR5+0x2a850], R0 ;  /* 0x02a85000ff0075a7 */ /* 0x000e640008020145 */
[----:B-1----:R-:W-:Y:S05]  /*e5a0*/  @!P1 BRA `(.L_x_1297) ;  /* 0x000000a0008c9947 */ /* 0x002fea0003800000 */
.L_x_1296:
[----:B------:R-:W-:Y:S01]  /*e5b0*/  UIADD3 UR60, UR60, 0x400, URZ ;  /* 0x000004003c3c7890 */ /* 0x000fe2000fffe03f */
[----:B------:R-:W-:Y:S01]  /*e5c0*/  WARPGROUP.ARRIVE ;  /* 0x00000000000079c5 */ /* 0x000fe20000000000 */
[----:B------:R-:W-:Y:S01]  /*e5d0*/  UMOV UR7, 0x40000040 ;  /* 0x4000004000077882 */ /* 0x000fe20000000000 */
[----:B-1----:R-:W1:Y:S01]  /*e5e0*/  SHFL.BFLY PT, R5, R6, 0x2, 0x1f ;  /* 0x0c401f0006057f89 */ /* 0x002e6200000e0000 */
[----:B------:R-:W-:Y:S01]  /*e5f0*/  USHF.R.U32.HI UR60, URZ, 0x4, UR60 ;  /* 0x000000043f3c7899 */ /* 0x000fe2000801163c */
[----:B------:R-:W-:Y:S02]  /*e600*/  IMAD.MOV.U32 R4, RZ, RZ, RZ ;  /* 0x000000ffff047224 */ /* 0x000fe400078e00ff */
[----:B0-----:R-:W0:Y:S01]  /*e610*/  SHFL.BFLY PT, R0, R3, 0x2, 0x1f ;  /* 0x0c401f0003007f89 */ /* 0x001e2200000e0000 */
[----:B------:R-:W-:Y:S01]  /*e620*/  ULOP3.LUT UR60, UR60, 0x3fff, URZ, 0xc0, !UPT ;  /* 0x00003fff3c3c7892 */ /* 0x000fe2000f8ec03f */
[----:B------:R-:W-:-:S03]  /*e630*/  IMAD.MOV.U32 R94, RZ, RZ, -0x800000 ;  /* 0xff800000ff5e7424 */ /* 0x000fc600078e00ff */
[----:B------:R-:W-:-:S04]  /*e640*/  ULOP3.LUT UR4, UR60, 0x3000000, URZ, 0xfc, !UPT ;  /* 0x030000003c047892 */ /* 0x000fc8000f8efc3f */
[----:B------:R-:W-:-:S07]  /*e650*/  UIMAD UR4, UR38, 0x600, UR4 ;  /* 0x00000600260478a4 */ /* 0x000fce000f8e0204 */
[----:B------:R-:W-:Y:S02]  /*e660*/  UMOV UR6, UR4 ;  /* 0x0000000400067c82 */ /* 0x000fe40008000000 */
[----:B------:R-:W-:Y:S01]  /*e670*/  HGMMA.64x128x16.F32 R24, R156, gdesc[UR4].tnspB, R24, gsb0 ;  /* 0x41e000049c187df0 */ /* 0x000fe20008000818 */
[----:B------:R-:W-:Y:S01]  /*e680*/  UIADD3 UR6, UR4, 0x80, URZ ;  /* 0x0000008004067890 */ /* 0x000fe2000fffe03f */
[----:B-1----:R-:W-:Y:S01]  /*e690*/  FADD.FTZ R5, R5, R6 ;  /* 0x0000000605057221 */ /* 0x002fe20000010000 */
[----:B------:R-:W-:Y:S01]  /*e6a0*/  UMOV UR7, 0x40000040 ;  /* 0x4000004000077882 */ /* 0x000fe20000000000 */
[----:B0-----:R-:W-:-:S03]  /*e6b0*/  FADD.FTZ R2, R0, R3 ;  /* 0x0000000300027221 */ /* 0x001fc60000010000 */
[----:B------:R-:W0:Y:S04]  /*e6c0*/  SHFL.BFLY PT, R0, R5, 0x1, 0x1f ;  /* 0x0c201f0005007f89 */ /* 0x000e2800000e0000 */
[----:B------:R-:W1:Y:S01]  /*e6d0*/  SHFL.BFLY PT, R7, R2, 0x1, 0x1f ;  /* 0x0c201f0002077f89 */ /* 0x000e6200000e0000 */
[----:B0-----:R-:W-:Y:S01]  /*e6e0*/  FADD.FTZ R9, R5, R0 ;  /* 0x0000000005097221 */ /* 0x001fe20000010000 */
[----:B------:R-:W-:Y:S02]  /*e6f0*/  IMAD.MOV.U32 R0, RZ, RZ, -0x800000 ;  /* 0xff800000ff007424 */ /* 0x000fe400078e00ff */
[----:B-1----:R-:W-:Y:S02]  /*e700*/  FADD.FTZ R10, R2, R7 ;  /* 0x00000007020a7221 */ /* 0x002fe40000010000 */
[----:B------:R-:W-:Y:S01]  /*e710*/  FSETP.NE.FTZ.AND P1, PT, R9, RZ, PT ;  /* 0x000000ff0900720b */ /* 0x000fe20003f35000 */
[----:B------:R-:W-:-:S02]  /*e720*/  IMAD.MOV.U32 R7, RZ, RZ, RZ ;  /* 0x000000ffff077224 */ /* 0x000fc400078e00ff */
        /* <DEDUP_REMOVED lines=38> */
.L_x_1298:
[----:B------:R-:W-:Y:S01]  /*e990*/  R2UR UR6, R184 ;  /* 0x00000000b80672ca */ /* 0x000fe200000e0000 */
[----:B------:R-:W-:Y:S01]  /*e9a0*/  UIADD3 UR4, UR5, 0x2a860, URZ ;  /* 0x0002a86005047890 */ /* 0x000fe2000fffe03f */
[-C--:B------:R-:W-:Y:S01]  /*e9b0*/  FMUL.FTZ R2, R24, R4.reuse ;  /* 0x0000000418027220 */ /* 0x080fe20000410000 */
[----:B------:R-:W-:Y:S01]  /*e9c0*/  UIADD3 UR38, UR38, 0x1, URZ ;  /* 0x0000000126267890 */ /* 0x000fe2000fffe03f */
[-C--:B------:R-:W-:Y:S01]  /*e9d0*/  FMUL.FTZ R3, R25, R4.reuse ;  /* 0x0000000419037220 */ /* 0x080fe20000410000 */
[-C--:B------:R-:W-:Y:S01]  /*e9e0*/  FMUL.FTZ R20, R28, R4.reuse ;  /* 0x000000041c147220 */ /* 0x080fe20000410000 */
        /* <DEDUP_REMOVED lines=8> */
[-C--:B------:R-:W-:Y:S01]  /*ea70*/  FMUL.FTZ R41, R41, R4.reuse ;  /* 0x0000000429297220 */ /* 0x080fe20000410000 */
[-C--:B------:R-:W-:Y:S01]  /*ea80*/  FMUL.FTZ R44, R44, R4.reuse ;  /* 0x000000042c2c7220 */ /* 0x080fe20000410000 */
[-C--:B------:R-:W-:Y:S01]  /*ea90*/  FMUL.FTZ R45, R45, R4.reuse ;  /* 0x000000042d2d7220 */ /* 0x080fe20000410000 */
[-C--:B------:R-:W-:Y:S01]  /*eaa0*/  FMUL.FTZ R48, R48, R4.reuse ;  /* 0x0000000430307220 */ /* 0x080fe20000410000 */
[----:B------:R-:W-:Y:S01]  /*eab0*/  FMUL.FTZ R49, R49, R4 ;  /* 0x0000000431317220 */ /* 0x000fe20000410000 */
[----:B------:R-:W-:-:S02]  /*eac0*/  IMAD.U32 R184, RZ, RZ, UR6 ;  /* 0x00000006ffb87e24 */ /* 0x000fc4000f8e00ff */
[-C--:B------:R-:W-:Y:S01]  /*ead0*/  FMUL.FTZ R52, R52, R4.reuse ;  /* 0x0000000434347220 */ /* 0x080fe20000410000 */
[-C--:B------:R-:W-:Y:S01]  /*eae0*/  FMUL.FTZ R53, R53, R4.reuse ;  /* 0x0000000435357220 */ /* 0x080fe20000410000 */
[-C--:B------:R-:W-:Y:S01]  /*eaf0*/  FMUL.FTZ R56, R56, R4.reuse ;  /* 0x0000000438387220 */ /* 0x080fe20000410000 */
[-C--:B------:R-:W-:Y:S01]  /*eb00*/  FMUL.FTZ R57, R57, R4.reuse ;  /* 0x0000000439397220 */ /* 0x080fe20000410000 */
[----:B------:R-:W0:Y:S01]  /*eb10*/  S2UR UR6, SR_CgaCtaId ;  /* 0x00000000000679c3 */ /* 0x000e220000008800 */
        /* <DEDUP_REMOVED lines=52> */
.L_x_1220:
[----:B------:R-:W0:Y:S01]  /*ee60*/  S2R R4, SR_CgaCtaId ;  /* 0x0000000000047919 */ /* 0x000e220000008800 */
[----:B------:R-:W-:Y:S01]  /*ee70*/  MOV R19, 0x400 ;  /* 0x0000040000137802 */ /* 0x000fe20000000f00 */
[----:B------:R-:W-:Y:S01]  /*ee80*/  BSSY B0, `(.L_x_1299) ;  /* 0x0000304000007945 */ /* 0x000fe20003800000 */
[----:B------:R-:W-:Y:S02]  /*ee90*/  BAR.SYNC.DEFER_BLOCKING 0x5, 0x180 ;  /* 0x0146000000007b1d */ /* 0x000fe40000010000 */
[----:B0-----:R-:W-:-:S05]  /*eea0*/  LEA R19, R4, R19, 0x18 ;  /* 0x0000001304137211 */ /* 0x001fca00078ec0ff */
[----:B------:R-:W0:Y:S02]  /*eeb0*/  LDS.128 R4, [R19+0x2a8d0] ;  /* 0x02a8d00013047984 */ /* 0x000e240000000c00 */
[----:B0-----:R-:W-:Y:S02]  /*eec0*/  R2UR UR6, R5 ;  /* 0x00000000050672ca */ /* 0x001fe400000e0000 */
[----:B------:R-:W-:Y:S02]  /*eed0*/  R2UR UR5, R6 ;  /* 0x00000000060572ca */ /* 0x000fe400000e0000 */
[----:B------:R-:W-:Y:S01]  /*eee0*/  R2UR UR7, R7 ;  /* 0x00000000070772ca */ /* 0x000fe200000e0000 */
[----:B------:R-:W-:Y:S06]  /*eef0*/  BAR.ARV 0x4, 0x180 ;  /* 0x0106000000007b1d */ /* 0x000fec0000002000 */
[----:B------:R-:W-:Y:S08]  /*ef00*/  @P0 BRA `(.L_x_1300) ;  /* 0x0000002000880947 */ /* 0x000ff00003800000 */
[----:B------:R-:W0:Y:S01]  /*ef10*/  S2R R4, SR_SWINHI ;  /* 0x0000000000047919 */ /* 0x000e220000002f00 */
[----:B------:R-:W-:Y:S01]  /*ef20*/  R2UR UR13, R183 ;  /* 0x00000000b70d72ca */ /* 0x000fe200000e0000 */
[----:B------:R-:W-:Y:S01]  /*ef30*/  ULDC.64 UR10, c[0x0][0xc00] ;  /* 0x00030000000a7ab9 */ /* 0x000fe20000000a00 */
[----:B------:R-:W-:Y:S01]  /*ef40*/  ULDC.64 UR8, c[0x0][0xc00] ;  /* 0x0003000000087ab9 */ /* 0x000fe20000000a00 */
[----:B------:R-:W-:Y:S02]  /*ef50*/  R2UR UR15, R164 ;  /* 0x00000000a40f72ca */ /* 0x000fe400000e0000 */
[----:B------:R-:W-:Y:S02]  /*ef60*/  R2UR UR12, R22 ;  /* 0x00000000160c72ca */ /* 0x000fe400000e0000 */
[----:B------:R-:W-:Y:S02]  /*ef70*/  R2UR UR14, R165 ;  /* 0x00000000a50e72ca */ /* 0x000fe400000e0000 */
[----:B------:R-:W-:-:S04]  /*ef80*/  R2UR UR20, R166 ;  /* 0x00000000a61472ca */ /* 0x000fc800000e0000 */
[----:B------:R-:W-:Y:S01]  /*ef90*/  UIMAD.WIDE UR8, UR13, 0x4, UR8 ;  /* 0x000000040d0878a5 */ /* 0x000fe2000f8e0208 */
[----:B------:R-:W-:Y:S02]  /*efa0*/  MOV R16, R19 ;  /* 0x0000001300107202 */ /* 0x000fe40000000f00 */
[----:B0-----:R-:W-:-:S03]  /*efb0*/  MOV R17, R4 ;  /* 0x0000000400117202 */ /* 0x001fc60000000f00 */
[----:B------:R-:W-:-:S03]  /*efc0*/  IMAD.WIDE R4, R203, 0x2, R16 ;  /* 0x00000002cb047825 */ /* 0x000fc600078e0210 */
[C---:B------:R-:W-:Y:S02]  /*efd0*/  LOP3.LUT R7, R4.reuse, 0x380, RZ, 0xc0, !PT ;  /* 0x0000038004077812 */ /* 0x040fe400078ec0ff */
[C---:B------:R-:W-:Y:S02]  /*efe0*/  IADD3 R8, P5, R4.reuse, 0x40, RZ ;  /* 0x0000004004087810 */ /* 0x040fe40007fbe0ff */
[----:B------:R-:W-:Y:S02]  /*eff0*/  SHF.R.U64 R7, R7, 0x3, RZ ;  /* 0x0000000307077819 */ /* 0x000fe400000012ff */
[C---:B------:R-:W-:Y:S01]  /*f000*/  IADD3 R31, P6, R4.reuse, 0x20, RZ ;  /* 0x00000020041f7810 */ /* 0x040fe20007fde0ff */
[--C-:B------:R-:W-:Y:S01]  /*f010*/  IMAD.X R27, RZ, RZ, R5.reuse, P5 ;  /* 0x000000ffff1b7224 */ /* 0x100fe200028e0605 */
[C---:B------:R-:W-:Y:S02]  /*f020*/  IADD3 R75, P4, R4.reuse, 0x60, RZ ;  /* 0x00000060044b7810 */ /* 0x040fe40007f9e0ff */
[C---:B------:R-:W-:Y:S01]  /*f030*/  IADD3 R95, P3, R4.reuse, 0x4000, RZ ;  /* 0x00004000045f7810 */ /* 0x040fe20007f7e0ff */
[--C-:B------:R-:W-:Y:S01]  /*f040*/  IMAD.X R29, RZ, RZ, R5.reuse, P6 ;  /* 0x000000ffff1d7224 */ /* 0x100fe200030e0605 */
[C---:B------:R-:W-:Y:S01]  /*f050*/  IADD3 R97, P2, R4.reuse, 0x4020, RZ ;  /* 0x0000402004617810 */ /* 0x040fe20007f5e0ff */
[--C-:B------:R-:W-:Y:S01]  /*f060*/  IMAD.X R15, RZ, RZ, R5.reuse, P4 ;  /* 0x000000ffff0f7224 */ /* 0x100fe200020e0605 */
[C---:B------:R-:W-:Y:S01]  /*f070*/  IADD3 R99, P1, R4.reuse, 0x4040, RZ ;  /* 0x0000404004637810 */ /* 0x040fe20007f3e0ff */
[--C-:B------:R-:W-:Y:S01]  /*f080*/  IMAD.X R25, RZ, RZ, R5.reuse, P3 ;  /* 0x000000ffff197224 */ /* 0x100fe200018e0605 */
[----:B------:R-:W-:Y:S01]  /*f090*/  BAR.SYNC.DEFER_BLOCKING 0x1, 0x100 ;  /* 0x0044000000007b1d */ /* 0x000fe20000010000 */
        /* <DEDUP_REMOVED lines=9> */
[----:B------:R-:W-:Y:S02]  /*f130*/  LOP3.LUT R12, R95, 0x380, RZ, 0xc0, !PT ;  /* 0x000003805f0c7812 */ /* 0x000fe400078ec0ff */
[----:B------:R-:W-:Y:S02]  /*f140*/  SHF.R.U64 R10, R10, 0x3, RZ ;  /* 0x000000030a0a7819 */ /* 0x000fe400000012ff */
[----:B------:R-:W-:Y:S02]  /*f150*/  LOP3.LUT R26, R7, R8, RZ, 0x3c, !PT ;  /* 0x00000008071a7212 */ /* 0x000fe400078e3cff */
[----:B------:R-:W-:-:S02]  /*f160*/  SHF.R.U64 R6, R6, 0x3, RZ ;  /* 0x0000000306067819 */ /* 0x000fc400000012ff */
[----:B------:R-:W-:Y:S02]  /*f170*/  LOP3.LUT R8, R97, 0x380, RZ, 0xc0, !PT ;  /* 0x0000038061087812 */ /* 0x000fe400078ec0ff */
[----:B------:R-:W-:Y:S02]  /*f180*/  SHF.R.U64 R12, R12, 0x3, RZ ;  /* 0x000000030c0c7819 */ /* 0x000fe400000012ff */
[----:B------:R-:W-:Y:S02]  /*f190*/  LOP3.LUT R14, R10, R75, RZ, 0x3c, !PT ;  /* 0x0000004b0a0e7212 */ /* 0x000fe400078e3cff */
[----:B------:R-:W-:Y:S02]  /*f1a0*/  LOP3.LUT R28, R6, R31, RZ, 0x3c, !PT ;  /* 0x0000001f061c7212 */ /* 0x000fe400078e3cff */
[----:B------:R-:W-:Y:S02]  /*f1b0*/  LOP3.LUT R10, R99, 0x380, RZ, 0xc0, !PT ;  /* 0x00000380630a7812 */ /* 0x000fe400078ec0ff */
[----:B------:R-:W-:-:S02]  /*f1c0*/  SHF.R.U64 R8, R8, 0x3, RZ ;  /* 0x0000000308087819 */ /* 0x000fc400000012ff */
[----:B------:R-:W-:Y:S02]  /*f1d0*/  LOP3.LUT R31, R74, 0x380, RZ, 0xc0, !PT ;  /* 0x000003804a1f7812 */ /* 0x000fe400078ec0ff */
[----:B------:R-:W-:Y:S02]  /*f1e0*/  LOP3.LUT R24, R12, R95, RZ, 0x3c, !PT ;  /* 0x0000005f0c187212 */ /* 0x000fe400078e3cff */
[----:B------:R-:W-:Y:S02]  /*f1f0*/  SHF.R.U64 R10, R10, 0x3, RZ ;  /* 0x000000030a0a7819 */ /* 0x000fe400000012ff */
[----:B------:R-:W-:Y:S02]  /*f200*/  LOP3.LUT R12, R8, R97, RZ, 0x3c, !PT ;  /* 0x00000061080c7212 */ /* 0x000fe400078e3cff */
[----:B------:R-:W-:Y:S02]  /*f210*/  MOV R30, R4 ;  /* 0x00000004001e7202 */ /* 0x000fe40000000f00 */
[----:B------:R-:W-:-:S02]  /*f220*/  SHF.R.U64 R31, R31, 0x3, RZ ;  /* 0x000000031f1f7819 */ /* 0x000fc400000012ff */
[----:B------:R-:W-:Y:S02]  /*f230*/  F2FP.F16.F32.PACK_AB R4, R3, R2 ;  /* 0x000000020304723e */ /* 0x000fe400000000ff */
[----:B------:R-:W-:Y:S02]  /*f240*/  F2FP.F16.F32.PACK_AB R5, R89, R88 ;  /* 0x000000585905723e */ /* 0x000fe400000000ff */
[----:B------:R-:W-:Y:S02]  /*f250*/  F2FP.F16.F32.PACK_AB R6, R21, R20 ;  /* 0x000000141506723e */ /* 0x000fe400000000ff */
[----:B------:R-:W-:Y:S02]  /*f260*/  F2FP.F16.F32.PACK_AB R7, R91, R90 ;  /* 0x0000005a5b07723e */ /* 0x000fe400000000ff */
[----:B------:R-:W-:Y:S02]  /*f270*/  LOP3.LUT R10, R10, R99, RZ, 0x3c, !PT ;  /* 0x000000630a0a7212 */ /* 0x000fe400078e3cff */
[----:B------:R-:W-:Y:S01]  /*f280*/  MOV R97, R14 ;  /* 0x0000000e00617202 */ /* 0x000fe20000000f00 */
[----:B------:R0:W-:Y:S01]  /*f290*/  STSM.16.M88.4 [R30], R4 ;  /* 0x000000041e007844 */ /* 0x0001e20000000200 */
[----:B------:R-:W-:-:S02]  /*f2a0*/  MOV R95, R12 ;  /* 0x0000000c005f7202 */ /* 0x000fc40000000f00 */
[----:B------:R-:W-:Y:S02]  /*f2b0*/  LOP3.LUT R8, R31, R74, RZ, 0x3c, !PT ;  /* 0x0000004a1f087212 */ /* 0x000fe400078e3cff */
[----:B------:R-:W-:Y:S02]  /*f2c0*/  MOV R99, R28 ;  /* 0x0000001c00637202 */ /* 0x000fe40000000f00 */
[----:B------:R-:W-:Y:S02]  /*f2d0*/  MOV R98, R26 ;  /* 0x0000001a00627202 */ /* 0x000fe40000000f00 */
[----:B------:R-:W-:Y:S02]  /*f2e0*/  MOV R96, R24 ;  /* 0x0000001800607202 */ /* 0x000fe40000000f00 */
[----:B------:R-:W-:Y:S02]  /*f2f0*/  F2FP.F16.F32.PACK_AB R12, R33, R32 ;  /* 0x00000020210c723e */ /* 0x000fe400000000ff */
[----:B------:R-:W-:-:S02]  /*f300*/  F2FP.F16.F32.PACK_AB R13, R35, R34 ;  /* 0x00000022230d723e */ /* 0x000fc400000000ff */
[----:B------:R-:W-:Y:S02]  /*f310*/  F2FP.F16.F32.PACK_AB R14, R37, R36 ;  /* 0x00000024250e723e */ /* 0x000fe400000000ff */
[----:B------:R-:W-:Y:S02]  /*f320*/  F2FP.F16.F32.PACK_AB R15, R39, R38 ;  /* 0x00000026270f723e */ /* 0x000fe400000000ff */
[----:B------:R-:W-:Y:S02]  /*f330*/  F2FP.F16.F32.PACK_AB R24, R41, R40 ;  /* 0x000000282918723e */ /* 0x000fe400000000ff */
[----:B------:R-:W-:Y:S01]  /*f340*/  F2FP.F16.F32.PACK_AB R25, R43, R42 ;  /* 0x0000002a2b19723e */ /* 0x000fe200000000ff */
[----:B------:R-:W-:Y:S01]  /*f350*/  STSM.16.M88.4 [R99], R12 ;  /* 0x0000000c63007844 */ /* 0x000fe20000000200 */
[----:B------:R-:W-:Y:S02]  /*f360*/  F2FP.F16.F32.PACK_AB R26, R45, R44 ;  /* 0x0000002c2d1a723e */ /* 0x000fe400000000ff */
[----:B------:R-:W-:-:S02]  /*f370*/  F2FP.F16.F32.PACK_AB R27, R47, R46 ;  /* 0x0000002e2f1b723e */ /* 0x000fc400000000ff */
[----:B------:R-:W-:Y:S02]  /*f380*/  F2FP.F16.F32.PACK_AB R28, R49, R48 ;  /* 0x00000030311c723e */ /* 0x000fe400000000ff */
[----:B------:R-:W-:Y:S01]  /*f390*/  F2FP.F16.F32.PACK_AB R29, R51, R50 ;  /* 0x00000032331d723e */ /* 0x000fe200000000ff */
[----:B------:R1:W-:Y:S01]  /*f3a0*/  STSM.16.M88.4 [R98], R24 ;  /* 0x0000001862007844 */ /* 0x0003e20000000200 */
[----:B0-----:R-:W-:Y:S02]  /*f3b0*/  F2FP.F16.F32.PACK_AB R30, R53, R52 ;  /* 0x00000034351e723e */ /* 0x001fe400000000ff */
[----:B------:R-:W-:Y:S02]  /*f3c0*/  F2FP.F16.F32.PACK_AB R31, R55, R54 ;  /* 0x00000036371f723e */ /* 0x000fe400000000ff */
[----:B------:R-:W-:Y:S02]  /*f3d0*/  MOV R75, R10 ;  /* 0x0000000a004b7202 */ /* 0x000fe40000000f00 */
[----:B------:R-:W-:Y:S01]  /*f3e0*/  MOV R74, R8 ;  /* 0x00000008004a7202 */ /* 0x000fe20000000f00 */
[----:B------:R0:W-:Y:S01]  /*f3f0*/  STSM.16.M88.4 [R97], R28 ;  /* 0x0000001c61007844 */ /* 0x0001e20000000200 */
[----:B------:R-:W-:-:S02]  /*f400*/  F2FP.F16.F32.PACK_AB R4, R57, R56 ;  /* 0x000000383904723e */ /* 0x000fc400000000ff */
[----:B------:R-:W-:Y:S02]  /*f410*/  F2FP.F16.F32.PACK_AB R5, R59, R58 ;  /* 0x0000003a3b05723e */ /* 0x000fe400000000ff */
[----:B------:R-:W-:Y:S02]  /*f420*/  F2FP.F16.F32.PACK_AB R6, R61, R60 ;  /* 0x0000003c3d06723e */ /* 0x000fe400000000ff */
[----:B------:R-:W-:Y:S01]  /*f430*/  F2FP.F16.F32.PACK_AB R7, R63, R62 ;  /* 0x0000003e3f07723e */ /* 0x000fe200000000ff */
[----:B-1----:R-:W1:Y:S01]  /*f440*/  LDC.64 R98, c[0x0][0xc08] ;  /* 0x00030200ff627b82 */ /* 0x002e620000000a00 */
[----:B------:R-:W-:Y:S02]  /*f450*/  F2FP.F16.F32.PACK_AB R8, R65, R64 ;  /* 0x000000404108723e */ /* 0x000fe400000000ff */
[----:B------:R-:W-:Y:S01]  /*f460*/  F2FP.F16.F32.PACK_AB R9, R67, R66 ;  /* 0x000000424309723e */ /* 0x000fe200000000ff */
[----:B------:R-:W-:Y:S01]  /*f470*/  STSM.16.M88.4 [R96], R4 ;  /* 0x0000000460007844 */ /* 0x000fe20000000200 */
[----:B------:R-:W-:-:S02]  /*f480*/  F2FP.F16.F32.PACK_AB R10, R69, R68 ;  /* 0x00000044450a723e */ /* 0x000fc400000000ff */
[----:B------:R-:W-:Y:S01]  /*f490*/  F2FP.F16.F32.PACK_AB R11, R71, R70 ;  /* 0x00000046470b723e */ /* 0x000fe200000000ff */
[----:B0-----:R-:W-:Y:S01]  /*f4a0*/  IMAD.U32 R28, RZ, RZ, UR8 ;  /* 0x00000008ff1c7e24 */ /* 0x001fe2000f8e00ff */
[----:B------:R-:W-:Y:S01]  /*f4b0*/  F2FP.F16.F32.PACK_AB R12, R73, R72 ;  /* 0x00000048490c723e */ /* 0x000fe200000000ff */
[----:B------:R-:W-:Y:S01]  /*f4c0*/  IMAD.U32 R29, RZ, RZ, UR9 ;  /* 0x00000009ff1d7e24 */ /* 0x000fe2000f8e00ff */
[----:B------:R-:W-:Y:S01]  /*f4d0*/  F2FP.F16.F32.PACK_AB R13, R93, R92 ;  /* 0x0000005c5d0d723e */ /* 0x000fe200000000ff */
[----:B------:R-:W-:Y:S01]  /*f4e0*/  STSM.16.M88.4 [R95], R8 ;  /* 0x000000085f007844 */ /* 0x000fe20000000200 */
[----:B------:R-:W-:Y:S02]  /*f4f0*/  F2FP.F16.F32.PACK_AB R14, R77, R76 ;  /* 0x0000004c4d0e723e */ /* 0x000fe400000000ff */
[----:B------:R-:W-:Y:S02]  /*f500*/  F2FP.F16.F32.PACK_AB R15, R79, R78 ;  /* 0x0000004e4f0f723e */ /* 0x000fe400000000ff */
[----:B------:R-:W-:-:S02]  /*f510*/  F2FP.F16.F32.PACK_AB R24, R81, R80 ;  /* 0x000000505118723e */ /* 0x000fc400000000ff */
[----:B------:R-:W-:Y:S01]  /*f520*/  F2FP.F16.F32.PACK_AB R25, R83, R82 ;  /* 0x000000525319723e */ /* 0x000fe200000000ff */
[----:B------:R0:W-:Y:S01]  /*f530*/  STSM.16.M88.4 [R75], R12 ;  /* 0x0000000c4b007844 */ /* 0x0001e20000000200 */
[----:B------:R-:W-:Y:S02]  /*f540*/  F2FP.F16.F32.PACK_AB R26, R85, R84 ;  /* 0x00000054551a723e */ /* 0x000fe400000000ff */
[----:B------:R-:W-:Y:S02]  /*f550*/  F2FP.F16.F32.PACK_AB R27, R87, R86 ;  /* 0x00000056571b723e */ /* 0x000fe400000000ff */
[----:B------:R-:W-:-:S03]  /*f560*/  ISETP.NE.U32.AND P0, PT, RZ, UR10, PT ;  /* 0x0000000aff007c0c */ /* 0x000fc6000bf05070 */
[----:B------:R2:W-:Y:S01]  /*f570*/  STSM.16.M88.4 [R74], R24 ;  /* 0x000000184a007844 */ /* 0x0005e20000000200 */
[----:B------:R-:W-:Y:S01]  /*f580*/  BAR.SYNC.DEFER_BLOCKING 0x1, 0x100 ;  /* 0x0044000000007b1d */ /* 0x000fe20000010000 */
[----:B------:R-:W-:-:S07]  /*f590*/  ISETP.NE.AND.EX P0, PT, RZ, UR11, PT, P0 ;  /* 0x0000000bff007c0c */ /* 0x000fce000bf05300 */
[----:B0-----:R-:W0:Y:S06]  /*f5a0*/  LDC R75, c[0x0][0xbe8] ;  /* 0x0002fa00ff4b7b82 */ /* 0x001e2c0000000800 */
[----:B------:R-:W3:Y:S01]  /*f5b0*/  @P0 LDG.E R30, desc[UR36][R28.64] ;  /* 0x000000241c1e0981 */ /* 0x000ee2000c1e1900 */
[----:B-1----:R-:W-:Y:S02]  /*f5c0*/  ISETP.NE.U32.AND P1, PT, R98, RZ, PT ;  /* 0x000000ff6200720c */ /* 0x002fe40003f25070 */
[----:B------:R-:W-:-:S11]  /*f5d0*/  R2UR UR4, R99 ;  /* 0x00000000630472ca */ /* 0x000fd600000e0000 */
[----:B------:R-:W-:Y:S02]  /*f5e0*/  VOTEU.ANY UP0, P1 ;  /* 0x00000000003f7886 */ /* 0x000fe40000800100 */
[----:B------:R-:W-:Y:S01]  /*f5f0*/  UISETP.NE.AND.EX UP0, UPT, UR4, URZ, UPT, UP0 ;  /* 0x0000003f0400728c */ /* 0x000fe2000bf05300 */
[----:B0-----:R-:W-:Y:S02]  /*f600*/  ISETP.NE.AND P1, PT, R75, 0x1, PT ;  /* 0x000000014b00780c */ /* 0x001fe40003f25270 */
[----:B------:R-:W-:Y:S02]  /*f610*/  ULDC UR4, c[0x0][0xa88] ;  /* 0x0002a20000047ab9 */ /* 0x000fe40000000800 */
[----:B--2---:R-:W-:Y:S01]  /*f620*/  IMAD.U32 R74, RZ, RZ, UR4 ;  /* 0x00000004ff4a7e24 */ /* 0x004fe2000f8e00ff */
[----:B------:R-:W-:Y:S01]  /*f630*/  PLOP3.LUT P4, PT, PT, PT, UP0, 0x80, 0x0 ;  /* 0x000000000000781c */ /* 0x000fe20003f8f008 */
[----:B------:R-:W-:-:S04]  /*f640*/  ULDC UR4, c[0x0][0xad4] ;  /* 0x0002b50000047ab9 */ /* 0x000fc80000000800 */
[----:B------:R-:W-:Y:S02]  /*f650*/  @UP0 ULDC.64 UR8, c[0x0][0xc08] ;  /* 0x0003020000080ab9 */ /* 0x000fe40000000a00 */
[----:B------:R-:W-:Y:S01]  /*f660*/  @UP0 UIMAD.WIDE UR8, UR13, 0x4, UR8 ;  /* 0x000000040d0808a5 */ /* 0x000fe2000f8e0208 */
[----:B------:R-:W0:Y:S01]  /*f670*/  @P1 LDC R6, c[0x0][0xbec] ;  /* 0x0002fb00ff061b82 */ /* 0x000e220000000800 */
[----:B------:R-:W-:-:S04]  /*f680*/  UISETP.NE.AND UP0, UPT, UR15, URZ, UPT ;  /* 0x0000003f0f00728c */ /* 0x000fc8000bf05270 */
[----:B------:R-:W-:Y:S01]  /*f690*/  USEL UR4, UR15, UR4, UP0 ;  /* 0x000000040f047287 */ /* 0x000fe20008000000 */
[----:B------:R-:W-:Y:S02]  /*f6a0*/  IMAD.U32 R4, RZ, RZ, UR8 ;  /* 0x00000008ff047e24 */ /* 0x000fe4000f8e00ff */
[----:B------:R-:W1:Y:S01]  /*f6b0*/  @P1 LDC R9, c[0x0][0xbf0] ;  /* 0x0002fc00ff091b82 */ /* 0x000e620000000800 */
[----:B------:R-:W-:Y:S01]  /*f6c0*/  UISETP.GT.AND UP1, UPT, UR4, 0x1, UPT ;  /* 0x000000010400788c */ /* 0x000fe2000bf24270 */
[----:B------:R-:W-:Y:S01]  /*f6d0*/  IMAD.U32 R5, RZ, RZ, UR9 ;  /* 0x00000009ff057e24 */ /* 0x000fe2000f8e00ff */
[----:B------:R-:W-:Y:S02]  /*f6e0*/  UMOV UR19, 0x9b8 ;  /* 0x000009b800137882 */ /* 0x000fe40000000000 */
[----:B------:R-:W-:Y:S02]  /*f6f0*/  USEL UR19, UR19, 0x978, UP1 ;  /* 0x0000097813137887 */ /* 0x000fe40008800000 */
[----:B------:R-:W-:Y:S01]  /*f700*/  UISETP.NE.U32.AND UP0, UPT, UR10, URZ, UPT ;  /* 0x0000003f0a00728c */ /* 0x000fe2000bf05070 */
[----:B------:R-:W-:Y:S01]  /*f710*/  VIADD R13, R23, UR12 ;  /* 0x0000000c170d7c36 */ /* 0x000fe20008000000 */
[----:B------:R-:W-:Y:S01]  /*f720*/  USHF.R.S32.HI UR10, URZ, 0x1f, UR13 ;  /* 0x0000001f3f0a7899 */ /* 0x000fe2000801140d */
[----:B------:R0:W5:Y:S01]  /*f730*/  @P4 LDG.E R74, desc[UR36][R4.64] ;  /* 0x00000024044a4981 */ /* 0x000162000c1e1900 */
[----:B------:R-:W-:Y:S01]  /*f740*/  UISETP.NE.AND.EX UP0, UPT, UR11, URZ, UPT, UP0 ;  /* 0x0000003f0b00728c */ /* 0x000fe2000bf05300 */
[----:B------:R-:W-:Y:S01]  /*f750*/  IMAD.MOV.U32 R7, RZ, RZ, R13 ;  /* 0x000000ffff077224 */ /* 0x000fe200078e000d */
[----:B------:R-:W-:Y:S01]  /*f760*/  UMOV UR4, URZ ;  /* 0x0000003f00047c82 */ /* 0x000fe20008000000 */
[----:B------:R-:W-:-:S02]  /*f770*/  USEL UR9, UR14, URZ, UP1 ;  /* 0x0000003f0e097287 */ /* 0x000fc40008800000 */
[----:B------:R-:W-:Y:S02]  /*f780*/  USEL UR8, UR13, URZ, !UP0 ;  /* 0x0000003f0d087287 */ /* 0x000fe4000c000000 */
[----:B------:R-:W-:Y:S01]  /*f790*/  USEL UR18, UR10, URZ, !UP0 ;  /* 0x0000003f0a127287 */ /* 0x000fe2000c000000 */
[----:B------:R-:W-:Y:S02]  /*f7a0*/  ULDC.64 UR12, c[0x0][UR19+0x220] ;  /* 0x00008800130c7abb */ /* 0x000fe40008000a00 */
[----:B------:R-:W-:Y:S01]  /*f7b0*/  ULDC.64 UR10, c[0x0][UR19+0x218] ;  /* 0x00008600130a7abb */ /* 0x000fe20008000a00 */
[----:B0-----:R-:W-:Y:S01]  /*f7c0*/  @P1 IMAD.HI.U32 R4, R13, R6, RZ ;  /* 0x000000060d041227 */ /* 0x001fe200078e00ff */
[----:B------:R-:W-:Y:S01]  /*f7d0*/  ULDC.64 UR14, c[0x0][UR19+0x228] ;  /* 0x00008a00130e7abb */ /* 0x000fe20008000a00 */
[----:B------:R-:W-:Y:S02]  /*f7e0*/  UIMAD.WIDE.U32 UR16, UR10, UR20, URZ ;  /* 0x000000140a1072a5 */ /* 0x000fe4000f8e003f */
[----:B------:R-:W-:Y:S01]  /*f7f0*/  UIMAD UR13, UR13, UR8, URZ ;  /* 0x000000080d0d72a4 */ /* 0x000fe2000f8e023f */
[----:B-1----:R-:W-:Y:S01]  /*f800*/  @P1 SHF.R.U32.HI R7, RZ, R9, R4 ;  /* 0x00000009ff071219 */ /* 0x002fe20000011604 */
[----:B------:R-:W-:-:S02]  /*f810*/  UIMAD UR20, UR11, UR20, URZ ;  /* 0x000000140b1472a4 */ /* 0x000fc4000f8e023f */
[----:B------:R-:W-:Y:S02]  /*f820*/  UIMAD.WIDE.U32 UR10, UR12, UR8, URZ ;  /* 0x000000080c0a72a5 */ /* 0x000fe4000f8e003f */
[----:B------:R-:W-:Y:S01]  /*f830*/  UIMAD.WIDE.U32 UR22, UR14, UR9, URZ ;  /* 0x000000090e1672a5 */ /* 0x000fe2000f8e003f */
[----:B------:R-:W-:Y:S01]  /*f840*/  IMAD.MOV R6, RZ, RZ, -R7 ;  /* 0x000000ffff067224 */ /* 0x000fe200078e0a07 */
[----:B------:R-:W-:Y:S02]  /*f850*/  UIMAD UR9, UR15, UR9, URZ ;  /* 0x000000090f0972a4 */ /* 0x000fe4000f8e023f */
[----:B------:R-:W-:Y:S01]  /*f860*/  UIMAD UR13, UR12, UR18, UR13 ;  /* 0x000000120c0d72a4 */ /* 0x000fe2000f8e020d */
[----:B------:R-:W-:Y:S01]  /*f870*/  IMAD R9, R75, R6, R13 ;  /* 0x000000064b097224 */ /* 0x000fe200078e020d */
[----:B------:R-:W-:Y:S01]  /*f880*/  UIADD3 UR20, UR17, UR20, URZ ;  /* 0x0000001411147290 */ /* 0x000fe2000fffe03f */
[----:B------:R-:W-:Y:S02]  /*f890*/  IMAD.U32 R4, RZ, RZ, UR22 ;  /* 0x00000016ff047e24 */ /* 0x000fe4000f8e00ff */
[----:B------:R-:W-:Y:S01]  /*f8a0*/  IMAD.U32 R5, RZ, RZ, UR23 ;  /* 0x00000017ff057e24 */ /* 0x000fe2000f8e00ff */
[----:B------:R-:W-:-:S02]  /*f8b0*/  SHF.R.S32.HI R5, RZ, 0x1f, R7 ;  /* 0x0000001fff057819 */ /* 0x000fc40000011407 */
[----:B------:R-:W-:Y:S02]  /*f8c0*/  SHF.R.S32.HI R6, RZ, 0x1f, R9 ;  /* 0x0000001fff067819 */ /* 0x000fe40000011409 */
[----:B---3--:R-:W-:-:S13]  /*f8d0*/  @P0 R2UR UR4, R30 ;  /* 0x000000001e0402ca */ /* 0x008fda00000e0000 */
        /* <DEDUP_REMOVED lines=23> */
.L_x_1301:
[----:B------:R-:W-:Y:S01]  /*fa50*/  R2UR UR9, R22 ;  /* 0x00000000160972ca */ /* 0x000fe200000e0000 */
[----:B------:R-:W-:Y:S01]  /*fa60*/  SHFL.IDX PT, R4, R8, RZ, 0x1c1f ;  /* 0x001c1fff08047589 */ /* 0x000fe200000e0000 */
[----:B-----5:R-:W-:Y:S01]  /*fa70*/  IMAD R74, R74, R75, RZ ;  /* 0x0000004b4a4a7224 */ /* 0x020fe200078e02ff */
[----:B------:R-:W-:Y:S02]  /*fa80*/  LOP3.LUT P0, RZ, R185, 0x3, RZ, 0xc0, !PT ;  /* 0x00000003b9ff7812 */ /* 0x000fe4000780c0ff */
[----:B------:R-:W0:Y:S01]  /*fa90*/  SHFL.IDX PT, R5, R10, RZ, 0x1c1f ;  /* 0x001c1fff0a057589 */ /* 0x000e2200000e0000 */
[----:B------:R-:W-:-:S03]  /*faa0*/  PLOP3.LUT P3, PT, PT, PT, UP1, 0x80, 0x0 ;  /* 0x000000000000781c */ /* 0x000fc60003f6f018 */
[----:B------:R-:W-:Y:S04]  /*fab0*/  SHFL.IDX PT, R6, R8, 0x1, 0x1c1f ;  /* 0x003c1f0008067f89 */ /* 0x000fe800000e0000 */
[----:B------:R-:W1:Y:S01]  /*fac0*/  SHFL.IDX PT, R7, R10, 0x1, 0x1c1f ;  /* 0x003c1f000a077f89 */ /* 0x000e6200000e0000 */
[----:B------:R-:W-:-:S04]  /*fad0*/  VIADD R11, R202, UR9 ;  /* 0x00000009ca0b7c36 */ /* 0x000fc80008000000 */
[C---:B------:R-:W-:Y:S01]  /*fae0*/  VIADD R9, R11.reuse, 0x8 ;  /* 0x000000080b097836 */ /* 0x040fe20000000000 */
[----:B------:R-:W-:-:S04]  /*faf0*/  ISETP.GE.OR P2, PT, R11, R74, P0 ;  /* 0x0000004a0b00720c */ /* 0x000fc80000746670 */
[----:B------:R-:W-:-:S09]  /*fb00*/  ISETP.GE.OR P0, PT, R9, R74, P0 ;  /* 0x0000004a0900720c */ /* 0x000fd20000706670 */
[----:B0-----:R0:W-:Y:S01]  /*fb10*/  @!P2 ST.E desc[UR36][R4.64], R0 ;  /* 0x000000000400a985 */ /* 0x0011e2000c101924 */
[----:B------:R-:W-:-:S03]  /*fb20*/  ISETP.GE.AND P2, PT, R11, R74, PT ;  /* 0x0000004a0b00720c */ /* 0x000fc60003f46270 */
[----:B-1----:R0:W-:Y:S01]  /*fb30*/  @!P0 ST.E desc[UR36][R6.64], R94 ;  /* 0x0000005e06008985 */ /* 0x0021e2000c101924 */
[----:B------:R-:W-:Y:S01]  /*fb40*/  ISETP.GE.AND P0, PT, R9, R74, PT ;  /* 0x0000004a0900720c */ /* 0x000fe20003f06270 */
[----:B------:R-:W-:-:S12]  /*fb50*/  @P3 BRA `(.L_x_1302) ;  /* 0x0000000800903947 */ /* 0x000fd80003800000 */
[----:B------:R-:W-:Y:S01]  /*fb60*/  IMAD R3, R182, 0x40, R160 ;  /* 0x00000040b6037824 */ /* 0x000fe200078e02a0 */
[----:B------:R-:W-:Y:S01]  /*fb70*/  ULDC.64 UR12, c[0x0][0xaa0] ;  /* 0x0002a800000c7ab9 */ /* 0x000fe20000000a00 */
[----:B------:R-:W-:Y:S01]  /*fb80*/  R2UR UR16, R166 ;  /* 0x00000000a61072ca */ /* 0x000fe200000e0000 */
[----:B------:R-:W1:Y:S01]  /*fb90*/  @P1 LDC R21, c[0x0][0xbf0] ;  /* 0x0002fc00ff151b82 */ /* 0x000e620000000800 */
[----:B------:R-:W-:Y:S01]  /*fba0*/  IMAD.WIDE R16, R3, 0x2, R16 ;  /* 0x0000000203107825 */ /* 0x000fe200078e0210 */
[----:B------:R-:W-:Y:S02]  /*fbb0*/  R2UR UR15, R22 ;  /* 0x00000000160f72ca */ /* 0x000fe400000e0000 */
[C---:B------:R-:W-:Y:S01]  /*fbc0*/  IADD3 R9, P6, R16.reuse, 0x1000, RZ ;  /* 0x0000100010097810 */ /* 0x040fe20007fde0ff */
[----:B------:R-:W-:Y:S01]  /*fbd0*/  UIMAD UR9, UR14, UR12, URZ ;  /* 0x0000000c0e0972a4 */ /* 0x000fe2000f8e023f */
[C---:B------:R-:W-:Y:S02]  /*fbe0*/  IADD3 R13, P5, R16.reuse, 0x2000, RZ ;  /* 0x00002000100d7810 */ /* 0x040fe40007fbe0ff */
[----:B------:R-:W-:Y:S01]  /*fbf0*/  LOP3.LUT R8, R9, 0x380, RZ, 0xc0, !PT ;  /* 0x0000038009087812 */ /* 0x000fe200078ec0ff */
[----:B------:R-:W-:Y:S01]  /*fc00*/  UIMAD.WIDE.U32 UR10, UR4, UR12, URZ ;  /* 0x0000000c040a72a5 */ /* 0x000fe2000f8e003f */
[----:B------:R-:W-:-:S02]  /*fc10*/  IADD3 R25, P4, R16, 0x3000, RZ ;  /* 0x0000300010197810 */ /* 0x000fc40007f9e0ff */
[----:B------:R-:W-:Y:S01]  /*fc20*/  SHF.R.U64 R8, R8, 0x3, RZ ;  /* 0x0000000308087819 */ /* 0x000fe200000012ff */
[----:B------:R-:W-:Y:S01]  /*fc30*/  UIMAD UR9, UR4, UR13, UR9 ;  /* 0x0000000d040972a4 */ /* 0x000fe2000f8e0209 */
[----:B------:R-:W-:Y:S02]  /*fc40*/  IADD3 R29, P3, R16, 0x4000, RZ ;  /* 0x00004000101d7810 */ /* 0x000fe40007f7e0ff */
[----:B------:R-:W-:Y:S01]  /*fc50*/  LOP3.LUT R8, R8, R9, RZ, 0x3c, !PT ;  /* 0x0000000908087212 */ /* 0x000fe200078e3cff */
[----:B------:R-:W-:Y:S01]  /*fc60*/  IMAD.X R9, RZ, RZ, R17, P6 ;  /* 0x000000ffff097224 */ /* 0x000fe200030e0611 */
[C---:B------:R-:W-:Y:S01]  /*fc70*/  IADD3 R3, P6, R16.reuse, 0x7000, RZ ;  /* 0x0000700010037810 */ /* 0x040fe20007fde0ff */
[----:B------:R-:W-:Y:S01]  /*fc80*/  UIADD3 UR11, UR11, UR9, URZ ;  /* 0x000000090b0b7290 */ /* 0x000fe2000fffe03f */
[----:B------:R-:W-:Y:S01]  /*fc90*/  IADD3 R33, P2, R16, 0x5000, RZ ;  /* 0x0000500010217810 */ /* 0x000fe20007f5e0ff */
[----:B------:R-:W-:Y:S01]  /*fca0*/  ULDC.64 UR12, c[0x0][0xae8] ;  /* 0x0002ba00000c7ab9 */ /* 0x000fe20000000a00 */
[----:B0-----:R-:W-:-:S02]  /*fcb0*/  LOP3.LUT R0, R3, 0x380, RZ, 0xc0, !PT ;  /* 0x0000038003007812 */ /* 0x001fc400078ec0ff */
[C---:B------:R-:W-:Y:S02]  /*fcc0*/  IADD3 R37, P0, R16.reuse, 0x6000, RZ ;  /* 0x0000600010257810 */ /* 0x040fe40007f1e0ff */
[----:B------:R-:W-:Y:S02]  /*fcd0*/  LOP3.LUT R5, R16, 0x380, RZ, 0xc0, !PT ;  /* 0x0000038010057812 */ /* 0x000fe400078ec0ff */
[----:B------:R-:W-:Y:S02]  /*fce0*/  LOP3.LUT R12, R13, 0x380, RZ, 0xc0, !PT ;  /* 0x000003800d0c7812 */ /* 0x000fe400078ec0ff */
[----:B------:R-:W-:Y:S01]  /*fcf0*/  LOP3.LUT R24, R25, 0x380, RZ, 0xc0, !PT ;  /* 0x0000038019187812 */ /* 0x000fe200078ec0ff */
[----:B------:R-:W-:Y:S01]  /*fd00*/  USHF.R.S32.HI UR4, URZ, 0x1f, UR8 ;  /* 0x0000001f3f047899 */ /* 0x000fe20008011408 */
[----:B------:R-:W-:Y:S01]  /*fd10*/  SHF.R.U64 R0, R0, 0x3, RZ ;  /* 0x0000000300007819 */ /* 0x000fe200000012ff */
[----:B------:R-:W-:Y:S01]  /*fd20*/  UIMAD.WIDE.U32 UR10, UR16, UR12, UR10 ;  /* 0x0000000c100a72a5 */ /* 0x000fe2000f8e000a */
[----:B------:R-:W-:Y:S01]  /*fd30*/  LOP3.LUT R28, R29, 0x380, RZ, 0xc0, !PT ;  /* 0x000003801d1c7812 */ /* 0x000fe200078ec0ff */
[----:B------:R-:W-:Y:S01]  /*fd40*/  IMAD.X R41, RZ, RZ, R17, P6 ;  /* 0x000000ffff297224 */ /* 0x000fe200030e0611 */
[----:B------:R-:W-:Y:S01]  /*fd50*/  LOP3.LUT R40, R0, R3, RZ, 0x3c, !PT ;  /* 0x0000000300287212 */ /* 0x000fe200078e3cff */
[----:B------:R-:W5:Y:S01]  /*fd60*/  LD.E.128 R8, desc[UR36][R8.64] ;  /* 0x0000002408087980 */ /* 0x000f62000c101d00 */
[----:B------:R-:W0:Y:S01]  /*fd70*/  @P1 LDC R3, c[0x0][0xbec] ;  /* 0x0002fb00ff031b82 */ /* 0x000e220000000800 */
[----:B------:R-:W-:Y:S01]  /*fd80*/  IMAD R0, R163, 0x20, R182 ;  /* 0x00000020a3007824 */ /* 0x000fe200078e02b6 */
[----:B------:R-:W-:-:S02]  /*fd90*/  LOP3.LUT R32, R33, 0x380, RZ, 0xc0, !PT ;  /* 0x0000038021207812 */ /* 0x000fc400078ec0ff */
[----:B------:R-:W-:Y:S02]  /*fda0*/  LOP3.LUT R36, R37, 0x380, RZ, 0xc0, !PT ;  /* 0x0000038025247812 */ /* 0x000fe400078ec0ff */
[----:B------:R-:W-:Y:S01]  /*fdb0*/  SHF.R.U64 R5, R5, 0x3, RZ ;  /* 0x0000000305057819 */ /* 0x000fe200000012ff */
[----:B------:R-:W-:Y:S01]  /*fdc0*/  VIADD R20, R0, UR15 ;  /* 0x0000000f00147c36 */ /* 0x000fe20008000000 */
[----:B------:R-:W-:Y:S01]  /*fdd0*/  SHF.R.U64 R12, R12, 0x3, RZ ;  /* 0x000000030c0c7819 */ /* 0x000fe200000012ff */
[----:B------:R-:W-:Y:S01]  /*fde0*/  UIMAD UR11, UR16, UR13, UR11 ;  /* 0x0000000d100b72a4 */ /* 0x000fe2000f8e020b */
[----:B------:R-:W-:Y:S01]  /*fdf0*/  SHF.R.U64 R24, R24, 0x3, RZ ;  /* 0x0000000318187819 */ /* 0x000fe200000012ff */
[----:B------:R-:W5:Y:S01]  /*fe00*/  LD.E.128 R40, desc[UR36][R40.64] ;  /* 0x0000002428287980 */ /* 0x000f62000c101d00 */
[----:B------:R-:W-:Y:S01]  /*fe10*/  SHF.R.U64 R28, R28, 0x3, RZ ;  /* 0x000000031c1c7819 */ /* 0x000fe200000012ff */
[----:B------:R-:W-:Y:S01]  /*fe20*/  ULDC.64 UR12, c[0x0][0xaf0] ;  /* 0x0002bc00000c7ab9 */ /* 0x000fe20000000a00 */
[----:B------:R-:W-:-:S02]  /*fe30*/  SHF.R.U64 R32, R32, 0x3, RZ ;  /* 0x0000000320207819 */ /* 0x000fc400000012ff */
[----:B------:R-:W-:Y:S02]  /*fe40*/  SHF.R.U64 R36, R36, 0x3, RZ ;  /* 0x0000000324247819 */ /* 0x000fe400000012ff */
[----:B------:R-:W-:Y:S01]  /*fe50*/  LOP3.LUT R16, R5, R16, RZ, 0x3c, !PT ;  /* 0x0000001005107212 */ /* 0x000fe200078e3cff */
[----:B------:R-:W-:Y:S01]  /*fe60*/  UIMAD UR4, UR4, UR12, URZ ;  /* 0x0000000c040472a4 */ /* 0x000fe2000f8e023f */
[----:B------:R-:W-:Y:S01]  /*fe70*/  LOP3.LUT R12, R12, R13, RZ, 0x3c, !PT ;  /* 0x0000000d0c0c7212 */ /* 0x000fe200078e3cff */
[--C-:B------:R-:W-:Y:S01]  /*fe80*/  IMAD.X R13, RZ, RZ, R17.reuse, P5 ;  /* 0x000000ffff0d7224 */ /* 0x100fe200028e0611 */
[----:B------:R-:W-:Y:S01]  /*fe90*/  LOP3.LUT R24, R24, R25, RZ, 0x3c, !PT ;  /* 0x0000001918187212 */ /* 0x000fe200078e3cff */
[--C-:B------:R-:W-:Y:S01]  /*fea0*/  IMAD.X R25, RZ, RZ, R17.reuse, P4 ;  /* 0x000000ffff197224 */ /* 0x100fe200020e0611 */
[----:B------:R-:W-:Y:S01]  /*feb0*/  LOP3.LUT R28, R28, R29, RZ, 0x3c, !PT ;  /* 0x0000001d1c1c7212 */ /* 0x000fe200078e3cff */
[----:B0-----:R-:W-:Y:S01]  /*fec0*/  @P1 IMAD.HI.U32 R0, R20, R3, RZ ;  /* 0x0000000314001227 */ /* 0x001fe200078e00ff */
[----:B------:R-:W-:Y:S01]  /*fed0*/  LOP3.LUT R32, R32, R33, RZ, 0x3c, !PT ;  /* 0x0000002120207212 */ /* 0x000fe200078e3cff */
[----:B------:R0:W5:Y:S01]  /*fee0*/  LD.E.128 R4, desc[UR36][R16.64] ;  /* 0x0000002410047980 */ /* 0x000162000c101d00 */
[----:B------:R-:W-:Y:S01]  /*fef0*/  LOP3.LUT R36, R36, R37, RZ, 0x3c, !PT ;  /* 0x0000002524247212 */ /* 0x000fe200078e3cff */
[----:B------:R-:W-:-:S02]  /*ff00*/  IMAD.X R29, RZ, RZ, R17, P3 ;  /* 0x000000ffff1d7224 */ /* 0x000fc400018e0611 */
[--C-:B------:R-:W-:Y:S01]  /*ff10*/  IMAD.X R33, RZ, RZ, R17.reuse, P2 ;  /* 0x000000ffff217224 */ /* 0x100fe200010e0611 */
[----:B------:R-:W-:Y:S01]  /*ff20*/  UIMAD UR4, UR8, UR13, UR4 ;  /* 0x0000000d080472a4 */ /* 0x000fe2000f8e0204 */
[----:B------:R-:W-:Y:S01]  /*ff30*/  IMAD.X R37, RZ, RZ, R17, P0 ;  /* 0x000000ffff257224 */ /* 0x000fe200000e0611 */
[----:B------:R-:W-:Y:S01]  /*ff40*/  UIMAD.WIDE.U32 UR8, UR8, UR12, UR10 ;  /* 0x0000000c080872a5 */ /* 0x000fe2000f8e000a */
[----:B------:R-:W5:Y:S01]  /*ff50*/  LD.E.128 R12, desc[UR36][R12.64] ;  /* 0x000000240c0c7980 */ /* 0x000f62000c101d00 */
[----:B0-----:R-:W-:Y:S01]  /*ff60*/  IMAD.MOV.U32 R17, RZ, RZ, R20 ;  /* 0x000000ffff117224 */ /* 0x001fe200078e0014 */
[----:B-1----:R-:W-:Y:S01]  /*ff70*/  @P1 SHF.R.U32.HI R17, RZ, R21, R0 ;  /* 0x00000015ff111219 */ /* 0x002fe20000011600 */
[----:B------:R-:W-:Y:S01]  /*ff80*/  UIADD3 UR4, UR9, UR4, URZ ;  /* 0x0000000409047290 */ /* 0x000fe2000fffe03f */
[----:B------:R-:W5:Y:S01]  /*ff90*/  LD.E.128 R24, desc[UR36][R24.64] ;  /* 0x0000002418187980 */ /* 0x000f62000c101d00 */
[----:B------:R-:W-:Y:S01]  /*ffa0*/  ULDC.64 UR10, c[0x0][0xae0] ;  /* 0x0002b800000a7ab9 */ /* 0x000fe20000000a00 */
[--C-:B------:R-:W-:Y:S01]  /*ffb0*/  SHF.R.S32.HI R0, RZ, 0x1f, R17.reuse ;  /* 0x0000001fff007819 */ /* 0x100fe20000011411 */
[----:B------:R-:W-:Y:S01]  /*ffc0*/  IMAD.MOV R16, RZ, RZ, -R17 ;  /* 0x000000ffff107224 */ /* 0x000fe200078e0a11 */
[----:B------:R-:W5:Y:S01]  /*ffd0*/  LD.E.128 R28, desc[UR36][R28.64] ;  /* 0x000000241c1c7980 */ /* 0x000f62000c101d00 */
[----:B------:R-:W-:-:S02]  /*ffe0*/  IMAD.U32 R3, RZ, RZ, UR9 ;  /* 0x00000009ff037e24 */ /* 0x000fc4000f8e00ff */
[----:B------:R-:W-:Y:S01]  /*fff0*/  IMAD R0, R0, UR10, RZ ;  /* 0x0000000a00007c24 */ /* 0x000fe2000f8e02ff */
[----:B------:R-:W5:Y:S01]  /*10000*/  LD.E.128 R32, desc[UR36][R32.64] ;  /* 0x0000002420207980 */ /* 0x000f62000c101d00 */
[----:B------:R-:W-:Y:S02]  /*10010*/  IMAD R75, R75, R16, R20 ;  /* 0x000000104b4b7224 */ /* 0x000fe400078e0214 */
[----:B------:R-:W-:Y:S01]  /*10020*/  IMAD.U32 R2, RZ, RZ, UR8 ;  /* 0x00000008ff027e24 */ /* 0x000fe2000f8e00ff */
[----:B------:R-:W5:Y:S01]  /*10030*/  LD.E.128 R36, desc[UR36][R36.64] ;  /* 0x0000002424247980 */ /* 0x000f62000c101d00 */
[----:B------:R-:W-:Y:S01]  /*10040*/  IMAD.U32 R3, RZ, RZ, UR4 ;  /* 0x00000004ff037e24 */ /* 0x000fe2000f8e00ff */
[----:B------:R-:W-:Y:S01]  /*10050*/  ULDC.64 UR8, c[0x0][0xad8] ;  /* 0x0002b60000087ab9 */ /* 0x000fe20000000a00 */
[C---:B------:R-:W-:Y:S01]  /*10060*/  IMAD R21, R17.reuse, UR11, R0 ;  /* 0x0000000b11157c24 */ /* 0x040fe2000f8e0200 */
[----:B------:R-:W-:Y:S01]  /*10070*/  @!PT LDS RZ, [RZ] ;  /* 0x00000000fffff984 */ /* 0x000fe20000000800 */
[----:B------:R-:W-:Y:S01]  /*10080*/  @!PT LDS RZ, [RZ] ;  /* 0x00000000fffff984 */ /* 0x000fe20000000800 */
[----:B------:R-:W-:Y:S01]  /*10090*/  @!PT LDS RZ, [RZ] ;  /* 0x00000000fffff984 */ /* 0x000fe20000000800 */
[----:B------:R-:W-:Y:S01]  /*100a0*/  @!PT LDS RZ, [RZ] ;  /* 0x00000000fffff984 */ /* 0x000fe20000000800 */
[----:B------:R0:W-:Y:S06]  /*100b0*/  MEMBAR.ALL.CTA ;  /* 0x0000000000007992 */ /* 0x0001ec0000008000 */
[----:B0-----:R-:W0:Y:S01]  /*100c0*/  FENCE.VIEW.ASYNC.S ;  /* 0x00000000000073c6 */ /* 0x001e220000000000 */
[----:B------:R-:W-:Y:S01]  /*100d0*/  SHF.R.S32.HI R0, RZ, 0x1f, R75 ;  /* 0x0000001fff007819 */ /* 0x000fe2000001144b */
[----:B------:R-:W-:-:S04]  /*100e0*/  IMAD.WIDE.U32 R2, R17, UR10, R2 ;  /* 0x0000000a11027c25 */ /* 0x000fc8000f8e0002 */
[----:B------:R-:W-:Y:S02]  /*100f0*/  IMAD.IADD R3, R3, 0x1, R21 ;  /* 0x0000000103037824 */ /* 0x000fe400078e0215 */
[----:B------:R-:W-:Y:S02]  /*10100*/  IMAD R0, R0, UR8, RZ ;  /* 0x0000000800007c24 */ /* 0x000fe4000f8e02ff */
[----:B------:R-:W-:Y:S02]  /*10110*/  VIADD R45, R182, UR15 ;  /* 0x0000000fb62d7c36 */ /* 0x000fe40008000000 */
[C---:B------:R-:W-:Y:S02]  /*10120*/  IMAD R21, R75.reuse, UR9, R0 ;  /* 0x000000094b157c24 */ /* 0x040fe4000f8e0200 */
[----:B------:R-:W-:Y:S01]  /*10130*/  IMAD.WIDE.U32 R2, R75, UR8, R2 ;  /* 0x000000084b027c25 */ /* 0x000fe2000f8e0002 */
[----:B------:R-:W-:Y:S01]  /*10140*/  ISETP.GE.AND P2, PT, R45, R74, PT ;  /* 0x0000004a2d00720c */ /* 0x000fe20003f46270 */
[----:B------:R-:W-:-:S02]  /*10150*/  ULDC.64 UR8, c[0x0][0xa80] ;  /* 0x0002a00000087ab9 */ /* 0x000fc40000000a00 */
[----:B------:R-:W-:Y:S01]  /*10160*/  VIADD R17, R45, 0x20 ;  /* 0x000000202d117836 */ /* 0x000fe20000000000 */
[C---:B------:R-:W-:Y:S01]  /*10170*/  LEA R0, P3, R2.reuse, UR8, 0x1 ;  /* 0x0000000802007c11 */ /* 0x040fe2000f8608ff */
[----:B------:R-:W-:Y:S02]  /*10180*/  IMAD.IADD R3, R3, 0x1, R21 ;  /* 0x0000000103037824 */ /* 0x000fe400078e0215 */
[----:B------:R-:W-:Y:S01]  /*10190*/  VIADD R19, R19, 0x2a820 ;  /* 0x0002a82013137836 */ /* 0x000fe20000000000 */
[-C--:B------:R-:W-:Y:S01]  /*101a0*/  ISETP.GE.AND P0, PT, R17, R74.reuse, PT ;  /* 0x0000004a1100720c */ /* 0x080fe20003f06270 */
[----:B------:R-:W-:Y:S01]  /*101b0*/  VIADD R17, R45, 0x40 ;  /* 0x000000402d117836 */ /* 0x000fe20000000000 */
[----:B------:R-:W-:Y:S02]  /*101c0*/  LEA.HI.X R20, R2, UR9, R3, 0x1, P3 ;  /* 0x0000000902147c11 */ /* 0x000fe400098f0c03 */
        /* <DEDUP_REMOVED lines=16> */
.L_x_1304:
[----:B------:R-:W-:Y:S05]  /*102d0*/  BSYNC B1 ;  /* 0x0000000000017941 */ /* 0x000fea0003800000 */
.L_x_1303:
[----:B---3-5:R3:W4:Y:S01]  /*102e0*/  SHFL.IDX PT, R5, R20, 0x1, 0x181f ;  /* 0x00381f0014057f89 */ /* 0x02872200000e0000 */
        /* <DEDUP_REMOVED lines=10> */
[----:B------:R1:W-:Y:S04]  /*10390*/  @!P3 ST.E.128 desc[UR36][R2.64], R8 ;  /* 0x000000080200b985 */ /* 0x0003e8000c101d24 */
[----:B------:R1:W-:Y:S02]  /*103a0*/  @!P4 ST.E.128 desc[UR36][R4.64], R32 ;  /* 0x000000200400c985 */ /* 0x0003e4000c101d24 */
.L_x_1306:
[----:B------:R-:W-:Y:S05]  /*103b0*/  BSYNC B1 ;  /* 0x0000000000017941 */ /* 0x000fea0003800000 */
.L_x_1305:
[----:B-1--4-:R1:W4:Y:S01]  /*103c0*/  SHFL.IDX PT, R5, R20, 0x2, 0x181f ;  /* 0x00581f0014057f89 */ /* 0x01232200000e0000 */
[----:B------:R-:W-:Y:S03]  /*103d0*/  BSSY B1, `(.L_x_1307) ;  /* 0x000000c000017945 */ /* 0x000fe60003800000 */
[----:B------:R1:W0:Y:S01]  /*103e0*/  SHFL.IDX PT, R3, R0, 0x2, 0x181f ;  /* 0x00581f0000037f89 */ /* 0x00022200000e0000 */
[----:B------:R-:W-:Y:S05]  /*103f0*/  @P1 BRA `(.L_x_1308) ;  /* 0x0000000000241947 */ /* 0x000fea0003800000 */
[----:B------:R-:W-:Y:S02]  /*10400*/  ULDC UR4, c[0x0][0xac8] ;  /* 0x0002b20000047ab9 */ /* 0x000fe40000000800 */
[----:B------:R-:W-:Y:S02]  /*10410*/  ISETP.GE.AND P2, PT, R160, UR4, PT ;  /* 0x00000004a0007c0c */ /* 0x000fe4000bf46270 */
[----:B------:R-:W-:-:S11]  /*10420*/  ISETP.GE.AND P3, PT, R162, UR4, PT ;  /* 0x00000004a2007c0c */ /* 0x000fd6000bf66270 */
[-C--:B0-----:R-:W-:Y:S02]  /*10430*/  @!P2 LEA R2, P0, R160, R3.reuse, 0x1 ;  /* 0x00000003a002a211 */ /* 0x081fe400078008ff */
[----:B------:R-:W-:Y:S02]  /*10440*/  @!P3 LEA R4, P1, R162, R3, 0x1 ;  /* 0x00000003a204b211 */ /* 0x000fe400078208ff */
[-C--:B----4-:R-:W-:Y:S02]  /*10450*/  @!P2 LEA.HI.X R3, R160, R5.reuse, R206, 0x1, P0 ;  /* 0x00000005a003a211 */ /* 0x090fe400000f0cce */
[----:B------:R-:W-:-:S03]  /*10460*/  @!P3 LEA.HI.X R5, R162, R5, R205, 0x1, P1 ;  /* 0x00000005a205b211 */ /* 0x000fc600008f0ccd */
[----:B------:R0:W-:Y:S04]  /*10470*/  @!P2 ST.E.128 desc[UR36][R2.64], R12 ;  /* 0x0000000c0200a985 */ /* 0x0001e8000c101d24 */
[----:B------:R0:W-:Y:S02]  /*10480*/  @!P3 ST.E.128 desc[UR36][R4.64], R36 ;  /* 0x000000240400b985 */ /* 0x0001e4000c101d24 */
.L_x_1308:
[----:B------:R-:W-:Y:S05]  /*10490*/  BSYNC B1 ;  /* 0x0000000000017941 */ /* 0x000fea0003800000 */
.L_x_1307:
[----:B0-----:R-:W-:Y:S01]  /*104a0*/  VIADD R3, R45, 0x60 ;  /* 0x000000602d037836 */ /* 0x001fe20000000000 */
[----:B----4-:R0:W4:Y:S04]  /*104b0*/  SHFL.IDX PT, R5, R20, 0x3, 0x181f ;  /* 0x00781f0014057f89 */ /* 0x01012800000e0000 */
[----:B------:R-:W-:Y:S01]  /*104c0*/  ISETP.GE.AND P0, PT, R3, R74, PT ;  /* 0x0000004a0300720c */ /* 0x000fe20003f06270 */
[----:B------:R0:W0:-:S12]  /*104d0*/  SHFL.IDX PT, R7, R0, 0x3, 0x181f ;  /* 0x00781f0000077f89 */ /* 0x00001800000e0000 */
[----:B------:R-:W-:Y:S05]  /*104e0*/  @P0 BRA `(.L_x_1309) ;  /* 0x0000001800740947 */ /* 0x000fea0003800000 */
[----:B------:R-:W-:Y:S02]  /*104f0*/  ULDC UR4, c[0x0][0xac8] ;  /* 0x0002b20000047ab9 */ /* 0x000fe40000000800 */
[----:B------:R-:W-:-:S13]  /*10500*/  ISETP.GE.AND P1, PT, R160, UR4, PT ;  /* 0x00000004a0007c0c */ /* 0x000fda000bf26270 */
[----:B0-----:R-:W-:-:S04]  /*10510*/  @!P1 LEA R2, P0, R160, R7, 0x1 ;  /* 0x00000007a0029211 */ /* 0x001fc800078008ff */
[----:B----4-:R-:W-:Y:S02]  /*10520*/  @!P1 LEA.HI.X R3, R160, R5, R206, 0x1, P0 ;  /* 0x00000005a0039211 */ /* 0x010fe400000f0cce */
[----:B------:R-:W-:-:S03]  /*10530*/  ISETP.GE.AND P0, PT, R162, UR4, PT ;  /* 0x00000004a2007c0c */ /* 0x000fc6000bf06270 */
[----:B------:R0:W-:Y:S10]  /*10540*/  @!P1 ST.E.128 desc[UR36][R2.64], R24 ;  /* 0x0000001802009985 */ /* 0x0001f4000c101d24 */
[----:B------:R-:W-:Y:S05]  /*10550*/  @P0 BRA `(.L_x_1309) ;  /* 0x0000001800580947 */ /* 0x000fea0003800000 */
[----:B0-----:R-:W-:-:S04]  /*10560*/  LEA R2, P0, R162, R7, 0x1 ;  /* 0x00000007a2027211 */ /* 0x001fc800078008ff */
[----:B------:R-:W-:-:S05]  /*10570*/  LEA.HI.X R3, R162, R5, R205, 0x1, P0 ;  /* 0x00000005a2037211 */ /* 0x000fca00000f0ccd */
[----:B------:R0:W-:Y:S01]  /*10580*/  ST.E.128 desc[UR36][R2.64], R40 ;  /* 0x0000002802007985 */ /* 0x0001e2000c101d24 */
[----:B------:R-:W-:Y:S05]  /*10590*/  BRA `(.L_x_1309) ;  /* 0x0000001800487947 */ /* 0x000fea0003800000 */
.L_x_1302:
        /* <DEDUP_REMOVED lines=19> */
[----:B------:R-:W-:-:S04]  /*106d0*/  UIMAD UR4, UR4, UR12, URZ ;  /* 0x0000000c040472a4 */ /* 0x000fc8000f8e023f */
[----:B------:R-:W-:Y:S01]  /*106e0*/  UIMAD UR4, UR8, UR13, UR4 ;  /* 0x0000000d080472a4 */ /* 0x000fe2000f8e0204 */
[----:B0-----:R-:W-:Y:S01]  /*106f0*/  @P1 IMAD.HI.U32 R0, R13, R0, RZ ;  /* 0x000000000d001227 */ /* 0x001fe200078e00ff */
[----:B------:R-:W-:-:S03]  /*10700*/  UIMAD.WIDE.U32 UR8, UR8, UR12, UR10 ;  /* 0x0000000c080872a5 */ /* 0x000fc6000f8e000a */
[----:B------:R-:W-:Y:S01]  /*10710*/  ULDC.64 UR10, c[0x0][0xb48] ;  /* 0x0002d200000a7ab9 */ /* 0x000fe20000000a00 */
[----:B------:R-:W-:Y:S01]  /*10720*/  UIADD3 UR9, UR9, UR4, URZ ;  /* 0x0000000409097290 */ /* 0x000fe2000fffe03f */
[----:B-1----:R-:W-:-:S03]  /*10730*/  @P1 SHF.R.U32.HI R7, RZ, R5, R0 ;  /* 0x00000005ff071219 */ /* 0x002fc60000011600 */
[----:B------:R-:W-:Y:S01]  /*10740*/  UIMAD.WIDE.U32 UR8, UR15, UR10, UR8 ;  /* 0x0000000a0f0872a5 */ /* 0x000fe2000f8e0008 */
[--C-:B------:R-:W-:Y:S01]  /*10750*/  SHF.R.S32.HI R0, RZ, 0x1f, R7.reuse ;  /* 0x0000001fff007819 */ /* 0x100fe20000011407 */
[----:B------:R-:W-:Y:S02]  /*10760*/  IMAD.MOV R4, RZ, RZ, -R7 ;  /* 0x000000ffff047224 */ /* 0x000fe400078e0a07 */
[----:B------:R-:W-:Y:S02]  /*10770*/  UIMAD UR4, UR15, UR11, UR9 ;  /* 0x0000000b0f0472a4 */ /* 0x000fe4000f8e0209 */
[----:B------:R-:W-:Y:S01]  /*10780*/  IMAD.U32 R5, RZ, RZ, UR9 ;  /* 0x00000009ff057e24 */ /* 0x000fe2000f8e00ff */
[----:B------:R-:W-:Y:S01]  /*10790*/  ULDC.64 UR10, c[0x0][0xb30] ;  /* 0x0002cc00000a7ab9 */ /* 0x000fe20000000a00 */
[----:B------:R-:W-:Y:S02]  /*107a0*/  IMAD R75, R75, R4, R13 ;  /* 0x000000044b4b7224 */ /* 0x000fe400078e020d */
[----:B------:R-:W-:-:S02]  /*107b0*/  IMAD R0, R0, UR10, RZ ;  /* 0x0000000a00007c24 */ /* 0x000fc4000f8e02ff */
[----:B------:R-:W-:Y:S01]  /*107c0*/  IMAD.U32 R4, RZ, RZ, UR8 ;  /* 0x00000008ff047e24 */ /* 0x000fe2000f8e00ff */
[----:B------:R-:W-:Y:S01]  /*107d0*/  ULDC.64 UR8, c[0x0][0xb28] ;  /* 0x0002ca0000087ab9 */ /* 0x000fe20000000a00 */
        /* <DEDUP_REMOVED lines=40> */
[----:B------:R-:W-:Y:S01]  /*10a60*/  @!P1 ST.E.64 desc[UR36][R14.64], R40 ;  /* 0x000000280e009985 */ /* 0x000fe2000c101b24 */
[----:B------:R-:W-:-:S03]  /*10a70*/  @!P5 LEA R4, P1, R176, R6, 0x2 ;  /* 0x00000006b004d211 */ /* 0x000fc600078210ff */
[----:B------:R0:W-:Y:S01]  /*10a80*/  @!P3 ST.E.64 desc[UR36][R2.64], R44 ;  /* 0x0000002c0200b985 */ /* 0x0001e2000c101b24 */
[-C--:B-1----:R-:W-:Y:S02]  /*10a90*/  @!P2 LEA R8, P6, R175, R6.reuse, 0x2 ;  /* 0x00000006af08a211 */ /* 0x082fe400078c10ff */
[----:B------:R-:W-:Y:S02]  /*10aa0*/  ISETP.GE.AND P3, PT, R173, UR4, PT ;  /* 0x00000004ad007c0c */ /* 0x000fe4000bf66270 */
[-C--:B------:R-:W-:Y:S02]  /*10ab0*/  @!P5 LEA.HI.X R5, R176, R7.reuse, R195, 0x2, P1 ;  /* 0x00000007b005d211 */ /* 0x080fe400008f14c3 */
[----:B------:R-:W-:Y:S02]  /*10ac0*/  ISETP.GE.AND P1, PT, R172, UR4, PT ;  /* 0x00000004ac007c0c */ /* 0x000fe4000bf26270 */
[----:B------:R-:W-:Y:S01]  /*10ad0*/  @!P2 LEA.HI.X R9, R175, R7, R194, 0x2, P6 ;  /* 0x00000007af09a211 */ /* 0x000fe200030f14c2 */
[----:B------:R1:W-:Y:S01]  /*10ae0*/  @!P5 ST.E.64 desc[UR36][R4.64], R48 ;  /* 0x000000300400d985 */ /* 0x0003e2000c101b24 */
[----:B---3--:R-:W-:-:S03]  /*10af0*/  @!P4 LEA R10, P6, R174, R6, 0x2 ;  /* 0x00000006ae0ac211 */ /* 0x008fc600078c10ff */
[----:B------:R3:W-:Y:S01]  /*10b00*/  @!P2 ST.E.64 desc[UR36][R8.64], R52 ;  /* 0x000000340800a985 */ /* 0x0007e2000c101b24 */
[----:B------:R-:W-:Y:S02]  /*10b10*/  ISETP.GE.AND P2, PT, R171, UR4, PT ;  /* 0x00000004ab007c0c */ /* 0x000fe4000bf46270 */
[-C--:B------:R-:W-:Y:S02]  /*10b20*/  @!P4 LEA.HI.X R11, R174, R7.reuse, R193, 0x2, P6 ;  /* 0x00000007ae0bc211 */ /* 0x080fe400030f14c1 */
[CC--:B----4-:R-:W-:Y:S02]  /*10b30*/  @!P3 LEA R12, P5, R173.reuse, R6.reuse, 0x2 ;  /* 0x00000006ad0cb211 */ /* 0x0d0fe400078a10ff */
[----:B0-----:R-:W-:Y:S01]  /*10b40*/  @!P1 LEA R2, P6, R172, R6, 0x2 ;  /* 0x00000006ac029211 */ /* 0x001fe200078c10ff */
[----:B------:R0:W-:Y:S01]  /*10b50*/  @!P4 ST.E.64 desc[UR36][R10.64], R56 ;  /* 0x000000380a00c985 */ /* 0x0001e2000c101b24 */
[----:B------:R-:W-:Y:S02]  /*10b60*/  @!P3 LEA.HI.X R13, R173, R7, R192, 0x2, P5 ;  /* 0x00000007ad0db211 */ /* 0x000fe400028f14c0 */
[----:B------:R-:W-:-:S02]  /*10b70*/  ISETP.GE.AND P4, PT, R170, UR4, PT ;  /* 0x00000004aa007c0c */ /* 0x000fc4000bf86270 */
[-C--:B------:R-:W-:Y:S01]  /*10b80*/  @!P1 LEA.HI.X R3, R172, R7.reuse, R191, 0x2, P6 ;  /* 0x00000007ac039211 */ /* 0x080fe200030f14bf */
[----:B------:R4:W-:Y:S01]  /*10b90*/  @!P3 ST.E.64 desc[UR36][R12.64], R60 ;  /* 0x0000003c0c00b985 */ /* 0x0009e2000c101b24 */
[----:B------:R-:W-:Y:S02]  /*10ba0*/  ISETP.GE.AND P5, PT, R169, UR4, PT ;  /* 0x00000004a9007c0c */ /* 0x000fe4000bfa6270 */
[----:B-1----:R-:W-:Y:S01]  /*10bb0*/  @!P2 LEA R4, P6, R171, R6, 0x2 ;  /* 0x00000006ab04a211 */ /* 0x002fe200078c10ff */
[----:B------:R1:W-:Y:S01]  /*10bc0*/  @!P1 ST.E.64 desc[UR36][R2.64], R64 ;  /* 0x0000004002009985 */ /* 0x0003e2000c101b24 */
[----:B------:R-:W-:Y:S02]  /*10bd0*/  ISETP.GE.AND P3, PT, R168, UR4, PT ;  /* 0x00000004a8007c0c */ /* 0x000fe4000bf66270 */
[----:B------:R-:W-:Y:S02]  /*10be0*/  ISETP.GE.AND P1, PT, R167, UR4, PT ;  /* 0x00000004a7007c0c */ /* 0x000fe4000bf26270 */
[----:B------:R-:W-:-:S02]  /*10bf0*/  @!P2 LEA.HI.X R5, R171, R7, R190, 0x2, P6 ;  /* 0x00000007ab05a211 */ /* 0x000fc400030f14be */
[----:B---3--:R-:W-:-:S03]  /*10c00*/  @!P4 LEA R8, P6, R170, R6, 0x2 ;  /* 0x00000006aa08c211 */ /* 0x008fc600078c10ff */
[----:B------:R1:W-:Y:S01]  /*10c10*/  @!P2 ST.E.64 desc[UR36][R4.64], R68 ;  /* 0x000000440400a985 */ /* 0x0003e2000c101b24 */
[CC--:B0-----:R-:W-:Y:S02]  /*10c20*/  @!P5 LEA R10, P2, R169.reuse, R6.reuse, 0x2 ;  /* 0x00000006a90ad211 */ /* 0x0c1fe400078410ff */
[-C--:B------:R-:W-:Y:S02]  /*10c30*/  @!P4 LEA.HI.X R9, R170, R7.reuse, R189, 0x2, P6 ;  /* 0x00000007aa09c211 */ /* 0x080fe400030f14bd */
[CC--:B----4-:R-:W-:Y:S02]  /*10c40*/  @!P3 LEA R12, P6, R168.reuse, R6.reuse, 0x2 ;  /* 0x00000006a80cb211 */ /* 0x0d0fe400078c10ff */
        /* <DEDUP_REMOVED lines=8> */
.L_x_1311:
[----:B------:R-:W-:Y:S05]  /*10cd0*/  BSYNC B1 ;  /* 0x0000000000017941 */ /* 0x000fea0003800000 */
.L_x_1310:
[----:B-1----:R1:W3:Y:S04]  /*10ce0*/  SHFL.IDX PT, R5, R16, 0x1, 0x1c1f ;  /* 0x003c1f0010057f89 */ /* 0x0022e800000e0000 */
[----:B------:R1:W4:Y:S01]  /*10cf0*/  SHFL.IDX PT, R4, R0, 0x1, 0x1c1f ;  /* 0x003c1f0000047f89 */ /* 0x00032200000e0000 */
[----:B------:R-:W-:Y:S05]  /*10d00*/  @P0 BRA `(.L_x_1309) ;  /* 0x00000010006c0947 */ /* 0x000fea0003800000 */
[----:B------:R-:W-:Y:S02]  /*10d10*/  ULDC UR4, c[0x0][0xac8] ;  /* 0x0002b20000047ab9 */ /* 0x000fe40000000800 */
[----:B------:R-:W-:Y:S02]  /*10d20*/  ISETP.GE.AND P1, PT, R181, UR4, PT ;  /* 0x00000004b5007c0c */ /* 0x000fe4000bf26270 */
[----:B------:R-:W-:Y:S02]  /*10d30*/  ISETP.GE.AND P0, PT, R180, UR4, PT ;  /* 0x00000004b4007c0c */ /* 0x000fe4000bf06270 */
[----:B------:R-:W-:Y:S02]  /*10d40*/  ISETP.GE.AND P2, PT, R18, UR4, PT ;  /* 0x0000000412007c0c */ /* 0x000fe4000bf46270 */
[----:B------:R-:W-:Y:S02]  /*10d50*/  ISETP.GE.AND P4, PT, R178, UR4, PT ;  /* 0x00000004b2007c0c */ /* 0x000fe4000bf86270 */
[----:B------:R-:W-:-:S05]  /*10d60*/  ISETP.GE.AND P3, PT, R179, UR4, PT ;  /* 0x00000004b3007c0c */ /* 0x000fca000bf66270 */
[CC--:B0---4-:R-:W-:Y:S02]  /*10d70*/  @!P1 LEA R6, P5, R181.reuse, R4.reuse, 0x2 ;  /* 0x00000004b5069211 */ /* 0x0d1fe400078a10ff */
        /* <DEDUP_REMOVED lines=59> */
.L_x_1300:
[----:B------:R-:W0:Y:S01]  /*11130*/  LDC.64 R2, c[0x0][0xc00] ;  /* 0x00030000ff027b82 */ /* 0x000e220000000a00 */
[----:B------:R-:W-:Y:S01]  /*11140*/  R2UR UR11, R183 ;  /* 0x00000000b70b72ca */ /* 0x000fe200000e0000 */
[----:B------:R-:W-:Y:S01]  /*11150*/  ULDC.64 UR8, c[0x0][0xc00] ;  /* 0x0003000000087ab9 */ /* 0x000fe20000000a00 */
[----:B------:R-:W-:Y:S01]  /*11160*/  IMAD.MOV.U32 R7, RZ, RZ, RZ ;  /* 0x000000ffff077224 */ /* 0x000fe200078e00ff */
[----:B------:R-:W-:-:S04]  /*11170*/  R2UR UR10, R164 ;  /* 0x00000000a40a72ca */ /* 0x000fc800000e0000 */
[----:B------:R-:W1:Y:S06]  /*11180*/  LDC.64 R4, c[0x0][0xc08] ;  /* 0x00030200ff047b82 */ /* 0x000e6c0000000a00 */
[----:B------:R-:W-:Y:S01]  /*11190*/  UIMAD.WIDE UR8, UR11, 0x4, UR8 ;  /* 0x000000040b0878a5 */ /* 0x000fe2000f8e0208 */
[----:B0-----:R-:W-:-:S05]  /*111a0*/  ISETP.NE.U32.AND P0, PT, R2, RZ, PT ;  /* 0x000000ff0200720c */ /* 0x001fca0003f05070 */
[----:B------:R-:W-:Y:S01]  /*111b0*/  IMAD.U32 R2, RZ, RZ, UR8 ;  /* 0x00000008ff027e24 */ /* 0x000fe2000f8e00ff */
[----:B------:R-:W-:Y:S01]  /*111c0*/  R2UR UR4, R3 ;  /* 0x00000000030472ca */ /* 0x000fe200000e0000 */
[----:B------:R-:W-:Y:S01]  /*111d0*/  IMAD.U32 R3, RZ, RZ, UR9 ;  /* 0x00000009ff037e24 */ /* 0x000fe2000f8e00ff */
[----:B-1----:R-:W-:-:S05]  /*111e0*/  ISETP.NE.U32.AND P1, PT, R4, RZ, PT ;  /* 0x000000ff0400720c */ /* 0x002fca0003f25070 */
[----:B------:R-:W-:-:S06]  /*111f0*/  VOTEU.ANY UP0, P0 ;  /* 0x00000000003f7886 */ /* 0x000fcc0000000100 */
[----:B------:R-:W-:Y:S01]  /*11200*/  UISETP.NE.AND.EX UP0, UPT, UR4, URZ, UPT, UP0 ;  /* 0x0000003f0400728c */ /* 0x000fe2000bf05300 */
[----:B------:R-:W-:Y:S01]  /*11210*/  R2UR UR4, R5 ;  /* 0x00000000050472ca */ /* 0x000fe200000e0000 */
[----:B------:R-:W-:-:S04]  /*11220*/  VOTEU.ANY UP1, P1 ;  /* 0x00000000003f7886 */ /* 0x000fc80000820100 */
[----:B------:R-:W-:-:S08]  /*11230*/  PLOP3.LUT P0, PT, PT, PT, UP0, 0x80, 0x0 ;  /* 0x000000000000781c */ /* 0x000fd00003f0f008 */
[----:B------:R-:W-:-:S06]  /*11240*/  UISETP.NE.AND.EX UP1, UPT, UR4, URZ, UPT, UP1 ;  /* 0x0000003f0400728c */ /* 0x000fcc000bf25310 */
[----:B------:R-:W-:Y:S01]  /*11250*/  PLOP3.LUT P1, PT, PT, PT, UP1, 0x80, 0x0 ;  /* 0x000000000000781c */ /* 0x000fe20003f2f018 */
[----:B------:R0:W5:Y:S01]  /*11260*/  @P0 LDG.E R7, desc[UR36][R2.64] ;  /* 0x0000002402070981 */ /* 0x000162000c1e1900 */
[----:B------:R-:W-:Y:S02]  /*11270*/  ULDC UR4, c[0x0][0xa88] ;  /* 0x0002a20000047ab9 */ /* 0x000fe40000000800 */
[----:B------:R-:W-:Y:S01]  /*11280*/  IMAD.U32 R0, RZ, RZ, UR4 ;  /* 0x00000004ff007e24 */ /* 0x000fe2000f8e00ff */
[----:B------:R-:W-:Y:S02]  /*11290*/  @UP1 ULDC.64 UR8, c[0x0][0xc08] ;  /* 0x0003020000081ab9 */ /* 0x000fe40000000a00 */
[----:B------:R-:W-:-:S06]  /*112a0*/  @UP1 UIMAD.WIDE UR8, UR11, 0x4, UR8 ;  /* 0x000000040b0818a5 */ /* 0x000fcc000f8e0208 */
[----:B------:R-:W-:Y:S02]  /*112b0*/  IMAD.U32 R4, RZ, RZ, UR8 ;  /* 0x00000008ff047e24 */ /* 0x000fe4000f8e00ff */
[----:B------:R-:W-:-:S05]  /*112c0*/  IMAD.U32 R5, RZ, RZ, UR9 ;  /* 0x00000009ff057e24 */ /* 0x000fca000f8e00ff */
[----:B------:R0:W5:Y:S01]  /*112d0*/  @P1 LDG.E R0, desc[UR36][R4.64] ;  /* 0x0000002404001981 */ /* 0x000162000c1e1900 */
[----:B------:R-:W-:-:S11]  /*112e0*/  UISETP.NE.AND UP1, UPT, UR10, URZ, UPT ;  /* 0x0000003f0a00728c */ /* 0x000fd6000bf25270 */
[----:B------:R-:W-:Y:S02]  /*112f0*/  @!UP1 ULDC UR10, c[0x0][0xad4] ;  /* 0x0002b500000a9ab9 */ /* 0x000fe40000000800 */
[----:B------:R-:W-:Y:S01]  /*11300*/  IMAD.U32 R164, RZ, RZ, UR10 ;  /* 0x0000000affa47e24 */ /* 0x000fe2000f8e00ff */
[----:B0-----:R-:W-:Y:S06]  /*11310*/  @P1 BRA `(.L_x_1312) ;  /* 0x0000000000101947 */ /* 0x001fec0003800000 */
[----:B------:R-:W-:Y:S05]  /*11320*/  @!P0 BRA `(.L_x_1312) ;  /* 0x00000000000c8947 */ /* 0x000fea0003800000 */
[----:B------:R-:W2:Y:S04]  /*11330*/  LDG.E R5, desc[UR36][R2.64] ;  /* 0x0000002402057981 */ /* 0x000ea8000c1e1900 */
[----:B-----5:R-:W2:Y:S02]  /*11340*/  LDG.E R0, desc[UR36][R2.64+0x4] ;  /* 0x0000042402007981 */ /* 0x020ea4000c1e1900 */
[----:B--2---:R-:W-:-:S07]  /*11350*/  IMAD.IADD R0, R0, 0x1, -R5 ;  /* 0x0000000100007824 */ /* 0x004fce00078e0a05 */
.L_x_1312:
[----:B------:R-:W-:Y:S01]  /*11360*/  R2UR UR4, R183 ;  /* 0x00000000b70472ca */ /* 0x000fe200000e0000 */
[----:B------:R-:W-:Y:S01]  /*11370*/  BSSY B1, `(.L_x_1313) ;  /* 0x0000042000017945 */ /* 0x000fe20003800000 */
[----:B-----5:R-:W-:Y:S02]  /*11380*/  R2UR UR20, R7 ;  /* 0x00000000071472ca */ /* 0x020fe400000e0000 */
[----:B------:R-:W-:-:S09]  /*11390*/  ISETP.GT.AND P0, PT, R207, 0x7f, PT ;  /* 0x0000007fcf00780c */ /* 0x000fd20003f04270 */
[----:B------:R-:W-:Y:S02]  /*113a0*/  USHF.R.S32.HI UR8, URZ, 0x1f, UR4 ;  /* 0x0000001f3f087899 */ /* 0x000fe40008011404 */
[----:B------:R-:W-:Y:S02]  /*113b0*/  USEL UR4, UR4, URZ, !UP0 ;  /* 0x0000003f04047287 */ /* 0x000fe4000c000000 */
[----:B------:R-:W-:Y:S02]  /*113c0*/  USEL UR8, UR8, URZ, !UP0 ;  /* 0x0000003f08087287 */ /* 0x000fe4000c000000 */
[----:B------:R-:W-:Y:S01]  /*113d0*/  USHF.R.S32.HI UR20, URZ, 0x1f, UR20 ;  /* 0x0000001f3f147899 */ /* 0x000fe20008011414 */
[----:B------:R-:W-:Y:S11]  /*113e0*/  @P0 BRA `(.L_x_1314) ;  /* 0x0000000000e80947 */ /* 0x000ff60003800000 */
[----:B------:R-:W0:Y:S01]  /*113f0*/  S2R R6, SR_TID.X ;  /* 0x0000000000067919 */ /* 0x000e220000002100 */
[----:B------:R-:W1:Y:S01]  /*11400*/  LDC R9, c[0x0][0xbe8] ;  /* 0x0002fa00ff097b82 */ /* 0x000e620000000800 */
[----:B------:R-:W-:-:S13]  /*11410*/  R2UR UR9, R22 ;  /* 0x00000000160972ca */ /* 0x000fda00000e0000 */
[----:B------:R-:W-:Y:S02]  /*11420*/  IMAD.U32 R3, RZ, RZ, UR9 ;  /* 0x00000009ff037e24 */ /* 0x000fe4000f8e00ff */
[----:B-1----:R-:W-:-:S03]  /*11430*/  IMAD R2, R0, R9, RZ ;  /* 0x0000000900027224 */ /* 0x002fc600078e02ff */
[----:B0-----:R-:W-:-:S04]  /*11440*/  IADD3 R6, R3, -0x80, R6 ;  /* 0xffffff8003067810 */ /* 0x001fc80007ffe006 */
[----:B------:R-:W-:-:S13]  /*11450*/  ISETP.GE.AND P0, PT, R6, R2, PT ;  /* 0x000000020600720c */ /* 0x000fda0003f06270 */
[----:B------:R-:W-:Y:S05]  /*11460*/  @P0 BRA `(.L_x_1314) ;  /* 0x0000000000c80947 */ /* 0x000fea0003800000 */
[----:B------:R-:W-:Y:S01]  /*11470*/  ISETP.NE.AND P0, PT, R9, 0x1, PT ;  /* 0x000000010900780c */ /* 0x000fe20003f05270 */
[----:B------:R-:W-:Y:S01]  /*11480*/  UMOV UR18, 0x9b8 ;  /* 0x000009b800127882 */ /* 0x000fe20000000000 */
[----:B------:R-:W-:Y:S01]  /*11490*/  R2UR UR10, R164 ;  /* 0x00000000a40a72ca */ /* 0x000fe200000e0000 */
[----:B------:R-:W-:Y:S01]  /*114a0*/  IMAD.MOV.U32 R4, RZ, RZ, R6 ;  /* 0x000000ffff047224 */ /* 0x000fe200078e0006 */
        /* <DEDUP_REMOVED lines=9> */
[----:B------:R-:W-:Y:S02]  /*11540*/  UIMAD.WIDE.U32 UR16, UR10, UR19, URZ ;  /* 0x000000130a1072a5 */ /* 0x000fe4000f8e003f */
[----:B------:R-:W-:Y:S01]  /*11550*/  UIMAD UR19, UR11, UR19, URZ ;  /* 0x000000130b1372a4 */ /* 0x000fe2000f8e023f */
[----:B0-----:R-:W-:Y:S01]  /*11560*/  @P0 IMAD.HI.U32 R5, R6, R5, RZ ;  /* 0x0000000506050227 */ /* 0x001fe200078e00ff */
[----:B------:R-:W-:Y:S02]  /*11570*/  UIMAD UR13, UR13, UR4, URZ ;  /* 0x000000040d0d72a4 */ /* 0x000fe4000f8e023f */
[----:B------:R-:W-:Y:S01]  /*11580*/  UIMAD.WIDE.U32 UR10, UR12, UR4, URZ ;  /* 0x000000040c0a72a5 */ /* 0x000fe2000f8e003f */
[----:B------:R-:W-:Y:S01]  /*11590*/  IMAD.U32 R2, RZ, RZ, UR16 ;  /* 0x00000010ff027e24 */ /* 0x000fe2000f8e00ff */
[----:B------:R-:W-:-:S02]  /*115a0*/  UIADD3 UR19, UR17, UR19, URZ ;  /* 0x0000001311137290 */ /* 0x000fc4000fffe03f */
[----:B------:R-:W-:Y:S01]  /*115b0*/  IMAD.U32 R3, RZ, RZ, UR17 ;  /* 0x00000011ff037e24 */ /* 0x000fe2000f8e00ff */
[----:B------:R-:W-:Y:S01]  /*115c0*/  UIMAD UR13, UR12, UR8, UR13 ;  /* 0x000000080c0d72a4 */ /* 0x000fe2000f8e020d */
[----:B-1----:R-:W-:Y:S01]  /*115d0*/  @P0 SHF.R.U32.HI R4, RZ, R8, R5 ;  /* 0x00000008ff040219 */ /* 0x002fe20000011605 */
[----:B------:R-:W-:Y:S01]  /*115e0*/  ULDC.64 UR14, c[0x0][UR18+0x228] ;  /* 0x00008a00120e7abb */ /* 0x000fe20008000a00 */
[----:B------:R-:W-:Y:S01]  /*115f0*/  IADD3 R3, P0, P1, R2, UR10, R7 ;  /* 0x0000000a02037c10 */ /* 0x000fe2000f91e007 */
[----:B------:R-:W-:Y:S01]  /*11600*/  UIADD3 UR13, UR11, UR13, URZ ;  /* 0x0000000d0b0d7290 */ /* 0x000fe2000fffe03f */
[----:B------:R-:W-:Y:S01]  /*11610*/  IMAD.U32 R2, RZ, RZ, UR20 ;  /* 0x00000014ff027e24 */ /* 0x000fe2000f8e00ff */
[----:B------:R-:W-:Y:S01]  /*11620*/  UIMAD.WIDE.U32 UR16, UR14, UR9, URZ ;  /* 0x000000090e1072a5 */ /* 0x000fe2000f8e003f */
[----:B------:R-:W-:Y:S01]  /*11630*/  IMAD.MOV R5, RZ, RZ, -R4 ;  /* 0x000000ffff057224 */ /* 0x000fe200078e0a04 */
[----:B------:R-:W-:Y:S01]  /*11640*/  UIMAD UR9, UR15, UR9, URZ ;  /* 0x000000090f0972a4 */ /* 0x000fe2000f8e023f */
[----:B------:R-:W-:Y:S01]  /*11650*/  IMAD.U32 R11, RZ, RZ, UR19 ;  /* 0x00000013ff0b7e24 */ /* 0x000fe2000f8e00ff */
[----:B------:R-:W-:Y:S01]  /*11660*/  ULDC.64 UR10, c[0x0][UR18+0x210] ;  /* 0x00008400120a7abb */ /* 0x000fe20008000a00 */
[----:B------:R-:W-:Y:S01]  /*11670*/  IMAD R5, R9, R5, R6 ;  /* 0x0000000509057224 */ /* 0x000fe200078e0206 */
[----:B------:R-:W-:-:S02]  /*11680*/  UIADD3 UR9, UR17, UR9, URZ ;  /* 0x0000000911097290 */ /* 0x000fc4000fffe03f */
[----:B------:R-:W-:Y:S01]  /*11690*/  IADD3.X R6, R11, UR13, R2, P0, P1 ;  /* 0x0000000d0b067c10 */ /* 0x000fe200087e2402 */
[----:B------:R-:W-:Y:S01]  /*116a0*/  IMAD R9, R5, UR11, RZ ;  /* 0x0000000b05097c24 */ /* 0x000fe2000f8e02ff */
[----:B------:R-:W-:Y:S01]  /*116b0*/  IADD3 R2, P0, P1, R4, UR16, R3 ;  /* 0x0000001004027c10 */ /* 0x000fe2000f91e003 */
[----:B------:R-:W-:Y:S01]  /*116c0*/  ULDC.64 UR12, c[0x0][0xba8] ;  /* 0x0002ea00000c7ab9 */ /* 0x000fe20000000a00 */
[----:B------:R-:W-:Y:S01]  /*116d0*/  SHF.R.S32.HI R3, RZ, 0x1f, R4 ;  /* 0x0000001fff037819 */ /* 0x000fe20000011404 */
[----:B------:R-:W-:Y:S01]  /*116e0*/  @!UP0 ULDC UR12, c[0x0][0xb50] ;  /* 0x0002d400000c8ab9 */ /* 0x000fe20000000800 */
[----:B------:R-:W-:Y:S01]  /*116f0*/  SHF.R.S32.HI R4, RZ, 0x1f, R5 ;  /* 0x0000001fff047819 */ /* 0x000fe20000011405 */
[----:B------:R-:W-:Y:S01]  /*11700*/  @!UP0 ULDC UR13, c[0x0][0xb54] ;  /* 0x0002d500000d8ab9 */ /* 0x000fe20000000800 */
[----:B------:R-:W-:-:S03]  /*11710*/  IADD3.X R3, R3, UR9, R6, P0, P1 ;  /* 0x0000000903037c10 */ /* 0x000fc600087e2406 */
[----:B------:R-:W-:Y:S02]  /*11720*/  IMAD R9, R4, UR10, R9 ;  /* 0x0000000a04097c24 */ /* 0x000fe4000f8e0209 */
[----:B------:R-:W-:-:S04]  /*11730*/  IMAD.WIDE.U32 R2, R5, UR10, R2 ;  /* 0x0000000a05027c25 */ /* 0x000fc8000f8e0002 */
[----:B------:R-:W-:Y:S01]  /*11740*/  IMAD.IADD R3, R3, 0x1, R9 ;  /* 0x0000000103037824 */ /* 0x000fe200078e0209 */
[----:B------:R-:W-:-:S04]  /*11750*/  LEA R4, P0, R2, UR12, 0x2 ;  /* 0x0000000c02047c11 */ /* 0x000fc8000f8010ff */
[----:B------:R-:W-:Y:S01]  /*11760*/  LEA.HI.X R5, R2, UR13, R3, 0x2, P0 ;  /* 0x0000000d02057c11 */ /* 0x000fe200080f1403 */
[----:B------:R-:W-:-:S05]  /*11770*/  IMAD.MOV.U32 R3, RZ, RZ, -0x800000 ;  /* 0xff800000ff037424 */ /* 0x000fca00078e00ff */
[----:B------:R0:W-:Y:S03]  /*11780*/  STG.E desc[UR36][R4.64], R3 ;  /* 0x0000000304007986 */ /* 0x0001e6000c101924 */
.L_x_1314:
[----:B------:R-:W-:Y:S05]  /*11790*/  BSYNC B1 ;  /* 0x0000000000017941 */ /* 0x000fea0003800000 */
.L_x_1313:
[----:B------:R-:W-:-:S13]  /*117a0*/  R2UR UR9, R164 ;  /* 0x00000000a40972ca */ /* 0x000fda00000e0000 */
[----:B------:R-:W-:-:S06]  /*117b0*/  UISETP.GT.AND UP0, UPT, UR9, 0x1, UPT ;  /* 0x000000010900788c */ /* 0x000fcc000bf04270 */
[----:B------:R-:W-:-:S13]  /*117c0*/  PLOP3.LUT P0, PT, PT, PT, UP0, 0x80, 0x0 ;  /* 0x000000000000781c */ /* 0x000fda0003f0f008 */
[----:B------:R-:W-:Y:S05]  /*117d0*/  @P0 BRA `(.L_x_1309) ;  /* 0x0000000400b80947 */ /* 0x000fea0003800000 */
[----:B------:R-:W1:Y:S01]  /*117e0*/  LDC R11, c[0x0][0xbe8] ;  /* 0x0002fa00ff0b7b82 */ /* 0x000e620000000800 */
[C---:B------:R-:W-:Y:S01]  /*117f0*/  R2UR UR10, R7.reuse ;  /* 0x00000000070a72ca */ /* 0x040fe200000e0000 */
[----:B------:R-:W-:Y:S01]  /*11800*/  ULDC.64 UR12, c[0x0][0xaa0] ;  /* 0x0002a800000c7ab9 */ /* 0x000fe20000000a00 */
[----:B------:R-:W-:Y:S01]  /*11810*/  R2UR UR14, R7 ;  /* 0x00000000070e72ca */ /* 0x000fe200000e0000 */
[----:B------:R-:W-:Y:S01]  /*11820*/  UIMAD UR9, UR20, UR12, URZ ;  /* 0x0000000c140972a4 */ /* 0x000fe2000f8e023f */
[----:B------:R-:W-:Y:S01]  /*11830*/  R2UR UR16, R166 ;  /* 0x00000000a61072ca */ /* 0x000fe200000e0000 */
[----:B------:R-:W-:Y:S01]  /*11840*/  IMAD R2, R163, 0x20, R182 ;  /* 0x00000020a3027824 */ /* 0x000fe200078e02b6 */
[----:B------:R-:W-:Y:S01]  /*11850*/  R2UR UR15, R22 ;  /* 0x00000000160f72ca */ /* 0x000fe200000e0000 */
[----:B------:R-:W-:Y:S06]  /*11860*/  BSSY B1, `(.L_x_1315) ;  /* 0x000003b000017945 */ /* 0x000fec0003800000 */
[----:B------:R-:W-:-:S02]  /*11870*/  UIMAD.WIDE.U32 UR10, UR10, UR12, URZ ;  /* 0x0000000c0a0a72a5 */ /* 0x000fc4000f8e003f */
[----:B------:R-:W-:-:S03]  /*11880*/  UIMAD UR9, UR14, UR13, UR9 ;  /* 0x0000000d0e0972a4 */ /* 0x000fc6000f8e0209 */
[----:B------:R-:W-:Y:S01]  /*11890*/  ULDC.64 UR12, c[0x0][0xae8] ;  /* 0x0002ba00000c7ab9 */ /* 0x000fe20000000a00 */
[----:B------:R-:W-:Y:S01]  /*118a0*/  UIADD3 UR11, UR11, UR9, URZ ;  /* 0x000000090b0b7290 */ /* 0x000fe2000fffe03f */
[----:B------:R-:W-:Y:S01]  /*118b0*/  VIADD R6, R2, UR15 ;  /* 0x0000000f02067c36 */ /* 0x000fe20008000000 */
[----:B-1----:R-:W-:Y:S02]  /*118c0*/  ISETP.NE.AND P0, PT, R11, 0x1, PT ;  /* 0x000000010b00780c */ /* 0x002fe40003f05270 */
[----:B------:R-:W-:Y:S01]  /*118d0*/  UIMAD.WIDE.U32 UR10, UR16, UR12, UR10 ;  /* 0x0000000c100a72a5 */ /* 0x000fe2000f8e000a */
[----:B0-----:R-:W-:-:S03]  /*118e0*/  IMAD.MOV.U32 R5, RZ, RZ, R6 ;  /* 0x000000ffff057224 */ /* 0x001fc600078e0006 */
[----:B------:R-:W-:-:S03]  /*118f0*/  UIMAD UR9, UR16, UR13, UR11 ;  /* 0x0000000d100972a4 */ /* 0x000fc6000f8e020b */
[----:B------:R-:W-:Y:S02]  /*11900*/  ULDC.64 UR12, c[0x0][0xaf0] ;  /* 0x0002bc00000c7ab9 */ /* 0x000fe40000000a00 */
[----:B------:R-:W-:Y:S02]  /*11910*/  UIMAD UR8, UR8, UR12, URZ ;  /* 0x0000000c080872a4 */ /* 0x000fe4000f8e023f */
[----:B------:R-:W0:Y:S02]  /*11920*/  @P0 LDC R3, c[0x0][0xbec] ;  /* 0x0002fb00ff030b82 */ /* 0x000e240000000800 */
[----:B------:R-:W-:-:S03]  /*11930*/  UIMAD UR11, UR4, UR13, UR8 ;  /* 0x0000000d040b72a4 */ /* 0x000fc6000f8e0208 */
[----:B------:R-:W-:Y:S02]  /*11940*/  UMOV UR8, UR10 ;  /* 0x0000000a00087c82 */ /* 0x000fe40008000000 */
[----:B------:R-:W-:Y:S01]  /*11950*/  UIMAD.WIDE.U32 UR8, UR4, UR12, UR8 ;  /* 0x0000000c040872a5 */ /* 0x000fe2000f8e0008 */
[----:B------:R-:W1:Y:S03]  /*11960*/  @P0 LDC R7, c[0x0][0xbf0] ;  /* 0x0002fc00ff070b82 */ /* 0x000e660000000800 */
[----:B------:R-:W-:-:S03]  /*11970*/  UIADD3 UR4, UR9, UR11, URZ ;  /* 0x0000000b09047290 */ /* 0x000fc6000fffe03f */
[----:B------:R-:W-:Y:S01]  /*11980*/  ULDC.64 UR10, c[0x0][0xae0] ;  /* 0x0002b800000a7ab9 */ /* 0x000fe20000000a00 */
[----:B0-----:R-:W-:-:S04]  /*11990*/  @P0 IMAD.HI.U32 R2, R6, R3, RZ ;  /* 0x0000000306020227 */ /* 0x001fc800078e00ff */
[----:B------:R-:W-:Y:S02]  /*119a0*/  IMAD.U32 R3, RZ, RZ, UR9 ;  /* 0x00000009ff037e24 */ /* 0x000fe4000f8e00ff */
[----:B------:R-:W-:Y:S01]  /*119b0*/  IMAD.U32 R3, RZ, RZ, UR4 ;  /* 0x00000004ff037e24 */ /* 0x000fe2000f8e00ff */
[----:B-1----:R-:W-:-:S04]  /*119c0*/  @P0 SHF.R.U32.HI R5, RZ, R7, R2 ;  /* 0x00000007ff050219 */ /* 0x002fc80000011602 */
[--C-:B------:R-:W-:Y:S01]  /*119d0*/  SHF.R.S32.HI R2, RZ, 0x1f, R5.reuse ;  /* 0x0000001fff027819 */ /* 0x100fe20000011405 */
[----:B------:R-:W-:-:S04]  /*119e0*/  IMAD.MOV R7, RZ, RZ, -R5 ;  /* 0x000000ffff077224 */ /* 0x000fc800078e0a05 */
[----:B------:R-:W-:Y:S02]  /*119f0*/  IMAD R4, R2, UR10, RZ ;  /* 0x0000000a02047c24 */ /* 0x000fe4000f8e02ff */
[----:B------:R-:W-:Y:S02]  /*11a00*/  IMAD R7, R11, R7, R6 ;  /* 0x000000070b077224 */ /* 0x000fe400078e0206 */
[----:B------:R-:W-:Y:S01]  /*11a10*/  IMAD.U32 R2, RZ, RZ, UR8 ;  /* 0x00000008ff027e24 */ /* 0x000fe2000f8e00ff */
[----:B------:R-:W-:Y:S01]  /*11a20*/  ULDC.64 UR8, c[0x0][0xad8] ;  /* 0x0002b60000087ab9 */ /* 0x000fe20000000a00 */
[C---:B------:R-:W-:Y:S01]  /*11a30*/  IMAD R9, R5.reuse, UR11, R4 ;  /* 0x0000000b05097c24 */ /* 0x040fe2000f8e0204 */
[----:B------:R-:W-:Y:S01]  /*11a40*/  SHF.R.S32.HI R4, RZ, 0x1f, R7 ;  /* 0x0000001fff047819 */ /* 0x000fe20000011407 */
[----:B------:R-:W-:-:S04]  /*11a50*/  IMAD.WIDE.U32 R2, R5, UR10, R2 ;  /* 0x0000000a05027c25 */ /* 0x000fc8000f8e0002 */
[----:B------:R-:W-:Y:S02]  /*11a60*/  IMAD.IADD R3, R3, 0x1, R9 ;  /* 0x0000000103037824 */ /* 0x000fe400078e0209 */
[----:B------:R-:W-:Y:S02]  /*11a70*/  IMAD R4, R4, UR8, RZ ;  /* 0x0000000804047c24 */ /* 0x000fe4000f8e02ff */
[----:B------:R-:W-:Y:S02]  /*11a80*/  VIADD R6, R182, UR15 ;  /* 0x0000000fb6067c36 */ /* 0x000fe40008000000 */
[----:B------:R-:W-:Y:S02]  /*11a90*/  IMAD R11, R0, R11, RZ ;  /* 0x0000000b000b7224 */ /* 0x000fe400078e02ff */
        /* <DEDUP_REMOVED lines=9> */
[-C--:B------:R-:W-:Y:S01]  /*11b30*/  ISETP.GE.AND P1, PT, R0, R11.reuse, PT ;  /* 0x0000000b0000720c */ /* 0x080fe20003f26270 */
[----:B------:R-:W-:Y:S02]  /*11b40*/  VIADD R0, R6, 0x40 ;  /* 0x0000004006007836 */ /* 0x000fe40000000000 */
        /* <DEDUP_REMOVED lines=12> */
.L_x_1316:
[----:B------:R-:W-:Y:S05]  /*11c10*/  BSYNC B1 ;  /* 0x0000000000017941 */ /* 0x000fea0003800000 */
.L_x_1315:
        /* <DEDUP_REMOVED lines=13> */
.L_x_1318:
[----:B------:R-:W-:Y:S05]  /*11cf0*/  BSYNC B1 ;  /* 0x0000000000017941 */ /* 0x000fea0003800000 */
.L_x_1317:
        /* <DEDUP_REMOVED lines=13> */
.L_x_1320:
[----:B------:R-:W-:Y:S05]  /*11dd0*/  BSYNC B1 ;  /* 0x0000000000017941 */ /* 0x000fea0003800000 */
.L_x_1319:
        /* <DEDUP_REMOVED lines=14> */
.L_x_1309:
[----:B------:R-:W-:Y:S05]  /*11ec0*/  BSYNC B0 ;  /* 0x0000000000007941 */ /* 0x000fea0003800000 */
.L_x_1299:
[----:B------:R-:W-:Y:S02]  /*11ed0*/  ULDC UR4, c[0x0][0xc3c] ;  /* 0x00030f0000047ab9 */ /* 0x000fe40000000800 */
[----:B------:R-:W-:-:S06]  /*11ee0*/  UISETP.GE.AND UP0, UPT, UR7, UR4, UPT ;  /* 0x000000040700728c */ /* 0x000fcc000bf06270 */
[----:B------:R-:W-:-:S13]  /*11ef0*/  PLOP3.LUT P0, PT, PT, PT, UP0, 0x80, 0x0 ;  /* 0x000000000000781c */ /* 0x000fda0003f0f008 */
[----:B------:R-:W-:Y:S05]  /*11f00*/  @!P0 BRA `(.L_x_1321) ;  /* 0xfffffef000108947 */ /* 0x000fea000383ffff */
[----:B------:R-:W-:Y:S05]  /*11f10*/  EXIT ;  /* 0x000000000000794d */ /* 0x000fea0003800000 */
.L_x_1208:
[----:B------:R-:W-:-:S08]  /*11f20*/  NOP ;  /* 0x0000000000007918 */ /* 0x000fd00000000000 */
[----:B0-----:R-:W0:-:S00]  /*11f30*/  USETMAXREG.DEALLOC.CTAPOOL 0x28 ;  /* 0x00000028000079c8 */ /* 0x001e0000080e0500 */
[----:B0-----:R-:W-:Y:S01]  /*11f40*/  LOP3.LUT R2, R2, 0x3, RZ, 0xc0, !PT ;  /* 0x0000000302027812 */ /* 0x001fe200078ec0ff */
[----:B------:R-:W-:Y:S01]  /*11f50*/  IMAD.MOV.U32 R6, RZ, RZ, RZ ;  /* 0x000000ffff067224 */ /* 0x000fe200078e00ff */
[----:B------:R-:W-:-:S04]  /*11f60*/  LOP3.LUT R23, R23, 0xfffffeff, RZ, 0xc0, !PT ;  /* 0xfffffeff17177812 */ /* 0x000fc800078ec0ff */
[----:B------:R-:W0:Y:S02]  /*11f70*/  SHFL.IDX PT, R2, R2, RZ, 0x1f ;  /* 0x00001fff02027589 */ /* 0x000e2400000e0000 */
[----:B0-----:R-:W-:-:S13]  /*11f80*/  ISETP.NE.AND P0, PT, R2, RZ, PT ;  /* 0x000000ff0200720c */ /* 0x001fda0003f05270 */
[----:B------:R-:W-:Y:S01]  /*11f90*/  @P0 LOP3.LUT R23, R23, 0x100, RZ, 0xfc, !PT ;  /* 0x0000010017170812 */ /* 0x000fe200078efcff */
[----:B------:R-:W-:Y:S06]  /*11fa0*/  @!P0 BRA `(.L_x_1322) ;  /* 0x00000000001c8947 */ /* 0x000fec0003800000 */
[----:B------:R-:W0:Y:S08]  /*11fb0*/  S2UR UR5, SR_CgaCtaId ;  /* 0x00000000000579c3 */ /* 0x000e300000008800 */
[----:B------:R-:W-:Y:S06]  /*11fc0*/  BAR.SYNC.DEFER_BLOCKING 0x5, 0x180 ;  /* 0x0146000000007b1d */ /* 0x000fec0000010000 */
[----:B------:R-:W-:-:S02]  /*11fd0*/  UMOV UR4, 0x400 ;  /* 0x0000040000047882 */ /* 0x000fc40000000000 */
[----:B0-----:R-:W-:-:S09]  /*11fe0*/  ULEA UR4, UR5, UR4, 0x18 ;  /* 0x0000000405047291 */ /* 0x001fd2000f8ec03f */
[----:B------:R-:W1:Y:S01]  /*11ff0*/  LDS.128 R16, [UR4+0x2a8d0] ;  /* 0x02a8d004ff107984 */ /* 0x000e620008000c00 */
[----:B------:R-:W-:Y:S06]  /*12000*/  BAR.ARV 0x4, 0x180 ;  /* 0x0106000000007b1d */ /* 0x000fec0000002000 */
[----:B------:R-:W-:Y:S05]  /*12010*/  BRA `(.L_x_1323) ;  /* 0x0000000c00907947 */ /* 0x000fea0003800000 */
.L_x_1322:
[----:B------:R-:W-:Y:S01]  /*12020*/  LOP3.LUT R7, R0, 0x1f, RZ, 0xc0, !PT ;  /* 0x0000001f00077812 */ /* 0x000fe200078ec0ff */
[----:B------:R-:W-:Y:S01]  /*12030*/  ULDC UR4, c[0x0][0xc3c] ;  /* 0x00030f0000047ab9 */ /* 0x000fe20000000800 */
[----:B------:R-:W-:Y:S01]  /*12040*/  IMAD.MOV.U32 R9, RZ, RZ, RZ ;  /* 0x000000ffff097224 */ /* 0x000fe200078e00ff */
[----:B------:R-:W0:Y:S01]  /*12050*/  S2UR UR6, SR_CTAID.X ;  /* 0x00000000000679c3 */ /* 0x000e220000002500 */
[----:B------:R-:W-:Y:S01]  /*12060*/  ISETP.NE.AND P0, PT, R7, 0x1f, PT ;  /* 0x0000001f0700780c */ /* 0x000fe20003f05270 */
[----:B------:R-:W-:-:S03]  /*12070*/  ULDC UR5, c[0x0][0xc38] ;  /* 0x00030e0000057ab9 */ /* 0x000fc60000000800 */
[----:B------:R-:W-:-:S13]  /*12080*/  ISETP.GE.OR P1, PT, R7, UR4, !P0 ;  /* 0x0000000407007c0c */ /* 0x000fda000c726670 */
[----:B------:R-:W1:Y:S08]  /*12090*/  @!P1 LDC.64 R4, c[0x0][0xc80] ;  /* 0x00032000ff049b82 */ /* 0x000e700000000a00 */
[----:B------:R-:W2:Y:S01]  /*120a0*/  @!P1 LDC.64 R2, c[0x0][0xc78] ;  /* 0x00031e00ff029b82 */ /* 0x000ea20000000a00 */
[----:B-1----:R-:W-:-:S05]  /*120b0*/  @!P1 IMAD.WIDE.U32 R4, R7, 0x4, R4 ;  /* 0x0000000407049825 */ /* 0x002fca00078e0004 */
        /* <DEDUP_REMOVED lines=10> */
[----:B------:R-:W1:Y:S02]  /*12160*/  SHFL.UP PT, R10, R8, 0x1, RZ ;  /* 0x04200000080a7989 */ /* 0x000e6400000e00ff */
[----:B-1----:R-:W-:-:S05]  /*12170*/  SEL R11, R10, RZ, P1 ;  /* 0x000000ff0a0b7207 */ /* 0x002fca0000800000 */
[----:B------:R-:W-:-:S05]  /*12180*/  IMAD.IADD R11, R8, 0x1, R11 ;  /* 0x00000001080b7824 */ /* 0x000fca00078e020b */
        /* <DEDUP_REMOVED lines=12> */
[----:B------:R-:W1:Y:S02]  /*12250*/  SHFL.IDX PT, R8, R5, 0x1f, 0x1f ;  /* 0x03e01f0005087f89 */ /* 0x000e6400000e0000 */
[----:B-1----:R-:W-:-:S05]  /*12260*/  IMAD R8, R8, UR5, RZ ;  /* 0x0000000508087c24 */ /* 0x002fca000f8e02ff */
[----:B0-----:R-:W-:Y:S01]  /*12270*/  ISETP.GT.AND P6, PT, R8, UR6, PT ;  /* 0x0000000608007c0c */ /* 0x001fe2000bfc4270 */
[----:B------:R-:W-:-:S12]  /*12280*/  IMAD.MOV.U32 R3, RZ, RZ, R8 ;  /* 0x000000ffff037224 */ /* 0x000fd800078e0008 */
[----:B------:R-:W-:Y:S05]  /*12290*/  @P6 BRA `(.L_x_1324) ;  /* 0x0000000000986947 */ /* 0x000fea0003800000 */
[----:B------:R-:W-:Y:S01]  /*122a0*/  IMAD.MOV.U32 R8, RZ, RZ, R3 ;  /* 0x000000ffff087224 */ /* 0x000fe200078e0003 */
[----:B------:R-:W-:Y:S01]  /*122b0*/  UMOV UR4, URZ ;  /* 0x0000003f00047c82 */ /* 0x000fe20008000000 */
[----:B------:R-:W-:-:S05]  /*122c0*/  ULDC UR5, c[0x0][0xc38] ;  /* 0x00030e0000057ab9 */ /* 0x000fca0000000800 */
.L_x_1326:
[----:B------:R-:W0:Y:S01]  /*122d0*/  LDC R2, c[0x0][0xc3c] ;  /* 0x00030f00ff027b82 */ /* 0x000e220000000800 */
[----:B------:R-:W-:-:S06]  /*122e0*/  UIADD3 UR4, UR4, 0x1f, URZ ;  /* 0x0000001f04047890 */ /* 0x000fcc000fffe03f */
[----:B0-----:R-:W-:-:S13]  /*122f0*/  ISETP.LE.AND P6, PT, R2, UR4, PT ;  /* 0x0000000402007c0c */ /* 0x001fda000bfc3270 */
[----:B------:R-:W-:Y:S05]  /*12300*/  @P6 BRA `(.L_x_1325) ;  /* 0x0000000800a86947 */ /* 0x000fea0003800000 */
[----:B------:R-:W-:Y:S02]  /*12310*/  VIADD R9, R7, UR4 ;  /* 0x0000000407097c36 */ /* 0x000fe40008000000 */
        /* <DEDUP_REMOVED lines=30> */
.L_x_1324:
[----:B------:R-:W-:Y:S02]  /*12500*/  IMAD.IADD R3, R8, 0x1, -R3 ;  /* 0x0000000108037824 */ /* 0x000fe400078e0a03 */
[----:B------:R-:W-:Y:S02]  /*12510*/  IMAD.MOV.U32 R16, RZ, RZ, RZ ;  /* 0x000000ffff107224 */ /* 0x000fe400078e00ff */
[----:B------:R-:W-:-:S05]  /*12520*/  IMAD R2, R5, UR5, R3 ;  /* 0x0000000505027c24 */ /* 0x000fca000f8e0203 */
[----:B------:R-:W-:-:S13]  /*12530*/  ISETP.GT.AND P0, PT, R2, UR6, PT ;  /* 0x0000000602007c0c */ /* 0x000fda000bf04270 */
[----:B------:R-:W-:-:S04]  /*12540*/  VOTE.ANY R2, PT, !P0 ;  /* 0x0000000000027806 */ /* 0x000fc800040e0100 */
[----:B------:R-:W0:Y:S01]  /*12550*/  POPC R19, R2 ;  /* 0x0000000200137309 */ /* 0x000e220000000000 */
[----:B------:R-:W-:Y:S01]  /*12560*/  ISETP.NE.AND P0, PT, R2, RZ, PT ;  /* 0x000000ff0200720c */ /* 0x000fe20003f05270 */
[----:B0-----:R-:W0:Y:S04]  /*12570*/  SHFL.IDX PT, R9, R9, R19, 0x1f ;  /* 0x00001f1309097589 */ /* 0x001e2800000e0000 */
[----:B------:R1:W2:Y:S01]  /*12580*/  SHFL.IDX PT, R6, R6, R19, 0x1f ;  /* 0x00001f1306067589 */ /* 0x0002a200000e0000 */
[----:B0-----:R-:W-:-:S07]  /*12590*/  ISETP.NE.AND P1, PT, R9, 0x1, PT ;  /* 0x000000010900780c */ /* 0x001fce0003f25270 */
[----:B-1----:R-:W-:Y:S06]  /*125a0*/  @!P0 BRA `(.L_x_1327) ;  /* 0x0000000000088947 */ /* 0x002fec0003800000 */
[----:B------:R-:W-:-:S06]  /*125b0*/  VIADD R16, R19, 0xffffffff ;  /* 0xffffffff13107836 */ /* 0x000fcc0000000000 */
[----:B------:R0:W1:Y:S02]  /*125c0*/  SHFL.IDX PT, R16, R5, R16, 0x1f ;  /* 0x00001f1005107589 */ /* 0x00006400000e0000 */
.L_x_1327:
[----:B-1----:R-:W-:Y:S02]  /*125d0*/  IMAD R16, R16, UR5, R3 ;  /* 0x0000000510107c24 */ /* 0x002fe4000f8e0203 */
[----:B------:R-:W-:-:S03]  /*125e0*/  VIADD R19, R19, UR4 ;  /* 0x0000000413137c36 */ /* 0x000fc60008000000 */
[----:B0-----:R-:W-:Y:S01]  /*125f0*/  IADD3 R5, -R16, UR6, RZ ;  /* 0x0000000610057c10 */ /* 0x001fe2000fffe1ff */
[----:B------:R-:W-:Y:S06]  /*12600*/  @!P1 BRA `(.L_x_1328) ;  /* 0x0000000000e89947 */ /* 0x000fec0003800000 */
[-C--:B--2---:R-:W-:Y:S02]  /*12610*/  IABS R12, R6.reuse ;  /* 0x00000006000c7213 */ /* 0x084fe40000000000 */
[----:B------:R-:W-:Y:S02]  /*12620*/  IABS R4, R9 ;  /* 0x0000000900047213 */ /* 0x000fe40000000000 */
[----:B------:R-:W0:Y:S01]  /*12630*/  I2F.RP R8, R12 ;  /* 0x0000000c00087306 */ /* 0x000e220000209400 */
[----:B------:R-:W-:-:S07]  /*12640*/  IABS R13, R6 ;  /* 0x00000006000d7213 */ /* 0x000fce0000000000 */
[----:B------:R-:W1:Y:S08]  /*12650*/  I2F.RP R10, R4 ;  /* 0x00000004000a7306 */ /* 0x000e700000209400 */
[----:B0-----:R-:W0:Y:S08]  /*12660*/  MUFU.RCP R8, R8 ;  /* 0x0000000800087308 */ /* 0x001e300000001000 */
[----:B-1----:R-:W-:Y:S01]  /*12670*/  MUFU.RCP R10, R10 ;  /* 0x0000000a000a7308 */ /* 0x002fe20000001000 */
[----:B0-----:R-:W-:Y:S01]  /*12680*/  VIADD R2, R8, 0xffffffe ;  /* 0x0ffffffe08027836 */ /* 0x001fe20000000000 */
[----:B------:R-:W-:-:S06]  /*12690*/  IABS R8, R5 ;  /* 0x0000000500087213 */ /* 0x000fcc0000000000 */
[----:B------:R0:W1:Y:S02]  /*126a0*/  F2I.FTZ.U32.TRUNC.NTZ R3, R2 ;  /* 0x0000000200037305 */ /* 0x000064000021f000 */
[----:B0-----:R-:W-:Y:S02]  /*126b0*/  IMAD.MOV.U32 R2, RZ, RZ, RZ ;  /* 0x000000ffff027224 */ /* 0x001fe400078e00ff */
[----:B-1----:R-:W-:-:S04]  /*126c0*/  IMAD.MOV R11, RZ, RZ, -R3 ;  /* 0x000000ffff0b7224 */ /* 0x002fc800078e0a03 */
[----:B------:R-:W-:-:S04]  /*126d0*/  IMAD R11, R11, R12, RZ ;  /* 0x0000000c0b0b7224 */ /* 0x000fc800078e02ff */
[----:B------:R-:W-:-:S04]  /*126e0*/  IMAD.HI.U32 R3, R3, R11, R2 ;  /* 0x0000000b03037227 */ /* 0x000fc800078e0002 */
[----:B------:R-:W-:Y:S02]  /*126f0*/  IMAD.MOV R11, RZ, RZ, -R13 ;  /* 0x000000ffff0b7224 */ /* 0x000fe400078e0a0d */
[----:B------:R-:W-:-:S04]  /*12700*/  IMAD.HI.U32 R2, R3, R8, RZ ;  /* 0x0000000803027227 */ /* 0x000fc800078e00ff */
[----:B------:R-:W-:Y:S01]  /*12710*/  IMAD R3, R2, R11, R8 ;  /* 0x0000000b02037224 */ /* 0x000fe200078e0208 */
[----:B------:R-:W-:Y:S01]  /*12720*/  LOP3.LUT R8, R5, R6, RZ, 0x3c, !PT ;  /* 0x0000000605087212 */ /* 0x000fe200078e3cff */
[----:B------:R-:W-:-:S03]  /*12730*/  VIADD R11, R10, 0xffffffe ;  /* 0x0ffffffe0a0b7836 */ /* 0x000fc60000000000 */
[----:B------:R-:W-:Y:S02]  /*12740*/  ISETP.GT.U32.AND P1, PT, R12, R3, PT ;  /* 0x000000030c00720c */ /* 0x000fe40003f24070 */
[----:B------:R-:W-:-:S11]  /*12750*/  ISETP.GE.AND P2, PT, R8, RZ, PT ;  /* 0x000000ff0800720c */ /* 0x000fd60003f46270 */
[----:B------:R-:W-:Y:S02]  /*12760*/  @!P1 IMAD.IADD R3, R3, 0x1, -R12 ;  /* 0x0000000103039824 */ /* 0x000fe400078e0a0c */
[----:B------:R-:W-:Y:S01]  /*12770*/  @!P1 VIADD R2, R2, 0x1 ;  /* 0x0000000102029836 */ /* 0x000fe20000000000 */
[----:B------:R-:W-:Y:S02]  /*12780*/  ISETP.NE.AND P1, PT, R6, RZ, PT ;  /* 0x000000ff0600720c */ /* 0x000fe40003f25270 */
[----:B------:R-:W-:Y:S02]  /*12790*/  ISETP.GE.U32.AND P0, PT, R3, R12, PT ;  /* 0x0000000c0300720c */ /* 0x000fe40003f06070 */
[----:B------:R-:W0:Y:S11]  /*127a0*/  F2I.FTZ.U32.TRUNC.NTZ R3, R11 ;  /* 0x0000000b00037305 */ /* 0x000e36000021f000 */
[----:B------:R-:W-:-:S04]  /*127b0*/  @P0 VIADD R2, R2, 0x1 ;  /* 0x0000000102020836 */ /* 0x000fc80000000000 */
[----:B------:R-:W-:Y:S01]  /*127c0*/  IMAD.MOV.U32 R10, RZ, RZ, R2 ;  /* 0x000000ffff0a7224 */ /* 0x000fe200078e0002 */
[----:B------:R-:W-:Y:S01]  /*127d0*/  IABS R2, R9 ;  /* 0x0000000900027213 */ /* 0x000fe20000000000 */
[----:B0-----:R-:W-:Y:S02]  /*127e0*/  IMAD.MOV R13, RZ, RZ, -R3 ;  /* 0x000000ffff0d7224 */ /* 0x001fe400078e0a03 */
[----:B------:R-:W-:Y:S01]  /*127f0*/  @!P2 IMAD.MOV R10, RZ, RZ, -R10 ;  /* 0x000000ffff0aa224 */ /* 0x000fe200078e0a0a */
[----:B------:R-:W-:Y:S01]  /*12800*/  @!P1 LOP3.LUT R10, RZ, R6, RZ, 0x33, !PT ;  /* 0x00000006ff0a9212 */ /* 0x000fe200078e33ff */
[----:B------:R-:W-:Y:S02]  /*12810*/  IMAD.MOV R12, RZ, RZ, -R2 ;  /* 0x000000ffff0c7224 */ /* 0x000fe400078e0a02 */
[----:B------:R-:W-:Y:S01]  /*12820*/  IMAD R11, R13, R4, RZ ;  /* 0x000000040d0b7224 */ /* 0x000fe200078e02ff */
[----:B------:R-:W-:Y:S01]  /*12830*/  IABS R8, R10 ;  /* 0x0000000a00087213 */ /* 0x000fe20000000000 */
[----:B------:R-:W-:-:S04]  /*12840*/  IMAD.MOV.U32 R2, RZ, RZ, RZ ;  /* 0x000000ffff027224 */ /* 0x000fc800078e00ff */
[----:B------:R-:W-:-:S04]  /*12850*/  IMAD.HI.U32 R2, R3, R11, R2 ;  /* 0x0000000b03027227 */ /* 0x000fc800078e0002 */
[----:B------:R-:W-:Y:S02]  /*12860*/  IMAD.MOV.U32 R3, RZ, RZ, R8 ;  /* 0x000000ffff037224 */ /* 0x000fe400078e0008 */
[----:B------:R-:W-:Y:S02]  /*12870*/  IMAD.MOV.U32 R8, RZ, RZ, R12 ;  /* 0x000000ffff087224 */ /* 0x000fe400078e000c */
[----:B------:R-:W-:-:S04]  /*12880*/  IMAD.HI.U32 R2, R2, R3, RZ ;  /* 0x0000000302027227 */ /* 0x000fc800078e00ff */
[----:B------:R-:W-:-:S05]  /*12890*/  IMAD R3, R2, R8, R3 ;  /* 0x0000000802037224 */ /* 0x000fca00078e0203 */
[----:B------:R-:W-:-:S13]  /*128a0*/  ISETP.GT.U32.AND P1, PT, R4, R3, PT ;  /* 0x000000030400720c */ /* 0x000fda0003f24070 */
[----:B------:R-:W-:Y:S02]  /*128b0*/  @!P1 IMAD.IADD R3, R3, 0x1, -R4 ;  /* 0x0000000103039824 */ /* 0x000fe400078e0a04 */
[----:B------:R-:W-:Y:S01]  /*128c0*/  @!P1 VIADD R2, R2, 0x1 ;  /* 0x0000000102029836 */ /* 0x000fe20000000000 */
[----:B------:R-:W-:Y:S02]  /*128d0*/  ISETP.NE.AND P1, PT, R9, RZ, PT ;  /* 0x000000ff0900720c */ /* 0x000fe40003f25270 */
[----:B------:R-:W-:Y:S02]  /*128e0*/  ISETP.GE.U32.AND P0, PT, R3, R4, PT ;  /* 0x000000040300720c */ /* 0x000fe40003f06070 */
[----:B------:R-:W-:-:S04]  /*128f0*/  LOP3.LUT R3, R10, R9, RZ, 0x3c, !PT ;  /* 0x000000090a037212 */ /* 0x000fc800078e3cff */
[----:B------:R-:W-:Y:S01]  /*12900*/  ISETP.GE.AND P2, PT, R3, RZ, PT ;  /* 0x000000ff0300720c */ /* 0x000fe20003f46270 */
[----:B------:R-:W-:-:S06]  /*12910*/  IMAD.MOV R3, RZ, RZ, -R10 ;  /* 0x000000ffff037224 */ /* 0x000fcc00078e0a0a */
[----:B------:R-:W-:-:S06]  /*12920*/  @P0 VIADD R2, R2, 0x1 ;  /* 0x0000000102020836 */ /* 0x000fcc0000000000 */
[----:B------:R-:W-:Y:S01]  /*12930*/  @!P2 IMAD.MOV R2, RZ, RZ, -R2 ;  /* 0x000000ffff02a224 */ /* 0x000fe200078e0a02 */
[----:B------:R-:W-:-:S05]  /*12940*/  @!P1 LOP3.LUT R2, RZ, R9, RZ, 0x33, !PT ;  /* 0x00000009ff029212 */ /* 0x000fca00078e33ff */
[----:B------:R-:W-:-:S04]  /*12950*/  IMAD.MOV R18, RZ, RZ, -R2 ;  /* 0x000000ffff127224 */ /* 0x000fc800078e0a02 */
[C---:B------:R-:W-:Y:S02]  /*12960*/  IMAD R18, R9.reuse, R18, R10 ;  /* 0x0000001209127224 */ /* 0x040fe400078e020a */
[----:B------:R-:W-:Y:S02]  /*12970*/  IMAD R9, R9, 0x1000000, R2 ;  /* 0x0100000009097824 */ /* 0x000fe400078e0202 */
[----:B------:R-:W-:Y:S02]  /*12980*/  IMAD R2, R6, R3, R5 ;  /* 0x0000000306027224 */ /* 0x000fe400078e0205 */
[----:B------:R-:W-:Y:S01]  /*12990*/  IMAD R18, R18, 0x10000, R9 ;  /* 0x0001000012127824 */ /* 0x000fe200078e0209 */
[----:B------:R-:W-:Y:S06]  /*129a0*/  BRA `(.L_x_1329) ;  /* 0x0000000000f47947 */ /* 0x000fec0003800000 */
.L_x_1328:
[----:B------:R-:W0:Y:S02]  /*129b0*/  LDC.64 R2, c[0x0][0xc90] ;  /* 0x00032400ff027b82 */ /* 0x000e240000000a00 */
[----:B0-----:R-:W-:-:S05]  /*129c0*/  IMAD.WIDE R2, R19, 0x4, R2 ;  /* 0x0000000413027825 */ /* 0x001fca00078e0202 */
[----:B------:R0:W2:Y:S01]  /*129d0*/  LDG.E R13, desc[UR36][R2.64] ;  /* 0x00000024020d7981 */ /* 0x0000a2000c1e1900 */
[----:B------:R-:W-:Y:S01]  /*129e0*/  IABS R15, R5 ;  /* 0x00000005000f7213 */ /* 0x000fe20000000000 */
[----:B0-----:R-:W-:Y:S02]  /*129f0*/  IMAD.MOV.U32 R2, RZ, RZ, RZ ;  /* 0x000000ffff027224 */ /* 0x001fe400078e00ff */
[----:B--2---:R-:W-:-:S05]  /*12a00*/  IMAD R4, R6, R13, RZ ;  /* 0x0000000d06047224 */ /* 0x004fca00078e02ff */
[-C--:B------:R-:W-:Y:S02]  /*12a10*/  IABS R10, R4.reuse ;  /* 0x00000004000a7213 */ /* 0x080fe40000000000 */
[----:B------:R-:W-:Y:S02]  /*12a20*/  IABS R12, R4 ;  /* 0x00000004000c7213 */ /* 0x000fe40000000000 */
[----:B------:R-:W0:Y:S08]  /*12a30*/  I2F.RP R8, R10 ;  /* 0x0000000a00087306 */ /* 0x000e300000209400 */
[----:B0-----:R-:W0:Y:S02]  /*12a40*/  MUFU.RCP R8, R8 ;  /* 0x0000000800087308 */ /* 0x001e240000001000 */
[----:B0-----:R-:W-:-:S06]  /*12a50*/  VIADD R9, R8, 0xffffffe ;  /* 0x0ffffffe08097836 */ /* 0x001fcc0000000000 */
[----:B------:R-:W0:Y:S02]  /*12a60*/  F2I.FTZ.U32.TRUNC.NTZ R3, R9 ;  /* 0x0000000900037305 */ /* 0x000e24000021f000 */
[----:B0-----:R-:W-:-:S04]  /*12a70*/  IMAD.MOV R11, RZ, RZ, -R3 ;  /* 0x000000ffff0b7224 */ /* 0x001fc800078e0a03 */
[----:B------:R-:W-:-:S04]  /*12a80*/  IMAD R11, R11, R10, RZ ;  /* 0x0000000a0b0b7224 */ /* 0x000fc800078e02ff */
[----:B------:R-:W-:-:S04]  /*12a90*/  IMAD.HI.U32 R2, R3, R11, R2 ;  /* 0x0000000b03027227 */ /* 0x000fc800078e0002 */
[----:B------:R-:W-:Y:S02]  /*12aa0*/  IMAD.MOV R3, RZ, RZ, -R12 ;  /* 0x000000ffff037224 */ /* 0x000fe400078e0a0c */
        /* <DEDUP_REMOVED lines=8> */
[----:B------:R-:W-:-:S07]  /*12b30*/  ISETP.GE.AND P2, PT, R3, RZ, PT ;  /* 0x000000ff0300720c */ /* 0x000fce0003f46270 */
[----:B------:R-:W-:-:S06]  /*12b40*/  @P0 VIADD R2, R2, 0x1 ;  /* 0x0000000102020836 */ /* 0x000fcc0000000000 */
[----:B------:R-:W-:Y:S01]  /*12b50*/  @!P2 IMAD.MOV R2, RZ, RZ, -R2 ;  /* 0x000000ffff02a224 */ /* 0x000fe200078e0a02 */
[----:B------:R-:W-:-:S05]  /*12b60*/  @!P1 LOP3.LUT R2, RZ, R4, RZ, 0x33, !PT ;  /* 0x00000004ff029212 */ /* 0x000fca00078e33ff */
[----:B------:R-:W-:Y:S02]  /*12b70*/  IMAD R11, R13, R2, RZ ;  /* 0x000000020d0b7224 */ /* 0x000fe400078e02ff */
[----:B------:R-:W-:Y:S02]  /*12b80*/  IMAD.MOV R2, RZ, RZ, -R2 ;  /* 0x000000ffff027224 */ /* 0x000fe400078e0a02 */
[----:B------:R-:W-:Y:S02]  /*12b90*/  IMAD.MOV R3, RZ, RZ, -R11 ;  /* 0x000000ffff037224 */ /* 0x000fe400078e0a0b */
[----:B------:R-:W-:Y:S02]  /*12ba0*/  IMAD R4, R4, R2, R5 ;  /* 0x0000000204047224 */ /* 0x000fe400078e0205 */
[----:B------:R-:W-:Y:S01]  /*12bb0*/  IMAD.MOV.U32 R2, RZ, RZ, RZ ;  /* 0x000000ffff027224 */ /* 0x000fe200078e00ff */
[----:B------:R-:W-:-:S04]  /*12bc0*/  VIADDMNMX R13, R3, UR5, R13, PT ;  /* 0x00000005030d7c46 */ /* 0x000fc8000b80010d */
[-C--:B------:R-:W-:Y:S01]  /*12bd0*/  IABS R10, R13.reuse ;  /* 0x0000000d000a7213 */ /* 0x080fe20000000000 */
[----:B------:R-:W-:Y:S01]  /*12be0*/  IMAD.MOV R18, RZ, RZ, -R13 ;  /* 0x000000ffff127224 */ /* 0x000fe200078e0a0d */
[----:B------:R-:W-:Y:S02]  /*12bf0*/  IABS R12, R13 ;  /* 0x0000000d000c7213 */ /* 0x000fe40000000000 */
[----:B------:R-:W0:Y:S08]  /*12c00*/  I2F.RP R8, R10 ;  /* 0x0000000a00087306 */ /* 0x000e300000209400 */
[----:B0-----:R-:W0:Y:S02]  /*12c10*/  MUFU.RCP R8, R8 ;  /* 0x0000000800087308 */ /* 0x001e240000001000 */
[----:B0-----:R-:W-:-:S06]  /*12c20*/  VIADD R3, R8, 0xffffffe ;  /* 0x0ffffffe08037836 */ /* 0x001fcc0000000000 */
[----:B------:R-:W0:Y:S02]  /*12c30*/  F2I.FTZ.U32.TRUNC.NTZ R3, R3 ;  /* 0x0000000300037305 */ /* 0x000e24000021f000 */
[----:B0-----:R-:W-:-:S04]  /*12c40*/  IMAD.MOV R9, RZ, RZ, -R3 ;  /* 0x000000ffff097224 */ /* 0x001fc800078e0a03 */
[----:B------:R-:W-:Y:S01]  /*12c50*/  IMAD.MOV.U32 R5, RZ, RZ, R9 ;  /* 0x000000ffff057224 */ /* 0x000fe200078e0009 */
[----:B------:R-:W-:-:S03]  /*12c60*/  IABS R9, R4 ;  /* 0x0000000400097213 */ /* 0x000fc60000000000 */
        /* <DEDUP_REMOVED lines=11> */
[----:B------:R-:W-:Y:S02]  /*12d20*/  ISETP.GE.AND P2, PT, R3, RZ, PT ;  /* 0x000000ff0300720c */ /* 0x000fe40003f46270 */
[----:B------:R-:W-:-:S05]  /*12d30*/  IADD3 R3, R11, 0x1000000, R4 ;  /* 0x010000000b037810 */ /* 0x000fca0007ffe004 */
[----:B------:R-:W-:-:S06]  /*12d40*/  @P0 VIADD R2, R2, 0x1 ;  /* 0x0000000102020836 */ /* 0x000fcc0000000000 */
[----:B------:R-:W-:Y:S01]  /*12d50*/  @!P2 IMAD.MOV R2, RZ, RZ, -R2 ;  /* 0x000000ffff02a224 */ /* 0x000fe200078e0a02 */
[----:B------:R-:W-:-:S05]  /*12d60*/  @!P1 LOP3.LUT R2, RZ, R13, RZ, 0x33, !PT ;  /* 0x0000000dff029212 */ /* 0x000fca00078e33ff */
[----:B------:R-:W-:-:S07]  /*12d70*/  IMAD R18, R2, R18, R3 ;  /* 0x0000001202127224 */ /* 0x000fce00078e0203 */
.L_x_1329:
[----:B------:R-:W-:-:S05]  /*12d80*/  LOP3.LUT R17, RZ, R2, RZ, 0x33, !PT ;  /* 0x00000002ff117212 */ /* 0x000fca00078e33ff */
[----:B------:R-:W-:Y:S01]  /*12d90*/  IMAD.IADD R17, R6, 0x1, R17 ;  /* 0x0000000106117824 */ /* 0x000fe200078e0211 */
[----:B------:R-:W-:Y:S06]  /*12da0*/  BRA `(.L_x_1330) ;  /* 0x0000000000147947 */ /* 0x000fec0003800000 */
.L_x_1325:
[----:B------:R-:W-:Y:S01]  /*12db0*/  ULDC UR4, c[0x0][0xc3c] ;  /* 0x00030f0000047ab9 */ /* 0x000fe20000000800 */
[----:B------:R-:W-:Y:S02]  /*12dc0*/  IMAD.MOV.U32 R17, RZ, RZ, RZ ;  /* 0x000000ffff117224 */ /* 0x000fe400078e00ff */
[----:B------:R-:W-:Y:S02]  /*12dd0*/  IMAD.U32 R16, RZ, RZ, UR6 ;  /* 0x00000006ff107e24 */ /* 0x000fe4000f8e00ff */
[----:B------:R-:W-:Y:S02]  /*12de0*/  IMAD.MOV.U32 R18, RZ, RZ, RZ ;  /* 0x000000ffff127224 */ /* 0x000fe400078e00ff */
[----:B------:R-:W-:-:S07]  /*12df0*/  IMAD.U32 R19, RZ, RZ, UR4 ;  /* 0x00000004ff137e24 */ /* 0x000fce000f8e00ff */
.L_x_1330:
[----:B------:R-:W-:-:S13]  /*12e00*/  ISETP.NE.AND P0, PT, R7, RZ, PT ;  /* 0x000000ff0700720c */ /* 0x000fda0003f05270 */
[----:B------:R-:W0:Y:S01]  /*12e10*/  @!P0 S2R R3, SR_CgaCtaId ;  /* 0x0000000000038919 */ /* 0x000e220000008800 */
[----:B------:R-:W-:-:S04]  /*12e20*/  @!P0 MOV R2, 0x400 ;  /* 0x0000040000028802 */ /* 0x000fc80000000f00 */
[----:B0-----:R-:W-:-:S05]  /*12e30*/  @!P0 LEA R2, R3, R2, 0x18 ;  /* 0x0000000203028211 */ /* 0x001fca00078ec0ff */
[----:B------:R0:W-:Y:S01]  /*12e40*/  @!P0 STS.128 [R2+0x2a8d0], R16 ;  /* 0x02a8d01002008388 */ /* 0x0001e20000000c00 */
[----:B------:R-:W-:Y:S06]  /*12e50*/  BAR.ARV 0x5, 0x180 ;  /* 0x0146000000007b1d */ /* 0x000fec0000002000 */
.L_x_1323:
[----:B------:R2:W-:Y:S01]  /*12e60*/  STL [R1+0x10], RZ ;  /* 0x000010ff01007387 */ /* 0x0005e20000100800 */
[----:B------:R-:W-:Y:S01]  /*12e70*/  ULDC UR4, c[0x0][0xc3c] ;  /* 0x00030f0000047ab9 */ /* 0x000fe20000000800 */
[----:B------:R-:W-:Y:S01]  /*12e80*/  IMAD.MOV.U32 R28, RZ, RZ, 0x1 ;  /* 0x00000001ff1c7424 */ /* 0x000fe200078e00ff */
[----:B-1----:R-:W-:Y:S01]  /*12e90*/  ISETP.GE.AND P0, PT, R19, UR4, PT ;  /* 0x0000000413007c0c */ /* 0x002fe2000bf06270 */
[----:B------:R-:W-:-:S12]  /*12ea0*/  IMAD.MOV.U32 R26, RZ, RZ, RZ ;  /* 0x000000ffff1a7224 */ /* 0x000fd800078e00ff */
[----:B--2---:R-:W-:Y:S05]  /*12eb0*/  @P0 BRA `(.L_x_1331) ;  /* 0x00000050009c0947 */ /* 0x004fea0003800000 */
[----:B0-----:R-:W2:Y:S01]  /*12ec0*/  LDL R2, [R1+0x14] ;  /* 0x0000140001027983 */ /* 0x001ea20000100800 */
[----:B------:R-:W0:Y:S01]  /*12ed0*/  S2UR UR5, SR_CgaCtaId ;  /* 0x00000000000579c3 */ /* 0x000e220000008800 */
[----:B------:R-:W-:Y:S01]  /*12ee0*/  LOP3.LUT R4, R0, 0x7f, RZ, 0xc0, !PT ;  /* 0x0000007f00047812 */ /* 0x000fe200078ec0ff */
[----:B------:R-:W-:Y:S01]  /*12ef0*/  BSSY B8, `(.L_x_1331) ;  /* 0x0000523000087945 */ /* 0x000fe20003800000 */
[----:B------:R1:W-:Y:S01]  /*12f00*/  STL [R1+0x10], RZ ;  /* 0x000010ff01007387 */ /* 0x0003e20000100800 */
[----:B------:R-:W-:Y:S01]  /*12f10*/  IMAD.MOV.U32 R28, RZ, RZ, 0x1 ;  /* 0x00000001ff1c7424 */ /* 0x000fe200078e00ff */
[----:B------:R-:W-:Y:S01]  /*12f20*/  SHF.R.U32.HI R5, RZ, 0x3, R4 ;  /* 0x00000003ff057819 */ /* 0x000fe20000011604 */
[----:B------:R-:W-:Y:S01]  /*12f30*/  IMAD.MOV.U32 R26, RZ, RZ, RZ ;  /* 0x000000ffff1a7224 */ /* 0x000fe200078e00ff */
[----:B------:R-:W-:Y:S01]  /*12f40*/  ULDC UR39, c[0x0][0xc] ;  /* 0x0000030000277ab9 */ /* 0x000fe20000000800 */
[----:B--2---:R-:W-:Y:S01]  /*12f50*/  R2UR UR4, R2 ;  /* 0x00000000020472ca */ /* 0x004fe200000e0000 */
[----:B------:R-:W-:-:S05]  /*12f60*/  IMAD.SHL.U32 R2, R0, 0x8, RZ ;  /* 0x0000000800027824 */ /* 0x000fca00078e00ff */
[C---:B------:R-:W-:Y:S02]  /*12f70*/  LOP3.LUT R3, R2.reuse, 0x1f8, RZ, 0xc0, !PT ;  /* 0x000001f802037812 */ /* 0x040fe400078ec0ff */
[----:B------:R-:W-:Y:S02]  /*12f80*/  LOP3.LUT R4, R2, 0x38, RZ, 0xc0, !PT ;  /* 0x0000003802047812 */ /* 0x000fe400078ec0ff */
[----:B------:R-:W-:Y:S01]  /*12f90*/  LOP3.LUT R3, R3, 0x38, R0, 0x78, !PT ;  /* 0x0000003803037812 */ /* 0x000fe200078e7800 */
[----:B------:R-:W-:Y:S02]  /*12fa0*/  IMAD.SHL.U32 R0, R0, 0x10, RZ ;  /* 0x0000001000007824 */ /* 0x000fe400078e00ff */
[----:B------:R-:W-:Y:S01]  /*12fb0*/  ULOP3.LUT UR38, UR4, 0x2, URZ, 0xfc, !UPT ;  /* 0x0000000204267892 */ /* 0x000fe2000f8efc3f */
[----:B------:R-:W-:Y:S02]  /*12fc0*/  LOP3.LUT R32, R3, 0x200, R2, 0xf8, !PT ;  /* 0x0000020003207812 */ /* 0x000fe400078ef802 */
[----:B------:R-:W-:Y:S01]  /*12fd0*/  UMOV UR4, 0x400 ;  /* 0x0000040000047882 */ /* 0x000fe20000000000 */
[----:B------:R-:W-:Y:S01]  /*12fe0*/  LOP3.LUT R3, R5, 0x70, R0, 0xf8, !PT ;  /* 0x0000007005037812 */ /* 0x000fe200078ef800 */
[----:B0-----:R-:W-:Y:S01]  /*12ff0*/  ULEA UR4, UR5, UR4, 0x18 ;  /* 0x0000000405047291 */ /* 0x001fe2000f8ec03f */
[----:B------:R-:W-:-:S02]  /*13000*/  LOP3.LUT R2, R4, 0x40, RZ, 0xfc, !PT ;  /* 0x0000004004027812 */ /* 0x000fc400078efcff */
[----:B------:R-:W-:-:S03]  /*13010*/  LOP3.LUT R0, R4, 0x80, RZ, 0xfc, !PT ;  /* 0x0000008004007812 */ /* 0x000fc600078efcff */
[----:B------:R-:W-:-:S04]  /*13020*/  IMAD.U32 R22, RZ, RZ, UR4 ;  /* 0x00000004ff167e24 */ /* 0x000fc8000f8e00ff */
[----:B-1----:R-:W-:-:S07]  /*13030*/  IMAD R33, R32, 0x2, R22 ;  /* 0x0000000220217824 */ /* 0x002fce00078e0216 */
.L_x_1404:
[----:B------:R-:W-:Y:S05]  /*13040*/  YIELD ;  /* 0x0000000000007946 */ /* 0x000fea0003800000 */
[----:B------:R-:W-:Y:S01]  /*13050*/  ULDC.64 UR4, c[0x0][0xa28] ;  /* 0x00028a0000047ab9 */ /* 0x000fe20000000a00 */
[----:B------:R-:W-:Y:S01]  /*13060*/  IMAD.MOV.U32 R37, RZ, RZ, RZ ;  /* 0x000000ffff257224 */ /* 0x000fe200078e00ff */
[----:B------:R-:W-:-:S04]  /*13070*/  ISETP.NE.U32.AND P0, PT, RZ, UR4, PT ;  /* 0x00000004ff007c0c */ /* 0x000fc8000bf05070 */
[----:B------:R-:W-:Y:S01]  /*13080*/  ISETP.NE.AND.EX P0, PT, RZ, UR5, PT, P0 ;  /* 0x00000005ff007c0c */ /* 0x000fe2000bf05300 */
[----:B------:R-:W-:-:S12]  /*13090*/  ULDC.64 UR4, c[0x0][0xa18] ;  /* 0x0002860000047ab9 */ /* 0x000fd80000000a00 */
[----:B0-----:R-:W0:Y:S02]  /*130a0*/  @P0 LDC.64 R2, c[0x0][0xa28] ;  /* 0x00028a00ff020b82 */ /* 0x001e240000000a00 */
[----:B0-----:R-:W-:-:S05]  /*130b0*/  @P0 IMAD.WIDE R2, R19, 0x4, R2 ;  /* 0x0000000413020825 */ /* 0x001fca00078e0202 */
[----:B------:R0:W5:Y:S01]  /*130c0*/  @P0 LDG.E R37, desc[UR36][R2.64] ;  /* 0x0000002402250981 */ /* 0x000162000c1e1900 */
[----:B------:R-:W-:Y:S01]  /*130d0*/  ISETP.NE.U32.AND P0, PT, RZ, UR4, PT ;  /* 0x00000004ff007c0c */ /* 0x000fe2000bf05070 */
[----:B------:R-:W-:Y:S01]  /*130e0*/  IMAD.MOV.U32 R35, RZ, RZ, RZ ;  /* 0x000000ffff237224 */ /* 0x000fe200078e00ff */
[----:B------:R-:W-:Y:S02]  /*130f0*/  LOP3.LUT R23, R23, 0xffffff7f, RZ, 0xc0, !PT ;  /* 0xffffff7f17177812 */ /* 0x000fe400078ec0ff */
[----:B------:R-:W-:Y:S01]  /*13100*/  ISETP.NE.AND.EX P1, PT, RZ, UR5, PT, P0 ;  /* 0x00000005ff007c0c */ /* 0x000fe2000bf25300 */
[----:B------:R-:W-:Y:S02]  /*13110*/  ULDC.64 UR4, c[0x0][0xa00] ;  /* 0x0002800000047ab9 */ /* 0x000fe40000000a00 */
[----:B------:R-:W-:Y:S01]  /*13120*/  ISETP.NE.U32.AND P0, PT, RZ, UR4, PT ;  /* 0x00000004ff007c0c */ /* 0x000fe2000bf05070 */
[----:B0-----:R-:W0:Y:S03]  /*13130*/  LDC.64 R2, c[0x0][0xa00] ;  /* 0x00028000ff027b82 */ /* 0x001e260000000a00 */
[----:B------:R-:W-:Y:S01]  /*13140*/  ISETP.NE.AND.EX P2, PT, RZ, UR5, PT, P0 ;  /* 0x00000005ff007c0c */ /* 0x000fe2000bf45300 */
[----:B------:R-:W-:-:S05]  /*13150*/  ULDC.64 UR4, c[0x0][0x418] ;  /* 0x0001060000047ab9 */ /* 0x000fca0000000a00 */
[----:B------:R-:W1:Y:S07]  /*13160*/  @P1 LDC.64 R30, c[0x0][0xa18] ;  /* 0x00028600ff1e1b82 */ /* 0x000e6e0000000a00 */
[----:B------:R-:W-:Y:S01]  /*13170*/  @P2 LOP3.LUT R23, R23, 0x80, RZ, 0xfc, !PT ;  /* 0x0000008017172812 */ /* 0x000fe200078efcff */
[----:B0-----:R-:W-:-:S05]  /*13180*/  IMAD.WIDE R2, R19, 0x4, R2 ;  /* 0x0000000413027825 */ /* 0x001fca00078e0202 */
[----:B------:R0:W5:Y:S01]  /*13190*/  @P2 LDG.E R35, desc[UR36][R2.64] ;  /* 0x0000002402232981 */ /* 0x000162000c1e1900 */
[----:B-1----:R-:W-:-:S06]  /*131a0*/  @P1 IMAD.WIDE R30, R19, 0x4, R30 ;  /* 0x00000004131e1825 */ /* 0x002fcc00078e021e */
[----:B------:R0:W5:Y:S01]  /*131b0*/  @P1 LDG.E R30, desc[UR36][R30.64] ;  /* 0x000000241e1e1981 */ /* 0x000162000c1e1900 */
[----:B------:R-:W-:-:S03]  /*131c0*/  UISETP.NE.U32.AND UP0, UPT, UR4, URZ, UPT ;  /* 0x0000003f0400728c */ /* 0x000fc6000bf05070 */
[----:B------:R-:W-:Y:S01]  /*131d0*/  ULDC UR4, c[0x0][0x424] ;  /* 0x0001090000047ab9 */ /* 0x000fe20000000800 */
[----:B------:R-:W-:-:S03]  /*131e0*/  UISETP.NE.AND.EX UP0, UPT, UR5, URZ, UPT, UP0 ;  /* 0x0000003f0500728c */ /* 0x000fc6000bf05300 */
[----:B------:R-:W-:Y:S01]  /*131f0*/  ULDC UR5, c[0x0][0x2f0] ;  /* 0x0000bc0000057ab9 */ /* 0x000fe20000000800 */
[----:B------:R-:W-:-:S04]  /*13200*/  USEL UR4, UR4, 0x1, UP0 ;  /* 0x0000000104047887 */ /* 0x000fc80008000000 */
[----:B------:R-:W-:-:S06]  /*13210*/  UIMAD UR4, UR4, UR5, URZ ;  /* 0x00000005040472a4 */ /* 0x000fcc000f8e023f */
[----:B------:R-:W-:Y:S01]  /*13220*/  IMAD.U32 R34, RZ, RZ, UR4 ;  /* 0x00000004ff227e24 */ /* 0x000fe2000f8e00ff */
[----:B0-2---:R-:W-:Y:S06]  /*13230*/  @P1 BRA `(.L_x_1332) ;  /* 0x0000000000181947 */ /* 0x005fec0003800000 */
[----:B------:R-:W-:Y:S02]  /*13240*/  ULDC UR4, c[0x0][0x288] ;  /* 0x0000a20000047ab9 */ /* 0x000fe40000000800 */
[----:B-----5:R-:W-:Y:S01]  /*13250*/  IMAD.U32 R30, RZ, RZ, UR4 ;  /* 0x00000004ff1e7e24 */ /* 0x020fe2000f8e00ff */
[----:B------:R-:W-:Y:S06]  /*13260*/  @!P2 BRA `(.L_x_1332) ;  /* 0x00000000000ca947 */ /* 0x000fec0003800000 */
[----:B------:R-:W2:Y:S04]  /*13270*/  LDG.E R5, desc[UR36][R2.64] ;  /* 0x0000002402057981 */ /* 0x000ea8000c1e1900 */
[----:B------:R-:W2:Y:S02]  /*13280*/  LDG.E R30, desc[UR36][R2.64+0x4] ;  /* 0x00000424021e7981 */ /* 0x000ea4000c1e1900 */
[----:B--2---:R-:W-:-:S07]  /*13290*/  IMAD.IADD R30, R30, 0x1, -R5 ;  /* 0x000000011e1e7824 */ /* 0x004fce00078e0a05 */
.L_x_1332:
[----:B------:R-:W-:Y:S02]  /*132a0*/  ULDC.64 UR4, c[0x0][0xa20] ;  /* 0x0002880000047ab9 */ /* 0x000fe40000000a00 */
[----:B------:R-:W-:-:S04]  /*132b0*/  ISETP.NE.U32.AND P0, PT, RZ, UR4, PT ;  /* 0x00000004ff007c0c */ /* 0x000fc8000bf05070 */
[----:B------:R-:W-:-:S13]  /*132c0*/  ISETP.NE.AND.EX P0, PT, RZ, UR5, PT, P0 ;  /* 0x00000005ff007c0c */ /* 0x000fda000bf05300 */
[----:B------:R-:W-:Y:S05]  /*132d0*/  @!P0 BRA `(.L_x_1333) ;  /* 0x0000000000108947 */ /* 0x000fea0003800000 */
[----:B------:R-:W0:Y:S02]  /*132e0*/  LDC.64 R2, c[0x0][0xa20] ;  /* 0x00028800ff027b82 */ /* 0x000e240000000a00 */
[----:B0-----:R-:W-:-:S05]  /*132f0*/  IMAD.WIDE R2, R19, 0x4, R2 ;  /* 0x0000000413027825 */ /* 0x001fca00078e0202 */
[----:B------:R0:W5:Y:S01]  /*13300*/  LDG.E R34, desc[UR36][R2.64] ;  /* 0x0000002402227981 */ /* 0x000162000c1e1900 */
[----:B------:R-:W-:Y:S05]  /*13310*/  BRA `(.L_x_1334) ;  /* 0x0000000000247947 */ /* 0x000fea0003800000 */
.L_x_1333:
        /* <DEDUP_REMOVED lines=9> */
.L_x_1334:
[----:B------:R-:W1:Y:S01]  /*133b0*/  LDC R0, c[0x0][0x448] ;  /* 0x00011200ff007b82 */ /* 0x000e620000000800 */
[----:B------:R-:W-:Y:S01]  /*133c0*/  IMAD.SHL.U32 R27, R17, 0x80, RZ ;  /* 0x00000080111b7824 */ /* 0x000fe200078e00ff */
[----:B------:R-:W-:Y:S01]  /*133d0*/  LOP3.LUT R23, R23, 0xffffffbf, RZ, 0xc0, !PT ;  /* 0xffffffbf17177812 */ /* 0x000fe200078ec0ff */
[----:B-----5:R-:W-:-:S05]  /*133e0*/  IMAD.IADD R34, R34, 0x1, -R37 ;  /* 0x0000000122227824 */ /* 0x020fca00078e0a25 */
[----:B0-----:R-:W0:Y:S01]  /*133f0*/  LDC.64 R2, c[0x0][0x9e0] ;  /* 0x00027800ff027b82 */ /* 0x001e220000000a00 */
[----:B-1----:R-:W-:Y:S01]  /*13400*/  ISETP.NE.AND P2, PT, R0, 0x1, PT ;  /* 0x000000010000780c */ /* 0x002fe20003f45270 */
[----:B------:R-:W-:Y:S01]  /*13410*/  VIADD R0, R27, 0x7f ;  /* 0x0000007f1b007836 */ /* 0x000fe20000000000 */
[----:B0-----:R-:W-:-:S11]  /*13420*/  ISETP.GE.AND P1, PT, R3, 0x1, PT ;  /* 0x000000010300780c */ /* 0x001fd60003f26270 */
[----:B------:R-:W0:Y:S01]  /*13430*/  @P2 LDC R5, c[0x0][0x44c] ;  /* 0x00011300ff052b82 */ /* 0x000e220000000800 */
[----:B------:R-:W-:-:S07]  /*13440*/  @P2 LOP3.LUT R23, R23, 0x40, RZ, 0xfc, !PT ;  /* 0x0000004017172812 */ /* 0x000fce00078efcff */
[----:B------:R-:W1:Y:S01]  /*13450*/  @P2 LDC R7, c[0x0][0x450] ;  /* 0x00011400ff072b82 */ /* 0x000e620000000800 */
[----:B0-----:R-:W-:Y:S01]  /*13460*/  @P2 IMAD.HI.U32 R4, R0, R5, RZ ;  /* 0x0000000500042227 */ /* 0x001fe200078e00ff */
[----:B------:R-:W-:-:S04]  /*13470*/  IADD3 R5, R34, 0x1, -R30 ;  /* 0x0000000122057810 */ /* 0x000fc80007ffe81e */
[----:B-1----:R-:W-:-:S05]  /*13480*/  @P2 SHF.R.U32.HI R0, RZ, R7, R4 ;  /* 0x00000007ff002219 */ /* 0x002fca0000011604 */
[----:B------:R-:W-:-:S04]  /*13490*/  IMAD.IADD R7, R5, 0x1, R0 ;  /* 0x0000000105077824 */ /* 0x000fc800078e0200 */
[----:B------:R-:W-:Y:S01]  /*134a0*/  IMAD.IADD R2, R7, 0x1, R2 ;  /* 0x0000000107027824 */ /* 0x000fe200078e0202 */
[----:B------:R-:W-:Y:S06]  /*134b0*/  @!P1 BRA `(.L_x_1335) ;  /* 0x0000000000489947 */ /* 0x000fec0003800000 */
[C---:B------:R-:W-:Y:S01]  /*134c0*/  ISETP.GT.AND P0, PT, R7.reuse, RZ, PT ;  /* 0x000000ff0700720c */ /* 0x040fe20003f04270 */
[----:B------:R-:W-:Y:S01]  /*134d0*/  BSSY B0, `(.L_x_1336) ;  /* 0x000000e000007945 */ /* 0x000fe20003800000 */
[----:B------:R-:W-:-:S11]  /*134e0*/  VIADD R0, R7, 0xffffffff ;  /* 0xffffffff07007836 */ /* 0x000fd60000000000 */
        /* <DEDUP_REMOVED lines=8> */
.L_x_1337:
[----:B------:R-:W-:-:S13]  /*13570*/  ISETP.NE.AND P0, PT, R3, 0x1, PT ;  /* 0x000000010300780c */ /* 0x000fda0003f05270 */
[----:B------:R-:W0:Y:S02]  /*13580*/  @P0 LDC.64 R4, c[0x0][0x9e8] ;  /* 0x00027a00ff040b82 */ /* 0x000e240000000a00 */
[----:B0-----:R-:W-:-:S05]  /*13590*/  @P0 IMAD.HI.U32 R4, R0, R4, RZ ;  /* 0x0000000400040227 */ /* 0x001fca00078e00ff */
[----:B------:R-:W-:-:S07]  /*135a0*/  @P0 SHF.R.U32.HI R0, RZ, R5, R4 ;  /* 0x00000005ff000219 */ /* 0x000fce0000011604 */
.L_x_1338:
[----:B------:R-:W-:Y:S05]  /*135b0*/  BSYNC B0 ;  /* 0x0000000000007941 */ /* 0x000fea0003800000 */
.L_x_1336:
[----:B------:R-:W-:-:S05]  /*135c0*/  IMAD R5, R0, R3, R3 ;  /* 0x0000000300057224 */ /* 0x000fca00078e0203 */
[----:B------:R-:W-:-:S07]  /*135d0*/  VIMNMX R2, R2, R5, PT ;  /* 0x0000000502027248 */ /* 0x000fce0003fe0100 */
.L_x_1335:
[----:B------:R-:W0:Y:S01]  /*135e0*/  @P2 LDC R0, c[0x0][0x44c] ;  /* 0x00011300ff002b82 */ /* 0x000e220000000800 */
[----:B------:R-:W-:Y:S01]  /*135f0*/  VIADD R2, R2, 0x5f ;  /* 0x0000005f02027836 */ /* 0x000fe20000000000 */
[----:B------:R-:W-:Y:S01]  /*13600*/  ULDC UR4, c[0x0][0x9dc] ;  /* 0x0002770000047ab9 */ /* 0x000fe20000000800 */
[----:B------:R-:W-:Y:S02]  /*13610*/  IMAD.MOV.U32 R5, RZ, RZ, R27 ;  /* 0x000000ffff057224 */ /* 0x000fe400078e001b */
[----:B------:R-:W-:-:S03]  /*13620*/  IMAD.HI R2, R2, 0x2aaaaaab, RZ ;  /* 0x2aaaaaab02027827 */ /* 0x000fc600078e02ff */
[----:B------:R-:W1:Y:S01]  /*13630*/  @P2 LDC R7, c[0x0][0x450] ;  /* 0x00011400ff072b82 */ /* 0x000e620000000800 */
[----:B0-----:R-:W-:-:S05]  /*13640*/  @P2 IMAD.HI.U32 R0, R27, R0, RZ ;  /* 0x000000001b002227 */ /* 0x001fca00078e00ff */
[----:B-1----:R-:W-:Y:S01]  /*13650*/  @P2 SHF.R.U32.HI R5, RZ, R7, R0 ;  /* 0x00000007ff052219 */ /* 0x002fe20000011600 */
[----:B------:R-:W-:Y:S01]  /*13660*/  VIADD R0, R34, 0x5f ;  /* 0x0000005f22007836 */ /* 0x000fe20000000000 */
[----:B------:R-:W-:-:S03]  /*13670*/  SHF.R.U32.HI R7, RZ, 0x1f, R2 ;  /* 0x0000001fff077819 */ /* 0x000fc60000011602 */
[----:B------:R-:W-:Y:S01]  /*13680*/  IMAD.HI R0, R0, 0x2aaaaaab, RZ ;  /* 0x2aaaaaab00007827 */ /* 0x000fe200078e02ff */
[----:B------:R-:W-:-:S04]  /*13690*/  LEA.HI.SX32 R2, R2, R7, 0x1c ;  /* 0x0000000702027211 */ /* 0x000fc800078fe2ff */
[----:B------:R-:W-:-:S04]  /*136a0*/  SHF.R.U32.HI R7, RZ, 0x1f, R0 ;  /* 0x0000001fff077819 */ /* 0x000fc80000011600 */
[----:B------:R-:W-:-:S04]  /*136b0*/  LEA.HI.SX32 R7, R0, R7, 0x1c ;  /* 0x0000000700077211 */ /* 0x000fc800078fe2ff */
[----:B------:R-:W-:Y:S02]  /*136c0*/  VIMNMX R7, R7, R2, PT ;  /* 0x0000000207077248 */ /* 0x000fe40003fe0100 */
[----:B------:R-:W-:-:S05]  /*136d0*/  IADD3 R2, R5, R34, -R30 ;  /* 0x0000002205027210 */ /* 0x000fca0007ffe81e */
[----:B------:R-:W-:Y:S01]  /*136e0*/  VIADD R0, R2, -UR4 ;  /* 0x8000000402007c36 */ /* 0x000fe20008000000 */
[----:B------:R-:W-:Y:S06]  /*136f0*/  @!P1 BRA `(.L_x_1339) ;  /* 0x0000000000449947 */ /* 0x000fec0003800000 */
[----:B------:R-:W-:Y:S01]  /*13700*/  ISETP.GT.AND P0, PT, R2, -0x1, PT ;  /* 0xffffffff0200780c */ /* 0x000fe20003f04270 */
[----:B------:R-:W-:-:S12]  /*13710*/  BSSY B0, `(.L_x_1340) ;  /* 0x000000d000007945 */ /* 0x000fd80003800000 */
        /* <DEDUP_REMOVED lines=8> */
.L_x_1341:
[----:B------:R-:W-:-:S13]  /*137a0*/  ISETP.NE.AND P0, PT, R3, 0x1, PT ;  /* 0x000000010300780c */ /* 0x000fda0003f05270 */
[----:B------:R-:W0:Y:S02]  /*137b0*/  @P0 LDC.64 R4, c[0x0][0x9e8] ;  /* 0x00027a00ff040b82 */ /* 0x000e240000000a00 */
[----:B0-----:R-:W-:-:S05]  /*137c0*/  @P0 IMAD.HI.U32 R4, R2, R4, RZ ;  /* 0x0000000402040227 */ /* 0x001fca00078e00ff */
[----:B------:R-:W-:-:S07]  /*137d0*/  @P0 SHF.R.U32.HI R2, RZ, R5, R4 ;  /* 0x00000005ff020219 */ /* 0x000fce0000011604 */
.L_x_1342:
[----:B------:R-:W-:Y:S05]  /*137e0*/  BSYNC B0 ;  /* 0x0000000000007941 */ /* 0x000fea0003800000 */
.L_x_1340:
[----:B------:R-:W-:-:S05]  /*137f0*/  IMAD R3, R2, R3, RZ ;  /* 0x0000000302037224 */ /* 0x000fca00078e02ff */
[----:B------:R-:W-:-:S07]  /*13800*/  VIMNMX R0, R0, R3, !PT ;  /* 0x0000000300007248 */ /* 0x000fce0007fe0100 */
.L_x_1339:
[----:B------:R-:W-:Y:S01]  /*13810*/  IMAD.HI R0, R0, 0x2aaaaaab, RZ ;  /* 0x2aaaaaab00007827 */ /* 0x000fe200078e02ff */
[----:B------:R-:W-:Y:S04]  /*13820*/  BSSY B0, `(.L_x_1343) ;  /* 0x000002a000007945 */ /* 0x000fe80003800000 */
[----:B------:R-:W-:-:S04]  /*13830*/  SHF.R.U32.HI R3, RZ, 0x1f, R0 ;  /* 0x0000001fff037819 */ /* 0x000fc80000011600 */
[----:B------:R-:W-:Y:S02]  /*13840*/  LEA.HI.SX32 R3, R0, R3, 0x1c ;  /* 0x0000000300037211 */ /* 0x000fe400078fe2ff */
[C---:B------:R-:W-:Y:S02]  /*13850*/  LOP3.LUT R0, R18.reuse, 0xff000000, RZ, 0xc0, !PT ;  /* 0xff00000012007812 */ /* 0x040fe400078ec0ff */
[----:B------:R-:W-:Y:S02]  /*13860*/  VIMNMX R36, RZ, R3, !PT ;  /* 0x00000003ff247248 */ /* 0x000fe40007fe0100 */
[----:B------:R-:W-:Y:S02]  /*13870*/  SHF.R.U32.HI R3, RZ, 0x8, R0 ;  /* 0x00000008ff037819 */ /* 0x000fe40000011600 */
[----:B------:R-:W-:Y:S02]  /*13880*/  ISETP.GT.AND P0, PT, R7, R36, PT ;  /* 0x000000240700720c */ /* 0x000fe40003f04270 */
[----:B------:R-:W-:-:S04]  /*13890*/  LOP3.LUT R0, R18, 0xff0000, RZ, 0xc0, !PT ;  /* 0x00ff000012007812 */ /* 0x000fc800078ec0ff */
[----:B------:R-:W-:Y:S01]  /*138a0*/  LEA.HI R3, R0, R3, RZ, 0x10 ;  /* 0x0000000300037211 */ /* 0x000fe200078f80ff */
[----:B------:R-:W-:-:S03]  /*138b0*/  IMAD.MOV.U32 R0, RZ, RZ, RZ ;  /* 0x000000ffff007224 */ /* 0x000fc600078e00ff */
[----:B------:R-:W-:-:S03]  /*138c0*/  LOP3.LUT R5, R3, 0xff, RZ, 0xc0, !PT ;  /* 0x000000ff03057812 */ /* 0x000fc600078ec0ff */
[----:B------:R-:W-:Y:S05]  /*138d0*/  @!P0 BRA `(.L_x_1344) ;  /* 0x0000000000788947 */ /* 0x000fea0003800000 */
[----:B------:R-:W-:Y:S01]  /*138e0*/  SHF.R.U32.HI R0, RZ, 0x10, R3 ;  /* 0x00000010ff007819 */ /* 0x000fe20000011603 */
[----:B------:R-:W-:-:S03]  /*138f0*/  IMAD.MOV.U32 R2, RZ, RZ, RZ ;  /* 0x000000ffff027224 */ /* 0x000fc600078e00ff */
[----:B------:R-:W-:-:S13]  /*13900*/  ISETP.NE.AND P0, PT, R0, RZ, PT ;  /* 0x000000ff0000720c */ /* 0x000fda0003f05270 */
[----:B------:R-:W0:Y:S02]  /*13910*/  @!P0 LDC R0, c[0x0][0x9f0] ;  /* 0x00027c00ff008b82 */ /* 0x000e240000000800 */
[-C--:B0-----:R-:W-:Y:S02]  /*13920*/  IABS R4, R0.reuse ;  /* 0x0000000000047213 */ /* 0x081fe40000000000 */
[----:B------:R-:W-:Y:S02]  /*13930*/  IABS R10, R0 ;  /* 0x00000000000a7213 */ /* 0x000fe40000000000 */
[----:B------:R-:W0:Y:S08]  /*13940*/  I2F.RP R6, R4 ;  /* 0x0000000400067306 */ /* 0x000e300000209400 */
[----:B0-----:R-:W0:Y:S02]  /*13950*/  MUFU.RCP R6, R6 ;  /* 0x0000000600067308 */ /* 0x001e240000001000 */
[----:B0-----:R-:W-:-:S02]  /*13960*/  VIADD R8, R6, 0xffffffe ;  /* 0x0ffffffe06087836 */ /* 0x001fc40000000000 */
[----:B------:R-:W-:-:S04]  /*13970*/  IMAD.MOV R6, RZ, RZ, -R10 ;  /* 0x000000ffff067224 */ /* 0x000fc800078e0a0a */
[----:B------:R-:W0:Y:S02]  /*13980*/  F2I.FTZ.U32.TRUNC.NTZ R3, R8 ;  /* 0x0000000800037305 */ /* 0x000e24000021f000 */
[----:B0-----:R-:W-:-:S04]  /*13990*/  IMAD.MOV R9, RZ, RZ, -R3 ;  /* 0x000000ffff097224 */ /* 0x001fc800078e0a03 */
[----:B------:R-:W-:-:S04]  /*139a0*/  IMAD R9, R9, R4, RZ ;  /* 0x0000000409097224 */ /* 0x000fc800078e02ff */
[----:B------:R-:W-:Y:S01]  /*139b0*/  IMAD.HI.U32 R2, R3, R9, R2 ;  /* 0x0000000903027227 */ /* 0x000fe200078e0002 */
[----:B------:R-:W-:-:S05]  /*139c0*/  IADD3 R3, R0, -0x1, R7 ;  /* 0xffffffff00037810 */ /* 0x000fca0007ffe007 */
[----:B------:R-:W-:-:S05]  /*139d0*/  IMAD.IADD R3, R3, 0x1, -R36 ;  /* 0x0000000103037824 */ /* 0x000fca00078e0a24 */
[----:B------:R-:W-:Y:S02]  /*139e0*/  IABS R9, R3 ;  /* 0x0000000300097213 */ /* 0x000fe40000000000 */
[----:B------:R-:W-:-:S03]  /*139f0*/  LOP3.LUT R3, R3, R0, RZ, 0x3c, !PT ;  /* 0x0000000003037212 */ /* 0x000fc600078e3cff */
[----:B------:R-:W-:Y:S01]  /*13a00*/  IMAD.HI.U32 R2, R2, R9, RZ ;  /* 0x0000000902027227 */ /* 0x000fe200078e00ff */
[----:B------:R-:W-:-:S03]  /*13a10*/  ISETP.GE.AND P2, PT, R3, RZ, PT ;  /* 0x000000ff0300720c */ /* 0x000fc60003f46270 */
        /* <DEDUP_REMOVED lines=8> */
[----:B------:R-:W-:-:S05]  /*13aa0*/  @!P1 LOP3.LUT R2, RZ, R0, RZ, 0x33, !PT ;  /* 0x00000000ff029212 */ /* 0x000fca00078e33ff */
[----:B------:R-:W-:-:S07]  /*13ab0*/  IMAD.MOV.U32 R0, RZ, RZ, R2 ;  /* 0x000000ffff007224 */ /* 0x000fce00078e0002 */
.L_x_1344:
[----:B------:R-:W-:Y:S05]  /*13ac0*/  BSYNC B0 ;  /* 0x0000000000007941 */ /* 0x000fea0003800000 */
.L_x_1343:
[-C--:B------:R-:W-:Y:S01]  /*13ad0*/  IMAD R36, R5, R0.reuse, R36 ;  /* 0x0000000005247224 */ /* 0x080fe200078e0224 */
        /* <DEDUP_REMOVED lines=22> */
.L_x_1346:
        /* <DEDUP_REMOVED lines=8> */
[----:B------:R-:W-:Y:S02]  /*13cc0*/  IMAD.U32 R4, RZ, RZ, UR6 ;  /* 0x00000006ff047e24 */ /* 0x000fe4000f8e00ff */
[----:B------:R-:W0:Y:S01]  /*13cd0*/  LDC.64 R2, c[0x4][R2] ;  /* 0x0100000002027b82 */ /* 0x000e220000000a00 */
[----:B------:R-:W-:Y:S02]  /*13ce0*/  IMAD.U32 R5, RZ, RZ, UR7 ;  /* 0x00000007ff057e24 */ /* 0x000fe4000f8e00ff */
        /* <DEDUP_REMOVED lines=8> */
[----:B0-----:R-:W-:Y:S05]  /*13d70*/  CALL.ABS.NOINC R2 ;  /* 0x0000000002007343 */ /* 0x001fea0003c00000 */
.L_x_1349:
[----:B------:R-:W-:Y:S05]  /*13d80*/  BSYNC B6 ;  /* 0x0000000000067941 */ /* 0x000fea0003800000 */
.L_x_1348:
        /* <DEDUP_REMOVED lines=9> */
[----:B------:R-:W-:Y:S02]  /*13e20*/  IMAD.U32 R4, RZ, RZ, UR6 ;  /* 0x00000006ff047e24 */ /* 0x000fe4000f8e00ff */
[----:B------:R-:W-:Y:S02]  /*13e30*/  IMAD.U32 R5, RZ, RZ, UR7 ;  /* 0x00000007ff057e24 */ /* 0x000fe4000f8e00ff */
[----:B------:R-:W-:Y:S02]  /*13e40*/  IMAD.U32 R6, RZ, RZ, UR8 ;  /* 0x00000008ff067e24 */ /* 0x000fe4000f8e00ff */
[----:B------:R-:W-:-:S02]  /*13e50*/  IMAD.U32 R7, RZ, RZ, UR9 ;  /* 0x00000009ff077e24 */ /* 0x000fc4000f8e00ff */
[----:B------:R-:W-:Y:S02]  /*13e60*/  IMAD.U32 R10, RZ, RZ, UR4 ;  /* 0x00000004ff0a7e24 */ /* 0x000fe4000f8e00ff */
[----:B------:R-:W-:Y:S02]  /*13e70*/  IMAD.U32 R11, RZ, RZ, UR5 ;  /* 0x00000005ff0b7e24 */ /* 0x000fe4000f8e00ff */
[----:B------:R-:W-:Y:S02]  /*13e80*/  IMAD.MOV.U32 R8, RZ, RZ, 0x70 ;  /* 0x00000070ff087424 */ /* 0x000fe400078e00ff */
[----:B------:R-:W-:Y:S02]  /*13e90*/  IMAD.MOV.U32 R12, RZ, RZ, 0x1 ;  /* 0x00000001ff0c7424 */ /* 0x000fe400078e00ff */
[----:B0-----:R-:W-:-:S07]  /*13ea0*/  IMAD.MOV.U32 R13, RZ, RZ, RZ ;  /* 0x000000ffff0d7224 */ /* 0x001fce00078e00ff */
[----:B------:R-:W-:-:S07]  /*13eb0*/  LEPC R20, `(.L_x_1352) ;  /* 0x000000001014794e */ /* 0x000fce0000000000 */
[----:B-1----:R-:W-:Y:S05]  /*13ec0*/  CALL.ABS.NOINC R2 ;  /* 0x0000000002007343 */ /* 0x002fea0003c00000 */
.L_x_1352:
[----:B------:R0:W1:Y:S01]  /*13ed0*/  LDC.64 R2, c[0x4][R17] ;  /* 0x0100000011027b82 */ /* 0x0000620000000a00 */
[----:B------:R-:W-:Y:S01]  /*13ee0*/  ULDC.64 UR6, c[0x4][0x90] ;  /* 0x0100240000067ab9 */ /* 0x000fe20000000a00 */
[----:B------:R-:W-:Y:S01]  /*13ef0*/  ULDC.64 UR8, c[0x4][0x98] ;  /* 0x0100260000087ab9 */ /* 0x000fe20000000a00 */
[----:B------:R-:W-:Y:S01]  /*13f00*/  ULDC.64 UR4, c[0x4][0x18] ;  /* 0x0100060000047ab9 */ /* 0x000fe20000000a00 */
        /* <DEDUP_REMOVED lines=11> */
.L_x_1351:
[----:B------:R-:W-:Y:S05]  /*13fc0*/  BSYNC B6 ;  /* 0x0000000000067941 */ /* 0x000fea0003800000 */
.L_x_1350:
[----:B------:R-:W-:Y:S01]  /*13fd0*/  ULDC.64 UR4, c[0x0][0x9f8] ;  /* 0x00027e0000047ab9 */ /* 0x000fe20000000a00 */
[----:B------:R-:W-:Y:S01]  /*13fe0*/  IMAD.MOV.U32 R31, RZ, RZ, R19 ;  /* 0x000000ffff1f7224 */ /* 0x000fe200078e0013 */
[----:B------:R-:W-:Y:S01]  /*13ff0*/  ISETP.NE.U32.AND P0, PT, RZ, UR4, PT ;  /* 0x00000004ff007c0c */ /* 0x000fe2000bf05070 */
[----:B------:R-:W0:Y:S01]  /*14000*/  S2R R17, SR_TID.X ;  /* 0x0000000000117919 */ /* 0x000e220000002100 */
[----:B------:R-:W1:Y:S01]  /*14010*/  LDC R8, c[0x0][0x430] ;  /* 0x00010c00ff087b82 */ /* 0x000e620000000800 */
[----:B------:R-:W-:Y:S01]  /*14020*/  VIADD R25, R24, 0xffffffff ;  /* 0xffffffff18197836 */ /* 0x000fe20000000000 */
[----:B------:R-:W-:Y:S01]  /*14030*/  ISETP.NE.AND.EX P0, PT, RZ, UR5, PT, P0 ;  /* 0x00000005ff007c0c */ /* 0x000fe2000bf05300 */
[----:B------:R-:W2:Y:S01]  /*14040*/  S2R R21, SR_TID.X ;  /* 0x0000000000157919 */ /* 0x000ea20000002100 */
[----:B------:R-:W-:-:S11]  /*14050*/  ULDC UR4, c[0x0][0x320] ;  /* 0x0000c80000047ab9 */ /* 0x000fd60000000800 */
[----:B------:R-:W3:Y:S01]  /*14060*/  @P0 LDC.64 R2, c[0x0][0x9f8] ;  /* 0x00027e00ff020b82 */ /* 0x000ee20000000a00 */
[----:B0-----:R-:W-:-:S04]  /*14070*/  LOP3.LUT R17, R17, 0x7f, RZ, 0xc0, !PT ;  /* 0x0000007f11117812 */ /* 0x001fc800078ec0ff */
[----:B------:R-:W-:Y:S01]  /*14080*/  SHF.R.U32.HI R20, RZ, 0x3, R17 ;  /* 0x00000003ff147819 */ /* 0x000fe20000011611 */
[----:B---3--:R-:W-:-:S05]  /*14090*/  @P0 IMAD.WIDE R2, R19, 0x4, R2 ;  /* 0x0000000413020825 */ /* 0x008fca00078e0202 */
[----:B------:R0:W3:Y:S01]  /*140a0*/  @P0 LDG.E R31, desc[UR36][R2.64] ;  /* 0x00000024021f0981 */ /* 0x0000e2000c1e1900 */
[----:B-1----:R-:W-:Y:S01]  /*140b0*/  ISETP.NE.AND P1, PT, R8, 0x1, PT ;  /* 0x000000010800780c */ /* 0x002fe20003f25270 */
[----:B--2---:R-:W-:Y:S01]  /*140c0*/  IMAD.SHL.U32 R21, R21, 0x8, RZ ;  /* 0x0000000815157824 */ /* 0x004fe200078e00ff */
[----:B------:R-:W-:Y:S01]  /*140d0*/  LOP3.LUT R23, R23, 0xffffffdf, RZ, 0xc0, !PT ;  /* 0xffffffdf17177812 */ /* 0x000fe200078ec0ff */
[----:B------:R-:W1:Y:S03]  /*140e0*/  S2R R17, SR_TID.X ;  /* 0x0000000000117919 */ /* 0x000e660000002100 */
[----:B------:R-:W-:-:S07]  /*140f0*/  LOP3.LUT R21, R21, 0x38, RZ, 0xc0, !PT ;  /* 0x0000003815157812 */ /* 0x000fce00078ec0ff */
[----:B------:R-:W2:Y:S01]  /*14100*/  @P1 LDC R7, c[0x0][0x434] ;  /* 0x00010d00ff071b82 */ /* 0x000ea20000000800 */
[----:B------:R-:W-:-:S07]  /*14110*/  @P1 LOP3.LUT R23, R23, 0x20, RZ, 0xfc, !PT ;  /* 0x0000002017171812 */ /* 0x000fce00078efcff */
[----:B------:R-:W4:Y:S01]  /*14120*/  @P1 LDC R5, c[0x0][0x438] ;  /* 0x00010e00ff051b82 */ /* 0x000f220000000800 */
[----:B-1----:R-:W-:-:S05]  /*14130*/  IMAD.SHL.U32 R17, R17, 0x10, RZ ;  /* 0x0000001011117824 */ /* 0x002fca00078e00ff */
[----:B------:R-:W-:Y:S02]  /*14140*/  LOP3.LUT R17, R20, 0x70, R17, 0xf8, !PT ;  /* 0x0000007014117812 */ /* 0x000fe400078ef811 */
[----:B------:R-:W-:-:S03]  /*14150*/  LOP3.LUT R20, R21, 0x40, RZ, 0xfc, !PT ;  /* 0x0000004015147812 */ /* 0x000fc600078efcff */
[----:B------:R-:W-:Y:S01]  /*14160*/  IMAD R0, R25, 0x60, R17 ;  /* 0x0000006019007824 */ /* 0x000fe200078e0211 */
[----:B------:R-:W-:-:S04]  /*14170*/  ISETP.GE.AND P2, PT, R20, UR4, PT ;  /* 0x0000000414007c0c */ /* 0x000fc8000bf46270 */
[C---:B------:R-:W-:Y:S01]  /*14180*/  ISETP.GE.AND P0, PT, R0.reuse, R34, PT ;  /* 0x000000220000720c */ /* 0x040fe20003f06270 */
[----:B------:R-:W-:-:S03]  /*14190*/  IMAD.IADD R0, R0, 0x1, R37 ;  /* 0x0000000100007824 */ /* 0x000fc600078e0225 */
[----:B------:R-:W-:Y:S01]  /*141a0*/  ISETP.GT.U32.OR P0, PT, R17, 0x5f, P0 ;  /* 0x0000005f1100780c */ /* 0x000fe20000704470 */
[----:B--2---:R-:W-:-:S04]  /*141b0*/  @P1 IMAD.HI.U32 R6, R0, R7, RZ ;  /* 0x0000000700061227 */ /* 0x004fc800078e00ff */
[----:B------:R-:W-:Y:S01]  /*141c0*/  IMAD.MOV.U32 R4, RZ, RZ, R0 ;  /* 0x000000ffff047224 */ /* 0x000fe200078e0000 */
[----:B----4-:R-:W-:Y:S02]  /*141d0*/  @P1 SHF.R.U32.HI R4, RZ, R5, R6 ;  /* 0x00000005ff041219 */ /* 0x010fe40000011606 */
[----:B------:R-:W-:Y:S01]  /*141e0*/  ISETP.GE.AND P1, PT, R21, UR4, PT ;  /* 0x0000000415007c0c */ /* 0x000fe2000bf26270 */
[----:B------:R-:W-:Y:S02]  /*141f0*/  ULDC UR4, c[0x0][0x2f4] ;  /* 0x0000bd0000047ab9 */ /* 0x000fe40000000800 */
[----:B------:R-:W-:Y:S01]  /*14200*/  IMAD.MOV R5, RZ, RZ, -R4 ;  /* 0x000000ffff057224 */ /* 0x000fe200078e0a04 */
[----:B------:R-:W-:Y:S01]  /*14210*/  SEL R29, RZ, 0x1, P1 ;  /* 0x00000001ff1d7807 */ /* 0x000fe20000800000 */
[----:B0-----:R-:W0:Y:S02]  /*14220*/  @!P0 LDC.64 R2, c[0x0][0x428] ;  /* 0x00010a00ff028b82 */ /* 0x001e240000000a00 */
[----:B------:R-:W-:Y:S01]  /*14230*/  IMAD R0, R8, R5, R0 ;  /* 0x0000000508007224 */ /* 0x000fe200078e0200 */
[----:B------:R-:W-:-:S02]  /*14240*/  @!P0 SHF.R.S32.HI R5, RZ, 0x1f, R4 ;  /* 0x0000001fff058819 */ /* 0x000fc40000011404 */
[----:B------:R-:W-:Y:S02]  /*14250*/  LOP3.LUT R23, R23, 0xfffffffb, RZ, 0xc0, !PT ;  /* 0xfffffffb17177812 */ /* 0x000fe400078ec0ff */
[----:B------:R-:W-:Y:S01]  /*14260*/  LOP3.LUT R8, R21, 0x80, RZ, 0xfc, !PT ;  /* 0x0000008015087812 */ /* 0x000fe200078efcff */
[----:B------:R-:W-:Y:S01]  /*14270*/  UMOV UR5, 0xffffffff ;  /* 0xffffffff00057882 */ /* 0x000fe20000000000 */
[----:B------:R-:W-:Y:S02]  /*14280*/  LOP3.LUT R24, R18, 0xffff, RZ, 0xc0, !PT ;  /* 0x0000ffff12187812 */ /* 0x000fe400078ec0ff */
[----:B---3--:R-:W-:Y:S01]  /*14290*/  SHF.R.S32.HI R6, RZ, 0x1f, R31 ;  /* 0x0000001fff067819 */ /* 0x008fe2000001141f */
[----:B0-----:R-:W-:-:S04]  /*142a0*/  @!P0 IMAD.WIDE.U32 R4, R31, R2, R4 ;  /* 0x000000021f048225 */ /* 0x001fc800078e0004 */
[----:B------:R0:W-:Y:S02]  /*142b0*/  STL [R1], R6 ;  /* 0x0000000601007387 */ /* 0x0001e40000100800 */
[----:B0-----:R-:W-:Y:S01]  /*142c0*/  @!P0 IMAD R6, R6, R2, RZ ;  /* 0x0000000206068224 */ /* 0x001fe200078e02ff */
[----:B------:R-:W-:-:S03]  /*142d0*/  SEL R2, RZ, 0xffffffff, P2 ;  /* 0xffffffffff027807 */ /* 0x000fc60001000000 */
[----:B------:R-:W-:Y:S02]  /*142e0*/  @!P0 IMAD R6, R31, R3, R6 ;  /* 0x000000031f068224 */ /* 0x000fe400078e0206 */
[----:B------:R-:W-:Y:S01]  /*142f0*/  IMAD.SHL.U32 R2, R2, 0x2, RZ ;  /* 0x0000000202027824 */ /* 0x000fe200078e00ff */
[----:B------:R-:W-:Y:S01]  /*14300*/  ISETP.GE.AND P2, PT, R21, UR4, PT ;  /* 0x0000000415007c0c */ /* 0x000fe2000bf46270 */
[----:B------:R-:W-:-:S03]  /*14310*/  @!P0 IMAD.IADD R6, R5, 0x1, R6 ;  /* 0x0000000105068824 */ /* 0x000fc600078e0206 */
[----:B------:R-:W-:Y:S02]  /*14320*/  LOP3.LUT R29, R2, 0x2, R29, 0xe2, !PT ;  /* 0x00000002021d7812 */ /* 0x000fe400078ee21d */
[----:B------:R-:W0:Y:S07]  /*14330*/  @!P0 LDC.64 R2, c[0x0][0x418] ;  /* 0x00010600ff028b82 */ /* 0x000e2e0000000a00 */
[----:B------:R-:W-:Y:S02]  /*14340*/  @P2 LOP3.LUT R23, R23, 0x4, RZ, 0xfc, !PT ;  /* 0x0000000417172812 */ /* 0x000fe400078efcff */
[----:B0-----:R-:W-:-:S04]  /*14350*/  @!P0 LEA R2, P1, R4, R2, 0x2 ;  /* 0x0000000204028211 */ /* 0x001fc800078210ff */
[----:B------:R-:W-:Y:S01]  /*14360*/  @!P0 LEA.HI.X R3, R4, R3, R6, 0x2, P1 ;  /* 0x0000000304038211 */ /* 0x000fe200008f1406 */
[----:B------:R-:W-:Y:S01]  /*14370*/  IMAD.MOV.U32 R4, RZ, RZ, RZ ;  /* 0x000000ffff047224 */ /* 0x000fe200078e00ff */
[----:B------:R-:W-:Y:S02]  /*14380*/  ISETP.GE.AND P1, PT, R20, UR4, PT ;  /* 0x0000000414007c0c */ /* 0x000fe4000bf26270 */
[----:B------:R-:W-:-:S03]  /*14390*/  LOP3.LUT R23, R23, 0xfffffffd, RZ, 0xc0, !PT ;  /* 0xfffffffd17177812 */ /* 0x000fc600078ec0ff */
[----:B------:R0:W5:Y:S01]  /*143a0*/  @!P0 LDG.E R4, desc[UR36][R2.64] ;  /* 0x0000002402048981 */ /* 0x000162000c1e1900 */
[----:B------:R-:W-:-:S07]  /*143b0*/  ISETP.GE.AND P0, PT, R8, UR4, PT ;  /* 0x0000000408007c0c */ /* 0x000fce000bf06270 */
[----:B------:R-:W-:Y:S01]  /*143c0*/  @P1 LOP3.LUT R23, R23, 0x2, RZ, 0xfc, !PT ;  /* 0x0000000217171812 */ /* 0x000fe200078efcff */
[----:B0-----:R-:W-:-:S03]  /*143d0*/  IMAD.U32 R2, RZ, RZ, UR38 ;  /* 0x00000026ff027e24 */ /* 0x001fc6000f8e00ff */
[----:B------:R-:W-:-:S04]  /*143e0*/  LOP3.LUT R23, R23, 0xfffffffe, RZ, 0xc0, !PT ;  /* 0xfffffffe17177812 */ /* 0x000fc800078ec0ff */
[----:B------:R-:W-:Y:S01]  /*143f0*/  @P0 LOP3.LUT R23, R23, 0x1, RZ, 0xfc, !PT ;  /* 0x0000000117170812 */ /* 0x000fe200078efcff */
[----:B------:R-:W-:Y:S06]  /*14400*/  BRA.DIV UR5, `(.L_x_1353) ;  /* 0x00000046050c7947 */ /* 0x000fec000b800000 */
.L_x_1421:
[----:B------:R-:W-:Y:S02]  /*14410*/  ISETP.NE.AND P0, PT, R2, 0x3, PT ;  /* 0x000000030200780c */ /* 0x000fe40003f05270 */
[----:B------:R-:W-:Y:S02]  /*14420*/  ISETP.GT.U32.AND P1, PT, R17, 0x5f, PT ;  /* 0x0000005f1100780c */ /* 0x000fe40003f24070 */
[----:B------:R-:W-:-:S09]  /*14430*/  LOP3.LUT R23, R23, 0xffffffef, RZ, 0xc0, !PT ;  /* 0xffffffef17177812 */ /* 0x000fd200078ec0ff */
[----:B------:R-:W-:-:S04]  /*14440*/  @P0 LOP3.LUT R23, R23, 0x10, RZ, 0xfc, !PT ;  /* 0x0000001017170812 */ /* 0x000fc800078efcff */
[----:B------:R-:W-:-:S04]  /*14450*/  LOP3.LUT R23, R23, 0xfffffff7, RZ, 0xc0, !PT ;  /* 0xfffffff717177812 */ /* 0x000fc800078ec0ff */
[----:B------:R-:W-:Y:S01]  /*14460*/  @P1 LOP3.LUT R23, R23, 0x8, RZ, 0xfc, !PT ;  /* 0x0000000817171812 */ /* 0x000fe200078efcff */
[----:B------:R-:W-:Y:S06]  /*14470*/  @!P0 BRA `(.L_x_1354) ;  /* 0x0000000000048947 */ /* 0x000fec0003800000 */
[----:B------:R-:W-:Y:S01]  /*14480*/  BPT.TRAP 0x1 ;  /* 0x000000040000795c */ /* 0x000fe20000300000 */
.L_x_1354:
        /* <DEDUP_REMOVED lines=23> */
.L_x_1422:
[----:B------:R-:W-:Y:S05]  /*14600*/  BSYNC B0 ;  /* 0x0000000000007941 */ /* 0x000fea0003800000 */
.L_x_1355:
[----:B------:R-:W1:Y:S01]  /*14610*/  S2R R8, SR_TID.X ;  /* 0x0000000000087919 */ /* 0x000e620000002100 */
[----:B------:R-:W-:Y:S01]  /*14620*/  ULDC.64 UR4, c[0x0][0x300] ;  /* 0x0000c00000047ab9 */ /* 0x000fe20000000a00 */
[----:B------:R-:W-:Y:S01]  /*14630*/  ULDC.64 UR6, c[0x0][0x2e8] ;  /* 0x0000ba0000067ab9 */ /* 0x000fe20000000a00 */
[----:B------:R-:W-:Y:S01]  /*14640*/  IMAD R5, R5, UR4, RZ ;  /* 0x0000000405057c24 */ /* 0x000fe2000f8e02ff */
[----:B------:R-:W2:Y:S01]  /*14650*/  S2R R9, SR_TID.X ;  /* 0x0000000000097919 */ /* 0x000ea20000002100 */
[C---:B0-----:R-:W-:Y:S01]  /*14660*/  IMAD.WIDE.U32 R2, R0.reuse, UR4, RZ ;  /* 0x0000000400027c25 */ /* 0x041fe2000f8e00ff */
[C---:B------:R-:W-:Y:S02]  /*14670*/  LOP3.LUT P4, RZ, R23.reuse, 0x4, RZ, 0xc0, !PT ;  /* 0x0000000417ff7812 */ /* 0x040fe4000788c0ff */
[C---:B------:R-:W-:Y:S01]  /*14680*/  LOP3.LUT P3, RZ, R23.reuse, 0x2, RZ, 0xc0, !PT ;  /* 0x0000000217ff7812 */ /* 0x040fe2000786c0ff */
[----:B------:R-:W-:Y:S01]  /*14690*/  IMAD R5, R0, UR5, R5 ;  /* 0x0000000500057c24 */ /* 0x000fe2000f8e0205 */
[----:B------:R-:W-:Y:S01]  /*146a0*/  ULDC.64 UR4, c[0x0][0x310] ;  /* 0x0000c40000047ab9 */ /* 0x000fe20000000a00 */
[----:B------:R-:W-:Y:S01]  /*146b0*/  LOP3.LUT P2, RZ, R23, 0x1, RZ, 0xc0, !PT ;  /* 0x0000000117ff7812 */ /* 0x000fe2000784c0ff */
[----:B------:R-:W-:-:S02]  /*146c0*/  IMAD R6, R6, UR4, RZ ;  /* 0x0000000406067c24 */ /* 0x000fc4000f8e02ff */
        /* <DEDUP_REMOVED lines=12> */
[----:B------:R-:W-:Y:S01]  /*14790*/  LEA.HI.X R0, R2, UR7, R0, 0x1, P0 ;  /* 0x0000000702007c11 */ /* 0x000fe200080f0c00 */
[----:B--2---:R-:W-:Y:S01]  /*147a0*/  IMAD.SHL.U32 R9, R9, 0x8, RZ ;  /* 0x0000000809097824 */ /* 0x004fe200078e00ff */
[----:B------:R-:W-:-:S04]  /*147b0*/  SHF.R.U32.HI R8, RZ, 0x3, R8 ;  /* 0x00000003ff087819 */ /* 0x000fc80000011608 */
[----:B------:R-:W-:Y:S01]  /*147c0*/  LOP3.LUT R9, R9, 0x38, RZ, 0xc0, !PT ;  /* 0x0000003809097812 */ /* 0x000fe200078ec0ff */
[----:B------:R-:W-:-:S05]  /*147d0*/  IMAD.IADD R6, R6, 0x1, -R8 ;  /* 0x0000000106067824 */ /* 0x000fca00078e0a08 */
[----:B------:R-:W-:Y:S01]  /*147e0*/  ISETP.GE.AND P0, PT, R6, 0x1, PT ;  /* 0x000000010600780c */ /* 0x000fe20003f06270 */
[----:B------:R-:W-:-:S12]  /*147f0*/  BRA.DIV UR4, `(.L_x_1357) ;  /* 0x0000004204587947 */ /* 0x000fd8000b800000 */
        /* <DEDUP_REMOVED lines=62> */
.L_x_1436:
        /* <DEDUP_REMOVED lines=12> */
.L_x_1358:
        /* <DEDUP_REMOVED lines=10> */
.L_x_1359:
[----:B------:R2:W-:Y:S02]  /*14d40*/  SYNCS.ARRIVE.TRANS64.A1T0 RZ, [R7+URZ+0x2a830], RZ ;  /* 0x02a830ff07ff79a7 */ /* 0x0005e4000810003f */
[----:B------:R-:W-:Y:S05]  /*14d50*/  WARPSYNC.ALL ;  /* 0x0000000000007948 */ /* 0x000fea0003800000 */
[----:B------:R-:W-:Y:S01]  /*14d60*/  ULDC.64 UR4, c[0x0][0x298] ;  /* 0x0000a60000047ab9 */ /* 0x000fe20000000a00 */
[----:B-1----:R-:W-:Y:S01]  /*14d70*/  VIADD R2, R22, 0xc400 ;  /* 0x0000c40016027836 */ /* 0x002fe20000000000 */
[----:B------:R-:W-:Y:S01]  /*14d80*/  SHF.R.S32.HI R0, RZ, 0x1f, R35 ;  /* 0x0000001fff007819 */ /* 0x000fe20000011423 */
[----:B0-----:R-:W-:Y:S01]  /*14d90*/  IMAD.WIDE.U32 R4, R35, UR4, RZ ;  /* 0x0000000423047c25 */ /* 0x001fe2000f8e00ff */
[----:B------:R-:W-:Y:S01]  /*14da0*/  BSSY B6, `(.L_x_1360) ;  /* 0x0000018000067945 */ /* 0x000fe20003800000 */
[----:B------:R-:W-:Y:S01]  /*14db0*/  BAR.SYNC.DEFER_BLOCKING 0x8, 0x180 ;  /* 0x0206000000007b1d */ /* 0x000fe20000010000 */
[----:B------:R-:W-:Y:S01]  /*14dc0*/  LOP3.LUT P0, RZ, R2, 0x3ff, RZ, 0xc0, !PT ;  /* 0x000003ff02ff7812 */ /* 0x000fe2000780c0ff */
[----:B------:R-:W-:-:S04]  /*14dd0*/  IMAD R0, R0, UR4, RZ ;  /* 0x0000000400007c24 */ /* 0x000fc8000f8e02ff */
[----:B------:R-:W-:Y:S01]  /*14de0*/  IMAD R0, R35, UR5, R0 ;  /* 0x0000000523007c24 */ /* 0x000fe2000f8e0200 */
[----:B------:R0:W-:Y:S03]  /*14df0*/  STL.64 [R1+0x8], R4 ;  /* 0x0000080401007387 */ /* 0x0001e60000100a00 */
[----:B------:R-:W-:-:S04]  /*14e00*/  IMAD.IADD R35, R5, 0x1, R0 ;  /* 0x0000000105237824 */ /* 0x000fc800078e0200 */
[----:B------:R-:W-:Y:S05]  /*14e10*/  @!P0 BRA `(.L_x_1361) ;  /* 0x0000000000408947 */ /* 0x000fea0003800000 */
[----:B------:R-:W-:Y:S01]  /*14e20*/  MOV R2, 0x0 ;  /* 0x0000000000027802 */ /* 0x000fe20000000f00 */
[----:B------:R-:W-:Y:S01]  /*14e30*/  ULDC.64 UR6, c[0x4][0x90] ;  /* 0x0100240000067ab9 */ /* 0x000fe20000000a00 */
[----:B------:R-:W-:Y:S01]  /*14e40*/  ULDC.64 UR8, c[0x4][0x98] ;  /* 0x0100260000087ab9 */ /* 0x000fe20000000a00 */
[----:B------:R-:W-:Y:S01]  /*14e50*/  ULDC.64 UR4, c[0x4][0x20] ;  /* 0x0100080000047ab9 */ /* 0x000fe20000000a00 */
[----:B0-----:R-:W-:Y:S02]  /*14e60*/  IMAD.U32 R4, RZ, RZ, UR6 ;  /* 0x00000006ff047e24 */ /* 0x001fe4000f8e00ff */
[----:B------:R-:W0:Y:S01]  /*14e70*/  LDC.64 R2, c[0x4][R2] ;  /* 0x0100000002027b82 */ /* 0x000e220000000a00 */
[----:B------:R-:W-:Y:S02]  /*14e80*/  IMAD.U32 R5, RZ, RZ, UR7 ;  /* 0x00000007ff057e24 */ /* 0x000fe4000f8e00ff */
[----:B------:R-:W-:Y:S02]  /*14e90*/  IMAD.U32 R6, RZ, RZ, UR8 ;  /* 0x00000008ff067e24 */ /* 0x000fe4000f8e00ff */
[----:B--2---:R-:W-:-:S02]  /*14ea0*/  IMAD.U32 R7, RZ, RZ, UR9 ;  /* 0x00000009ff077e24 */ /* 0x004fc4000f8e00ff */
[----:B------:R-:W-:Y:S02]  /*14eb0*/  IMAD.U32 R10, RZ, RZ, UR4 ;  /* 0x00000004ff0a7e24 */ /* 0x000fe4000f8e00ff */
[----:B------:R-:W-:Y:S02]  /*14ec0*/  IMAD.U32 R11, RZ, RZ, UR5 ;  /* 0x00000005ff0b7e24 */ /* 0x000fe4000f8e00ff */
[----:B------:R-:W-:Y:S02]  /*14ed0*/  IMAD.MOV.U32 R8, RZ, RZ, 0x70 ;  /* 0x00000070ff087424 */ /* 0x000fe400078e00ff */
[----:B------:R-:W-:Y:S02]  /*14ee0*/  IMAD.MOV.U32 R12, RZ, RZ, 0x1 ;  /* 0x00000001ff0c7424 */ /* 0x000fe400078e00ff */
[----:B------:R-:W-:-:S07]  /*14ef0*/  IMAD.MOV.U32 R13, RZ, RZ, RZ ;  /* 0x000000ffff0d7224 */ /* 0x000fce00078e00ff */
[----:B------:R-:W-:-:S07]  /*14f00*/  LEPC R20, `(.L_x_1361) ;  /* 0x000000001014794e */ /* 0x000fce0000000000 */
[----:B0-----:R-:W-:Y:S05]  /*14f10*/  CALL.ABS.NOINC R2 ;  /* 0x0000000002007343 */ /* 0x001fea0003c00000 */
.L_x_1361:
[----:B------:R-:W-:Y:S05]  /*14f20*/  BSYNC B6 ;  /* 0x0000000000067941 */ /* 0x000fea0003800000 */
.L_x_1360:
[----:B------:R-:W3:Y:S01]  /*14f30*/  LDL.LU.64 R20, [R1+0x8] ;  /* 0x0000080001147983 */ /* 0x000ee20000300a00 */
[----:B------:R-:W-:Y:S01]  /*14f40*/  LOP3.LUT P6, RZ, R23, 0x80, RZ, 0xc0, !PT ;  /* 0x0000008017ff7812 */ /* 0x000fe200078cc0ff */
[----:B------:R-:W-:Y:S01]  /*14f50*/  IMAD.MOV.U32 R3, RZ, RZ, R35 ;  /* 0x000000ffff037224 */ /* 0x000fe200078e0023 */
[----:B------:R-:W-:Y:S01]  /*14f60*/  SHF.R.S32.HI R0, RZ, 0x1f, R19 ;  /* 0x0000001fff007819 */ /* 0x000fe20000011413 */
[----:B------:R-:W-:Y:S01]  /*14f70*/  ULDC.64 UR4, c[0x0][0x2d8] ;  /* 0x0000b60000047ab9 */ /* 0x000fe20000000a00 */
[----:B0-----:R-:W-:Y:S01]  /*14f80*/  SEL R4, R19, RZ, !P6 ;  /* 0x000000ff13047207 */ /* 0x001fe20007000000 */
[----:B------:R-:W-:Y:S01]  /*14f90*/  ULDC.64 UR6, c[0x0][0x2e0] ;  /* 0x0000b80000067ab9 */ /* 0x000fe20000000a00 */
[----:B------:R-:W-:Y:S01]  /*14fa0*/  SEL R0, R0, RZ, !P6 ;  /* 0x000000ff00007207 */ /* 0x000fe20007000000 */
[----:B------:R-:W0:Y:S04]  /*14fb0*/  S2R R8, SR_TID.X ;  /* 0x0000000000087919 */ /* 0x000e280000002100 */
[----:B------:R-:W-:-:S04]  /*14fc0*/  IMAD R0, R0, UR6, RZ ;  /* 0x0000000600007c24 */ /* 0x000fc8000f8e02ff */
[----:B------:R-:W-:Y:S02]  /*14fd0*/  IMAD R5, R4, UR7, R0 ;  /* 0x0000000704057c24 */ /* 0x000fe4000f8e0200 */
[----:B0-----:R-:W-:-:S05]  /*14fe0*/  IMAD.SHL.U32 R8, R8, 0x8, RZ ;  /* 0x0000000808087824 */ /* 0x001fca00078e00ff */
[----:B------:R-:W-:Y:S01]  /*14ff0*/  LOP3.LUT R8, R8, 0x38, RZ, 0xc0, !PT ;  /* 0x0000003808087812 */ /* 0x000fe200078ec0ff */
[----:B---3--:R-:W-:Y:S01]  /*15000*/  IMAD.MOV.U32 R2, RZ, RZ, R20 ;  /* 0x000000ffff027224 */ /* 0x008fe200078e0014 */
[----:B------:R-:W0:Y:S01]  /*15010*/  LDC R21, c[0x0][0x448] ;  /* 0x00011200ff157b82 */ /* 0x000e220000000800 */
[----:B------:R-:W1:Y:S02]  /*15020*/  S2R R20, SR_TID.X ;  /* 0x0000000000147919 */ /* 0x000e640000002100 */
[----:B------:R-:W-:-:S04]  /*15030*/  IMAD.WIDE.U32 R2, R24, UR4, R2 ;  /* 0x0000000418027c25 */ /* 0x000fc8000f8e0002 */
[----:B------:R-:W-:Y:S01]  /*15040*/  IMAD R3, R24, UR5, R3 ;  /* 0x0000000518037c24 */ /* 0x000fe2000f8e0203 */
[----:B------:R-:W-:Y:S01]  /*15050*/  ULDC.64 UR4, c[0x0][0x2d0] ;  /* 0x0000b40000047ab9 */ /* 0x000fe20000000a00 */
[----:B------:R-:W-:-:S04]  /*15060*/  IMAD.WIDE.U32 R2, R4, UR6, R2 ;  /* 0x0000000604027c25 */ /* 0x000fc8000f8e0002 */
[----:B------:R-:W-:Y:S01]  /*15070*/  IMAD.IADD R3, R3, 0x1, R5 ;  /* 0x0000000103037824 */ /* 0x000fe200078e0205 */
[----:B0-----:R-:W-:Y:S02]  /*15080*/  ISETP.NE.AND P6, PT, R21, 0x1, PT ;  /* 0x000000011500780c */ /* 0x001fe40003fc5270 */
[----:B-1----:R-:W-:-:S04]  /*15090*/  LOP3.LUT R20, R20, 0x7f, RZ, 0xc0, !PT ;  /* 0x0000007f14147812 */ /* 0x002fc800078ec0ff */
[----:B------:R-:W-:-:S07]  /*150a0*/  SHF.R.U32.HI R21, RZ, 0x3, R20 ;  /* 0x00000003ff157819 */ /* 0x000fce0000011614 */
[----:B--2---:R-:W0:Y:S01]  /*150b0*/  @P6 LDC R7, c[0x0][0x44c] ;  /* 0x00011300ff076b82 */ /* 0x004e220000000800 */
[----:B------:R-:W1:Y:S07]  /*150c0*/  S2R R20, SR_TID.X ;  /* 0x0000000000147919 */ /* 0x000e6e0000002100 */
[----:B------:R-:W2:Y:S01]  /*150d0*/  @P6 LDC R6, c[0x0][0x450] ;  /* 0x00011400ff066b82 */ /* 0x000ea20000000800 */
[----:B-1----:R-:W-:-:S05]  /*150e0*/  IMAD.SHL.U32 R20, R20, 0x10, RZ ;  /* 0x0000001014147824 */ /* 0x002fca00078e00ff */
[----:B------:R-:W-:Y:S02]  /*150f0*/  LOP3.LUT R20, R21, 0x70, R20, 0xf8, !PT ;  /* 0x0000007015147812 */ /* 0x000fe400078ef814 */
[----:B------:R-:W1:Y:S03]  /*15100*/  S2R R21, SR_TID.X ;  /* 0x0000000000157919 */ /* 0x000e660000002100 */
[----:B------:R-:W-:Y:S02]  /*15110*/  IMAD.IADD R4, R20, 0x1, R27 ;  /* 0x0000000114047824 */ /* 0x000fe400078e021b */
[----:B------:R-:W3:Y:S02]  /*15120*/  S2R R20, SR_TID.X ;  /* 0x0000000000147919 */ /* 0x000ee40000002100 */
[----:B0-----:R-:W-:-:S04]  /*15130*/  @P6 IMAD.HI.U32 R7, R4, R7, RZ ;  /* 0x0000000704076227 */ /* 0x001fc800078e00ff */
[----:B------:R-:W-:Y:S01]  /*15140*/  IMAD.MOV.U32 R0, RZ, RZ, R4 ;  /* 0x000000ffff007224 */ /* 0x000fe200078e0004 */
[----:B--2---:R-:W-:Y:S02]  /*15150*/  @P6 SHF.R.U32.HI R0, RZ, R6, R7 ;  /* 0x00000006ff006219 */ /* 0x004fe40000011607 */
[----:B------:R-:W0:Y:S03]  /*15160*/  LDC R6, c[0x0][0x448] ;  /* 0x00011200ff067b82 */ /* 0x000e260000000800 */
[----:B------:R-:W-:Y:S02]  /*15170*/  IMAD.MOV R5, RZ, RZ, -R0 ;  /* 0x000000ffff057224 */ /* 0x000fe400078e0a00 */
[----:B------:R-:W-:-:S04]  /*15180*/  IMAD.WIDE.U32 R2, R0, UR4, R2 ;  /* 0x0000000400027c25 */ /* 0x000fc8000f8e0002 */
[----:B-1----:R-:W-:-:S05]  /*15190*/  IMAD.SHL.U32 R21, R21, 0x8, RZ ;  /* 0x0000000815157824 */ /* 0x002fca00078e00ff */
[----:B------:R-:W-:Y:S01]  /*151a0*/  LOP3.LUT R21, R21, 0x38, RZ, 0xc0, !PT ;  /* 0x0000003815157812 */ /* 0x000fe200078ec0ff */
[----:B0-----:R-:W-:Y:S01]  /*151b0*/  IMAD R4, R6, R5, R4 ;  /* 0x0000000506047224 */ /* 0x001fe200078e0204 */
[----:B------:R-:W-:Y:S02]  /*151c0*/  SHF.R.S32.HI R5, RZ, 0x1f, R0 ;  /* 0x0000001fff057819 */ /* 0x000fe40000011400 */
[C---:B------:R-:W-:Y:S02]  /*151d0*/  LOP3.LUT R9, R21.reuse, 0x40, RZ, 0xfc, !PT ;  /* 0x0000004015097812 */ /* 0x040fe400078efcff */
[----:B------:R-:W-:Y:S01]  /*151e0*/  LOP3.LUT R10, R21, 0x80, RZ, 0xfc, !PT ;  /* 0x00000080150a7812 */ /* 0x000fe200078efcff */
[----:B------:R-:W-:Y:S01]  /*151f0*/  IMAD R5, R5, UR4, RZ ;  /* 0x0000000405057c24 */ /* 0x000fe2000f8e02ff */
[----:B---3--:R-:W-:-:S03]  /*15200*/  LOP3.LUT R20, R20, 0x7f, RZ, 0xc0, !PT ;  /* 0x0000007f14147812 */ /* 0x008fc600078ec0ff */
[----:B------:R-:W-:Y:S01]  /*15210*/  IMAD R5, R0, UR5, R5 ;  /* 0x0000000500057c24 */ /* 0x000fe2000f8e0205 */
[----:B------:R-:W-:Y:S01]  /*15220*/  SHF.R.S32.HI R0, RZ, 0x1f, R4 ;  /* 0x0000001fff007819 */ /* 0x000fe20000011404 */
[----:B------:R-:W-:Y:S02]  /*15230*/  ULDC.64 UR4, c[0x0][0x2c8] ;  /* 0x0000b20000047ab9 */ /* 0x000fe40000000a00 */
[----:B------:R-:W-:Y:S02]  /*15240*/  IMAD.IADD R3, R3, 0x1, R5 ;  /* 0x0000000103037824 */ /* 0x000fe400078e0205 */
[----:B------:R-:W-:Y:S02]  /*15250*/  IMAD R5, R0, UR4, RZ ;  /* 0x0000000400057c24 */ /* 0x000fe4000f8e02ff */
[----:B------:R-:W-:-:S04]  /*15260*/  IMAD.WIDE.U32 R2, R4, UR4, R2 ;  /* 0x0000000404027c25 */ /* 0x000fc8000f8e0002 */
[----:B------:R-:W-:Y:S01]  /*15270*/  IMAD R0, R4, UR5, R5 ;  /* 0x0000000504007c24 */ /* 0x000fe2000f8e0205 */
[----:B------:R-:W-:-:S03]  /*15280*/  ULDC.64 UR4, c[0x0][0x280] ;  /* 0x0000a00000047ab9 */ /* 0x000fc60000000a00 */
[----:B------:R-:W-:Y:S01]  /*15290*/  IMAD.IADD R3, R3, 0x1, R0 ;  /* 0x0000000103037824 */ /* 0x000fe200078e0200 */
[----:B------:R-:W-:Y:S01]  /*152a0*/  LEA R0, P0, R2, UR4, 0x1 ;  /* 0x0000000402007c11 */ /* 0x000fe2000f8008ff */
[----:B------:R-:W-:Y:S02]  /*152b0*/  ULDC UR4, c[0x0][0x2b8] ;  /* 0x0000ae0000047ab9 */ /* 0x000fe40000000800 */
[----:B------:R-:W-:Y:S02]  /*152c0*/  ISETP.GE.AND P3, PT, R8, UR4, PT ;  /* 0x0000000408007c0c */ /* 0x000fe4000bf66270 */
[----:B------:R-:W-:Y:S01]  /*152d0*/  LEA.HI.X R4, R2, UR5, R3, 0x1, P0 ;  /* 0x0000000502047c11 */ /* 0x000fe200080f0c03 */
[----:B------:R-:W-:Y:S01]  /*152e0*/  UMOV UR5, 0xffffffff ;  /* 0xffffffff00057882 */ /* 0x000fe20000000000 */
[----:B------:R-:W-:Y:S02]  /*152f0*/  ISETP.GE.AND P2, PT, R9, UR4, PT ;  /* 0x0000000409007c0c */ /* 0x000fe4000bf46270 */
[----:B------:R-:W-:-:S02]  /*15300*/  ISETP.GE.AND P0, PT, R10, UR4, PT ;  /* 0x000000040a007c0c */ /* 0x000fc4000bf06270 */
[----:B------:R-:W-:Y:S01]  /*15310*/  SHF.R.U32.HI R9, RZ, 0x3, R20 ;  /* 0x00000003ff097819 */ /* 0x000fe20000011614 */
[----:B------:R-:W-:Y:S10]  /*15320*/  BRA.DIV UR5, `(.L_x_1362) ;  /* 0x0000003e05b47947 */ /* 0x000ff4000b800000 */
[----:B------:R-:W0:Y:S01]  /*15330*/  SHFL.IDX PT, R14, R0, RZ, 0x181f ;  /* 0x00181fff000e7589 */ /* 0x000e2200000e0000 */
[----:B------:R-:W-:Y:S02]  /*15340*/  IMAD R30, R30, R6, RZ ;  /* 0x000000061e1e7224 */ /* 0x000fe400078e02ff */
        /* <DEDUP_REMOVED lines=77> */
.L_x_1453:
[----:B------:R-:W-:Y:S01]  /*15820*/  VIADD R27, R27, 0x70 ;  /* 0x000000701b1b7836 */ /* 0x000fe20000000000 */
[----:B------:R-:W-:Y:S04]  /*15830*/  BSSY B0, `(.L_x_1363) ;  /* 0x000000b000007945 */ /* 0x000fe80003800000 */
[----:B------:R-:W-:-:S13]  /*15840*/  ISETP.GE.AND P1, PT, R27, R30, PT ;  /* 0x0000001e1b00720c */ /* 0x000fda0003f26270 */
[----:B------:R-:W-:Y:S05]  /*15850*/  @P1 BRA `(.L_x_1364) ;  /* 0x0000000000201947 */ /* 0x000fea0003800000 */
[----:B-12---:R-:W-:-:S05]  /*15860*/  LEA R2, P1, R8, R14, 0x1 ;  /* 0x0000000e08027211 */ /* 0x006fca00078208ff */
[----:B------:R-:W-:-:S05]  /*15870*/  IMAD.X R3, RZ, RZ, R4, P1 ;  /* 0x000000ffff037224 */ /* 0x000fca00008e0604 */
[----:B------:R-:W-:Y:S01]  /*15880*/  @!PT LDS RZ, [RZ] ;  /* 0x00000000fffff984 */ /* 0x000fe20000000800 */
[----:B------:R-:W-:Y:S01]  /*15890*/  @!PT LDS RZ, [RZ] ;  /* 0x00000000fffff984 */ /* 0x000fe20000000800 */
[----:B------:R-:W-:Y:S01]  /*158a0*/  @!PT LDS RZ, [RZ] ;  /* 0x00000000fffff984 */ /* 0x000fe20000000800 */
[----:B------:R0:W-:Y:S04]  /*158b0*/  LDGSTS.E.BYPASS.LTC128B.128 [R33+0xfc00], desc[UR36][R2.64], !P3 ;  /* 0x0fc0000002217fae */ /* 0x0001e8000d901d64 */
[----:B------:R0:W-:Y:S04]  /*158c0*/  LDGSTS.E.BYPASS.LTC128B.128 [R33+0x13c00], desc[UR36][R2.64+0x80], !P2 ;  /* 0x13c0008002217fae */ /* 0x0001e8000d101d64 */
[----:B------:R0:W-:Y:S02]  /*158d0*/  LDGSTS.E.BYPASS.LTC128B.128 [R33+0x17c00], desc[UR36][R2.64+0x100], !P0 ;  /* 0x17c0010002217fae */ /* 0x0001e4000c101d64 */
.L_x_1364:
[----:B------:R-:W-:Y:S05]  /*158e0*/  BSYNC B0 ;  /* 0x0000000000007941 */ /* 0x000fea0003800000 */
.L_x_1363:
[----:B------:R-:W-:Y:S01]  /*158f0*/  NOP ;  /* 0x0000000000007918 */ /* 0x000fe20000000000 */
[----:B------:R-:W-:-:S13]  /*15900*/  PLOP3.LUT P0, PT, PT, PT, PT, 0x80, 0x0 ;  /* 0x000000000000781c */ /* 0x000fda0003f0f070 */
.L_x_1365:
[----:B------:R-:W-:Y:S02]  /*15910*/  PLOP3.LUT P1, PT, P1, P0, PT, 0xa2, 0x0 ;  /* 0x000000000000781c */ /* 0x000fe40000f21472 */
[----:B------:R-:W-:-:S08]  /*15920*/  @P0 R2UR P1, UR4, R22 ;  /* 0x00000000160402ca */ /* 0x000fd00000020000 */
[----:B------:R-:W-:-:S05]  /*15930*/  @P0 PLOP3.LUT P0, PT, P1, PT, PT, 0x80, 0x0 ;  /* 0x000000000000081c */ /* 0x000fca0000f0f070 */
[----:B------:R-:W-:Y:S01]  /*15940*/  @!P1 SYNCS.ARRIVE.TRANS64.RED.A0T1 RZ, [UR4+0x2a800], RZ ;  /* 0x02a800ffffff99a7 */ /* 0x000fe20008200404 */
[----:B------:R-:W-:Y:S07]  /*15950*/  @!P1 ARRIVES.LDGSTSBAR.64.TRANSCNT [UR4+0x2a800] ;  /* 0x02a80000ff0099b0 */ /* 0x000fee0008000a84 */
[----:B------:R-:W-:Y:S05]  /*15960*/  @P0 BRA.U.ANY `(.L_x_1365) ;  /* 0xfffffffd00e80947 */ /* 0x000fea000393ffff */
[----:B01----:R-:W3:Y:S04]  /*15970*/  LDL.LU R3, [R1+0x10] ;  /* 0x0000100001037983 */ /* 0x003ee80000300800 */
        /* <DEDUP_REMOVED lines=13> */
.L_x_1454:
[----:B------:R-:W-:Y:S05]  /*15a50*/  BSYNC B0 ;  /* 0x0000000000007941 */ /* 0x000fea0003800000 */
.L_x_1366:
[----:B------:R-:W-:Y:S01]  /*15a60*/  ISETP.GE.AND P0, PT, R0, R36, PT ;  /* 0x000000240000720c */ /* 0x000fe20003f06270 */
[----:B------:R-:W-:-:S12]  /*15a70*/  BSSY B0, `(.L_x_1368) ;  /* 0x00000f6000007945 */ /* 0x000fd80003800000 */
[----:B------:R-:W-:Y:S05]  /*15a80*/  @!P0 BRA `(.L_x_1369) ;  /* 0x0000000c00d08947 */ /* 0x000fea0003800000 */
[----:B------:R-:W-:Y:S02]  /*15a90*/  IMAD.MOV.U32 R10, RZ, RZ, R26 ;  /* 0x000000ffff0a7224 */ /* 0x000fe400078e001a */
[----:B------:R-:W-:Y:S02]  /*15aa0*/  IMAD.MOV.U32 R20, RZ, RZ, R28 ;  /* 0x000000ffff147224 */ /* 0x000fe400078e001c */
[----:B------:R-:W-:-:S07]  /*15ab0*/  IMAD.MOV.U32 R30, RZ, RZ, R25 ;  /* 0x000000ffff1e7224 */ /* 0x000fce00078e0019 */
.L_x_1382:
        /* <DEDUP_REMOVED lines=26> */
[----:B------:R-:W-:Y:S01]  /*15c60*/  @!P2 LEA.HI.X R5, R2, R5, R8, 0x2, P0 ;  /* 0x000000050205a211 */ /* 0x000fe200000f1408 */
[----:B------:R-:W-:-:S06]  /*15c70*/  IMAD.MOV.U32 R8, RZ, RZ, RZ ;  /* 0x000000ffff087224 */ /* 0x000fcc00078e00ff */
        /* <DEDUP_REMOVED lines=14> */
.L_x_1370:
[----:B------:R-:W-:Y:S01]  /*15d60*/  IMAD R6, R26, 0x8, R22 ;  /* 0x000000081a067824 */ /* 0x000fe200078e0216 */
[----:B------:R-:W-:Y:S01]  /*15d70*/  SHF.L.U32 R3, R28, 0x1f, RZ ;  /* 0x0000001f1c037819 */ /* 0x000fe200000006ff */
[----:B------:R-:W-:Y:S03]  /*15d80*/  BSSY B1, `(.L_x_1371) ;  /* 0x0000003000017945 */ /* 0x000fe60003800000 */
[----:B------:R-:W0:Y:S02]  /*15d90*/  SYNCS.PHASECHK.TRANS64.TRYWAIT P0, [R6+URZ+0x2a840], R3 ;  /* 0x02a84003060075a7 */ /* 0x000e24000800017f */
[----:B0-----:R-:W-:Y:S05]  /*15da0*/  @!P0 BRA `(.L_x_1372) ;  /* 0x0000003c00c48947 */ /* 0x001fea0003800000 */
.L_x_1455:
[----:B------:R-:W-:Y:S05]  /*15db0*/  BSYNC B1 ;  /* 0x0000000000017941 */ /* 0x000fea0003800000 */
.L_x_1371:
[----:B------:R-:W-:Y:S01]  /*15dc0*/  SHF.R.S32.HI R21, RZ, 0x1f, R7 ;  /* 0x0000001fff157819 */ /* 0x000fe20000011407 */
[----:B------:R-:W-:Y:S01]  /*15dd0*/  ULDC.64 UR4, c[0x0][0x300] ;  /* 0x0000c00000047ab9 */ /* 0x000fe20000000a00 */
[----:B-----5:R-:W-:Y:S01]  /*15de0*/  SHF.R.S32.HI R27, RZ, 0x1f, R8 ;  /* 0x0000001fff1b7819 */ /* 0x020fe20000011408 */
[----:B0-----:R-:W-:Y:S01]  /*15df0*/  IMAD.WIDE.U32 R2, R7, UR4, RZ ;  /* 0x0000000407027c25 */ /* 0x001fe2000f8e00ff */
[----:B------:R-:W-:Y:S01]  /*15e00*/  ULDC.64 UR6, c[0x0][0x2e8] ;  /* 0x0000ba0000067ab9 */ /* 0x000fe20000000a00 */
[----:B------:R-:W-:Y:S02]  /*15e10*/  LOP3.LUT P3, RZ, R23, 0x4, RZ, 0xc0, !PT ;  /* 0x0000000417ff7812 */ /* 0x000fe4000786c0ff */
[----:B------:R-:W-:Y:S01]  /*15e20*/  IMAD R0, R21, UR4, RZ ;  /* 0x0000000415007c24 */ /* 0x000fe2000f8e02ff */
[C---:B------:R-:W-:Y:S01]  /*15e30*/  LOP3.LUT P2, RZ, R23.reuse, 0x2, RZ, 0xc0, !PT ;  /* 0x0000000217ff7812 */ /* 0x040fe2000784c0ff */
        /* <DEDUP_REMOVED lines=19> */
[----:B------:R-:W3:Y:S04]  /*15f70*/  SHFL.IDX PT, R3, R5, RZ, 0x181f ;  /* 0x00181fff05037589 */ /* 0x000ee800000e0000 */
[----:B------:R-:W-:Y:S01]  /*15f80*/  SHFL.IDX PT, R35, R5, 0x2, 0x181f ;  /* 0x00581f0005237f89 */ /* 0x000fe200000e0000 */
[----:B0-----:R-:W-:-:S05]  /*15f90*/  IMAD.SHL.U32 R11, R11, 0x8, RZ ;  /* 0x000000080b0b7824 */ /* 0x001fca00078e00ff */
[----:B------:R-:W-:-:S05]  /*15fa0*/  LOP3.LUT R11, R11, 0x38, RZ, 0xc0, !PT ;  /* 0x000000380b0b7812 */ /* 0x000fca00078ec0ff */
[----:B------:R-:W-:-:S05]  /*15fb0*/  IMAD.SHL.U32 R0, R11, 0x2, RZ ;  /* 0x000000020b007824 */ /* 0x000fca00078e00ff */
[----:B-1----:R-:W-:-:S05]  /*15fc0*/  IADD3 R2, P0, R2, R0, RZ ;  /* 0x0000000002027210 */ /* 0x002fca0007f1e0ff */
[----:B---3--:R-:W-:-:S05]  /*15fd0*/  IMAD.X R3, RZ, RZ, R3, P0 ;  /* 0x000000ffff037224 */ /* 0x008fca00000e0603 */
        /* <DEDUP_REMOVED lines=32> */
.L_x_1469:
[----:B---3--:R-:W-:-:S05]  /*161e0*/  IADD3 R2, P0, R2, R0, RZ ;  /* 0x0000000002027210 */ /* 0x008fca0007f1e0ff */
        /* <DEDUP_REMOVED lines=9> */
.L_x_1374:
        /* <DEDUP_REMOVED lines=10> */
.L_x_1375:
[----:B------:R3:W-:Y:S01]  /*16320*/  SYNCS.ARRIVE.TRANS64.A1T0 RZ, [R6+URZ+0x2a830], RZ ;  /* 0x02a830ff06ff79a7 */ /* 0x0007e2000810003f */
[----:B------:R-:W-:Y:S05]  /*16330*/  @!P2 BRA `(.L_x_1376) ;  /* 0x000000000004a947 */ /* 0x000fea0003800000 */
[----:B------:R-:W-:Y:S01]  /*16340*/  BPT.TRAP 0x1 ;  /* 0x000000040000795c */ /* 0x000fe20000300000 */
.L_x_1376:
[----:B-1----:R-:W-:Y:S01]  /*16350*/  SHF.L.U32 R2, R20, 0x1f, RZ ;  /* 0x0000001f14027819 */ /* 0x002fe200000006ff */
[----:B------:R-:W-:Y:S01]  /*16360*/  IMAD R4, R10, 0x8, R22 ;  /* 0x000000080a047824 */ /* 0x000fe200078e0216 */
[----:B------:R-:W-:Y:S03]  /*16370*/  BSSY B1, `(.L_x_1377) ;  /* 0x0000003000017945 */ /* 0x000fe60003800000 */
[----:B------:R-:W1:Y:S02]  /*16380*/  SYNCS.PHASECHK.TRANS64.TRYWAIT P0, [R4+URZ+0x2a860], R2 ;  /* 0x02a86002040075a7 */ /* 0x000e64000800017f */
[----:B-1----:R-:W-:Y:S05]  /*16390*/  @!P0 BRA `(.L_x_1378) ;  /* 0x0000004000388947 */ /* 0x002fea0003800000 */
.L_x_1470:
[----:B------:R-:W-:Y:S05]  /*163a0*/  BSYNC B1 ;  /* 0x0000000000017941 */ /* 0x000fea0003800000 */
.L_x_1377:
        /* <DEDUP_REMOVED lines=53> */
.L_x_1484:
[C---:B------:R-:W-:Y:S01]  /*16700*/  ISETP.LT.OR P1, PT, R6.reuse, 0x51, !P1 ;  /* 0x000000510600780c */ /* 0x040fe20004f21670 */
[----:B------:R-:W-:Y:S01]  /*16710*/  ULDC.64 UR4, c[0x0][0x328] ;  /* 0x0000ca0000047ab9 */ /* 0x000fe20000000a00 */
[----:B------:R-:W-:Y:S02]  /*16720*/  ISETP.LT.OR P0, PT, R6, 0x51, !P0 ;  /* 0x000000510600780c */ /* 0x000fe40004701670 */
[----:B01----:R-:W-:Y:S01]  /*16730*/  IADD3 R2, P2, R14, R0, RZ ;  /* 0x000000000e027210 */ /* 0x003fe20007f5e0ff */
[----:B------:R-:W-:-:S04]  /*16740*/  IMAD R0, R21, UR4, RZ ;  /* 0x0000000415007c24 */ /* 0x000fc8000f8e02ff */
[----:B------:R-:W-:Y:S02]  /*16750*/  IMAD.X R3, RZ, RZ, R18, P2 ;  /* 0x000000ffff037224 */ /* 0x000fe400010e0612 */
[----:B------:R-:W-:-:S03]  /*16760*/  IMAD R9, R7, UR5, R0 ;  /* 0x0000000507097c24 */ /* 0x000fc6000f8e0200 */
        /* <DEDUP_REMOVED lines=14> */
.L_x_1380:
        /* <DEDUP_REMOVED lines=10> */
.L_x_1381:
[----:B------:R-:W-:Y:S01]  /*168f0*/  IMAD.MOV.U32 R3, RZ, RZ, R27 ;  /* 0x000000ffff037224 */ /* 0x000fe200078e001b */
[----:B------:R-:W-:Y:S01]  /*16900*/  ULDC.64 UR4, c[0x0][0x330] ;  /* 0x0000cc0000047ab9 */ /* 0x000fe20000000a00 */
[----:B------:R-:W-:Y:S01]  /*16910*/  ULDC.64 UR6, c[0x0][0x318] ;  /* 0x0000c60000067ab9 */ /* 0x000fe20000000a00 */
[----:B------:R1:W-:Y:S01]  /*16920*/  SYNCS.ARRIVE.TRANS64.A1T0 RZ, [R4+URZ+0x2a850], RZ ;  /* 0x02a850ff04ff79a7 */ /* 0x0003e2000810003f */
[----:B------:R-:W-:-:S04]  /*16930*/  IMAD.WIDE.U32 R2, R24, UR4, R2 ;  /* 0x0000000418027c25 */ /* 0x000fc8000f8e0002 */
[----:B------:R-:W-:Y:S01]  /*16940*/  IMAD R3, R24, UR5, R3 ;  /* 0x0000000518037c24 */ /* 0x000fe2000f8e0203 */
[C---:B------:R-:W-:Y:S01]  /*16950*/  LEA R17, P0, R2.reuse, UR6, 0x1 ;  /* 0x0000000602117c11 */ /* 0x040fe2000f8008ff */
[C---:B------:R-:W-:Y:S02]  /*16960*/  VIADD R0, R25.reuse, 0xffffffff ;  /* 0xffffffff19007836 */ /* 0x040fe40000000000 */
[----:B------:R-:W-:Y:S01]  /*16970*/  IMAD.MOV.U32 R10, RZ, RZ, R26 ;  /* 0x000000ffff0a7224 */ /* 0x000fe200078e001a */
[----:B------:R-:W-:Y:S01]  /*16980*/  LEA.HI.X R18, R2, UR7, R3, 0x1, P0 ;  /* 0x0000000702127c11 */ /* 0x000fe200080f0c03 */
[----:B------:R-:W-:Y:S01]  /*16990*/  IMAD.MOV.U32 R20, RZ, RZ, R28 ;  /* 0x000000ffff147224 */ /* 0x000fe200078e001c */
[----:B------:R-:W-:Y:S01]  /*169a0*/  ISETP.GT.AND P0, PT, R25, R36, PT ;  /* 0x000000241900720c */ /* 0x000fe20003f04270 */
[----:B------:R-:W-:-:S12]  /*169b0*/  IMAD.MOV.U32 R30, RZ, RZ, R25 ;  /* 0x000000ffff1e7224 */ /* 0x000fd800078e0019 */
[----:B-1----:R-:W-:Y:S05]  /*169c0*/  @P0 BRA `(.L_x_1382) ;  /* 0xfffffff0003c0947 */ /* 0x002fea000383ffff */
.L_x_1369:
[----:B------:R-:W-:Y:S05]  /*169d0*/  BSYNC B0 ;  /* 0x0000000000007941 */ /* 0x000fea0003800000 */
.L_x_1368:
        /* <DEDUP_REMOVED lines=17> */
.L_x_1384:
[----:B------:R-:W-:Y:S05]  /*16af0*/  BSYNC B0 ;  /* 0x0000000000007941 */ /* 0x000fea0003800000 */
.L_x_1383:
[----:B------:R-:W-:-:S13]  /*16b00*/  LOP3.LUT P0, RZ, R23, 0x10, RZ, 0xc0, !PT ;  /* 0x0000001017ff7812 */ /* 0x000fda000780c0ff */
[----:B------:R-:W-:Y:S05]  /*16b10*/  @!P0 BRA `(.L_x_1385) ;  /* 0x0000000000048947 */ /* 0x000fea0003800000 */
[----:B------:R-:W-:Y:S01]  /*16b20*/  BPT.TRAP 0x1 ;  /* 0x000000040000795c */ /* 0x000fe20000300000 */
.L_x_1385:
[----:B------:R-:W-:Y:S01]  /*16b30*/  IMAD R0, R26, 0x8, R22 ;  /* 0x000000081a007824 */ /* 0x000fe200078e0216 */
[----:B0-----:R-:W-:Y:S01]  /*16b40*/  SHF.L.U32 R3, R28, 0x1f, RZ ;  /* 0x0000001f1c037819 */ /* 0x001fe200000006ff */
[----:B------:R-:W-:Y:S01]  /*16b50*/  BSSY B0, `(.L_x_1386) ;  /* 0x0000004000007945 */ /* 0x000fe20003800000 */
[----:B------:R-:W-:Y:S02]  /*16b60*/  IMAD R6, R25, -0x60, R34 ;  /* 0xffffffa019067824 */ /* 0x000fe400078e0222 */
[----:B------:R-:W0:Y:S02]  /*16b70*/  SYNCS.PHASECHK.TRANS64.TRYWAIT P0, [R0+URZ+0x2a860], R3 ;  /* 0x02a86003000075a7 */ /* 0x000e24000800017f */
[----:B0-----:R-:W-:Y:S05]  /*16b80*/  @!P0 BRA `(.L_x_1387) ;  /* 0x00000040003c8947 */ /* 0x001fea0003800000 */
.L_x_1485:
[----:B------:R-:W-:Y:S05]  /*16b90*/  BSYNC B0 ;  /* 0x0000000000007941 */ /* 0x000fea0003800000 */
.L_x_1386:
        /* <DEDUP_REMOVED lines=8> */
[----:B------:R-:W-:Y:S01]  /*16c20*/  LOP3.LUT R2, R29, 0x1, RZ, 0xc0, !PT ;  /* 0x000000011d027812 */ /* 0x000fe200078ec0ff */
[----:B------:R-:W-:Y:S01]  /*16c30*/  IMAD R4, R7, 0x2, R22 ;  /* 0x0000000207047824 */ /* 0x000fe200078e0216 */
[----:B------:R-:W-:Y:S01]  /*16c40*/  LOP3.LUT P0, RZ, R29, 0x2, RZ, 0xc0, !PT ;  /* 0x000000021dff7812 */ /* 0x000fe2000780c0ff */
[----:B--2---:R-:W2:Y:S01]  /*16c50*/  SHFL.IDX PT, R14, R17, RZ, 0x181f ;  /* 0x00181fff110e7589 */ /* 0x004ea200000e0000 */
[----:B------:R-:W-:Y:S02]  /*16c60*/  ISETP.NE.U32.AND P1, PT, R2, 0x1, PT ;  /* 0x000000010200780c */ /* 0x000fe40003f25070 */
[C---:B------:R-:W-:Y:S01]  /*16c70*/  ISETP.LT.OR P3, PT, R6.reuse, 0x1, !P0 ;  /* 0x000000010600780c */ /* 0x040fe20004761670 */
[----:B0-----:R-:W0:Y:S01]  /*16c80*/  SHFL.IDX PT, R3, R18, RZ, 0x181f ;  /* 0x00181fff12037589 */ /* 0x001e2200000e0000 */
[----:B------:R-:W-:-:S03]  /*16c90*/  ISETP.LT.OR P2, PT, R6, 0x1, P1 ;  /* 0x000000010600780c */ /* 0x000fc60000f41670 */
[----:B------:R-:W-:Y:S04]  /*16ca0*/  SHFL.IDX PT, R10, R17, 0x2, 0x181f ;  /* 0x00581f00110a7f89 */ /* 0x000fe800000e0000 */
[----:B------:R-:W-:Y:S01]  /*16cb0*/  SHFL.IDX PT, R7, R18, 0x2, 0x181f ;  /* 0x00581f0012077f89 */ /* 0x000fe200000e0000 */
[----:B-1----:R-:W-:-:S05]  /*16cc0*/  IMAD.SHL.U32 R8, R8, 0x8, RZ ;  /* 0x0000000808087824 */ /* 0x002fca00078e00ff */
[----:B------:R-:W-:-:S05]  /*16cd0*/  LOP3.LUT R8, R8, 0x38, RZ, 0xc0, !PT ;  /* 0x0000003808087812 */ /* 0x000fca00078ec0ff */
[----:B------:R-:W-:Y:S02]  /*16ce0*/  IMAD.SHL.U32 R5, R8, 0x2, RZ ;  /* 0x0000000208057824 */ /* 0x000fe400078e00ff */
[----:B------:R-:W-:Y:S03]  /*16cf0*/  SHFL.IDX PT, R8, R18, 0x1, 0x181f ;  /* 0x00381f0012087f89 */ /* 0x000fe600000e0000 */
[----:B--2---:R-:W-:Y:S02]  /*16d00*/  IADD3 R2, P4, R14, R5, RZ ;  /* 0x000000050e027210 */ /* 0x004fe40007f9e0ff */
[----:B------:R-:W1:Y:S03]  /*16d10*/  SHFL.IDX PT, R14, R17, 0x1, 0x181f ;  /* 0x00381f00110e7f89 */ /* 0x000e6600000e0000 */
[----:B0-----:R-:W-:-:S05]  /*16d20*/  IMAD.X R3, RZ, RZ, R3, P4 ;  /* 0x000000ffff037224 */ /* 0x001fca00020e0603 */
        /* <DEDUP_REMOVED lines=32> */
.L_x_1499:
        /* <DEDUP_REMOVED lines=11> */
.L_x_1389:
        /* <DEDUP_REMOVED lines=10> */
.L_x_1390:
[----:B------:R1:W-:Y:S01]  /*17080*/  SYNCS.ARRIVE.TRANS64.A1T0 RZ, [R0+URZ+0x2a850], RZ ;  /* 0x02a850ff00ff79a7 */ /* 0x0003e2000810003f */
[----:B------:R-:W-:-:S05]  /*17090*/  VIADD R26, R26, 0x1 ;  /* 0x000000011a1a7836 */ /* 0x000fca0000000000 */
[----:B------:R-:W-:-:S04]  /*170a0*/  ISETP.NE.AND P0, PT, R26, 0x2, PT ;  /* 0x000000021a00780c */ /* 0x000fc80003f05270 */
[----:B0-----:R-:W-:Y:S02]  /*170b0*/  SEL R3, RZ, 0x1, P0 ;  /* 0x00000001ff037807 */ /* 0x001fe40000000000 */
[----:B------:R-:W-:Y:S02]  /*170c0*/  SEL R26, R26, RZ, P0 ;  /* 0x000000ff1a1a7207 */ /* 0x000fe40000000000 */
[----:B-1----:R-:W-:-:S07]  /*170d0*/  LOP3.LUT R28, R28, R3, RZ, 0x3c, !PT ;  /* 0x000000031c1c7212 */ /* 0x002fce00078e3cff */
.L_x_1347:
[----:B------:R-:W-:Y:S05]  /*170e0*/  BSYNC B7 ;  /* 0x0000000000077941 */ /* 0x000fea0003800000 */
.L_x_1345:
        /* <DEDUP_REMOVED lines=11> */
.L_x_1391:
        /* <DEDUP_REMOVED lines=43> */
.L_x_1509:
[----:B------:R-:W-:Y:S02]  /*17450*/  ULDC UR4, c[0x0][0xc38] ;  /* 0x00030e0000047ab9 */ /* 0x000fe40000000800 */
[----:B------:R-:W-:-:S04]  /*17460*/  IMAD.U32 R5, RZ, RZ, UR4 ;  /* 0x00000004ff057e24 */ /* 0x000fc8000f8e00ff */
[----:B-1----:R-:W-:-:S04]  /*17470*/  IMAD R14, R14, R5, RZ ;  /* 0x000000050e0e7224 */ /* 0x002fc800078e02ff */
[----:B------:R-:W-:-:S05]  /*17480*/  IMAD.IADD R7, R7, 0x1, R14 ;  /* 0x0000000107077824 */ /* 0x000fca00078e020e */
[----:B------:R-:W-:-:S13]  /*17490*/  ISETP.GT.AND P6, PT, R7, R0, PT ;  /* 0x000000000700720c */ /* 0x000fda0003fc4270 */
[----:B------:R-:W-:Y:S05]  /*174a0*/  @P6 BRA `(.L_x_1394) ;  /* 0x0000000000a46947 */ /* 0x000fea0003800000 */
.L_x_1397:
        /* <DEDUP_REMOVED lines=34> */
[----:B------:R0:W1:Y:S02]  /*176d0*/  SHFL.IDX PT, R14, R2, 0x1f, 0x1f ;  /* 0x03e01f00020e7f89 */ /* 0x00006400000e0000 */
.L_x_1517:
[----:B------:R-:W-:Y:S02]  /*176e0*/  ULDC UR4, c[0x0][0xc38] ;  /* 0x00030e0000047ab9 */ /* 0x000fe40000000800 */
[----:B------:R-:W-:-:S04]  /*176f0*/  IMAD.U32 R5, RZ, RZ, UR4 ;  /* 0x00000004ff057e24 */ /* 0x000fc8000f8e00ff */
[----:B-1----:R-:W-:-:S04]  /*17700*/  IMAD R14, R14, R5, RZ ;  /* 0x000000050e0e7224 */ /* 0x002fc800078e02ff */
[----:B------:R-:W-:-:S05]  /*17710*/  IMAD.IADD R7, R14, 0x1, R7 ;  /* 0x000000010e077824 */ /* 0x000fca00078e0207 */
[----:B------:R-:W-:-:S13]  /*17720*/  ISETP.GT.AND P6, PT, R7, R0, PT ;  /* 0x000000000700720c */ /* 0x000fda0003fc4270 */
[----:B------:R-:W-:Y:S05]  /*17730*/  @!P6 BRA `(.L_x_1397) ;  /* 0xfffffffc005ce947 */ /* 0x000fea000383ffff */
.L_x_1394:
[----:B------:R-:W-:Y:S01]  /*17740*/  IMAD.IADD R7, R7, 0x1, -R14 ;  /* 0x0000000107077824 */ /* 0x000fe200078e0a0e */
[----:B------:R-:W-:-:S03]  /*17750*/  UMOV UR4, 0xffffffff ;  /* 0xffffffff00047882 */ /* 0x000fc60000000000 */
[----:B------:R-:W-:-:S05]  /*17760*/  IMAD R3, R2, R5, R7 ;  /* 0x0000000502037224 */ /* 0x000fca00078e0207 */
[----:B------:R-:W-:Y:S01]  /*17770*/  ISETP.GT.AND P6, PT, R3, R0, PT ;  /* 0x000000000300720c */ /* 0x000fe20003fc4270 */
[----:B------:R-:W-:-:S12]  /*17780*/  BRA.DIV UR4, `(.L_x_1398) ;  /* 0x0000004604307947 */ /* 0x000fd8000b800000 */
[----:B------:R-:W-:-:S04]  /*17790*/  VOTE.ANY R3, PT, !P6 ;  /* 0x0000000000037806 */ /* 0x000fc800070e0100 */
[----:B------:R-:W1:Y:S02]  /*177a0*/  POPC R12, R3 ;  /* 0x00000003000c7309 */ /* 0x000e640000000000 */
[----:B-1----:R1:W2:Y:S01]  /*177b0*/  SHFL.IDX PT, R17, R17, R12, 0x1f ;  /* 0x00001f0c11117589 */ /* 0x0022a200000e0000 */
[----:B------:R-:W-:-:S03]  /*177c0*/  IMAD.IADD R19, R12, 0x1, R19 ;  /* 0x000000010c137824 */ /* 0x000fc600078e0213 */
[----:B------:R1:W3:Y:S04]  /*177d0*/  SHFL.IDX PT, R8, R8, R12, 0x1f ;  /* 0x00001f0c08087589 */ /* 0x0002e800000e0000 */
.L_x_1522:
[----:B------:R-:W-:-:S13]  /*177e0*/  ISETP.NE.AND P0, PT, R3, RZ, PT ;  /* 0x000000ff0300720c */ /* 0x000fda0003f05270 */
[----:B------:R-:W-:Y:S05]  /*177f0*/  @!P0 BRA `(.L_x_1399) ;  /* 0x0000000000108947 */ /* 0x000fea0003800000 */
[----:B------:R-:W-:Y:S01]  /*17800*/  UMOV UR4, 0xffffffff ;  /* 0xffffffff00047882 */ /* 0x000fe20000000000 */
[----:B-1----:R-:W-:Y:S02]  /*17810*/  VIADD R12, R12, 0xffffffff ;  /* 0xffffffff0c0c7836 */ /* 0x002fe40000000000 */
[----:B------:R-:W-:Y:S05]  /*17820*/  BRA.DIV UR4, `(.L_x_1400) ;  /* 0x0000004604647947 */ /* 0x000fea000b800000 */
[----:B------:R4:W1:Y:S02]  /*17830*/  SHFL.IDX PT, R6, R2, R12, 0x1f ;  /* 0x00001f0c02067589 */ /* 0x00086400000e0000 */
.L_x_1399:
[----:B---3--:R-:W-:Y:S01]  /*17840*/  ISETP.NE.AND P0, PT, R8, 0x1, PT ;  /* 0x000000010800780c */ /* 0x008fe20003f05270 */
[----:B-1----:R-:W-:-:S04]  /*17850*/  IMAD R16, R6, R5, R7 ;  /* 0x0000000506107224 */ /* 0x002fc800078e0207 */
[----:B------:R-:W-:-:S08]  /*17860*/  IMAD.IADD R0, R0, 0x1, -R16 ;  /* 0x0000000100007824 */ /* 0x000fd000078e0a10 */
[----:B------:R-:W-:Y:S05]  /*17870*/  @!P0 BRA `(.L_x_1401) ;  /* 0x0000000000dc8947 */ /* 0x000fea0003800000 */
[-C--:B--2---:R-:W-:Y:S02]  /*17880*/  IABS R5, R17.reuse ;  /* 0x0000001100057213 */ /* 0x084fe40000000000 */
[----:B------:R-:W-:Y:S02]  /*17890*/  IABS R4, R8 ;  /* 0x0000000800047213 */ /* 0x000fe40000000000 */
[----:B------:R-:W1:Y:S08]  /*178a0*/  I2F.RP R6, R5 ;  /* 0x0000000500067306 */ /* 0x000e700000209400 */
[----:B------:R-:W2:Y:S08]  /*178b0*/  I2F.RP R7, R4 ;  /* 0x0000000400077306 */ /* 0x000eb00000209400 */
[----:B-1----:R-:W0:Y:S08]  /*178c0*/  MUFU.RCP R6, R6 ;  /* 0x0000000600067308 */ /* 0x002e300000001000 */
[----:B--2---:R-:W-:Y:S01]  /*178d0*/  MUFU.RCP R7, R7 ;  /* 0x0000000700077308 */ /* 0x004fe20000001000 */
[----:B0---4-:R-:W-:Y:S01]  /*178e0*/  VIADD R2, R6, 0xffffffe ;  /* 0x0ffffffe06027836 */ /* 0x011fe20000000000 */
[----:B------:R-:W-:-:S06]  /*178f0*/  IABS R6, R17 ;  /* 0x0000001100067213 */ /* 0x000fcc0000000000 */
[----:B------:R0:W1:Y:S02]  /*17900*/  F2I.FTZ.U32.TRUNC.NTZ R3, R2 ;  /* 0x0000000200037305 */ /* 0x000064000021f000 */
[----:B0-----:R-:W-:Y:S02]  /*17910*/  IMAD.MOV.U32 R2, RZ, RZ, RZ ;  /* 0x000000ffff027224 */ /* 0x001fe400078e00ff */
[----:B-1----:R-:W-:-:S04]  /*17920*/  IMAD.MOV R10, RZ, RZ, -R3 ;  /* 0x000000ffff0a7224 */ /* 0x002fc800078e0a03 */
[----:B------:R-:W-:-:S04]  /*17930*/  IMAD R9, R10, R5, RZ ;  /* 0x000000050a097224 */ /* 0x000fc800078e02ff */
[----:B------:R-:W-:Y:S01]  /*17940*/  IMAD.HI.U32 R3, R3, R9, R2 ;  /* 0x0000000903037227 */ /* 0x000fe200078e0002 */
[----:B------:R-:W-:-:S03]  /*17950*/  IABS R2, R0 ;  /* 0x0000000000027213 */ /* 0x000fc60000000000 */
[----:B------:R-:W-:Y:S02]  /*17960*/  IMAD.MOV R9, RZ, RZ, -R6 ;  /* 0x000000ffff097224 */ /* 0x000fe400078e0a06 */
[----:B------:R-:W-:-:S04]  /*17970*/  IMAD.HI.U32 R6, R3, R2, RZ ;  /* 0x0000000203067227 */ /* 0x000fc800078e00ff */
[----:B------:R-:W-:Y:S02]  /*17980*/  IMAD R2, R6, R9, R2 ;  /* 0x0000000906027224 */ /* 0x000fe400078e0202 */
[----:B------:R-:W-:-:S03]  /*17990*/  VIADD R3, R7, 0xffffffe ;  /* 0x0ffffffe07037836 */ /* 0x000fc60000000000 */
[----:B------:R-:W-:-:S03]  /*179a0*/  ISETP.GT.U32.AND P1, PT, R5, R2, PT ;  /* 0x000000020500720c */ /* 0x000fc60003f24070 */
[----:B------:R-:W0:Y:S10]  /*179b0*/  F2I.FTZ.U32.TRUNC.NTZ R3, R3 ;  /* 0x0000000300037305 */ /* 0x000e34000021f000 */
[----:B------:R-:W-:-:S02]  /*179c0*/  @!P1 IMAD.IADD R2, R2, 0x1, -R5 ;  /* 0x0000000102029824 */ /* 0x000fc400078e0a05 */
[----:B------:R-:W-:Y:S01]  /*179d0*/  @!P1 VIADD R6, R6, 0x1 ;  /* 0x0000000106069836 */ /* 0x000fe20000000000 */
[----:B------:R-:W-:Y:S02]  /*179e0*/  ISETP.NE.AND P1, PT, R17, RZ, PT ;  /* 0x000000ff1100720c */ /* 0x000fe40003f25270 */
[----:B------:R-:W-:Y:S01]  /*179f0*/  ISETP.GE.U32.AND P0, PT, R2, R5, PT ;  /* 0x000000050200720c */ /* 0x000fe20003f06070 */
[----:B0-----:R-:W-:Y:S02]  /*17a00*/  IMAD.MOV R5, RZ, RZ, -R3 ;  /* 0x000000ffff057224 */ /* 0x001fe400078e0a03 */
[----:B------:R-:W-:Y:S02]  /*17a10*/  IMAD.MOV.U32 R2, RZ, RZ, RZ ;  /* 0x000000ffff027224 */ /* 0x000fe400078e00ff */
[----:B------:R-:W-:-:S04]  /*17a20*/  IMAD R5, R5, R4, RZ ;  /* 0x0000000405057224 */ /* 0x000fc800078e02ff */
[----:B------:R-:W-:Y:S01]  /*17a30*/  IMAD.HI.U32 R5, R3, R5, R2 ;  /* 0x0000000503057227 */ /* 0x000fe200078e0002 */
[----:B------:R-:W-:Y:S02]  /*17a40*/  LOP3.LUT R2, R0, R17, RZ, 0x3c, !PT ;  /* 0x0000001100027212 */ /* 0x000fe400078e3cff */
[----:B------:R-:W-:Y:S01]  /*17a50*/  IABS R3, R8 ;  /* 0x0000000800037213 */ /* 0x000fe20000000000 */
[----:B------:R-:W-:Y:S01]  /*17a60*/  @P0 VIADD R6, R6, 0x1 ;  /* 0x0000000106060836 */ /* 0x000fe20000000000 */
[----:B------:R-:W-:-:S03]  /*17a70*/  ISETP.GE.AND P2, PT, R2, RZ, PT ;  /* 0x000000ff0200720c */ /* 0x000fc60003f46270 */
[----:B------:R-:W-:-:S10]  /*17a80*/  IMAD.MOV R3, RZ, RZ, -R3 ;  /* 0x000000ffff037224 */ /* 0x000fd400078e0a03 */
[----:B------:R-:W-:Y:S01]  /*17a90*/  @!P2 IMAD.MOV R6, RZ, RZ, -R6 ;  /* 0x000000ffff06a224 */ /* 0x000fe200078e0a06 */
[----:B------:R-:W-:-:S04]  /*17aa0*/  @!P1 LOP3.LUT R6, RZ, R17, RZ, 0x33, !PT ;  /* 0x00000011ff069212 */ /* 0x000fc800078e33ff */
[----:B------:R-:W-:-:S05]  /*17ab0*/  IABS R2, R6 ;  /* 0x0000000600027213 */ /* 0x000fca0000000000 */
[----:B------:R-:W-:-:S04]  /*17ac0*/  IMAD.HI.U32 R5, R5, R2, RZ ;  /* 0x0000000205057227 */ /* 0x000fc800078e00ff */
[----:B------:R-:W-:Y:S01]  /*17ad0*/  IMAD R3, R5, R3, R2 ;  /* 0x0000000305037224 */ /* 0x000fe200078e0202 */
[----:B------:R-:W-:-:S04]  /*17ae0*/  LOP3.LUT R2, R6, R8, RZ, 0x3c, !PT ;  /* 0x0000000806027212 */ /* 0x000fc800078e3cff */
[----:B------:R-:W-:Y:S02]  /*17af0*/  ISETP.GT.U32.AND P1, PT, R4, R3, PT ;  /* 0x000000030400720c */ /* 0x000fe40003f24070 */
[----:B------:R-:W-:Y:S01]  /*17b00*/  ISETP.GE.AND P2, PT, R2, RZ, PT ;  /* 0x000000ff0200720c */ /* 0x000fe20003f46270 */
[----:B------:R-:W-:-:S04]  /*17b10*/  IMAD.MOV R2, RZ, RZ, -R6 ;  /* 0x000000ffff027224 */ /* 0x000fc800078e0a06 */
[----:B------:R-:W-:-:S06]  /*17b20*/  IMAD R2, R17, R2, R0 ;  /* 0x0000000211027224 */ /* 0x000fcc00078e0200 */
[----:B------:R-:W-:Y:S02]  /*17b30*/  @!P1 IMAD.IADD R3, R3, 0x1, -R4 ;  /* 0x0000000103039824 */ /* 0x000fe400078e0a04 */
[----:B------:R-:W-:Y:S01]  /*17b40*/  @!P1 VIADD R5, R5, 0x1 ;  /* 0x0000000105059836 */ /* 0x000fe20000000000 */
[----:B------:R-:W-:Y:S02]  /*17b50*/  ISETP.NE.AND P1, PT, R8, RZ, PT ;  /* 0x000000ff0800720c */ /* 0x000fe40003f25270 */
[----:B------:R-:W-:-:S13]  /*17b60*/  ISETP.GE.U32.AND P0, PT, R3, R4, PT ;  /* 0x000000040300720c */ /* 0x000fda0003f06070 */
[----:B------:R-:W-:-:S04]  /*17b70*/  @P0 VIADD R5, R5, 0x1 ;  /* 0x0000000105050836 */ /* 0x000fc80000000000 */
[----:B------:R-:W-:Y:S01]  /*17b80*/  @!P2 IMAD.MOV R5, RZ, RZ, -R5 ;  /* 0x000000ffff05a224 */ /* 0x000fe200078e0a05 */
[----:B------:R-:W-:-:S05]  /*17b90*/  @!P1 LOP3.LUT R5, RZ, R8, RZ, 0x33, !PT ;  /* 0x00000008ff059212 */ /* 0x000fca00078e33ff */
[--C-:B------:R-:W-:Y:S02]  /*17ba0*/  IMAD.MOV R3, RZ, RZ, -R5.reuse ;  /* 0x000000ffff037224 */ /* 0x100fe400078e0a05 */
[C---:B------:R-:W-:Y:S02]  /*17bb0*/  IMAD R5, R8.reuse, 0x1000000, R5 ;  /* 0x0100000008057824 */ /* 0x040fe400078e0205 */
[----:B------:R-:W-:-:S04]  /*17bc0*/  IMAD R8, R8, R3, R6 ;  /* 0x0000000308087224 */ /* 0x000fc800078e0206 */
[----:B------:R-:W-:Y:S01]  /*17bd0*/  IMAD R18, R8, 0x10000, R5 ;  /* 0x0001000008127824 */ /* 0x000fe200078e0205 */
[----:B------:R-:W-:Y:S06]  /*17be0*/  BRA `(.L_x_1402) ;  /* 0x0000000000f07947 */ /* 0x000fec0003800000 */
.L_x_1401:
[----:B0---4-:R-:W0:Y:S02]  /*17bf0*/  LDC.64 R2, c[0x0][0xc90] ;  /* 0x00032400ff027b82 */ /* 0x011e240000000a00 */
[----:B0-----:R-:W-:-:S05]  /*17c00*/  IMAD.WIDE R2, R19, 0x4, R2 ;  /* 0x0000000413027825 */ /* 0x001fca00078e0202 */
[----:B------:R0:W2:Y:S02]  /*17c10*/  LDG.E R6, desc[UR36][R2.64] ;  /* 0x0000002402067981 */ /* 0x0000a4000c1e1900 */
[----:B0-----:R-:W-:Y:S02]  /*17c20*/  IMAD.MOV.U32 R2, RZ, RZ, RZ ;  /* 0x000000ffff027224 */ /* 0x001fe400078e00ff */
[----:B--2---:R-:W-:-:S05]  /*17c30*/  IMAD R7, R17, R6, RZ ;  /* 0x0000000611077224 */ /* 0x004fca00078e02ff */
[----:B------:R-:W-:-:S04]  /*17c40*/  IABS R4, R7 ;  /* 0x0000000700047213 */ /* 0x000fc80000000000 */
[----:B------:R-:W0:Y:S08]  /*17c50*/  I2F.RP R8, R4 ;  /* 0x0000000400087306 */ /* 0x000e300000209400 */
[----:B0-----:R-:W0:Y:S02]  /*17c60*/  MUFU.RCP R8, R8 ;  /* 0x0000000800087308 */ /* 0x001e240000001000 */
[----:B0-----:R-:W-:-:S06]  /*17c70*/  VIADD R9, R8, 0xffffffe ;  /* 0x0ffffffe08097836 */ /* 0x001fcc0000000000 */
[----:B------:R-:W0:Y:S02]  /*17c80*/  F2I.FTZ.U32.TRUNC.NTZ R3, R9 ;  /* 0x0000000900037305 */ /* 0x000e24000021f000 */
[----:B0-----:R-:W-:-:S04]  /*17c90*/  IMAD.MOV R11, RZ, RZ, -R3 ;  /* 0x000000ffff0b7224 */ /* 0x001fc800078e0a03 */
[----:B------:R-:W-:-:S04]  /*17ca0*/  IMAD R11, R11, R4, RZ ;  /* 0x000000040b0b7224 */ /* 0x000fc800078e02ff */
[----:B------:R-:W-:Y:S01]  /*17cb0*/  IMAD.HI.U32 R2, R3, R11, R2 ;  /* 0x0000000b03027227 */ /* 0x000fe200078e0002 */
[----:B------:R-:W-:Y:S02]  /*17cc0*/  IABS R11, R0 ;  /* 0x00000000000b7213 */ /* 0x000fe40000000000 */
[----:B------:R-:W-:-:S03]  /*17cd0*/  IABS R3, R7 ;  /* 0x0000000700037213 */ /* 0x000fc60000000000 */
[----:B------:R-:W-:-:S04]  /*17ce0*/  IMAD.HI.U32 R2, R2, R11, RZ ;  /* 0x0000000b02027227 */ /* 0x000fc800078e00ff */
[----:B------:R-:W-:-:S04]  /*17cf0*/  IMAD.MOV R3, RZ, RZ, -R3 ;  /* 0x000000ffff037224 */ /* 0x000fc800078e0a03 */
        /* <DEDUP_REMOVED lines=16> */
[----:B------:R-:W-:-:S04]  /*17e00*/  VIADDMNMX R5, R3, R5, R6, PT ;  /* 0x0000000503057246 */ /* 0x000fc80003800106 */
[----:B------:R-:W-:-:S04]  /*17e10*/  IABS R6, R5 ;  /* 0x0000000500067213 */ /* 0x000fc80000000000 */
[----:B------:R-:W0:Y:S08]  /*17e20*/  I2F.RP R8, R6 ;  /* 0x0000000600087306 */ /* 0x000e300000209400 */
[----:B0-----:R-:W0:Y:S02]  /*17e30*/  MUFU.RCP R8, R8 ;  /* 0x0000000800087308 */ /* 0x001e240000001000 */
[----:B0-----:R-:W-:Y:S01]  /*17e40*/  VIADD R3, R8, 0xffffffe ;  /* 0x0ffffffe08037836 */ /* 0x001fe20000000000 */
[----:B------:R-:W-:-:S05]  /*17e50*/  IABS R8, R5 ;  /* 0x0000000500087213 */ /* 0x000fca0000000000 */
[----:B------:R-:W0:Y:S02]  /*17e60*/  F2I.FTZ.U32.TRUNC.NTZ R3, R3 ;  /* 0x0000000300037305 */ /* 0x000e24000021f000 */
[----:B0-----:R-:W-:-:S04]  /*17e70*/  IMAD.MOV R7, RZ, RZ, -R3 ;  /* 0x000000ffff077224 */ /* 0x001fc800078e0a03 */
[----:B------:R-:W-:-:S04]  /*17e80*/  IMAD R7, R7, R6, RZ ;  /* 0x0000000607077224 */ /* 0x000fc800078e02ff */
[----:B------:R-:W-:Y:S01]  /*17e90*/  IMAD.HI.U32 R2, R3, R7, R2 ;  /* 0x0000000703027227 */ /* 0x000fe200078e0002 */
[----:B------:R-:W-:-:S03]  /*17ea0*/  IABS R7, R0 ;  /* 0x0000000000077213 */ /* 0x000fc60000000000 */
        /* <DEDUP_REMOVED lines=13> */
[----:B------:R-:W-:Y:S01]  /*17f80*/  @!P1 LOP3.LUT R2, RZ, R5, RZ, 0x33, !PT ;  /* 0x00000005ff029212 */ /* 0x000fe200078e33ff */
[----:B------:R-:W-:-:S04]  /*17f90*/  IMAD.MOV R5, RZ, RZ, -R5 ;  /* 0x000000ffff057224 */ /* 0x000fc800078e0a05 */
[----:B------:R-:W-:-:S07]  /*17fa0*/  IMAD R18, R2, R5, R3 ;  /* 0x0000000502127224 */ /* 0x000fce00078e0203 */
.L_x_1402:
[----:B------:R-:W-:-:S05]  /*17fb0*/  LOP3.LUT R2, RZ, R2, RZ, 0x33, !PT ;  /* 0x00000002ff027212 */ /* 0x000fca00078e33ff */
[----:B------:R-:W-:Y:S01]  /*17fc0*/  IMAD.IADD R17, R17, 0x1, R2 ;  /* 0x0000000111117824 */ /* 0x000fe200078e0202 */
[----:B------:R-:W-:Y:S06]  /*17fd0*/  BRA `(.L_x_1403) ;  /* 0x00000000001c7947 */ /* 0x000fec0003800000 */
.L_x_1395:
[----:B------:R-:W-:Y:S01]  /*17fe0*/  UMOV UR4, URZ ;  /* 0x0000003f00047c82 */ /* 0x000fe20008000000 */
[----:B------:R-:W-:Y:S01]  /*17ff0*/  UMOV UR5, URZ ;  /* 0x0000003f00057c82 */ /* 0x000fe20008000000 */
[----:B------:R-:W-:Y:S01]  /*18000*/  ULDC UR6, c[0x0][0xc3c] ;  /* 0x00030f0000067ab9 */ /* 0x000fe20000000800 */
[----:B------:R-:W-:Y:S02]  /*18010*/  IMAD.MOV.U32 R16, RZ, RZ, R0 ;  /* 0x000000ffff107224 */ /* 0x000fe400078e0000 */
[----:B------:R-:W-:Y:S02]  /*18020*/  IMAD.U32 R17, RZ, RZ, UR4 ;  /* 0x00000004ff117e24 */ /* 0x000fe4000f8e00ff */
[----:B------:R-:W-:Y:S02]  /*18030*/  IMAD.U32 R18, RZ, RZ, UR5 ;  /* 0x00000005ff127e24 */ /* 0x000fe4000f8e00ff */
[----:B------:R-:W-:-:S07]  /*18040*/  IMAD.U32 R19, RZ, RZ, UR6 ;  /* 0x00000006ff137e24 */ /* 0x000fce000f8e00ff */
.L_x_1403:
        /* <DEDUP_REMOVED lines=10> */
.L_x_1392:
[----:B------:R-:W-:Y:S02]  /*180f0*/  ULDC UR4, c[0x0][0xc3c] ;  /* 0x00030f0000047ab9 */ /* 0x000fe40000000800 */
[----:B-1----:R-:W-:-:S13]  /*18100*/  ISETP.GE.AND P0, PT, R19, UR4, PT ;  /* 0x0000000413007c0c */ /* 0x002fda000bf06270 */
[----:B------:R-:W-:Y:S05]  /*18110*/  @!P0 BRA `(.L_x_1404) ;  /* 0xffffffac00c88947 */ /* 0x000fea000383ffff */
[----:B------:R-:W-:Y:S05]  /*18120*/  BSYNC B8 ;  /* 0x0000000000087941 */ /* 0x000fea0003800000 */
.L_x_1331:
[----:B------:R-:W3:Y:S01]  /*18130*/  LDL.LU R0, [R1+0x10] ;  /* 0x0000100001007983 */ /* 0x000ee20000300800 */
[----:B------:R-:W-:Y:S01]  /*18140*/  BSSY B0, `(.L_x_1405) ;  /* 0x000000b000007945 */ /* 0x000fe20003800000 */
[----:B------:R-:W1:Y:S01]  /*18150*/  S2R R5, SR_CgaCtaId ;  /* 0x0000000000057919 */ /* 0x000e620000008800 */
[----:B---3--:R-:W-:-:S05]  /*18160*/  VIADD R0, R0, 0x1 ;  /* 0x0000000100007836 */ /* 0x008fca0000000000 */
[----:B0-----:R-:W-:-:S04]  /*18170*/  LEA.HI R2, R0, R0, RZ, 0x1 ;  /* 0x0000000000027211 */ /* 0x001fc800078f08ff */
[----:B------:R-:W-:Y:S02]  /*18180*/  LOP3.LUT R3, R2, 0xfffffffe, RZ, 0xc0, !PT ;  /* 0xfffffffe02037812 */ /* 0x000fe400078ec0ff */
[----:B------:R-:W-:-:S03]  /*18190*/  MOV R2, 0x400 ;  /* 0x0000040000027802 */ /* 0x000fc60000000f00 */
[----:B------:R-:W-:Y:S01]  /*181a0*/  IMAD.IADD R0, R0, 0x1, -R3 ;  /* 0x0000000100007824 */ /* 0x000fe200078e0a03 */
[----:B-1----:R-:W-:-:S04]  /*181b0*/  LEA R7, R5, R2, 0x18 ;  /* 0x0000000205077211 */ /* 0x002fc800078ec0ff */
[----:B------:R-:W-:-:S04]  /*181c0*/  SHF.L.U32 R0, R0, 0x1f, RZ ;  /* 0x0000001f00007819 */ /* 0x000fc800000006ff */
[----:B------:R-:W0:Y:S02]  /*181d0*/  SYNCS.PHASECHK.TRANS64.TRYWAIT P0, [R7+URZ+0x2a820], R0 ;  /* 0x02a82000070075a7 */ /* 0x000e24000800017f */
[----:B0-----:R-:W-:Y:S05]  /*181e0*/  @!P0 BRA `(.L_x_1406) ;  /* 0x0000003c001c8947 */ /* 0x001fea0003800000 */
.L_x_1525:
[----:B------:R-:W-:Y:S05]  /*181f0*/  BSYNC B0 ;  /* 0x0000000000007941 */ /* 0x000fea0003800000 */
.L_x_1405:
[----:B------:R-:W-:-:S03]  /*18200*/  UMOV UR4, 0xffffffff ;  /* 0xffffffff00047882 */ /* 0x000fc60000000000 */
[----:B------:R-:W-:Y:S05]  /*18210*/  BRA.DIV UR4, `(.L_x_1407) ;  /* 0x0000003e04247947 */ /* 0x000fea000b800000 */
[----:B0-----:R-:W0:Y:S02]  /*18220*/  S2R R0, SR_TID.X ;  /* 0x0000000000007919 */ /* 0x001e240000002100 */
[----:B0-----:R-:W-:-:S04]  /*18230*/  SHF.R.U32.HI R0, RZ, 0x5, R0 ;  /* 0x00000005ff007819 */ /* 0x001fc80000011600 */
[----:B------:R-:W-:-:S05]  /*18240*/  LOP3.LUT R0, R0, 0x3, RZ, 0xc0, !PT ;  /* 0x0000000300007812 */ /* 0x000fca00078ec0ff */
[----:B------:R0:W1:Y:S02]  /*18250*/  SHFL.IDX PT, R14, R0, RZ, 0x1f ;  /* 0x00001fff000e7589 */ /* 0x00006400000e0000 */
.L_x_1528:
[----:B-1----:R-:W-:Y:S01]  /*18260*/  ISETP.NE.AND P0, PT, R14, RZ, PT ;  /* 0x000000ff0e00720c */ /* 0x002fe20003f05270 */
[----:B------:R-:W-:-:S12]  /*18270*/  BSSY B0, `(.L_x_1408) ;  /* 0x0000026000007945 */ /* 0x000fd80003800000 */
[----:B------:R-:W-:Y:S05]  /*18280*/  @P0 BRA `(.L_x_1409) ;  /* 0x0000000000900947 */ /* 0x000fea0003800000 */
[----:B------:R-:W-:-:S03]  /*18290*/  UMOV UR4, 0xffffffff ;  /* 0xffffffff00047882 */ /* 0x000fc60000000000 */
[----:B------:R-:W-:Y:S05]  /*182a0*/  BRA.DIV UR4, `(.L_x_1410) ;  /* 0x0000003e04347947 */ /* 0x000fea000b800000 */
[----:B------:R-:W-:-:S13]  /*182b0*/  ELECT P6, URZ, PT ;  /* 0x00000000003f782f */ /* 0x000fda00038c0000 */
.L_x_1531:
[----:B------:R-:W-:Y:S05]  /*182c0*/  @!P6 BRA `(.L_x_1409) ;  /* 0x000000000080e947 */ /* 0x000fea0003800000 */
[----:B0-----:R-:W3:Y:S02]  /*182d0*/  LDL R0, [R1+0x14] ;  /* 0x0000140001007983 */ /* 0x001ee40000100800 */
[----:B---3--:R-:W-:-:S13]  /*182e0*/  R2UR UR4, R0 ;  /* 0x00000000000472ca */ /* 0x008fda00000e0000 */
[----:B------:R-:W-:-:S06]  /*182f0*/  ULOP3.LUT UR4, UR4, 0x2, URZ, 0xfc, !UPT ;  /* 0x0000000204047892 */ /* 0x000fcc000f8efc3f */
[----:B------:R-:W-:-:S05]  /*18300*/  IMAD.U32 R0, RZ, RZ, UR4 ;  /* 0x00000004ff007e24 */ /* 0x000fca000f8e00ff */
[----:B------:R-:W-:-:S13]  /*18310*/  ISETP.NE.AND P0, PT, R0, 0x3, PT ;  /* 0x000000030000780c */ /* 0x000fda0003f05270 */
[----:B------:R-:W-:Y:S05]  /*18320*/  @!P0 BRA `(.L_x_1411) ;  /* 0x0000000000048947 */ /* 0x000fea0003800000 */
[----:B------:R-:W-:Y:S01]  /*18330*/  BPT.TRAP 0x1 ;  /* 0x000000040000795c */ /* 0x000fe20000300000 */
.L_x_1411:
[----:B------:R-:W-:Y:S01]  /*18340*/  IMAD R5, R26, 0x8, R7 ;  /* 0x000000081a057824 */ /* 0x000fe200078e0207 */
[----:B------:R-:W-:Y:S01]  /*18350*/  SHF.L.U32 R0, R28, 0x1f, RZ ;  /* 0x0000001f1c007819 */ /* 0x000fe200000006ff */
[----:B------:R-:W-:-:S03]  /*18360*/  VIADD R26, R26, 0x1 ;  /* 0x000000011a1a7836 */ /* 0x000fc60000000000 */
[----:B------:R-:W0:Y:S02]  /*18370*/  SYNCS.PHASECHK.TRANS64.TRYWAIT P1, [R5+URZ+0x2a840], R0 ;  /* 0x02a84000050075a7 */ /* 0x000e24000802017f */
[----:B------:R-:W-:-:S04]  /*18380*/  ISETP.NE.AND P2, PT, R26, 0x2, PT ;  /* 0x000000021a00780c */ /* 0x000fc80003f45270 */
[----:B------:R-:W-:Y:S01]  /*18390*/  SEL R3, RZ, 0x1, P2 ;  /* 0x00000001ff037807 */ /* 0x000fe20001000000 */
[----:B0-----:R-:W-:Y:S08]  /*183a0*/  @!P1 BRA `(.L_x_1412) ;  /* 0x0000003c00149947 */ /* 0x001ff00003800000 */
.L_x_1532:
[----:B------:R-:W-:Y:S02]  /*183b0*/  SEL R26, R26, RZ, P2 ;  /* 0x000000ff1a1a7207 */ /* 0x000fe40001000000 */
[----:B------:R-:W-:Y:S01]  /*183c0*/  LOP3.LUT R2, R28, R3, RZ, 0x3c, !PT ;  /* 0x000000031c027212 */ /* 0x000fe200078e3cff */
[----:B------:R-:W-:Y:S06]  /*183d0*/  @!P0 BRA `(.L_x_1413) ;  /* 0x0000000000048947 */ /* 0x000fec0003800000 */
[----:B------:R-:W-:Y:S01]  /*183e0*/  BPT.TRAP 0x1 ;  /* 0x000000040000795c */ /* 0x000fe20000300000 */
.L_x_1413:
[----:B------:R-:W-:Y:S01]  /*183f0*/  IMAD R3, R26, 0x8, R7 ;  /* 0x000000081a037824 */ /* 0x000fe200078e0207 */
[----:B------:R-:W-:-:S04]  /*18400*/  SHF.L.U32 R2, R2, 0x1f, RZ ;  /* 0x0000001f02027819 */ /* 0x000fc800000006ff */
[----:B------:R-:W1:Y:S02]  /*18410*/  SYNCS.PHASECHK.TRANS64.TRYWAIT P1, [R3+URZ+0x2a840], R2 ;  /* 0x02a84002030075a7 */ /* 0x000e64000802017f */
[----:B-1----:R-:W-:Y:S05]  /*18420*/  @!P1 BRA `(.L_x_1414) ;  /* 0x0000003c00089947 */ /* 0x002fea0003800000 */
.L_x_1533:
[----:B------:R-:W-:Y:S05]  /*18430*/  @!P0 BRA `(.L_x_1415) ;  /* 0x0000000000048947 */ /* 0x000fea0003800000 */
[----:B------:R-:W-:Y:S01]  /*18440*/  BPT.TRAP 0x1 ;  /* 0x000000040000795c */ /* 0x000fe20000300000 */
.L_x_1415:
[----:B------:R-:W3:Y:S02]  /*18450*/  SYNCS.PHASECHK.TRANS64.TRYWAIT P1, [R5+URZ+0x2a860], R0 ;  /* 0x02a86000050075a7 */ /* 0x000ee4000802017f */
[----:B---3--:R-:W-:Y:S05]  /*18460*/  @!P1 BRA `(.L_x_1416) ;  /* 0x0000003c000c9947 */ /* 0x008fea0003800000 */
.L_x_1534:
[----:B------:R-:W-:Y:S05]  /*18470*/  @!P0 BRA `(.L_x_1417) ;  /* 0x0000000000048947 */ /* 0x000fea0003800000 */
[----:B------:R-:W-:Y:S01]  /*18480*/  BPT.TRAP 0x1 ;  /* 0x000000040000795c */ /* 0x000fe20000300000 */
.L_x_1417:
[----:B----4-:R4:W0:Y:S02]  /*18490*/  SYNCS.PHASECHK.TRANS64.TRYWAIT P0, [R3+URZ+0x2a860], R2 ;  /* 0x02a86002030075a7 */ /* 0x010824000800017f */
[----:B0-----:R-:W-:Y:S05]  /*184a0*/  @!P0 NANOSLEEP.SYNCS 0x989680 ;  /* 0x009896800000895d */ /* 0x001fea0003900000 */
[----:B------:R-:W0:Y:S02]  /*184b0*/  @!P0 SYNCS.PHASECHK.TRANS64 P0, [R3+URZ+0x2a860], R2 ;  /* 0x02a86002030085a7 */ /* 0x000e24000800007f */
[----:B0-----:R-:W-:Y:S05]  /*184c0*/  @!P0 BRA `(.L_x_1417) ;  /* 0xfffffffc00f08947 */ /* 0x001fea000383ffff */
.L_x_1409:
[----:B------:R-:W-:Y:S05]  /*184d0*/  BSYNC B0 ;  /* 0x0000000000007941 */ /* 0x000fea0003800000 */
.L_x_1408:
[----:B------:R-:W-:Y:S05]  /*184e0*/  EXIT ;  /* 0x000000000000794d */ /* 0x000fea0003800000 */
.L_x_1222:
[----:B0-----:R-:W-:-:S04]  /*184f0*/  IMAD.U32 R3, RZ, RZ, UR60 ;  /* 0x0000003cff037e24 */ /* 0x001fc8000f8e00ff */
[----:B------:R0:W1:Y:S03]  /*18500*/  SYNCS.PHASECHK.TRANS64.TRYWAIT P1, [R3+URZ+0x2a800], R0 ;  /* 0x02a80000030075a7 */ /* 0x000066000802017f */
[----:B-1----:R-:W-:Y:S05]  /*18510*/  @!P1 NANOSLEEP.SYNCS 0x989680 ;  /* 0x009896800000995d */ /* 0x002fea0003900000 */
[----:B------:R-:W1:Y:S02]  /*18520*/  @!P1 SYNCS.PHASECHK.TRANS64 P1, [R3+URZ+0x2a800], R0 ;  /* 0x02a80000030095a7 */ /* 0x000e64000802007f */
[----:B-1----:R-:W-:Y:S05]  /*18530*/  @!P1 BRA `(.L_x_1222) ;  /* 0xfffffffc00ec9947 */ /* 0x002fea000383ffff */
[----:B------:R-:W-:Y:S05]  /*18540*/  BRA `(.L_x_1418) ;  /* 0xfffffe9800c87947 */ /* 0x000fea000383ffff */
.L_x_1226:
[----:B-1----:R1:W2:Y:S02]  /*18550*/  SYNCS.PHASECHK.TRANS64.TRYWAIT P1, [R21+URZ+0x2a830], R0 ;  /* 0x02a83000150075a7 */ /* 0x0022a4000802017f */
[----:B--2---:R-:W-:Y:S05]  /*18560*/  @!P1 NANOSLEEP.SYNCS 0x989680 ;  /* 0x009896800000995d */ /* 0x004fea0003900000 */
[----:B------:R-:W2:Y:S02]  /*18570*/  @!P1 SYNCS.PHASECHK.TRANS64 P1, [R21+URZ+0x2a830], R0 ;  /* 0x02a83000150095a7 */ /* 0x000ea4000802007f */
[----:B--2---:R-:W-:Y:S05]  /*18580*/  @!P1 BRA `(.L_x_1226) ;  /* 0xfffffffc00f09947 */ /* 0x004fea000383ffff */
[----:B------:R-:W-:Y:S05]  /*18590*/  BRA `(.L_x_1225) ;  /* 0xfffffe9800e47947 */ /* 0x000fea000383ffff */
.L_x_1243:
[----:B-1----:R-:W-:-:S04]  /*185a0*/  IMAD.U32 R12, RZ, RZ, UR6 ;  /* 0x00000006ff0c7e24 */ /* 0x002fc8000f8e00ff */
[----:B------:R1:W2:Y:S03]  /*185b0*/  SYNCS.PHASECHK.TRANS64.TRYWAIT P1, [R12+URZ+0x2a830], R11 ;  /* 0x02a8300b0c0075a7 */ /* 0x0002a6000802017f */
[----:B--2---:R-:W-:Y:S05]  /*185c0*/  @!P1 NANOSLEEP.SYNCS 0x989680 ;  /* 0x009896800000995d */ /* 0x004fea0003900000 */
[----:B------:R-:W2:Y:S02]  /*185d0*/  @!P1 SYNCS.PHASECHK.TRANS64 P1, [R12+URZ+0x2a830], R11 ;  /* 0x02a8300b0c0095a7 */ /* 0x000ea4000802007f */
[----:B--2---:R-:W-:Y:S05]  /*185e0*/  @!P1 BRA `(.L_x_1243) ;  /* 0xfffffffc00ec9947 */ /* 0x004fea000383ffff */
[----:B------:R-:W-:Y:S05]  /*185f0*/  BRA `(.L_x_1242) ;  /* 0xfffffecc008c7947 */ /* 0x000fea000383ffff */
.L_x_1247:
[----:B01----:R-:W-:-:S04]  /*18600*/  IMAD.U32 R11, RZ, RZ, UR7 ;  /* 0x00000007ff0b7e24 */ /* 0x003fc8000f8e00ff */
[----:B------:R0:W1:Y:S03]  /*18610*/  SYNCS.PHASECHK.TRANS64.TRYWAIT P1, [R11+URZ+0x2a850], R0 ;  /* 0x02a850000b0075a7 */ /* 0x000066000802017f */
[----:B-1----:R-:W-:Y:S05]  /*18620*/  @!P1 NANOSLEEP.SYNCS 0x989680 ;  /* 0x009896800000995d */ /* 0x002fea0003900000 */
[----:B------:R-:W1:Y:S02]  /*18630*/  @!P1 SYNCS.PHASECHK.TRANS64 P1, [R11+URZ+0x2a850], R0 ;  /* 0x02a850000b0095a7 */ /* 0x000e64000802007f */
[----:B-1----:R-:W-:Y:S05]  /*18640*/  @!P1 BRA `(.L_x_1247) ;  /* 0xfffffffc00ec9947 */ /* 0x002fea000383ffff */
[----:B------:R-:W-:Y:S05]  /*18650*/  BRA `(.L_x_1246) ;  /* 0xfffffed400c07947 */ /* 0x000fea000383ffff */
.L_x_1266:
[----:B-1----:R-:W-:-:S04]  /*18660*/  IMAD.U32 R11, RZ, RZ, UR6 ;  /* 0x00000006ff0b7e24 */ /* 0x002fc8000f8e00ff */
[----:B------:R1:W2:Y:S03]  /*18670*/  SYNCS.PHASECHK.TRANS64.TRYWAIT P1, [R11+URZ+0x2a830], R8 ;  /* 0x02a830080b0075a7 */ /* 0x0002a6000802017f */
[----:B--2---:R-:W-:Y:S05]  /*18680*/  @!P1 NANOSLEEP.SYNCS 0x989680 ;  /* 0x009896800000995d */ /* 0x004fea0003900000 */
[----:B------:R-:W2:Y:S02]  /*18690*/  @!P1 SYNCS.PHASECHK.TRANS64 P1, [R11+URZ+0x2a830], R8 ;  /* 0x02a830080b0095a7 */ /* 0x000ea4000802007f */
[----:B--2---:R-:W-:Y:S05]  /*186a0*/  @!P1 BRA `(.L_x_1266) ;  /* 0xfffffffc00ec9947 */ /* 0x004fea000383ffff */
[----:B------:R-:W-:Y:S05]  /*186b0*/  BRA `(.L_x_1265) ;  /* 0xffffff04001c7947 */ /* 0x000fea000383ffff */
.L_x_1270:
[----:B-1----:R-:W-:-:S04]  /*186c0*/  IMAD.U32 R11, RZ, RZ, UR7 ;  /* 0x00000007ff0b7e24 */ /* 0x002fc8000f8e00ff */
[----:B------:R1:W3:Y:S03]  /*186d0*/  SYNCS.PHASECHK.TRANS64.TRYWAIT P1, [R11+URZ+0x2a850], R0 ;  /* 0x02a850000b0075a7 */ /* 0x0002e6000802017f */
[----:B---3--:R-:W-:Y:S05]  /*186e0*/  @!P1 NANOSLEEP.SYNCS 0x989680 ;  /* 0x009896800000995d */ /* 0x008fea0003900000 */
[----:B------:R-:W3:Y:S02]  /*186f0*/  @!P1 SYNCS.PHASECHK.TRANS64 P1, [R11+URZ+0x2a850], R0 ;  /* 0x02a850000b0095a7 */ /* 0x000ee4000802007f */
[----:B---3--:R-:W-:Y:S05]  /*18700*/  @!P1 BRA `(.L_x_1270) ;  /* 0xfffffffc00ec9947 */ /* 0x008fea000383ffff */
[----:B------:R-:W-:Y:S05]  /*18710*/  BRA `(.L_x_1269) ;  /* 0xffffff0c00507947 */ /* 0x000fea000383ffff */
.L_x_1278:
[----:B-1----:R-:W-:-:S04]  /*18720*/  IMAD.U32 R12, RZ, RZ, UR6 ;  /* 0x00000006ff0c7e24 */ /* 0x002fc8000f8e00ff */
[----:B------:R1:W2:Y:S03]  /*18730*/  SYNCS.PHASECHK.TRANS64.TRYWAIT P1, [R12+URZ+0x2a830], R11 ;  /* 0x02a8300b0c0075a7 */ /* 0x0002a6000802017f */
[----:B--2---:R-:W-:Y:S05]  /*18740*/  @!P1 NANOSLEEP.SYNCS 0x989680 ;  /* 0x009896800000995d */ /* 0x004fea0003900000 */
[----:B------:R-:W2:Y:S02]  /*18750*/  @!P1 SYNCS.PHASECHK.TRANS64 P1, [R12+URZ+0x2a830], R11 ;  /* 0x02a8300b0c0095a7 */ /* 0x000ea4000802007f */
[----:B--2---:R-:W-:Y:S05]  /*18760*/  @!P1 BRA `(.L_x_1278) ;  /* 0xfffffffc00ec9947 */ /* 0x004fea000383ffff */
[----:B------:R-:W-:Y:S05]  /*18770*/  BRA `(.L_x_1277) ;  /* 0xffffff2400a47947 */ /* 0x000fea000383ffff */
.L_x_1282:
[----:B01----:R-:W-:-:S04]  /*18780*/  IMAD.U32 R11, RZ, RZ, UR7 ;  /* 0x00000007ff0b7e24 */ /* 0x003fc8000f8e00ff */
[----:B------:R0:W1:Y:S03]  /*18790*/  SYNCS.PHASECHK.TRANS64.TRYWAIT P1, [R11+URZ+0x2a850], R0 ;  /* 0x02a850000b0075a7 */ /* 0x000066000802017f */
[----:B-1----:R-:W-:Y:S05]  /*187a0*/  @!P1 NANOSLEEP.SYNCS 0x989680 ;  /* 0x009896800000995d */ /* 0x002fea0003900000 */
[----:B------:R-:W1:Y:S02]  /*187b0*/  @!P1 SYNCS.PHASECHK.TRANS64 P1, [R11+URZ+0x2a850], R0 ;  /* 0x02a850000b0095a7 */ /* 0x000e64000802007f */
[----:B-1----:R-:W-:Y:S05]  /*187c0*/  @!P1 BRA `(.L_x_1282) ;  /* 0xfffffffc00ec9947 */ /* 0x002fea000383ffff */
[----:B------:R-:W-:Y:S05]  /*187d0*/  BRA `(.L_x_1281) ;  /* 0xffffff2c00d87947 */ /* 0x000fea000383ffff */
.L_x_1297:
[----:B-1----:R-:W-:-:S04]  /*187e0*/  IMAD.U32 R5, RZ, RZ, UR5 ;  /* 0x00000005ff057e24 */ /* 0x002fc8000f8e00ff */
[----:B------:R1:W2:Y:S03]  /*187f0*/  SYNCS.PHASECHK.TRANS64.TRYWAIT P1, [R5+URZ+0x2a850], R0 ;  /* 0x02a85000050075a7 */ /* 0x0002a6000802017f */
[----:B--2---:R-:W-:Y:S05]  /*18800*/  @!P1 NANOSLEEP.SYNCS 0x989680 ;  /* 0x009896800000995d */ /* 0x004fea0003900000 */
[----:B------:R-:W2:Y:S02]  /*18810*/  @!P1 SYNCS.PHASECHK.TRANS64 P1, [R5+URZ+0x2a850], R0 ;  /* 0x02a85000050095a7 */ /* 0x000ea4000802007f */
[----:B--2---:R-:W-:Y:S05]  /*18820*/  @!P1 BRA `(.L_x_1297) ;  /* 0xfffffffc00ec9947 */ /* 0x004fea000383ffff */
[----:B------:R-:W-:Y:S05]  /*18830*/  BRA `(.L_x_1296) ;  /* 0xffffff5c005c7947 */ /* 0x000fea000383ffff */
.L_x_1353:
[----:B------:R-:W0:Y:S01]  /*18840*/  S2R R7, SR_TID.X ;  /* 0x0000000000077919 */ /* 0x000e220000002100 */
[----:B------:R-:W-:Y:S01]  /*18850*/  BSSY B0, `(.L_x_1419) ;  /* 0x000000a000007945 */ /* 0x000fe20003800000 */
[----:B------:R-:W-:Y:S02]  /*18860*/  IMAD.MOV.U32 R12, RZ, RZ, RZ ;  /* 0x000000ffff0c7224 */ /* 0x000fe400078e00ff */
[----:B------:R-:W-:Y:S02]  /*18870*/  IMAD.MOV.U32 R11, RZ, RZ, 0x1f ;  /* 0x0000001fff0b7424 */ /* 0x000fe400078e00ff */
[----:B------:R-:W-:Y:S01]  /*18880*/  IMAD.MOV.U32 R15, RZ, RZ, -0x1 ;  /* 0xffffffffff0f7424 */ /* 0x000fe200078e00ff */
[----:B0-----:R-:W-:-:S04]  /*18890*/  SHF.R.U32.HI R7, RZ, 0x5, R7 ;  /* 0x00000005ff077819 */ /* 0x001fc80000011607 */
[----:B------:R-:W-:-:S05]  /*188a0*/  LOP3.LUT R7, R7, 0x3, RZ, 0xc0, !PT ;  /* 0x0000000307077812 */ /* 0x000fca00078ec0ff */
[----:B------:R-:W-:-:S07]  /*188b0*/  IMAD.MOV.U32 R13, RZ, RZ, R7 ;  /* 0x000000ffff0d7224 */ /* 0x000fce00078e0007 */
[----:B-----5:R-:W-:Y:S05]  /*188c0*/  WARPSYNC.COLLECTIVE R15, `(.L_x_1420) ;  /* 0x000000000f087348 */ /* 0x020fea0003c00000 */
[----:B------:R0:W1:Y:S02]  /*188d0*/  SHFL.IDX P6, R14, R13, R12, R11 ;  /* 0x0000000c0d0e7389 */ /* 0x00006400000c000b */
[----:B01---5:R-:W-:Y:S01]  /*188e0*/  ENDCOLLECTIVE ;  /* 0x000000000000791b */ /* 0x023fe20003800000 */
.L_x_1420:
[----:B------:R-:W-:Y:S05]  /*188f0*/  BSYNC B0 ;  /* 0x0000000000007941 */ /* 0x000fea0003800000 */
.L_x_1419:
[----:B------:R-:W-:Y:S05]  /*18900*/  BRA `(.L_x_1421) ;  /* 0xffffffb800c07947 */ /* 0x000fea000383ffff */
.L_x_1356:
[----:B0-----:R0:W1:Y:S02]  /*18910*/  SYNCS.PHASECHK.TRANS64.TRYWAIT P0, [R7+URZ+0x2a840], R2 ;  /* 0x02a84002070075a7 */ /* 0x001064000800017f */
[----:B-1----:R-:W-:Y:S05]  /*18920*/  @!P0 NANOSLEEP.SYNCS 0x989680 ;  /* 0x009896800000895d */ /* 0x002fea0003900000 */
[----:B------:R-:W1:Y:S02]  /*18930*/  @!P0 SYNCS.PHASECHK.TRANS64 P0, [R7+URZ+0x2a840], R2 ;  /* 0x02a84002070085a7 */ /* 0x000e64000800007f */
[----:B-1----:R-:W-:Y:S05]  /*18940*/  @!P0 BRA `(.L_x_1356) ;  /* 0xfffffffc00f08947 */ /* 0x002fea000383ffff */
[----:B------:R-:W-:Y:S05]  /*18950*/  BRA `(.L_x_1422) ;  /* 0xffffffbc00287947 */ /* 0x000fea000383ffff */
.L_x_1357:
        /* <DEDUP_REMOVED lines=8> */
.L_x_1424:
[----:B------:R-:W-:Y:S05]  /*189e0*/  BSYNC B0 ;  /* 0x0000000000007941 */ /* 0x000fea0003800000 */
.L_x_1423:
[----:B------:R-:W-:Y:S02]  /*189f0*/  IMAD.MOV.U32 R13, RZ, RZ, R4 ;  /* 0x000000ffff0d7224 */ /* 0x000fe400078e0004 */
[----:B------:R-:W-:Y:S02]  /*18a00*/  IMAD.MOV.U32 R12, RZ, RZ, RZ ;  /* 0x000000ffff0c7224 */ /* 0x000fe400078e00ff */
[----:B------:R-:W-:Y:S02]  /*18a10*/  IMAD.MOV.U32 R11, RZ, RZ, 0x181f ;  /* 0x0000181fff0b7424 */ /* 0x000fe400078e00ff */
[----:B------:R-:W-:Y:S02]  /*18a20*/  IMAD.MOV.U32 R15, RZ, RZ, -0x1 ;  /* 0xffffffffff0f7424 */ /* 0x000fe400078e00ff */
[----:B------:R-:W-:Y:S02]  /*18a30*/  IMAD.MOV.U32 R2, RZ, RZ, R14 ;  /* 0x000000ffff027224 */ /* 0x000fe400078e000e */
[----:B------:R-:W-:-:S07]  /*18a40*/  @P0 IMAD R8, R5, 0x2, R22 ;  /* 0x0000000205080824 */ /* 0x000fce00078e0216 */
[----:B------:R-:W-:Y:S05]  /*18a50*/  WARPSYNC.COLLECTIVE R15, `(.L_x_1425) ;  /* 0x000000000f087348 */ /* 0x000fea0003c00000 */
[----:B------:R0:W1:Y:S02]  /*18a60*/  SHFL.IDX P6, R14, R13, R12, R11 ;  /* 0x0000000c0d0e7389 */ /* 0x00006400000c000b */
[----:B01----:R-:W-:Y:S01]  /*18a70*/  ENDCOLLECTIVE ;  /* 0x000000000000791b */ /* 0x003fe20003800000 */
.L_x_1425:
[----:B------:R-:W-:Y:S02]  /*18a80*/  IMAD.MOV.U32 R13, RZ, RZ, R0 ;  /* 0x000000ffff0d7224 */ /* 0x000fe400078e0000 */
[----:B------:R-:W-:Y:S02]  /*18a90*/  IMAD.MOV.U32 R12, RZ, RZ, 0x1 ;  /* 0x00000001ff0c7424 */ /* 0x000fe400078e00ff */
[----:B------:R-:W-:-:S07]  /*18aa0*/  IMAD.MOV.U32 R3, RZ, RZ, R14 ;  /* 0x000000ffff037224 */ /* 0x000fce00078e000e */
[----:B------:R-:W-:Y:S05]  /*18ab0*/  WARPSYNC.COLLECTIVE R15, `(.L_x_1426) ;  /* 0x000000000f087348 */ /* 0x000fea0003c00000 */
[----:B------:R0:W1:Y:S02]  /*18ac0*/  SHFL.IDX P6, R14, R13, R12, R11 ;  /* 0x0000000c0d0e7389 */ /* 0x00006400000c000b */
[----:B01----:R-:W-:Y:S01]  /*18ad0*/  ENDCOLLECTIVE ;  /* 0x000000000000791b */ /* 0x003fe20003800000 */
.L_x_1426:
[----:B------:R-:W-:-:S05]  /*18ae0*/  @P0 LEA R3, P1, R9, R3, 0x1 ;  /* 0x0000000309030211 */ /* 0x000fca00078208ff */
[----:B------:R-:W-:Y:S01]  /*18af0*/  @P0 IMAD.X R2, RZ, RZ, R2, P1 ;  /* 0x000000ffff020224 */ /* 0x000fe200008e0602 */
[----:B------:R-:W-:-:S04]  /*18b00*/  ISETP.GE.AND P1, PT, R6, 0x11, PT ;  /* 0x000000110600780c */ /* 0x000fc80003f26270 */
        /* <DEDUP_REMOVED lines=14> */
.L_x_1427:
[----:B------:R-:W-:Y:S02]  /*18bf0*/  @P1 IMAD R8, R5, 0x2, R22 ;  /* 0x0000000205081824 */ /* 0x000fe400078e0216 */
[----:B------:R-:W-:Y:S02]  /*18c00*/  IMAD.MOV.U32 R13, RZ, RZ, R0 ;  /* 0x000000ffff0d7224 */ /* 0x000fe400078e0000 */
[----:B------:R-:W-:Y:S02]  /*18c10*/  IMAD.MOV.U32 R12, RZ, RZ, 0x2 ;  /* 0x00000002ff0c7424 */ /* 0x000fe400078e00ff */
[----:B------:R-:W-:-:S07]  /*18c20*/  IMAD.MOV.U32 R3, RZ, RZ, R14 ;  /* 0x000000ffff037224 */ /* 0x000fce00078e000e */
[----:B------:R-:W-:Y:S05]  /*18c30*/  WARPSYNC.COLLECTIVE R15, `(.L_x_1428) ;  /* 0x000000000f087348 */ /* 0x000fea0003c00000 */
[----:B------:R0:W1:Y:S02]  /*18c40*/  SHFL.IDX P6, R14, R13, R12, R11 ;  /* 0x0000000c0d0e7389 */ /* 0x00006400000c000b */
[----:B01----:R-:W-:Y:S01]  /*18c50*/  ENDCOLLECTIVE ;  /* 0x000000000000791b */ /* 0x003fe20003800000 */
.L_x_1428:
        /* <DEDUP_REMOVED lines=17> */
.L_x_1429:
[----:B------:R-:W-:Y:S02]  /*18d70*/  @P1 IMAD R8, R5, 0x2, R22 ;  /* 0x0000000205081824 */ /* 0x000fe400078e0216 */
[----:B------:R-:W-:Y:S02]  /*18d80*/  IMAD.MOV.U32 R13, RZ, RZ, R0 ;  /* 0x000000ffff0d7224 */ /* 0x000fe400078e0000 */
[----:B------:R-:W-:Y:S02]  /*18d90*/  IMAD.MOV.U32 R12, RZ, RZ, 0x3 ;  /* 0x00000003ff0c7424 */ /* 0x000fe400078e00ff */
[----:B------:R-:W-:-:S07]  /*18da0*/  IMAD.MOV.U32 R3, RZ, RZ, R14 ;  /* 0x000000ffff037224 */ /* 0x000fce00078e000e */
[----:B------:R-:W-:Y:S05]  /*18db0*/  WARPSYNC.COLLECTIVE R15, `(.L_x_1430) ;  /* 0x000000000f087348 */ /* 0x000fea0003c00000 */
[----:B------:R0:W1:Y:S02]  /*18dc0*/  SHFL.IDX P6, R14, R13, R12, R11 ;  /* 0x0000000c0d0e7389 */ /* 0x00006400000c000b */
[----:B01----:R-:W-:Y:S01]  /*18dd0*/  ENDCOLLECTIVE ;  /* 0x000000000000791b */ /* 0x003fe20003800000 */
.L_x_1430:
        /* <DEDUP_REMOVED lines=17> */
.L_x_1431:
[----:B------:R-:W-:Y:S02]  /*18ef0*/  @P1 IMAD R8, R5, 0x2, R22 ;  /* 0x0000000205081824 */ /* 0x000fe400078e0216 */
[----:B------:R-:W-:Y:S02]  /*18f00*/  IMAD.MOV.U32 R13, RZ, RZ, R0 ;  /* 0x000000ffff0d7224 */ /* 0x000fe400078e0000 */
[----:B------:R-:W-:Y:S02]  /*18f10*/  IMAD.MOV.U32 R12, RZ, RZ, 0x4 ;  /* 0x00000004ff0c7424 */ /* 0x000fe400078e00ff */
[----:B------:R-:W-:-:S07]  /*18f20*/  IMAD.MOV.U32 R3, RZ, RZ, R14 ;  /* 0x000000ffff037224 */ /* 0x000fce00078e000e */
[----:B------:R-:W-:Y:S05]  /*18f30*/  WARPSYNC.COLLECTIVE R15, `(.L_x_1432) ;  /* 0x000000000f087348 */ /* 0x000fea0003c00000 */
[----:B------:R0:W1:Y:S02]  /*18f40*/  SHFL.IDX P6, R14, R13, R12, R11 ;  /* 0x0000000c0d0e7389 */ /* 0x00006400000c000b */
[----:B01----:R-:W-:Y:S01]  /*18f50*/  ENDCOLLECTIVE ;  /* 0x000000000000791b */ /* 0x003fe20003800000 */
.L_x_1432:
        /* <DEDUP_REMOVED lines=17> */
.L_x_1433:
[----:B------:R-:W-:Y:S02]  /*19070*/  @P1 IMAD R8, R5, 0x2, R22 ;  /* 0x0000000205081824 */ /* 0x000fe400078e0216 */
[----:B------:R-:W-:Y:S02]  /*19080*/  IMAD.MOV.U32 R13, RZ, RZ, R0 ;  /* 0x000000ffff0d7224 */ /* 0x000fe400078e0000 */
[----:B------:R-:W-:Y:S02]  /*19090*/  IMAD.MOV.U32 R12, RZ, RZ, 0x5 ;  /* 0x00000005ff0c7424 */ /* 0x000fe400078e00ff */
[----:B------:R-:W-:-:S07]  /*190a0*/  IMAD.MOV.U32 R3, RZ, RZ, R14 ;  /* 0x000000ffff037224 */ /* 0x000fce00078e000e */
[----:B------:R-:W-:Y:S05]  /*190b0*/  WARPSYNC.COLLECTIVE R15, `(.L_x_1434) ;  /* 0x000000000f087348 */ /* 0x000fea0003c00000 */
[----:B------:R0:W1:Y:S02]  /*190c0*/  SHFL.IDX P6, R14, R13, R12, R11 ;  /* 0x0000000c0d0e7389 */ /* 0x00006400000c000b */
[----:B01----:R-:W-:Y:S01]  /*190d0*/  ENDCOLLECTIVE ;  /* 0x000000000000791b */ /* 0x003fe20003800000 */
.L_x_1434:
        /* <DEDUP_REMOVED lines=10> */
.L_x_1435:
        /* <DEDUP_REMOVED lines=8> */
.L_x_1362:
[----:B------:R-:W-:Y:S02]  /*19200*/  IMAD.MOV.U32 R13, RZ, RZ, R4 ;  /* 0x000000ffff0d7224 */ /* 0x000fe400078e0004 */
[----:B------:R-:W-:Y:S02]  /*19210*/  IMAD.MOV.U32 R12, RZ, RZ, RZ ;  /* 0x000000ffff0c7224 */ /* 0x000fe400078e00ff */
[----:B------:R-:W-:Y:S02]  /*19220*/  IMAD.MOV.U32 R11, RZ, RZ, 0x181f ;  /* 0x0000181fff0b7424 */ /* 0x000fe400078e00ff */
[----:B------:R-:W-:Y:S02]  /*19230*/  IMAD.MOV.U32 R15, RZ, RZ, -0x1 ;  /* 0xffffffffff0f7424 */ /* 0x000fe400078e00ff */
[----:B------:R-:W-:Y:S02]  /*19240*/  IMAD R30, R30, R6, RZ ;  /* 0x000000061e1e7224 */ /* 0x000fe400078e02ff */
[----:B------:R-:W-:-:S07]  /*19250*/  IMAD.IADD R27, R9, 0x1, R27 ;  /* 0x00000001091b7824 */ /* 0x000fce00078e021b */
[----:B------:R-:W-:Y:S05]  /*19260*/  WARPSYNC.COLLECTIVE R15, `(.L_x_1437) ;  /* 0x000000000f087348 */ /* 0x000fea0003c00000 */
[----:B------:R0:W1:Y:S02]  /*19270*/  SHFL.IDX P6, R14, R13, R12, R11 ;  /* 0x0000000c0d0e7389 */ /* 0x00006400000c000b */
[----:B01----:R-:W-:Y:S01]  /*19280*/  ENDCOLLECTIVE ;  /* 0x000000000000791b */ /* 0x003fe20003800000 */
.L_x_1437:
[C---:B------:R-:W-:Y:S01]  /*19290*/  VIADD R5, R27.reuse, 0x10 ;  /* 0x000000101b057836 */ /* 0x040fe20000000000 */
[----:B------:R-:W-:Y:S01]  /*192a0*/  ISETP.GE.AND P1, PT, R27, R30, PT ;  /* 0x0000001e1b00720c */ /* 0x000fe20003f26270 */
[----:B------:R-:W-:Y:S02]  /*192b0*/  IMAD.MOV.U32 R13, RZ, RZ, R0 ;  /* 0x000000ffff0d7224 */ /* 0x000fe400078e0000 */
[----:B------:R-:W-:-:S10]  /*192c0*/  IMAD.MOV.U32 R2, RZ, RZ, R14 ;  /* 0x000000ffff027224 */ /* 0x000fd400078e000e */
[----:B------:R-:W-:Y:S05]  /*192d0*/  WARPSYNC.COLLECTIVE R15, `(.L_x_1438) ;  /* 0x000000000f087348 */ /* 0x000fea0003c00000 */
[----:B------:R0:W1:Y:S02]  /*192e0*/  SHFL.IDX P6, R14, R13, R12, R11 ;  /* 0x0000000c0d0e7389 */ /* 0x00006400000c000b */
[----:B01----:R-:W-:Y:S01]  /*192f0*/  ENDCOLLECTIVE ;  /* 0x000000000000791b */ /* 0x003fe20003800000 */
.L_x_1438:
        /* <DEDUP_REMOVED lines=8> */
.L_x_1439:
[----:B------:R-:W-:Y:S01]  /*19380*/  @!PT LDS RZ, [RZ] ;  /* 0x00000000fffff984 */ /* 0x000fe20000000800 */
[----:B------:R-:W-:Y:S01]  /*19390*/  @!PT LDS RZ, [RZ] ;  /* 0x00000000fffff984 */ /* 0x000fe20000000800 */
[----:B------:R-:W-:Y:S01]  /*193a0*/  @!PT LDS RZ, [RZ] ;  /* 0x00000000fffff984 */ /* 0x000fe20000000800 */
[----:B------:R-:W-:Y:S04]  /*193b0*/  @!P1 LDGSTS.E.BYPASS.LTC128B.128 [R33+0xc400], desc[UR36][R2.64], !P3 ;  /* 0x0c40000002219fae */ /* 0x000fe8000d901d64 */
[----:B------:R-:W-:Y:S04]  /*193c0*/  @!P1 LDGSTS.E.BYPASS.LTC128B.128 [R33+0x10400], desc[UR36][R2.64+0x80], !P2 ;  /* 0x1040008002219fae */ /* 0x000fe8000d101d64 */
[----:B------:R0:W-:Y:S01]  /*193d0*/  @!P1 LDGSTS.E.BYPASS.LTC128B.128 [R33+0x14400], desc[UR36][R2.64+0x100], !P0 ;  /* 0x1440010002219fae */ /* 0x0001e2000c101d64 */
[----:B------:R-:W-:Y:S01]  /*193e0*/  ISETP.GE.AND P1, PT, R5, R30, PT ;  /* 0x0000001e0500720c */ /* 0x000fe20003f26270 */
[----:B------:R-:W-:-:S02]  /*193f0*/  IMAD.MOV.U32 R13, RZ, RZ, R0 ;  /* 0x000000ffff0d7224 */ /* 0x000fc400078e0000 */
[----:B0-----:R-:W-:-:S10]  /*19400*/  IMAD.MOV.U32 R2, RZ, RZ, R14 ;  /* 0x000000ffff027224 */ /* 0x001fd400078e000e */
[----:B------:R-:W-:Y:S05]  /*19410*/  WARPSYNC.COLLECTIVE R15, `(.L_x_1440) ;  /* 0x000000000f087348 */ /* 0x000fea0003c00000 */
[----:B------:R0:W1:Y:S02]  /*19420*/  SHFL.IDX P6, R14, R13, R12, R11 ;  /* 0x0000000c0d0e7389 */ /* 0x00006400000c000b */
[----:B01----:R-:W-:Y:S01]  /*19430*/  ENDCOLLECTIVE ;  /* 0x000000000000791b */ /* 0x003fe20003800000 */
.L_x_1440:
        /* <DEDUP_REMOVED lines=8> */
.L_x_1441:
        /* <DEDUP_REMOVED lines=14> */
.L_x_1442:
        /* <DEDUP_REMOVED lines=8> */
.L_x_1443:
        /* <DEDUP_REMOVED lines=14> */
.L_x_1444:
        /* <DEDUP_REMOVED lines=8> */
.L_x_1445:
        /* <DEDUP_REMOVED lines=14> */
.L_x_1446:
        /* <DEDUP_REMOVED lines=8> */
.L_x_1447:
        /* <DEDUP_REMOVED lines=14> */
.L_x_1448:
        /* <DEDUP_REMOVED lines=8> */
.L_x_1449:
        /* <DEDUP_REMOVED lines=14> */
.L_x_1450:
        /* <DEDUP_REMOVED lines=8> */
.L_x_1451:
        /* <DEDUP_REMOVED lines=12> */
.L_x_1452:
[----:B------:R-:W-:Y:S05]  /*19c60*/  BRA `(.L_x_1453) ;  /* 0xffffffb800ec7947 */ /* 0x000fea000383ffff */
.L_x_1367:
[----:B0-----:R0:W1:Y:S02]  /*19c70*/  SYNCS.PHASECHK.TRANS64.TRYWAIT P0, [R22+URZ+0x2a820], R3 ;  /* 0x02a82003160075a7 */ /* 0x001064000800017f */
[----:B-1----:R-:W-:Y:S05]  /*19c80*/  @!P0 NANOSLEEP.SYNCS 0x989680 ;  /* 0x009896800000895d */ /* 0x002fea0003900000 */
[----:B------:R-:W1:Y:S02]  /*19c90*/  @!P0 SYNCS.PHASECHK.TRANS64 P0, [R22+URZ+0x2a820], R3 ;  /* 0x02a82003160085a7 */ /* 0x000e64000800007f */
[----:B-1----:R-:W-:Y:S05]  /*19ca0*/  @!P0 BRA `(.L_x_1367) ;  /* 0xfffffffc00f08947 */ /* 0x002fea000383ffff */
[----:B------:R-:W-:Y:S05]  /*19cb0*/  BRA `(.L_x_1454) ;  /* 0xffffffbc00647947 */ /* 0x000fea000383ffff */
.L_x_1372:
[----:B0-----:R0:W1:Y:S02]  /*19cc0*/  SYNCS.PHASECHK.TRANS64.TRYWAIT P0, [R6+URZ+0x2a840], R3 ;  /* 0x02a84003060075a7 */ /* 0x001064000800017f */
[----:B-1----:R-:W-:Y:S05]  /*19cd0*/  @!P0 NANOSLEEP.SYNCS 0x989680 ;  /* 0x009896800000895d */ /* 0x002fea0003900000 */
[----:B------:R-:W1:Y:S02]  /*19ce0*/  @!P0 SYNCS.PHASECHK.TRANS64 P0, [R6+URZ+0x2a840], R3 ;  /* 0x02a84003060085a7 */ /* 0x000e64000800007f */
[----:B-1----:R-:W-:Y:S05]  /*19cf0*/  @!P0 BRA `(.L_x_1372) ;  /* 0xfffffffc00f08947 */ /* 0x002fea000383ffff */
[----:B------:R-:W-:Y:S05]  /*19d00*/  BRA `(.L_x_1455) ;  /* 0xffffffc000287947 */ /* 0x000fea000383ffff */
.L_x_1373:
[----:B------:R-:W-:Y:S01]  /*19d10*/  BSSY B1, `(.L_x_1456) ;  /* 0x0000008000017945 */ /* 0x000fe20003800000 */
[----:B------:R-:W-:Y:S02]  /*19d20*/  IMAD.MOV.U32 R13, RZ, RZ, R5 ;  /* 0x000000ffff0d7224 */ /* 0x000fe400078e0005 */
[----:B------:R-:W-:Y:S02]  /*19d30*/  IMAD.MOV.U32 R12, RZ, RZ, RZ ;  /* 0x000000ffff0c7224 */ /* 0x000fe400078e00ff */
[----:B------:R-:W-:Y:S02]  /*19d40*/  IMAD.MOV.U32 R11, RZ, RZ, 0x181f ;  /* 0x0000181fff0b7424 */ /* 0x000fe400078e00ff */
[----:B------:R-:W-:-:S07]  /*19d50*/  IMAD.MOV.U32 R15, RZ, RZ, -0x1 ;  /* 0xffffffffff0f7424 */ /* 0x000fce00078e00ff */
[----:B--2---:R-:W-:Y:S05]  /*19d60*/  WARPSYNC.COLLECTIVE R15, `(.L_x_1457) ;  /* 0x000000000f087348 */ /* 0x004fea0003c00000 */
[----:B--2---:R0:W1:Y:S02]  /*19d70*/  SHFL.IDX P6, R14, R13, R12, R11 ;  /* 0x0000000c0d0e7389 */ /* 0x00406400000c000b */
[----:B01----:R-:W-:Y:S01]  /*19d80*/  ENDCOLLECTIVE ;  /* 0x000000000000791b */ /* 0x003fe20003800000 */
.L_x_1457:
[----:B------:R-:W-:Y:S05]  /*19d90*/  BSYNC B1 ;  /* 0x0000000000017941 */ /* 0x000fea0003800000 */
.L_x_1456:
[----:B------:R-:W0:Y:S01]  /*19da0*/  S2R R35, SR_TID.X ;  /* 0x0000000000237919 */ /* 0x000e220000002100 */
[----:B------:R-:W-:Y:S02]  /*19db0*/  IMAD.MOV.U32 R13, RZ, RZ, R9 ;  /* 0x000000ffff0d7224 */ /* 0x000fe400078e0009 */
[----:B------:R-:W-:Y:S02]  /*19dc0*/  IMAD.MOV.U32 R12, RZ, RZ, RZ ;  /* 0x000000ffff0c7224 */ /* 0x000fe400078e00ff */
[----:B------:R-:W-:Y:S02]  /*19dd0*/  IMAD.MOV.U32 R11, RZ, RZ, 0x181f ;  /* 0x0000181fff0b7424 */ /* 0x000fe400078e00ff */
[----:B------:R-:W-:Y:S02]  /*19de0*/  IMAD.MOV.U32 R15, RZ, RZ, -0x1 ;  /* 0xffffffffff0f7424 */ /* 0x000fe400078e00ff */
[----:B------:R-:W-:Y:S02]  /*19df0*/  IMAD.MOV.U32 R3, RZ, RZ, R14 ;  /* 0x000000ffff037224 */ /* 0x000fe400078e000e */
[----:B------:R-:W-:-:S07]  /*19e00*/  IMAD R4, R4, 0x2, R22 ;  /* 0x0000000204047824 */ /* 0x000fce00078e0216 */
[----:B0-----:R-:W-:Y:S05]  /*19e10*/  WARPSYNC.COLLECTIVE R15, `(.L_x_1458) ;  /* 0x000000000f087348 */ /* 0x001fea0003c00000 */
[----:B------:R1:W2:Y:S02]  /*19e20*/  SHFL.IDX P6, R14, R13, R12, R11 ;  /* 0x0000000c0d0e7389 */ /* 0x0002a400000c000b */
[----:B012---:R-:W-:Y:S01]  /*19e30*/  ENDCOLLECTIVE ;  /* 0x000000000000791b */ /* 0x007fe20003800000 */
.L_x_1458:
[----:B------:R-:W-:Y:S02]  /*19e40*/  IMAD.MOV.U32 R13, RZ, RZ, R5 ;  /* 0x000000ffff0d7224 */ /* 0x000fe400078e0005 */
[----:B------:R-:W-:Y:S02]  /*19e50*/  IMAD.MOV.U32 R12, RZ, RZ, 0x1 ;  /* 0x00000001ff0c7424 */ /* 0x000fe400078e00ff */
[----:B------:R-:W-:Y:S02]  /*19e60*/  IMAD.SHL.U32 R35, R35, 0x8, RZ ;  /* 0x0000000823237824 */ /* 0x000fe400078e00ff */
[----:B------:R-:W-:-:S03]  /*19e70*/  IMAD.MOV.U32 R2, RZ, RZ, R14 ;  /* 0x000000ffff027224 */ /* 0x000fc600078e000e */
[----:B------:R-:W-:-:S07]  /*19e80*/  LOP3.LUT R35, R35, 0x38, RZ, 0xc0, !PT ;  /* 0x0000003823237812 */ /* 0x000fce00078ec0ff */
[----:B------:R-:W-:Y:S05]  /*19e90*/  WARPSYNC.COLLECTIVE R15, `(.L_x_1459) ;  /* 0x000000000f087348 */ /* 0x000fea0003c00000 */
[----:B------:R0:W1:Y:S02]  /*19ea0*/  SHFL.IDX P6, R14, R13, R12, R11 ;  /* 0x0000000c0d0e7389 */ /* 0x00006400000c000b */
[----:B01----:R-:W-:Y:S01]  /*19eb0*/  ENDCOLLECTIVE ;  /* 0x000000000000791b */ /* 0x003fe20003800000 */
.L_x_1459:
[----:B------:R-:W-:-:S05]  /*19ec0*/  IMAD.SHL.U32 R0, R35, 0x2, RZ ;  /* 0x0000000223007824 */ /* 0x000fca00078e00ff */
[----:B------:R-:W-:-:S05]  /*19ed0*/  IADD3 R2, P0, R2, R0, RZ ;  /* 0x0000000002027210 */ /* 0x000fca0007f1e0ff */
[----:B------:R-:W-:Y:S02]  /*19ee0*/  IMAD.X R3, RZ, RZ, R3, P0 ;  /* 0x000000ffff037224 */ /* 0x000fe400000e0603 */
[----:B------:R-:W-:-:S03]  /*19ef0*/  IMAD.MOV.U32 R13, RZ, RZ, R9 ;  /* 0x000000ffff0d7224 */ /* 0x000fc600078e0009 */
        /* <DEDUP_REMOVED lines=10> */
.L_x_1460:
[----:B------:R-:W-:Y:S02]  /*19fa0*/  IMAD.MOV.U32 R13, RZ, RZ, R5 ;  /* 0x000000ffff0d7224 */ /* 0x000fe400078e0005 */
[----:B------:R-:W-:Y:S02]  /*19fb0*/  IMAD.MOV.U32 R12, RZ, RZ, 0x2 ;  /* 0x00000002ff0c7424 */ /* 0x000fe400078e00ff */
[----:B------:R-:W-:-:S07]  /*19fc0*/  IMAD.MOV.U32 R2, RZ, RZ, R14 ;  /* 0x000000ffff027224 */ /* 0x000fce00078e000e */
[----:B------:R-:W-:Y:S05]  /*19fd0*/  WARPSYNC.COLLECTIVE R15, `(.L_x_1461) ;  /* 0x000000000f087348 */ /* 0x000fea0003c00000 */
[----:B------:R0:W1:Y:S02]  /*19fe0*/  SHFL.IDX P6, R14, R13, R12, R11 ;  /* 0x0000000c0d0e7389 */ /* 0x00006400000c000b */
[----:B01----:R-:W-:Y:S01]  /*19ff0*/  ENDCOLLECTIVE ;  /* 0x000000000000791b */ /* 0x003fe20003800000 */
.L_x_1461:
        /* <DEDUP_REMOVED lines=13> */
.L_x_1462:
[----:B------:R-:W-:Y:S02]  /*1a0d0*/  IMAD.MOV.U32 R13, RZ, RZ, R5 ;  /* 0x000000ffff0d7224 */ /* 0x000fe400078e0005 */
[----:B------:R-:W-:Y:S02]  /*1a0e0*/  IMAD.MOV.U32 R12, RZ, RZ, 0x3 ;  /* 0x00000003ff0c7424 */ /* 0x000fe400078e00ff */
[----:B------:R-:W-:-:S07]  /*1a0f0*/  IMAD.MOV.U32 R2, RZ, RZ, R14 ;  /* 0x000000ffff027224 */ /* 0x000fce00078e000e */
[----:B------:R-:W-:Y:S05]  /*1a100*/  WARPSYNC.COLLECTIVE R15, `(.L_x_1463) ;  /* 0x000000000f087348 */ /* 0x000fea0003c00000 */
[----:B------:R0:W1:Y:S02]  /*1a110*/  SHFL.IDX P6, R14, R13, R12, R11 ;  /* 0x0000000c0d0e7389 */ /* 0x00006400000c000b */
[----:B01----:R-:W-:Y:S01]  /*1a120*/  ENDCOLLECTIVE ;  /* 0x000000000000791b */ /* 0x003fe20003800000 */
.L_x_1463:
        /* <DEDUP_REMOVED lines=13> */
.L_x_1464:
[----:B------:R-:W-:Y:S02]  /*1a200*/  IMAD.MOV.U32 R13, RZ, RZ, R5 ;  /* 0x000000ffff0d7224 */ /* 0x000fe400078e0005 */
[----:B------:R-:W-:Y:S02]  /*1a210*/  IMAD.MOV.U32 R12, RZ, RZ, 0x4 ;  /* 0x00000004ff0c7424 */ /* 0x000fe400078e00ff */
[----:B------:R-:W-:-:S07]  /*1a220*/  IMAD.MOV.U32 R2, RZ, RZ, R14 ;  /* 0x000000ffff027224 */ /* 0x000fce00078e000e */
[----:B------:R-:W-:Y:S05]  /*1a230*/  WARPSYNC.COLLECTIVE R15, `(.L_x_1465) ;  /* 0x000000000f087348 */ /* 0x000fea0003c00000 */
[----:B------:R0:W1:Y:S02]  /*1a240*/  SHFL.IDX P6, R14, R13, R12, R11 ;  /* 0x0000000c0d0e7389 */ /* 0x00006400000c000b */
[----:B01----:R-:W-:Y:S01]  /*1a250*/  ENDCOLLECTIVE ;  /* 0x000000000000791b */ /* 0x003fe20003800000 */
.L_x_1465:
        /* <DEDUP_REMOVED lines=13> */
.L_x_1466:
[----:B------:R-:W-:Y:S02]  /*1a330*/  IMAD.MOV.U32 R13, RZ, RZ, R5 ;  /* 0x000000ffff0d7224 */ /* 0x000fe400078e0005 */
[----:B------:R-:W-:Y:S02]  /*1a340*/  IMAD.MOV.U32 R12, RZ, RZ, 0x5 ;  /* 0x00000005ff0c7424 */ /* 0x000fe400078e00ff */
[----:B------:R-:W-:-:S07]  /*1a350*/  IMAD.MOV.U32 R2, RZ, RZ, R14 ;  /* 0x000000ffff027224 */ /* 0x000fce00078e000e */
[----:B------:R-:W-:Y:S05]  /*1a360*/  WARPSYNC.COLLECTIVE R15, `(.L_x_1467) ;  /* 0x000000000f087348 */ /* 0x000fea0003c00000 */
[----:B------:R0:W1:Y:S02]  /*1a370*/  SHFL.IDX P6, R14, R13, R12, R11 ;  /* 0x0000000c0d0e7389 */ /* 0x00006400000c000b */
[----:B01----:R-:W-:Y:S01]  /*1a380*/  ENDCOLLECTIVE ;  /* 0x000000000000791b */ /* 0x003fe20003800000 */
.L_x_1467:
        /* <DEDUP_REMOVED lines=13> */
.L_x_1468:
[----:B------:R-:W-:Y:S01]  /*1a460*/  IMAD.MOV.U32 R2, RZ, RZ, R14 ;  /* 0x000000ffff027224 */ /* 0x000fe200078e000e */
[----:B------:R-:W-:Y:S06]  /*1a470*/  BRA `(.L_x_1469) ;  /* 0xffffffbc00587947 */ /* 0x000fec000383ffff */
.L_x_1378:
[----:B-1----:R1:W4:Y:S02]  /*1a480*/  SYNCS.PHASECHK.TRANS64.TRYWAIT P0, [R4+URZ+0x2a860], R2 ;  /* 0x02a86002040075a7 */ /* 0x002324000800017f */
[----:B----4-:R-:W-:Y:S05]  /*1a490*/  @!P0 NANOSLEEP.SYNCS 0x989680 ;  /* 0x009896800000895d */ /* 0x010fea0003900000 */
[----:B------:R-:W4:Y:S02]  /*1a4a0*/  @!P0 SYNCS.PHASECHK.TRANS64 P0, [R4+URZ+0x2a860], R2 ;  /* 0x02a86002040085a7 */ /* 0x000f24000800007f */
[----:B----4-:R-:W-:Y:S05]  /*1a4b0*/  @!P0 BRA `(.L_x_1378) ;  /* 0xfffffffc00f08947 */ /* 0x010fea000383ffff */
[----:B------:R-:W-:Y:S05]  /*1a4c0*/  BRA `(.L_x_1470) ;  /* 0xffffffbc00b47947 */ /* 0x000fea000383ffff */
.L_x_1379:
        /* <DEDUP_REMOVED lines=8> */
.L_x_1472:
[----:B------:R-:W-:Y:S05]  /*1a550*/  BSYNC B1 ;  /* 0x0000000000017941 */ /* 0x000fea0003800000 */
.L_x_1471:
[----:B------:R-:W-:Y:S02]  /*1a560*/  IMAD.MOV.U32 R13, RZ, RZ, R17 ;  /* 0x000000ffff0d7224 */ /* 0x000fe400078e0011 */
[----:B------:R-:W-:Y:S02]  /*1a570*/  IMAD.MOV.U32 R12, RZ, RZ, RZ ;  /* 0x000000ffff0c7224 */ /* 0x000fe400078e00ff */
[----:B------:R-:W-:Y:S02]  /*1a580*/  IMAD.MOV.U32 R11, RZ, RZ, 0x181f ;  /* 0x0000181fff0b7424 */ /* 0x000fe400078e00ff */
[----:B------:R-:W-:Y:S02]  /*1a590*/  IMAD.MOV.U32 R15, RZ, RZ, -0x1 ;  /* 0xffffffffff0f7424 */ /* 0x000fe400078e00ff */
[----:B------:R-:W-:Y:S02]  /*1a5a0*/  IMAD.MOV.U32 R3, RZ, RZ, R14 ;  /* 0x000000ffff037224 */ /* 0x000fe400078e000e */
[----:B------:R-:W-:-:S07]  /*1a5b0*/  IMAD R5, R5, 0x2, R22 ;  /* 0x0000000205057824 */ /* 0x000fce00078e0216 */
[----:B------:R-:W-:Y:S05]  /*1a5c0*/  WARPSYNC.COLLECTIVE R15, `(.L_x_1473) ;  /* 0x000000000f087348 */ /* 0x000fea0003c00000 */
[----:B------:R0:W1:Y:S02]  /*1a5d0*/  SHFL.IDX P6, R14, R13, R12, R11 ;  /* 0x0000000c0d0e7389 */ /* 0x00006400000c000b */
[----:B01----:R-:W-:Y:S01]  /*1a5e0*/  ENDCOLLECTIVE ;  /* 0x000000000000791b */ /* 0x003fe20003800000 */
.L_x_1473:
[----:B------:R-:W-:Y:S02]  /*1a5f0*/  IMAD.MOV.U32 R13, RZ, RZ, R18 ;  /* 0x000000ffff0d7224 */ /* 0x000fe400078e0012 */
[----:B------:R-:W-:Y:S02]  /*1a600*/  IMAD.MOV.U32 R12, RZ, RZ, 0x1 ;  /* 0x00000001ff0c7424 */ /* 0x000fe400078e00ff */
[----:B------:R-:W-:-:S07]  /*1a610*/  IMAD.MOV.U32 R2, RZ, RZ, R14 ;  /* 0x000000ffff027224 */ /* 0x000fce00078e000e */
[----:B------:R-:W-:Y:S05]  /*1a620*/  WARPSYNC.COLLECTIVE R15, `(.L_x_1474) ;  /* 0x000000000f087348 */ /* 0x000fea0003c00000 */
[----:B------:R0:W1:Y:S02]  /*1a630*/  SHFL.IDX P6, R14, R13, R12, R11 ;  /* 0x0000000c0d0e7389 */ /* 0x00006400000c000b */
[----:B01----:R-:W-:Y:S01]  /*1a640*/  ENDCOLLECTIVE ;  /* 0x000000000000791b */ /* 0x003fe20003800000 */
.L_x_1474:
        /* <DEDUP_REMOVED lines=15> */
.L_x_1475:
[----:B------:R-:W-:Y:S02]  /*1a740*/  IMAD.MOV.U32 R13, RZ, RZ, R18 ;  /* 0x000000ffff0d7224 */ /* 0x000fe400078e0012 */
[----:B------:R-:W-:Y:S02]  /*1a750*/  IMAD.MOV.U32 R12, RZ, RZ, 0x2 ;  /* 0x00000002ff0c7424 */ /* 0x000fe400078e00ff */
[----:B------:R-:W-:-:S07]  /*1a760*/  IMAD.MOV.U32 R2, RZ, RZ, R14 ;  /* 0x000000ffff027224 */ /* 0x000fce00078e000e */
[----:B------:R-:W-:Y:S05]  /*1a770*/  WARPSYNC.COLLECTIVE R15, `(.L_x_1476) ;  /* 0x000000000f087348 */ /* 0x000fea0003c00000 */
[----:B------:R0:W1:Y:S02]  /*1a780*/  SHFL.IDX P6, R14, R13, R12, R11 ;  /* 0x0000000c0d0e7389 */ /* 0x00006400000c000b */
[----:B01----:R-:W-:Y:S01]  /*1a790*/  ENDCOLLECTIVE ;  /* 0x000000000000791b */ /* 0x003fe20003800000 */
.L_x_1476:
        /* <DEDUP_REMOVED lines=14> */
.L_x_1477:
[----:B------:R-:W-:Y:S02]  /*1a880*/  IMAD.MOV.U32 R13, RZ, RZ, R18 ;  /* 0x000000ffff0d7224 */ /* 0x000fe400078e0012 */
[----:B------:R-:W-:Y:S02]  /*1a890*/  IMAD.MOV.U32 R12, RZ, RZ, 0x3 ;  /* 0x00000003ff0c7424 */ /* 0x000fe400078e00ff */
[----:B------:R-:W-:-:S07]  /*1a8a0*/  IMAD.MOV.U32 R2, RZ, RZ, R14 ;  /* 0x000000ffff027224 */ /* 0x000fce00078e000e */
[----:B------:R-:W-:Y:S05]  /*1a8b0*/  WARPSYNC.COLLECTIVE R15, `(.L_x_1478) ;  /* 0x000000000f087348 */ /* 0x000fea0003c00000 */
[----:B------:R0:W1:Y:S02]  /*1a8c0*/  SHFL.IDX P6, R14, R13, R12, R11 ;  /* 0x0000000c0d0e7389 */ /* 0x00006400000c000b */
[----:B01----:R-:W-:Y:S01]  /*1a8d0*/  ENDCOLLECTIVE ;  /* 0x000000000000791b */ /* 0x003fe20003800000 */
.L_x_1478:
        /* <DEDUP_REMOVED lines=14> */
.L_x_1479:
[----:B------:R-:W-:Y:S02]  /*1a9c0*/  IMAD.MOV.U32 R13, RZ, RZ, R18 ;  /* 0x000000ffff0d7224 */ /* 0x000fe400078e0012 */
[----:B------:R-:W-:Y:S02]  /*1a9d0*/  IMAD.MOV.U32 R12, RZ, RZ, 0x4 ;  /* 0x00000004ff0c7424 */ /* 0x000fe400078e00ff */
[----:B------:R-:W-:-:S07]  /*1a9e0*/  IMAD.MOV.U32 R2, RZ, RZ, R14 ;  /* 0x000000ffff027224 */ /* 0x000fce00078e000e */
[----:B------:R-:W-:Y:S05]  /*1a9f0*/  WARPSYNC.COLLECTIVE R15, `(.L_x_1480) ;  /* 0x000000000f087348 */ /* 0x000fea0003c00000 */
[----:B------:R0:W1:Y:S02]  /*1aa00*/  SHFL.IDX P6, R14, R13, R12, R11 ;  /* 0x0000000c0d0e7389 */ /* 0x00006400000c000b */
[----:B01----:R-:W-:Y:S01]  /*1aa10*/  ENDCOLLECTIVE ;  /* 0x000000000000791b */ /* 0x003fe20003800000 */
.L_x_1480:
        /* <DEDUP_REMOVED lines=14> */
.L_x_1481:
[----:B------:R-:W-:Y:S02]  /*1ab00*/  IMAD.MOV.U32 R13, RZ, RZ, R18 ;  /* 0x000000ffff0d7224 */ /* 0x000fe400078e0012 */
[----:B------:R-:W-:Y:S02]  /*1ab10*/  IMAD.MOV.U32 R12, RZ, RZ, 0x5 ;  /* 0x00000005ff0c7424 */ /* 0x000fe400078e00ff */
[----:B------:R-:W-:-:S07]  /*1ab20*/  IMAD.MOV.U32 R2, RZ, RZ, R14 ;  /* 0x000000ffff027224 */ /* 0x000fce00078e000e */
[----:B------:R-:W-:Y:S05]  /*1ab30*/  WARPSYNC.COLLECTIVE R15, `(.L_x_1482) ;  /* 0x000000000f087348 */ /* 0x000fea0003c00000 */
[----:B------:R0:W1:Y:S02]  /*1ab40*/  SHFL.IDX P6, R14, R13, R12, R11 ;  /* 0x0000000c0d0e7389 */ /* 0x00006400000c000b */
[----:B01----:R-:W-:Y:S01]  /*1ab50*/  ENDCOLLECTIVE ;  /* 0x000000000000791b */ /* 0x003fe20003800000 */
.L_x_1482:
        /* <DEDUP_REMOVED lines=13> */
.L_x_1483:
[----:B------:R-:W-:Y:S01]  /*1ac30*/  @!PT LDS RZ, [RZ] ;  /* 0x00000000fffff984 */ /* 0x000fe20000000800 */
[----:B------:R-:W-:Y:S01]  /*1ac40*/  @!PT LDS RZ, [RZ] ;  /* 0x00000000fffff984 */ /* 0x000fe20000000800 */
[----:B------:R-:W-:Y:S01]  /*1ac50*/  @!PT LDS RZ, [RZ] ;  /* 0x00000000fffff984 */ /* 0x000fe20000000800 */
[----:B------:R1:W-:Y:S01]  /*1ac60*/  LDGSTS.E.BYPASS.LTC128B.128 [R5+0x5400], desc[UR36][R2.64+0x80], !P2 ;  /* 0x0540008002057fae */ /* 0x0003e2000d101d64 */
[----:B------:R-:W-:Y:S05]  /*1ac70*/  BRA `(.L_x_1484) ;  /* 0xffffffb800a07947 */ /* 0x000fea000383ffff */
.L_x_1387:
[----:B0-----:R0:W1:Y:S02]  /*1ac80*/  SYNCS.PHASECHK.TRANS64.TRYWAIT P0, [R0+URZ+0x2a860], R3 ;  /* 0x02a86003000075a7 */ /* 0x001064000800017f */
[----:B-1----:R-:W-:Y:S05]  /*1ac90*/  @!P0 NANOSLEEP.SYNCS 0x989680 ;  /* 0x009896800000895d */ /* 0x002fea0003900000 */
[----:B------:R-:W1:Y:S02]  /*1aca0*/  @!P0 SYNCS.PHASECHK.TRANS64 P0, [R0+URZ+0x2a860], R3 ;  /* 0x02a86003000085a7 */ /* 0x000e64000800007f */
[----:B-1----:R-:W-:Y:S05]  /*1acb0*/  @!P0 BRA `(.L_x_1387) ;  /* 0xfffffffc00f08947 */ /* 0x002fea000383ffff */
[----:B------:R-:W-:Y:S05]  /*1acc0*/  BRA `(.L_x_1485) ;  /* 0xffffffbc00b07947 */ /* 0x000fea000383ffff */
.L_x_1388:
[----:B------:R-:W-:Y:S01]  /*1acd0*/  BSSY B0, `(.L_x_1486) ;  /* 0x0000008000007945 */ /* 0x000fe20003800000 */
[----:B------:R-:W-:Y:S02]  /*1ace0*/  IMAD.MOV.U32 R13, RZ, RZ, R18 ;  /* 0x000000ffff0d7224 */ /* 0x000fe400078e0012 */
[----:B------:R-:W-:Y:S02]  /*1acf0*/  IMAD.MOV.U32 R12, RZ, RZ, RZ ;  /* 0x000000ffff0c7224 */ /* 0x000fe400078e00ff */
[----:B------:R-:W-:Y:S02]  /*1ad00*/  IMAD.MOV.U32 R11, RZ, RZ, 0x181f ;  /* 0x0000181fff0b7424 */ /* 0x000fe400078e00ff */
[----:B------:R-:W-:-:S07]  /*1ad10*/  IMAD.MOV.U32 R15, RZ, RZ, -0x1 ;  /* 0xffffffffff0f7424 */ /* 0x000fce00078e00ff */
[----:B0-2---:R-:W-:Y:S05]  /*1ad20*/  WARPSYNC.COLLECTIVE R15, `(.L_x_1487) ;  /* 0x000000000f087348 */ /* 0x005fea0003c00000 */
[----:B--2---:R1:W2:Y:S02]  /*1ad30*/  SHFL.IDX P6, R14, R13, R12, R11 ;  /* 0x0000000c0d0e7389 */ /* 0x0042a400000c000b */
[----:B012---:R-:W-:Y:S01]  /*1ad40*/  ENDCOLLECTIVE ;  /* 0x000000000000791b */ /* 0x007fe20003800000 */
.L_x_1487:
[----:B------:R-:W-:Y:S05]  /*1ad50*/  BSYNC B0 ;  /* 0x0000000000007941 */ /* 0x000fea0003800000 */
.L_x_1486:
[----:B------:R-:W0:Y:S01]  /*1ad60*/  S2R R4, SR_TID.X ;  /* 0x0000000000047919 */ /* 0x000e220000002100 */
        /* <DEDUP_REMOVED lines=10> */
[----:B0-----:R-:W-:Y:S05]  /*1ae10*/  WARPSYNC.COLLECTIVE R15, `(.L_x_1488) ;  /* 0x000000000f087348 */ /* 0x001fea0003c00000 */
[----:B------:R1:W2:Y:S02]  /*1ae20*/  SHFL.IDX P6, R14, R13, R12, R11 ;  /* 0x0000000c0d0e7389 */ /* 0x0002a400000c000b */
[----:B012---:R-:W-:Y:S01]  /*1ae30*/  ENDCOLLECTIVE ;  /* 0x000000000000791b */ /* 0x007fe20003800000 */
.L_x_1488:
[----:B------:R-:W-:Y:S02]  /*1ae40*/  IMAD.MOV.U32 R13, RZ, RZ, R18 ;  /* 0x000000ffff0d7224 */ /* 0x000fe400078e0012 */
        /* <DEDUP_REMOVED lines=9> */
.L_x_1489:
        /* <DEDUP_REMOVED lines=13> */
.L_x_1490:
[----:B------:R-:W-:Y:S02]  /*1afb0*/  IMAD.MOV.U32 R13, RZ, RZ, R18 ;  /* 0x000000ffff0d7224 */ /* 0x000fe400078e0012 */
[----:B------:R-:W-:Y:S01]  /*1afc0*/  IMAD.MOV.U32 R12, RZ, RZ, 0x2 ;  /* 0x00000002ff0c7424 */ /* 0x000fe200078e00ff */
[----:B------:R-:W-:-:S13]  /*1afd0*/  IADD3 R2, P2, R14, R5, RZ ;  /* 0x000000050e027210 */ /* 0x000fda0007f5e0ff */
[----:B------:R-:W-:Y:S05]  /*1afe0*/  WARPSYNC.COLLECTIVE R15, `(.L_x_1491) ;  /* 0x000000000f087348 */ /* 0x000fea0003c00000 */
[----:B------:R0:W1:Y:S02]  /*1aff0*/  SHFL.IDX P6, R14, R13, R12, R11 ;  /* 0x0000000c0d0e7389 */ /* 0x00006400000c000b */
[----:B01----:R-:W-:Y:S01]  /*1b000*/  ENDCOLLECTIVE ;  /* 0x000000000000791b */ /* 0x003fe20003800000 */
.L_x_1491:
        /* <DEDUP_REMOVED lines=13> */
.L_x_1492:
[----:B------:R-:W-:Y:S02]  /*1b0e0*/  IMAD.MOV.U32 R13, RZ, RZ, R18 ;  /* 0x000000ffff0d7224 */ /* 0x000fe400078e0012 */
[----:B------:R-:W-:Y:S02]  /*1b0f0*/  IMAD.MOV.U32 R12, RZ, RZ, 0x3 ;  /* 0x00000003ff0c7424 */ /* 0x000fe400078e00ff */
[----:B------:R-:W-:-:S07]  /*1b100*/  IMAD.MOV.U32 R10, RZ, RZ, R14 ;  /* 0x000000ffff0a7224 */ /* 0x000fce00078e000e */
[----:B------:R-:W-:Y:S05]  /*1b110*/  WARPSYNC.COLLECTIVE R15, `(.L_x_1493) ;  /* 0x000000000f087348 */ /* 0x000fea0003c00000 */
[----:B------:R0:W1:Y:S02]  /*1b120*/  SHFL.IDX P6, R14, R13, R12, R11 ;  /* 0x0000000c0d0e7389 */ /* 0x00006400000c000b */
[----:B01----:R-:W-:Y:S01]  /*1b130*/  ENDCOLLECTIVE ;  /* 0x000000000000791b */ /* 0x003fe20003800000 */
.L_x_1493:
        /* <DEDUP_REMOVED lines=14> */
.L_x_1494:
[----:B------:R-:W-:Y:S02]  /*1b220*/  IMAD.MOV.U32 R13, RZ, RZ, R18 ;  /* 0x000000ffff0d7224 */ /* 0x000fe400078e0012 */
[----:B------:R-:W-:Y:S01]  /*1b230*/  IMAD.MOV.U32 R12, RZ, RZ, 0x4 ;  /* 0x00000004ff0c7424 */ /* 0x000fe200078e00ff */
[----:B------:R-:W-:-:S13]  /*1b240*/  IADD3 R2, P2, R14, R5, RZ ;  /* 0x000000050e027210 */ /* 0x000fda0007f5e0ff */
[----:B------:R-:W-:Y:S05]  /*1b250*/  WARPSYNC.COLLECTIVE R15, `(.L_x_1495) ;  /* 0x000000000f087348 */ /* 0x000fea0003c00000 */
[----:B------:R0:W1:Y:S02]  /*1b260*/  SHFL.IDX P6, R14, R13, R12, R11 ;  /* 0x0000000c0d0e7389 */ /* 0x00006400000c000b */
[----:B01----:R-:W-:Y:S01]  /*1b270*/  ENDCOLLECTIVE ;  /* 0x000000000000791b */ /* 0x003fe20003800000 */
.L_x_1495:
        /* <DEDUP_REMOVED lines=13> */
.L_x_1496:
[----:B------:R-:W-:Y:S02]  /*1b350*/  IMAD.MOV.U32 R13, RZ, RZ, R18 ;  /* 0x000000ffff0d7224 */ /* 0x000fe400078e0012 */
[----:B------:R-:W-:Y:S02]  /*1b360*/  IMAD.MOV.U32 R12, RZ, RZ, 0x5 ;  /* 0x00000005ff0c7424 */ /* 0x000fe400078e00ff */
[----:B------:R-:W-:-:S07]  /*1b370*/  IMAD.MOV.U32 R10, RZ, RZ, R14 ;  /* 0x000000ffff0a7224 */ /* 0x000fce00078e000e */
[----:B------:R-:W-:Y:S05]  /*1b380*/  WARPSYNC.COLLECTIVE R15, `(.L_x_1497) ;  /* 0x000000000f087348 */ /* 0x000fea0003c00000 */
[----:B------:R0:W1:Y:S02]  /*1b390*/  SHFL.IDX P6, R14, R13, R12, R11 ;  /* 0x0000000c0d0e7389 */ /* 0x00006400000c000b */
[----:B01----:R-:W-:Y:S01]  /*1b3a0*/  ENDCOLLECTIVE ;  /* 0x000000000000791b */ /* 0x003fe20003800000 */
.L_x_1497:
        /* <DEDUP_REMOVED lines=12> */
.L_x_1498:
[----:B------:R-:W-:Y:S05]  /*1b470*/  BRA `(.L_x_1499) ;  /* 0xffffffb800ac7947 */ /* 0x000fea000383ffff */
.L_x_1393:
        /* <DEDUP_REMOVED lines=8> */
.L_x_1501:
[----:B------:R-:W-:Y:S05]  /*1b500*/  BSYNC B0 ;  /* 0x0000000000007941 */ /* 0x000fea0003800000 */
.L_x_1500:
[----:B------:R-:W-:Y:S02]  /*1b510*/  IMAD.MOV.U32 R13, RZ, RZ, R16 ;  /* 0x000000ffff0d7224 */ /* 0x000fe400078e0010 */
[----:B------:R-:W-:Y:S02]  /*1b520*/  IMAD.MOV.U32 R12, RZ, RZ, 0x1 ;  /* 0x00000001ff0c7424 */ /* 0x000fe400078e00ff */
[----:B------:R-:W-:Y:S02]  /*1b530*/  IMAD.MOV.U32 R11, RZ, RZ, 0x1f ;  /* 0x0000001fff0b7424 */ /* 0x000fe400078e00ff */
[----:B------:R-:W-:Y:S02]  /*1b540*/  IMAD.MOV.U32 R15, RZ, RZ, -0x1 ;  /* 0xffffffffff0f7424 */ /* 0x000fe400078e00ff */
[----:B------:R-:W-:Y:S02]  /*1b550*/  IMAD.IADD R9, R19, 0x1, R10 ;  /* 0x0000000113097824 */ /* 0x000fe400078e020a */
[----:B------:R-:W-:-:S07]  /*1b560*/  IMAD.MOV.U32 R0, RZ, RZ, R14 ;  /* 0x000000ffff007224 */ /* 0x000fce00078e000e */
[----:B------:R-:W-:Y:S05]  /*1b570*/  WARPSYNC.COLLECTIVE R15, `(.L_x_1502) ;  /* 0x000000000f087348 */ /* 0x000fea0003c00000 */
[----:B------:R0:W1:Y:S02]  /*1b580*/  SHFL.IDX P6, R14, R13, R12, R11 ;  /* 0x0000000c0d0e7389 */ /* 0x00006400000c000b */
[----:B01----:R-:W-:Y:S01]  /*1b590*/  ENDCOLLECTIVE ;  /* 0x000000000000791b */ /* 0x003fe20003800000 */
.L_x_1502:
[----:B------:R-:W-:Y:S02]  /*1b5a0*/  ULDC UR4, c[0x0][0xc3c] ;  /* 0x00030f0000047ab9 */ /* 0x000fe40000000800 */
[----:B------:R-:W-:-:S13]  /*1b5b0*/  ISETP.GE.OR P1, PT, R9, UR4, !P0 ;  /* 0x0000000409007c0c */ /* 0x000fda000c726670 */
[----:B------:R-:W0:Y:S08]  /*1b5c0*/  @!P1 LDC.64 R4, c[0x0][0xc80] ;  /* 0x00032000ff049b82 */ /* 0x000e300000000a00 */
[----:B------:R-:W1:Y:S01]  /*1b5d0*/  @!P1 LDC.64 R2, c[0x0][0xc78] ;  /* 0x00031e00ff029b82 */ /* 0x000e620000000a00 */
[----:B------:R-:W-:Y:S02]  /*1b5e0*/  IMAD.MOV.U32 R17, RZ, RZ, RZ ;  /* 0x000000ffff117224 */ /* 0x000fe400078e00ff */
[----:B------:R-:W-:-:S02]  /*1b5f0*/  IMAD.MOV.U32 R8, RZ, RZ, RZ ;  /* 0x000000ffff087224 */ /* 0x000fc400078e00ff */
[----:B------:R-:W-:Y:S02]  /*1b600*/  IMAD.MOV.U32 R11, RZ, RZ, RZ ;  /* 0x000000ffff0b7224 */ /* 0x000fe400078e00ff */
[----:B------:R-:W-:Y:S02]  /*1b610*/  IMAD.MOV.U32 R7, RZ, RZ, R14 ;  /* 0x000000ffff077224 */ /* 0x000fe400078e000e */
[----:B0-----:R-:W-:-:S06]  /*1b620*/  @!P1 IMAD.WIDE R4, R9, 0x4, R4 ;  /* 0x0000000409049825 */ /* 0x001fcc00078e0204 */
[----:B------:R-:W2:Y:S01]  /*1b630*/  @!P1 LDG.E R4, desc[UR36][R4.64] ;  /* 0x0000002404049981 */ /* 0x000ea2000c1e1900 */
[----:B-1----:R-:W-:-:S06]  /*1b640*/  @!P1 IMAD.WIDE R2, R9, 0x4, R2 ;  /* 0x0000000409029825 */ /* 0x002fcc00078e0202 */
[----:B------:R-:W3:Y:S01]  /*1b650*/  @!P1 LDG.E R2, desc[UR36][R2.64] ;  /* 0x0000002402029981 */ /* 0x000ee2000c1e1900 */
        /* <DEDUP_REMOVED lines=11> */
.L_x_1503:
[----:B------:R-:W-:Y:S01]  /*1b710*/  IMAD.MOV.U32 R12, RZ, RZ, 0x2 ;  /* 0x00000002ff0c7424 */ /* 0x000fe200078e00ff */
[----:B------:R-:W-:-:S05]  /*1b720*/  SEL R6, R14, RZ, P1 ;  /* 0x000000ff0e067207 */ /* 0x000fca0000800000 */
[----:B------:R-:W-:-:S04]  /*1b730*/  IMAD.IADD R6, R13, 0x1, R6 ;  /* 0x000000010d067824 */ /* 0x000fc800078e0206 */
[----:B------:R-:W-:-:S07]  /*1b740*/  IMAD.MOV.U32 R13, RZ, RZ, R6 ;  /* 0x000000ffff0d7224 */ /* 0x000fce00078e0006 */
[----:B------:R-:W-:Y:S05]  /*1b750*/  WARPSYNC.COLLECTIVE R15, `(.L_x_1504) ;  /* 0x000000000f087348 */ /* 0x000fea0003c00000 */
[----:B------:R0:W1:Y:S02]  /*1b760*/  SHFL.UP P6, R14, R13, R12, R11 ;  /* 0x0400000c0d0e7389 */ /* 0x00006400000c000b */
[----:B01----:R-:W-:Y:S01]  /*1b770*/  ENDCOLLECTIVE ;  /* 0x000000000000791b */ /* 0x003fe20003800000 */
.L_x_1504:
        /* <DEDUP_REMOVED lines=8> */
.L_x_1505:
[----:B------:R-:W-:Y:S01]  /*1b800*/  IMAD.MOV.U32 R12, RZ, RZ, 0x8 ;  /* 0x00000008ff0c7424 */ /* 0x000fe200078e00ff */
[----:B------:R-:W-:-:S05]  /*1b810*/  SEL R3, R14, RZ, P3 ;  /* 0x000000ff0e037207 */ /* 0x000fca0001800000 */
[----:B------:R-:W-:-:S04]  /*1b820*/  IMAD.IADD R3, R2, 0x1, R3 ;  /* 0x0000000102037824 */ /* 0x000fc800078e0203 */
[----:B------:R-:W-:-:S07]  /*1b830*/  IMAD.MOV.U32 R13, RZ, RZ, R3 ;  /* 0x000000ffff0d7224 */ /* 0x000fce00078e0003 */
[----:B------:R-:W-:Y:S05]  /*1b840*/  WARPSYNC.COLLECTIVE R15, `(.L_x_1506) ;  /* 0x000000000f087348 */ /* 0x000fea0003c00000 */
[----:B------:R0:W1:Y:S02]  /*1b850*/  SHFL.UP P6, R14, R13, R12, R11 ;  /* 0x0400000c0d0e7389 */ /* 0x00006400000c000b */
[----:B01----:R-:W-:Y:S01]  /*1b860*/  ENDCOLLECTIVE ;  /* 0x000000000000791b */ /* 0x003fe20003800000 */
.L_x_1506:
[----:B------:R-:W-:Y:S01]  /*1b870*/  IMAD.MOV.U32 R12, RZ, RZ, 0x10 ;  /* 0x00000010ff0c7424 */ /* 0x000fe200078e00ff */
[----:B------:R-:W-:-:S05]  /*1b880*/  SEL R4, R14, RZ, P4 ;  /* 0x000000ff0e047207 */ /* 0x000fca0002000000 */
[----:B------:R-:W-:-:S04]  /*1b890*/  IMAD.IADD R4, R3, 0x1, R4 ;  /* 0x0000000103047824 */ /* 0x000fc800078e0204 */
[----:B------:R-:W-:-:S07]  /*1b8a0*/  IMAD.MOV.U32 R13, RZ, RZ, R4 ;  /* 0x000000ffff0d7224 */ /* 0x000fce00078e0004 */
[----:B------:R-:W-:Y:S05]  /*1b8b0*/  WARPSYNC.COLLECTIVE R15, `(.L_x_1507) ;  /* 0x000000000f087348 */ /* 0x000fea0003c00000 */
[----:B------:R0:W1:Y:S02]  /*1b8c0*/  SHFL.UP P6, R14, R13, R12, R11 ;  /* 0x0400000c0d0e7389 */ /* 0x00006400000c000b */
[----:B01----:R-:W-:Y:S01]  /*1b8d0*/  ENDCOLLECTIVE ;  /* 0x000000000000791b */ /* 0x003fe20003800000 */
.L_x_1507:
        /* <DEDUP_REMOVED lines=8> */
.L_x_1508:
[----:B------:R-:W-:Y:S05]  /*1b960*/  BRA `(.L_x_1509) ;  /* 0xffffffb800b87947 */ /* 0x000fea000383ffff */
.L_x_1396:
[----:B------:R-:W-:Y:S01]  /*1b970*/  BSSY B0, `(.L_x_1510) ;  /* 0x0000007000007945 */ /* 0x000fe20003800000 */
[----:B------:R-:W-:Y:S02]  /*1b980*/  IMAD.MOV.U32 R12, RZ, RZ, 0x1 ;  /* 0x00000001ff0c7424 */ /* 0x000fe400078e00ff */
[----:B------:R-:W-:Y:S02]  /*1b990*/  IMAD.MOV.U32 R11, RZ, RZ, RZ ;  /* 0x000000ffff0b7224 */ /* 0x000fe400078e00ff */
[----:B------:R-:W-:-:S07]  /*1b9a0*/  IMAD.MOV.U32 R15, RZ, RZ, -0x1 ;  /* 0xffffffffff0f7424 */ /* 0x000fce00078e00ff */
[----:B------:R-:W-:Y:S05]  /*1b9b0*/  WARPSYNC.COLLECTIVE R15, `(.L_x_1511) ;  /* 0x000000000f087348 */ /* 0x000fea0003c00000 */
[----:B------:R0:W1:Y:S02]  /*1b9c0*/  SHFL.UP P6, R14, R13, R12, R11 ;  /* 0x0400000c0d0e7389 */ /* 0x00006400000c000b */
[----:B01----:R-:W-:Y:S01]  /*1b9d0*/  ENDCOLLECTIVE ;  /* 0x000000000000791b */ /* 0x003fe20003800000 */
.L_x_1511:
[----:B------:R-:W-:Y:S05]  /*1b9e0*/  BSYNC B0 ;  /* 0x0000000000007941 */ /* 0x000fea0003800000 */
.L_x_1510:
[----:B------:R-:W-:Y:S01]  /*1b9f0*/  SEL R14, R14, RZ, P1 ;  /* 0x000000ff0e0e7207 */ /* 0x000fe20000800000 */
[----:B------:R-:W-:Y:S02]  /*1ba00*/  IMAD.MOV.U32 R12, RZ, RZ, 0x2 ;  /* 0x00000002ff0c7424 */ /* 0x000fe400078e00ff */
[----:B------:R-:W-:Y:S02]  /*1ba10*/  IMAD.MOV.U32 R11, RZ, RZ, RZ ;  /* 0x000000ffff0b7224 */ /* 0x000fe400078e00ff */
[----:B------:R-:W-:Y:S02]  /*1ba20*/  IMAD.IADD R13, R13, 0x1, R14 ;  /* 0x000000010d0d7824 */ /* 0x000fe400078e020e */
[----:B------:R-:W-:-:S07]  /*1ba30*/  IMAD.MOV.U32 R15, RZ, RZ, -0x1 ;  /* 0xffffffffff0f7424 */ /* 0x000fce00078e00ff */
[----:B------:R-:W-:Y:S05]  /*1ba40*/  WARPSYNC.COLLECTIVE R15, `(.L_x_1512) ;  /* 0x000000000f087348 */ /* 0x000fea0003c00000 */
[----:B------:R0:W1:Y:S02]  /*1ba50*/  SHFL.UP P6, R14, R13, R12, R11 ;  /* 0x0400000c0d0e7389 */ /* 0x00006400000c000b */
[----:B01----:R-:W-:Y:S01]  /*1ba60*/  ENDCOLLECTIVE ;  /* 0x000000000000791b */ /* 0x003fe20003800000 */
.L_x_1512:
[----:B------:R-:W-:Y:S01]  /*1ba70*/  IMAD.MOV.U32 R12, RZ, RZ, 0x4 ;  /* 0x00000004ff0c7424 */ /* 0x000fe200078e00ff */
[----:B------:R-:W-:-:S05]  /*1ba80*/  SEL R2, R14, RZ, P2 ;  /* 0x000000ff0e027207 */ /* 0x000fca0001000000 */
[----:B------:R-:W-:-:S04]  /*1ba90*/  IMAD.IADD R2, R13, 0x1, R2 ;  /* 0x000000010d027824 */ /* 0x000fc800078e0202 */
[----:B------:R-:W-:-:S07]  /*1baa0*/  IMAD.MOV.U32 R13, RZ, RZ, R2 ;  /* 0x000000ffff0d7224 */ /* 0x000fce00078e0002 */
[----:B------:R-:W-:Y:S05]  /*1bab0*/  WARPSYNC.COLLECTIVE R15, `(.L_x_1513) ;  /* 0x000000000f087348 */ /* 0x000fea0003c00000 */
[----:B------:R0:W1:Y:S02]  /*1bac0*/  SHFL.UP P6, R14, R13, R12, R11 ;  /* 0x0400000c0d0e7389 */ /* 0x00006400000c000b */
[----:B01----:R-:W-:Y:S01]  /*1bad0*/  ENDCOLLECTIVE ;  /* 0x000000000000791b */ /* 0x003fe20003800000 */
.L_x_1513:
[----:B------:R-:W-:Y:S01]  /*1bae0*/  IMAD.MOV.U32 R12, RZ, RZ, 0x8 ;  /* 0x00000008ff0c7424 */ /* 0x000fe200078e00ff */
[----:B------:R-:W-:-:S05]  /*1baf0*/  SEL R3, R14, RZ, P3 ;  /* 0x000000ff0e037207 */ /* 0x000fca0001800000 */
[----:B------:R-:W-:-:S04]  /*1bb00*/  IMAD.IADD R3, R2, 0x1, R3 ;  /* 0x0000000102037824 */ /* 0x000fc800078e0203 */
[----:B------:R-:W-:-:S07]  /*1bb10*/  IMAD.MOV.U32 R13, RZ, RZ, R3 ;  /* 0x000000ffff0d7224 */ /* 0x000fce00078e0003 */
[----:B------:R-:W-:Y:S05]  /*1bb20*/  WARPSYNC.COLLECTIVE R15, `(.L_x_1514) ;  /* 0x000000000f087348 */ /* 0x000fea0003c00000 */
[----:B------:R0:W1:Y:S02]  /*1bb30*/  SHFL.UP P6, R14, R13, R12, R11 ;  /* 0x0400000c0d0e7389 */ /* 0x00006400000c000b */
[----:B01----:R-:W-:Y:S01]  /*1bb40*/  ENDCOLLECTIVE ;  /* 0x000000000000791b */ /* 0x003fe20003800000 */
.L_x_1514:
[----:B------:R-:W-:Y:S01]  /*1bb50*/  IMAD.MOV.U32 R12, RZ, RZ, 0x10 ;  /* 0x00000010ff0c7424 */ /* 0x000fe200078e00ff */
[----:B------:R-:W-:-:S05]  /*1bb60*/  SEL R4, R14, RZ, P4 ;  /* 0x000000ff0e047207 */ /* 0x000fca0002000000 */
[----:B------:R-:W-:-:S04]  /*1bb70*/  IMAD.IADD R4, R3, 0x1, R4 ;  /* 0x0000000103047824 */ /* 0x000fc800078e0204 */
[----:B------:R-:W-:-:S07]  /*1bb80*/  IMAD.MOV.U32 R13, RZ, RZ, R4 ;  /* 0x000000ffff0d7224 */ /* 0x000fce00078e0004 */
[----:B------:R-:W-:Y:S05]  /*1bb90*/  WARPSYNC.COLLECTIVE R15, `(.L_x_1515) ;  /* 0x000000000f087348 */ /* 0x000fea0003c00000 */
[----:B------:R0:W1:Y:S02]  /*1bba0*/  SHFL.UP P6, R14, R13, R12, R11 ;  /* 0x0400000c0d0e7389 */ /* 0x00006400000c000b */
[----:B01----:R-:W-:Y:S01]  /*1bbb0*/  ENDCOLLECTIVE ;  /* 0x000000000000791b */ /* 0x003fe20003800000 */
.L_x_1515:
        /* <DEDUP_REMOVED lines=8> */
.L_x_1516:
[----:B------:R-:W-:Y:S05]  /*1bc40*/  BRA `(.L_x_1517) ;  /* 0xffffffb800a47947 */ /* 0x000fea000383ffff */
.L_x_1398:
[----:B------:R-:W-:Y:S01]  /*1bc50*/  BSSY B0, `(.L_x_1518) ;  /* 0x0000006000007945 */ /* 0x000fe20003800000 */
[----:B------:R-:W-:Y:S01]  /*1bc60*/  PLOP3.LUT P6, PT, P6, PT, PT, 0x8, 0x0 ;  /* 0x000000000000781c */ /* 0x000fe200037ce170 */
[----:B------:R-:W-:-:S12]  /*1bc70*/  IMAD.MOV.U32 R15, RZ, RZ, -0x1 ;  /* 0xffffffffff0f7424 */ /* 0x000fd800078e00ff */
[----:B0-----:R-:W-:Y:S05]  /*1bc80*/  WARPSYNC.COLLECTIVE R15, `(.L_x_1519) ;  /* 0x000000000f087348 */ /* 0x001fea0003c00000 */
[----:B------:R-:W-:Y:S01]  /*1bc90*/  VOTE.ANY R14, PT, P6 ;  /* 0x00000000000e7806 */ /* 0x000fe200030e0100 */
[----:B0-----:R-:W-:Y:S06]  /*1bca0*/  ENDCOLLECTIVE ;  /* 0x000000000000791b */ /* 0x001fec0003800000 */
.L_x_1519:
[----:B------:R-:W-:Y:S05]  /*1bcb0*/  BSYNC B0 ;  /* 0x0000000000007941 */ /* 0x000fea0003800000 */
.L_x_1518:
[----:B------:R-:W-:Y:S02]  /*1bcc0*/  IMAD.MOV.U32 R3, RZ, RZ, R14 ;  /* 0x000000ffff037224 */ /* 0x000fe400078e000e */
[----:B------:R-:W-:Y:S02]  /*1bcd0*/  IMAD.MOV.U32 R13, RZ, RZ, R17 ;  /* 0x000000ffff0d7224 */ /* 0x000fe400078e0011 */
[----:B------:R0:W1:Y:S01]  /*1bce0*/  POPC R12, R3 ;  /* 0x00000003000c7309 */ /* 0x0000620000000000 */
[----:B------:R-:W-:Y:S02]  /*1bcf0*/  IMAD.MOV.U32 R11, RZ, RZ, 0x1f ;  /* 0x0000001fff0b7424 */ /* 0x000fe400078e00ff */
[----:B------:R-:W-:-:S07]  /*1bd00*/  IMAD.MOV.U32 R15, RZ, RZ, -0x1 ;  /* 0xffffffffff0f7424 */ /* 0x000fce00078e00ff */
[----:B01----:R-:W-:Y:S05]  /*1bd10*/  WARPSYNC.COLLECTIVE R15, `(.L_x_1520) ;  /* 0x000000000f087348 */ /* 0x003fea0003c00000 */
[----:B-1----:R1:W2:Y:S02]  /*1bd20*/  SHFL.IDX P6, R14, R13, R12, R11 ;  /* 0x0000000c0d0e7389 */ /* 0x0022a400000c000b */
[----:B012---:R-:W-:Y:S01]  /*1bd30*/  ENDCOLLECTIVE ;  /* 0x000000000000791b */ /* 0x007fe20003800000 */
.L_x_1520:
[----:B------:R-:W-:Y:S02]  /*1bd40*/  IMAD.IADD R19, R12, 0x1, R19 ;  /* 0x000000010c137824 */ /* 0x000fe400078e0213 */
[----:B------:R-:W-:Y:S02]  /*1bd50*/  IMAD.MOV.U32 R13, RZ, RZ, R8 ;  /* 0x000000ffff0d7224 */ /* 0x000fe400078e0008 */
[----:B------:R-:W-:-:S07]  /*1bd60*/  IMAD.MOV.U32 R17, RZ, RZ, R14 ;  /* 0x000000ffff117224 */ /* 0x000fce00078e000e */
[----:B------:R-:W-:Y:S05]  /*1bd70*/  WARPSYNC.COLLECTIVE R15, `(.L_x_1521) ;  /* 0x000000000f087348 */ /* 0x000fea0003c00000 */
[----:B------:R0:W1:Y:S02]  /*1bd80*/  SHFL.IDX P6, R14, R13, R12, R11 ;  /* 0x0000000c0d0e7389 */ /* 0x00006400000c000b */
[----:B01----:R-:W-:Y:S01]  /*1bd90*/  ENDCOLLECTIVE ;  /* 0x000000000000791b */ /* 0x003fe20003800000 */
.L_x_1521:
[----:B------:R-:W-:Y:S01]  /*1bda0*/  IMAD.MOV.U32 R8, RZ, RZ, R14 ;  /* 0x000000ffff087224 */ /* 0x000fe200078e000e */
[----:B------:R-:W-:Y:S06]  /*1bdb0*/  BRA `(.L_x_1522) ;  /* 0xffffffb800887947 */ /* 0x000fec000383ffff */
.L_x_1400:
[----:B------:R-:W-:Y:S01]  /*1bdc0*/  BSSY B0, `(.L_x_1523) ;  /* 0x0000007000007945 */ /* 0x000fe20003800000 */
[----:B------:R-:W-:Y:S02]  /*1bdd0*/  IMAD.MOV.U32 R13, RZ, RZ, R2 ;  /* 0x000000ffff0d7224 */ /* 0x000fe400078e0002 */
[----:B------:R-:W-:Y:S02]  /*1bde0*/  IMAD.MOV.U32 R11, RZ, RZ, 0x1f ;  /* 0x0000001fff0b7424 */ /* 0x000fe400078e00ff */
[----:B------:R-:W-:-:S07]  /*1bdf0*/  IMAD.MOV.U32 R15, RZ, RZ, -0x1 ;  /* 0xffffffffff0f7424 */ /* 0x000fce00078e00ff */
[----:B0-23--:R-:W-:Y:S05]  /*1be00*/  WARPSYNC.COLLECTIVE R15, `(.L_x_1524) ;  /* 0x000000000f087348 */ /* 0x00dfea0003c00000 */
[----:B------:R1:W4:Y:S02]  /*1be10*/  SHFL.IDX P6, R14, R13, R12, R11 ;  /* 0x0000000c0d0e7389 */ /* 0x00032400000c000b */
[----:B01234-:R-:W-:Y:S01]  /*1be20*/  ENDCOLLECTIVE ;  /* 0x000000000000791b */ /* 0x01ffe20003800000 */
.L_x_1524:
[----:B------:R-:W-:Y:S05]  /*1be30*/  BSYNC B0 ;  /* 0x0000000000007941 */ /* 0x000fea0003800000 */
.L_x_1523:
[----:B------:R-:W-:Y:S01]  /*1be40*/  IMAD.MOV.U32 R6, RZ, RZ, R14 ;  /* 0x000000ffff067224 */ /* 0x000fe200078e000e */
[----:B------:R-:W-:Y:S06]  /*1be50*/  BRA `(.L_x_1399) ;  /* 0xffffffb800787947 */ /* 0x000fec000383ffff */
.L_x_1406:
[----:B0-----:R0:W1:Y:S02]  /*1be60*/  SYNCS.PHASECHK.TRANS64.TRYWAIT P0, [R7+URZ+0x2a820], R0 ;  /* 0x02a82000070075a7 */ /* 0x001064000800017f */
[----:B-1----:R-:W-:Y:S05]  /*1be70*/  @!P0 NANOSLEEP.SYNCS 0x989680 ;  /* 0x009896800000895d */ /* 0x002fea0003900000 */
[----:B------:R-:W1:Y:S02]  /*1be80*/  @!P0 SYNCS.PHASECHK.TRANS64 P0, [R7+URZ+0x2a820], R0 ;  /* 0x02a82000070085a7 */ /* 0x000e64000800007f */
[----:B-1----:R-:W-:Y:S05]  /*1be90*/  @!P0 BRA `(.L_x_1406) ;  /* 0xfffffffc00f08947 */ /* 0x002fea000383ffff */
[----:B------:R-:W-:Y:S05]  /*1bea0*/  BRA `(.L_x_1525) ;  /* 0xffffffc000d07947 */ /* 0x000fea000383ffff */
.L_x_1407:
        /* <DEDUP_REMOVED lines=8> */
[----:B0-2---:R-:W-:Y:S05]  /*1bf30*/  WARPSYNC.COLLECTIVE R15, `(.L_x_1527) ;  /* 0x000000000f087348 */ /* 0x005fea0003c00000 */
[----:B------:R1:W3:Y:S02]  /*1bf40*/  SHFL.IDX P6, R14, R13, R12, R11 ;  /* 0x0000000c0d0e7389 */ /* 0x0002e400000c000b */
[----:B0123--:R-:W-:Y:S01]  /*1bf50*/  ENDCOLLECTIVE ;  /* 0x000000000000791b */ /* 0x00ffe20003800000 */
.L_x_1527:
[----:B------:R-:W-:Y:S05]  /*1bf60*/  BSYNC B0 ;  /* 0x0000000000007941 */ /* 0x000fea0003800000 */
.L_x_1526:
[----:B------:R-:W-:Y:S05]  /*1bf70*/  BRA `(.L_x_1528) ;  /* 0xffffffc000b87947 */ /* 0x000fea000383ffff */
.L_x_1410:
[----:B------:R-:W-:Y:S01]  /*1bf80*/  BSSY B1, `(.L_x_1529) ;  /* 0x0000006000017945 */ /* 0x000fe20003800000 */
[----:B------:R-:W-:-:S07]  /*1bf90*/  IMAD.MOV.U32 R15, RZ, RZ, -0x1 ;  /* 0xffffffffff0f7424 */ /* 0x000fce00078e00ff */
[----:B0-2---:R-:W-:Y:S05]  /*1bfa0*/  WARPSYNC.COLLECTIVE R15, `(.L_x_1530) ;  /* 0x000000000f0c7348 */ /* 0x005fea0003c00000 */
[----:B------:R-:W-:Y:S02]  /*1bfb0*/  ELECT P6, UR62, PT ;  /* 0x00000000003e782f */ /* 0x000fe400038c0000 */
[----:B------:R-:W-:Y:S01]  /*1bfc0*/  MOV R14, UR62 ;  /* 0x0000003e000e7c02 */ /* 0x000fe20008000f00 */
[----:B0-2---:R-:W-:Y:S10]  /*1bfd0*/  ENDCOLLECTIVE ;  /* 0x000000000000791b */ /* 0x005ff40003800000 */
.L_x_1530:
[----:B------:R-:W-:Y:S05]  /*1bfe0*/  BSYNC B1 ;  /* 0x0000000000017941 */ /* 0x000fea0003800000 */
.L_x_1529:
[----:B------:R-:W-:Y:S05]  /*1bff0*/  BRA `(.L_x_1531) ;  /* 0xffffffc000b07947 */ /* 0x000fea000383ffff */
.L_x_1412:
[----:B0-----:R0:W1:Y:S02]  /*1c000*/  SYNCS.PHASECHK.TRANS64.TRYWAIT P1, [R5+URZ+0x2a840], R0 ;  /* 0x02a84000050075a7 */ /* 0x001064000802017f */
[----:B-1----:R-:W-:Y:S05]  /*1c010*/  @!P1 NANOSLEEP.SYNCS 0x989680 ;  /* 0x009896800000995d */ /* 0x002fea0003900000 */
[----:B------:R-:W1:Y:S02]  /*1c020*/  @!P1 SYNCS.PHASECHK.TRANS64 P1, [R5+URZ+0x2a840], R0 ;  /* 0x02a84000050095a7 */ /* 0x000e64000802007f */
[----:B-1----:R-:W-:Y:S05]  /*1c030*/  @!P1 BRA `(.L_x_1412) ;  /* 0xfffffffc00f09947 */ /* 0x002fea000383ffff */
[----:B------:R-:W-:Y:S05]  /*1c040*/  BRA `(.L_x_1532) ;  /* 0xffffffc000d87947 */ /* 0x000fea000383ffff */
.L_x_1414:
[----:B-1----:R1:W3:Y:S02]  /*1c050*/  SYNCS.PHASECHK.TRANS64.TRYWAIT P1, [R3+URZ+0x2a840], R2 ;  /* 0x02a84002030075a7 */ /* 0x0022e4000802017f */
[----:B---3--:R-:W-:Y:S05]  /*1c060*/  @!P1 NANOSLEEP.SYNCS 0x989680 ;  /* 0x009896800000995d */ /* 0x008fea0003900000 */
[----:B------:R-:W3:Y:S02]  /*1c070*/  @!P1 SYNCS.PHASECHK.TRANS64 P1, [R3+URZ+0x2a840], R2 ;  /* 0x02a84002030095a7 */ /* 0x000ee4000802007f */
[----:B---3--:R-:W-:Y:S05]  /*1c080*/  @!P1 BRA `(.L_x_1414) ;  /* 0xfffffffc00f09947 */ /* 0x008fea000383ffff */
[----:B------:R-:W-:Y:S05]  /*1c090*/  BRA `(.L_x_1533) ;  /* 0xffffffc000e47947 */ /* 0x000fea000383ffff */
.L_x_1416:
[----:B---3--:R3:W4:Y:S02]  /*1c0a0*/  SYNCS.PHASECHK.TRANS64.TRYWAIT P1, [R5+URZ+0x2a860], R0 ;  /* 0x02a86000050075a7 */ /* 0x008724000802017f */
[----:B----4-:R-:W-:Y:S05]  /*1c0b0*/  @!P1 NANOSLEEP.SYNCS 0x989680 ;  /* 0x009896800000995d */ /* 0x010fea0003900000 */
[----:B------:R-:W4:Y:S02]  /*1c0c0*/  @!P1 SYNCS.PHASECHK.TRANS64 P1, [R5+URZ+0x2a860], R0 ;  /* 0x02a86000050095a7 */ /* 0x000f24000802007f */
[----:B----4-:R-:W-:Y:S05]  /*1c0d0*/  @!P1 BRA `(.L_x_1416) ;  /* 0xfffffffc00f09947 */ /* 0x010fea000383ffff */
[----:B------:R-:W-:Y:S05]  /*1c0e0*/  BRA `(.L_x_1534) ;  /* 0xffffffc000e07947 */ /* 0x000fea000383ffff */
.L_x_1535:
        /* <DEDUP_REMOVED lines=9> */
.L_x_3208:


//--------------------- .text._ZN7cutlass13device_kernelIN5flash11enable_sm90INS1_16FlashAttnFwdSm90INS1_25CollectiveMainloopFwdSm90ILi2EN4cute5tupleIJNS5_1CILi1EEES8_S8_EEENS6_IJNS7_ILi128EEENS7_ILi96EEENS7_ILi192EEEEEELi128ENS_6half_tEfNS_4arch4Sm90ELb0ELb1ELb1ELb1ELb1ELb1ELb0ELb1ELb1ELb1ELb1ELb0EEENS1_21CollectiveEpilogueFwdINS6_IJSA_SA_SB_EEES9_SE_SG_Li256ELb1ELb1ELb1ELb0EEENS1_36VarlenDynamicPersistentTileSchedulerILi128ELi96ELi256ELi128ELb1ELb1ELb1ELb1ELb0ELb1EEEEEEEEEvNT_6ParamsE --------------------------
	.section	.text._ZN7cutlass13device_kernelIN5flash11enable_sm90INS1_16FlashAttnFwdSm90INS1_25CollectiveMainloopFwdSm90ILi2EN4cute5tupleIJNS5_1CILi1EEES8_S8_EEENS6_IJNS7_ILi128EEENS7_ILi96EEENS7_ILi192EEEEEELi128ENS_6half_tEfNS_4arch4Sm90ELb0ELb1ELb1ELb1ELb1ELb1ELb0ELb1ELb1ELb1ELb1ELb0EEENS1_21CollectiveEpilogueFwdINS6_IJSA_SA_SB_EEES9_SE_SG_Li256ELb1ELb1ELb1ELb0EEENS1_36VarlenDynamicPersistentTileSchedulerILi128ELi96ELi256ELi128ELb1ELb1ELb1ELb1ELb0ELb1EEEEEEEEEvNT_6ParamsE,"ax",@progbits
	.align	128
.text._ZN7cutlass13device_kernelIN5flash11enable_sm90INS1_16FlashAttnFwdSm90INS1_25CollectiveMainloopFwdSm90ILi2EN4cute5tupleIJNS5_1CILi1EEES8_S8_EEENS6_IJNS7_ILi128EEENS7_ILi96EEENS7_ILi192EEEEEELi128ENS_6half_tEfNS_4arch4Sm90ELb0ELb1ELb1ELb1ELb1ELb1ELb0ELb1ELb1ELb1ELb1ELb0EEENS1_21CollectiveEpilogueFwdINS6_IJSA_SA_SB_EEES9_SE_SG_Li256ELb1ELb1ELb1ELb0EEENS1_36VarlenDynamicPersistentTileSchedulerILi128ELi96ELi256ELi128ELb1ELb1ELb1ELb1ELb0ELb1EEEEEEEEEvNT_6ParamsE:
        .type           _ZN7cutlass13device_kernelIN5flash11enable_sm90INS1_16FlashAttnFwdSm90INS1_25CollectiveMainloopFwdSm90ILi2EN4cute5tupleIJNS5_1CILi1EEES8_S8_EEENS6_IJNS7_ILi128EEENS7_ILi96EEENS7_ILi192EEEEEELi128ENS_6half_tEfNS_4arch4Sm90ELb0ELb1ELb1ELb1ELb1ELb1ELb0ELb1ELb1ELb1ELb1ELb0EEENS1_21CollectiveEpilogueFwdINS6_IJSA_SA_SB_EEES9_SE_SG_Li256ELb1ELb1ELb1ELb0EEENS1_36VarlenDynamicPersistentTileSchedulerILi128ELi96ELi256ELi128ELb1ELb1ELb1ELb1ELb0ELb1EEEEEEEEEvNT_6ParamsE,@function
        .size           _ZN7cutlass13device_kernelIN5flash11enable_sm90INS1_16FlashAttnFwdSm90INS1_25CollectiveMainloopFwdSm90ILi2EN4cute5tupleIJNS5_1CILi1EEES8_S8_EEENS6_IJNS7_ILi128EEENS7_ILi96EEENS7_ILi192EEEEEELi128ENS_6half_tEfNS_4arch4Sm90ELb0ELb1ELb1ELb1ELb1ELb1ELb0ELb1ELb1ELb1ELb1ELb0EEENS1_21CollectiveEpilogueFwdINS6_IJSA_SA_SB_EEES9_SE_SG_Li256ELb1ELb1ELb1ELb0EEENS1_36VarlenDynamicPersistentTileSchedulerILi128ELi96ELi256ELi128ELb1ELb1ELb1ELb1ELb0ELb1EEEEEEEEEvNT_6ParamsE,(.L_x_3209 - _ZN7cutlass13device_kernelIN5flash11enable_sm90INS1_16FlashAttnFwdSm90INS1_25CollectiveMainloopFwdSm90ILi2EN4cute5tupleIJNS5_1CILi1EEES8_S8_EEENS6_IJNS7_ILi128EEENS7_ILi96EEENS7_ILi192EEEEEELi128ENS_6half_tEfNS_4arch4Sm90ELb0ELb1ELb1ELb1ELb1ELb1ELb0ELb1ELb1ELb1ELb1ELb0EEENS1_21CollectiveEpilogueFwdINS6_IJSA_SA_SB_EEES9_SE_SG_Li256ELb1ELb1ELb1ELb0EEENS1_36VarlenDynamicPersistentTileSchedulerILi128ELi96ELi256ELi128ELb1ELb1ELb1ELb1ELb0ELb1EEEEEEEEEvNT_6ParamsE)
        .other          _ZN7cutlass13device_kernelIN5flash11enable_sm90INS1_16FlashAttnFwdSm90INS1_25CollectiveMainloopFwdSm90ILi2EN4cute5tupleIJNS5_1CILi1EEES8_S8_EEENS6_IJNS7_ILi128EEENS7_ILi96EEENS7_ILi192EEEEEELi128ENS_6half_tEfNS_4arch4Sm90ELb0ELb1ELb1ELb1ELb1ELb1ELb0ELb1ELb1ELb1ELb1ELb0EEENS1_21CollectiveEpilogueFwdINS6_IJSA_SA_SB_EEES9_SE_SG_Li256ELb1ELb1ELb1ELb0EEENS1_36VarlenDynamicPersistentTileSchedulerILi128ELi96ELi256ELi128ELb1ELb1ELb1ELb1ELb0ELb1EEEEEEEEEvNT_6ParamsE,@"STO_CUDA_ENTRY STV_DEFAULT"
_ZN7cutlass13device_kernelIN5flash11enable_sm90INS1_16FlashAttnFwdSm90INS1_25CollectiveMainloopFwdSm90ILi2EN4cute5tupleIJNS5_1CILi1EEES8_S8_EEENS6_IJNS7_ILi128EEENS7_ILi96EEENS7_ILi192EEEEEELi128ENS_6half_tEfNS_4arch4Sm90ELb0ELb1ELb1ELb1ELb1ELb1ELb0ELb1ELb1ELb1ELb1ELb0EEENS1_21CollectiveEpilogueFwdINS6_IJSA_SA_SB_EEES9_SE_SG_Li256ELb1ELb1ELb1ELb0EEENS1_36VarlenDynamicPersistentTileSchedulerILi128ELi96ELi256ELi128ELb1ELb1ELb1ELb1ELb0ELb1EEEEEEEEEvNT_6ParamsE:
        /* <DEDUP_REMOVED lines=18> */
.L_x_1537:
[----:B------:R-:W-:Y:S05]  /*0120*/  BSYNC B0 ;  /* 0x0000000000007941 */ /* 0x000fea0003800000 */
.L_x_1536:
        /* <DEDUP_REMOVED lines=41> */
.L_x_1538:
        /* <DEDUP_REMOVED lines=22> */
.L_x_1539:
        /* <DEDUP_REMOVED lines=18> */
.L_x_1540:
        /* <DEDUP_REMOVED lines=22> */
.L_x_1541:
        /* <DEDUP_REMOVED lines=22> */
.L_x_1542:
[----:B0-----:R-:W-:Y:S01]  /*0900*/  UMOV UR4, 0x1 ;  /* 0x0000000100047882 */ /* 0x001fe20000000000 */
[----:B------:R-:W-:Y:S01]  /*0910*/  PLOP3.LUT P0, PT, PT, PT, UP0, 0x80, 0x0 ;  /* 0x000000000000781c */ /* 0x000fe20003f0f008 */
[----:B------:R-:W-:Y:S01]  /*0920*/  USEL UR4, UR4, 0x2, !UP0 ;  /* 0x0000000204047887 */ /* 0x000fe2000c000000 */
[----:B------:R-:W-:Y:S01]  /*0930*/  NOP ;  /* 0x0000000000007918 */ /* 0x000fe20000000000 */
[----:B------:R-:W-:Y:S01]  /*0940*/  ULDC.64 UR60, c[0x0][0x208] ;  /* 0x00008200003c7ab9 */ /* 0x000fe20000000a00 */
[----:B------:R-:W-:Y:S03]  /*0950*/  BSSY B9, `(.L_x_1543) ;  /* 0x0002b05000097945 */ /* 0x000fe60003800000 */
[----:B------:R-:W-:-:S05]  /*0960*/  IMAD.U32 R3, RZ, RZ, UR4 ;  /* 0x00000004ff037e24 */ /* 0x000fca000f8e00ff */
[----:B------:R0:W-:Y:S01]  /*0970*/  STL [R1+0x58], R3 ;  /* 0x0000580301007387 */ /* 0x0001e20000100800 */
[----:B-12-4-:R-:W-:Y:S06]  /*0980*/  BAR.SYNC.DEFER_BLOCKING 0x0 ;  /* 0x0000000000007b1d */ /* 0x016fec0000010000 */
[----:B------:R-:W-:Y:S05]  /*0990*/  @!P0 BRA `(.L_x_1544) ;  /* 0x0000022c00e08947 */ /* 0x000fea0003800000 */
.L_x_1545:
[----:B------:R-:W-:-:S08]  /*09a0*/  NOP ;  /* 0x0000000000007918 */ /* 0x000fd00000000000 */
[----:B------:R-:W1:Y:S02]  /*09b0*/  USETMAXREG.TRY_ALLOC.CTAPOOL UP0, 0xe8 ;  /* 0x000000e8000079c8 */ /* 0x000e640008000600 */
[----:B-1----:R-:W-:-:S13]  /*09c0*/  PLOP3.LUT P0, PT, PT, PT, UP0, 0x80, 0x0 ;  /* 0x000000000000781c */ /* 0x002fda0003f0f008 */
[----:B------:R-:W-:Y:S05]  /*09d0*/  @!P0 BRA `(.L_x_1545) ;  /* 0xfffffffc00f08947 */ /* 0x000fea000383ffff */
[----:B------:R-:W1:Y:S08]  /*09e0*/  S2UR UR4, SR_CgaCtaId ;  /* 0x00000000000479c3 */ /* 0x000e700000008800 */
[----:B------:R-:W-:Y:S06]  /*09f0*/  BAR.ARV 0x8, 0x180 ;  /* 0x0206000000007b1d */ /* 0x000fec0000002000 */
[----:B0-----:R-:W-:-:S02]  /*0a00*/  MOV R3, 0x400 ;  /* 0x0000040000037802 */ /* 0x001fc40000000f00 */
[----:B------:R-:W-:Y:S01]  /*0a10*/  BAR.SYNC.DEFER_BLOCKING 0x5, 0x180 ;  /* 0x0146000000007b1d */ /* 0x000fe20000010000 */
[----:B-1----:R-:W-:-:S05]  /*0a20*/  IMAD.U32 R172, RZ, RZ, UR4 ;  /* 0x00000004ffac7e24 */ /* 0x002fca000f8e00ff */
[----:B------:R-:W-:Y:S01]  /*0a30*/  ULDC UR4, c[0x0][0xc3c] ;  /* 0x00030f0000047ab9 */ /* 0x000fe20000000800 */
[----:B------:R-:W-:-:S05]  /*0a40*/  LEA R2, R172, R3, 0x18 ;  /* 0x00000003ac027211 */ /* 0x000fca00078ec0ff */
[----:B------:R-:W0:Y:S01]  /*0a50*/  LDS.128 R28, [R2+0x2a8d0] ;  /* 0x02a8d000021c7984 */ /* 0x000e220000000c00 */
[----:B------:R-:W-:Y:S06]  /*0a60*/  BAR.ARV 0x4, 0x180 ;  /* 0x0106000000007b1d */ /* 0x000fec0000002000 */
[----:B0-----:R-:W-:-:S13]  /*0a70*/  ISETP.GE.AND P0, PT, R31, UR4, PT ;  /* 0x000000041f007c0c */ /* 0x001fda000bf06270 */
[----:B------:R-:W-:Y:S05]  /*0a80*/  @P0 BRA `(.L_x_1546) ;  /* 0x000002ac00c40947 */ /* 0x000fea0003800000 */
[----:B------:R-:W2:Y:S01]  /*0a90*/  LDL R4, [R1+0x58] ;  /* 0x0000580001047983 */ /* 0x000ea20000100800 */
[----:B------:R-:W-:Y:S01]  /*0aa0*/  VIADD R0, R0, 0xffffff80 ;  /* 0xffffff8000007836 */ /* 0x000fe20000000000 */
[----:B------:R-:W-:Y:S01]  /*0ab0*/  R2UR UR4, R2 ;  /* 0x00000000020472ca */ /* 0x000fe200000e0000 */
[----:B------:R-:W-:Y:S01]  /*0ac0*/  IMAD.MOV.U32 R208, RZ, RZ, RZ ;  /* 0x000000ffffd07224 */ /* 0x000fe200078e00ff */
[----:B------:R-:W-:Y:S01]  /*0ad0*/  MOV R17, RZ ;  /* 0x000000ff00117202 */ /* 0x000fe20000000f00 */
[----:B------:R-:W-:Y:S01]  /*0ae0*/  IMAD.MOV.U32 R175, RZ, RZ, RZ ;  /* 0x000000ffffaf7224 */ /* 0x000fe200078e00ff */
[----:B------:R-:W-:Y:S01]  /*0af0*/  SHF.R.S32.HI R3, RZ, 0x1f, R0 ;  /* 0x0000001fff037819 */ /* 0x000fe20000011400 */
[----:B------:R-:W-:Y:S02]  /*0b00*/  IMAD.MOV.U32 R164, RZ, RZ, RZ ;  /* 0x000000ffffa47224 */ /* 0x000fe400078e00ff */
[----:B------:R-:W-:Y:S01]  /*0b10*/  IMAD.MOV.U32 R23, RZ, RZ, RZ ;  /* 0x000000ffff177224 */ /* 0x000fe200078e00ff */
[----:B------:R-:W-:-:S04]  /*0b20*/  LEA.HI R225, R3, R0, RZ, 0x3 ;  /* 0x0000000003e17211 */ /* 0x000fc800078f18ff */
[----:B------:R-:W-:Y:S01]  /*0b30*/  LOP3.LUT R205, R225, 0xfffffff8, RZ, 0xc0, !PT ;  /* 0xfffffff8e1cd7812 */ /* 0x000fe200078ec0ff */
[----:B------:R-:W-:Y:S01]  /*0b40*/  UIADD3 UR4, UR4, 0xc400, URZ ;  /* 0x0000c40004047890 */ /* 0x000fe2000fffe03f */
[----:B------:R-:W-:Y:S02]  /*0b50*/  SHF.R.S32.HI R225, RZ, 0x3, R225 ;  /* 0x00000003ffe17819 */ /* 0x000fe400000114e1 */
[----:B------:R-:W-:-:S05]  /*0b60*/  IADD3 R205, R0, -R205, RZ ;  /* 0x800000cd00cd7210 */ /* 0x000fca0007ffe0ff */
[----:B------:R-:W-:-:S05]  /*0b70*/  IMAD.SHL.U32 R203, R205, 0x8, RZ ;  /* 0x00000008cdcb7824 */ /* 0x000fca00078e00ff */
[----:B------:R-:W-:Y:S02]  /*0b80*/  IADD3 R204, R203, 0x40, RZ ;  /* 0x00000040cbcc7810 */ /* 0x000fe40007ffe0ff */
[----:B--2---:R-:W-:Y:S02]  /*0b90*/  R2UR UR5, R4 ;  /* 0x00000000040572ca */ /* 0x004fe400000e0000 */
[----:B------:R-:W-:-:S04]  /*0ba0*/  LEA.HI R4, R3, R0, RZ, 0x7 ;  /* 0x0000000003047211 */ /* 0x000fc800078f38ff */
[----:B------:R-:W-:Y:S02]  /*0bb0*/  LOP3.LUT R5, R4, 0xffffff80, RZ, 0xc0, !PT ;  /* 0xffffff8004057812 */ /* 0x000fe400078ec0ff */
[----:B------:R-:W-:-:S03]  /*0bc0*/  SHF.R.S32.HI R12, RZ, 0x7, R4 ;  /* 0x00000007ff0c7819 */ /* 0x000fc60000011404 */
[----:B------:R-:W-:Y:S01]  /*0bd0*/  IMAD.IADD R228, R0, 0x1, -R5 ;  /* 0x0000000100e47824 */ /* 0x000fe200078e0a05 */
[----:B------:R-:W-:Y:S01]  /*0be0*/  LEA.HI R5, R3, R0, RZ, 0x4 ;  /* 0x0000000003057211 */ /* 0x000fe200078f20ff */
[----:B------:R0:W-:Y:S01]  /*0bf0*/  STL [R1+0x4c], R12 ;  /* 0x00004c0c01007387 */ /* 0x0001e20000100800 */
[----:B------:R-:W-:Y:S01]  /*0c00*/  LEA.HI R4, R4, R12, RZ, 0x1 ;  /* 0x0000000c04047211 */ /* 0x000fe200078f08ff */
[----:B------:R-:W-:Y:S01]  /*0c10*/  ULOP3.LUT UR5, UR5, 0x1, URZ, 0xfc, !UPT ;  /* 0x0000000105057892 */ /* 0x000fe2000f8efc3f */
[----:B------:R-:W-:Y:S02]  /*0c20*/  SHF.R.S32.HI R9, RZ, 0x1f, R228 ;  /* 0x0000001fff097819 */ /* 0x000fe400000114e4 */
[----:B------:R-:W-:Y:S02]  /*0c30*/  SHF.R.S32.HI R6, RZ, 0x4, R5 ;  /* 0x00000004ff067819 */ /* 0x000fe40000011405 */
[CC--:B------:R-:W-:Y:S02]  /*0c40*/  LEA.HI R10, R9.reuse, R228.reuse, RZ, 0x2 ;  /* 0x000000e4090a7211 */ /* 0x0c0fe400078f10ff */
[----:B------:R-:W-:-:S02]  /*0c50*/  LEA.HI R9, R9, R228, RZ, 0x5 ;  /* 0x000000e409097211 */ /* 0x000fc400078f28ff */
[--C-:B------:R-:W-:Y:S02]  /*0c60*/  SHF.R.S32.HI R8, RZ, 0x2, R10.reuse ;  /* 0x00000002ff087819 */ /* 0x100fe4000001140a */
[----:B------:R-:W-:Y:S02]  /*0c70*/  SHF.R.S32.HI R7, RZ, 0x1f, R10 ;  /* 0x0000001fff077819 */ /* 0x000fe4000001140a */
[----:B------:R-:W-:Y:S02]  /*0c80*/  SHF.R.S32.HI R9, RZ, 0x5, R9 ;  /* 0x00000005ff097819 */ /* 0x000fe40000011409 */
[----:B------:R-:W-:Y:S02]  /*0c90*/  LEA.HI R11, R7, R8, RZ, 0x3 ;  /* 0x00000008070b7211 */ /* 0x000fe400078f18ff */
[----:B------:R-:W-:Y:S02]  /*0ca0*/  LEA.HI R7, R5, R6, RZ, 0x1 ;  /* 0x0000000605077211 */ /* 0x000fe400078f08ff */
[----:B------:R-:W-:-:S02]  /*0cb0*/  LOP3.LUT R11, R11, 0xfffffff8, RZ, 0xc0, !PT ;  /* 0xfffffff80b0b7812 */ /* 0x000fc400078ec0ff */
[----:B------:R-:W-:Y:S02]  /*0cc0*/  LOP3.LUT R7, R7, 0x1ffffffe, RZ, 0xc0, !PT ;  /* 0x1ffffffe07077812 */ /* 0x000fe400078ec0ff */
[----:B------:R-:W-:Y:S02]  /*0cd0*/  IADD3 R8, R8, -R11, RZ ;  /* 0x8000000b08087210 */ /* 0x000fe40007ffe0ff */
[----:B------:R-:W-:Y:S01]  /*0ce0*/  LOP3.LUT R5, R5, 0x3fffff0, RZ, 0xc0, !PT ;  /* 0x03fffff005057812 */ /* 0x000fe200078ec0ff */
[----:B------:R-:W-:Y:S01]  /*0cf0*/  IMAD.IADD R7, R6, 0x1, -R7 ;  /* 0x0000000106077824 */ /* 0x000fe200078e0a07 */
[-C--:B------:R-:W-:Y:S01]  /*0d00*/  LEA.HI R6, R3, R0.reuse, RZ, 0x5 ;  /* 0x0000000003067211 */ /* 0x080fe200078f28ff */
[----:B------:R-:W-:Y:S01]  /*0d10*/  IMAD R9, R9, 0x10, R8 ;  /* 0x0000001009097824 */ /* 0x000fe200078e0208 */
[----:B------:R-:W-:Y:S01]  /*0d20*/  LEA.HI R8, R3, R0, RZ, 0x2 ;  /* 0x0000000003087211 */ /* 0x000fe200078f10ff */
[----:B------:R-:W-:Y:S01]  /*0d30*/  IMAD.IADD R5, R0, 0x1, -R5 ;  /* 0x0000000100057824 */ /* 0x000fe200078e0a05 */
[----:B------:R-:W-:-:S02]  /*0d40*/  SHF.R.S32.HI R6, RZ, 0x5, R6 ;  /* 0x00000005ff067819 */ /* 0x000fc40000011406 */
[----:B------:R-:W-:Y:S02]  /*0d50*/  LOP3.LUT R209, R8, 0xfffffffc, RZ, 0xc0, !PT ;  /* 0xfffffffc08d17812 */ /* 0x000fe400078ec0ff */
[--C-:B------:R-:W-:Y:S01]  /*0d60*/  SHF.R.S32.HI R174, RZ, 0x2, R8.reuse ;  /* 0x00000002ffae7819 */ /* 0x100fe20000011408 */
[----:B------:R-:W-:Y:S01]  /*0d70*/  IMAD.SHL.U32 R187, R6, 0x200, RZ ;  /* 0x0000020006bb7824 */ /* 0x000fe200078e00ff */
[----:B------:R-:W-:Y:S01]  /*0d80*/  SHF.R.S32.HI R3, RZ, 0x1f, R8 ;  /* 0x0000001fff037819 */ /* 0x000fe20000011408 */
[----:B------:R-:W-:Y:S01]  /*0d90*/  IMAD.IADD R209, R0, 0x1, -R209 ;  /* 0x0000000100d17824 */ /* 0x000fe200078e0ad1 */
[----:B------:R-:W-:Y:S01]  /*0da0*/  LOP3.LUT R4, R4, 0x3fffffe, RZ, 0xc0, !PT ;  /* 0x03fffffe04047812 */ /* 0x000fe200078ec0ff */
[----:B------:R-:W-:Y:S01]  /*0db0*/  IMAD R8, R6, 0x10, R5 ;  /* 0x0000001006087824 */ /* 0x000fe200078e0205 */
[----:B------:R-:W-:Y:S01]  /*0dc0*/  LEA.HI R3, R3, R174, RZ, 0x3 ;  /* 0x000000ae03037211 */ /* 0x000fe200078f18ff */
[----:B------:R-:W-:Y:S01]  /*0dd0*/  VIADD R5, R174, 0x40 ;  /* 0x00000040ae057836 */ /* 0x000fe20000000000 */
[----:B------:R-:W-:Y:S01]  /*0de0*/  SHF.L.U32 R162, R209, 0x2, RZ ;  /* 0x00000002d1a27819 */ /* 0x000fe200000006ff */
[----:B------:R-:W-:Y:S01]  /*0df0*/  IMAD.IADD R4, R12, 0x1, -R4 ;  /* 0x000000010c047824 */ /* 0x000fe200078e0a04 */
[----:B------:R-:W-:Y:S01]  /*0e00*/  LOP3.LUT R3, R3, 0xfffffff8, RZ, 0xc0, !PT ;  /* 0xfffffff803037812 */ /* 0x000fe200078ec0ff */
[----:B------:R-:W-:Y:S01]  /*0e10*/  IMAD.SHL.U32 R181, R5, 0x40, RZ ;  /* 0x0000004005b57824 */ /* 0x000fe200078e00ff */
[----:B------:R-:W-:Y:S01]  /*0e20*/  SHF.R.S32.HI R0, RZ, 0x1f, R5 ;  /* 0x0000001fff007819 */ /* 0x000fe20000011405 */
[----:B------:R-:W-:-:S02]  /*0e30*/  VIADD R177, R162, 0x20 ;  /* 0x00000020a2b17836 */ /* 0x000fc40000000000 */
[----:B------:R-:W-:Y:S01]  /*0e40*/  VIADD R176, R162, 0x40 ;  /* 0x00000040a2b07836 */ /* 0x000fe20000000000 */
[----:B------:R-:W-:Y:S01]  /*0e50*/  LEA.HI R0, R0, R5, RZ, 0x3 ;  /* 0x0000000500007211 */ /* 0x000fe200078f18ff */
[----:B------:R-:W-:Y:S01]  /*0e60*/  IMAD.IADD R227, R174, 0x1, -R3 ;  /* 0x00000001aee37824 */ /* 0x000fe200078e0a03 */
[C---:B------:R-:W-:Y:S01]  /*0e70*/  IADD3 R167, R162.reuse, R177, RZ ;  /* 0x000000b1a2a77210 */ /* 0x040fe20007ffe0ff */
[----:B------:R-:W-:Y:S01]  /*0e80*/  IMAD.IADD R168, R162, 0x1, R176 ;  /* 0x00000001a2a87824 */ /* 0x000fe200078e02b0 */
[----:B------:R-:W-:Y:S01]  /*0e90*/  LOP3.LUT R181, R181, 0x1c0, RZ, 0xc0, !PT ;  /* 0x000001c0b5b57812 */ /* 0x000fe200078ec0ff */
[----:B------:R-:W-:Y:S01]  /*0ea0*/  IMAD.SHL.U32 R200, R0, 0x40, RZ ;  /* 0x0000004000c87824 */ /* 0x000fe200078e00ff */
[----:B------:R-:W-:Y:S01]  /*0eb0*/  SHF.R.S32.HI R0, RZ, 0x1f, R167 ;  /* 0x0000001fff007819 */ /* 0x000fe200000114a7 */
[----:B------:R-:W-:Y:S01]  /*0ec0*/  IMAD.SHL.U32 R185, R227, 0x40, RZ ;  /* 0x00000040e3b97824 */ /* 0x000fe200078e00ff */
[----:B------:R-:W-:Y:S01]  /*0ed0*/  SHF.R.S32.HI R3, RZ, 0x1f, R168 ;  /* 0x0000001fff037819 */ /* 0x000fe200000114a8 */
[----:B------:R-:W-:Y:S01]  /*0ee0*/  IMAD R13, R4, 0x40, R9 ;  /* 0x00000040040d7824 */ /* 0x000fe200078e0209 */
[-C--:B------:R-:W-:Y:S01]  /*0ef0*/  LEA.HI R170, R0, R167.reuse, RZ, 0x3 ;  /* 0x000000a700aa7211 */ /* 0x080fe200078f18ff */
[----:B0-----:R-:W-:Y:S01]  /*0f00*/  IMAD R12, R8, 0x8, R7 ;  /* 0x00000008080c7824 */ /* 0x001fe200078e0207 */
[----:B------:R-:W-:Y:S01]  /*0f10*/  LEA.HI R0, R0, R167, RZ, 0x6 ;  /* 0x000000a700007211 */ /* 0x000fe200078f30ff */
[----:B------:R-:W-:Y:S01]  /*0f20*/  IMAD.SHL.U32 R18, R209, 0x8, RZ ;  /* 0x00000008d1127824 */ /* 0x000fe200078e00ff */
[----:B------:R-:W-:Y:S01]  /*0f30*/  LOP3.LUT R185, R185, 0x1c0, RZ, 0xc0, !PT ;  /* 0x000001c0b9b97812 */ /* 0x000fe200078ec0ff */
[----:B------:R-:W-:Y:S01]  /*0f40*/  STL [R1+0x50], R13 ;  /* 0x0000500d01007387 */ /* 0x000fe20000100800 */
[CC--:B------:R-:W-:Y:S01]  /*0f50*/  LEA.HI R5, R3.reuse, R168.reuse, RZ, 0x6 ;  /* 0x000000a803057211 */ /* 0x0c0fe200078f30ff */
[----:B------:R-:W-:Y:S01]  /*0f60*/  IMAD.SHL.U32 R0, R0, 0x80, RZ ;  /* 0x0000008000007824 */ /* 0x000fe200078e00ff */
[----:B------:R-:W-:Y:S01]  /*0f70*/  LEA.HI R4, R3, R168, RZ, 0x3 ;  /* 0x000000a803047211 */ /* 0x000fe200078f18ff */
[C---:B------:R-:W-:Y:S01]  /*0f80*/  VIADD R22, R18.reuse, 0x60 ;  /* 0x0000006012167836 */ /* 0x040fe20000000000 */
[----:B------:R-:W-:Y:S01]  /*0f90*/  SHF.R.U32.HI R14, RZ, 0x3, R181 ;  /* 0x00000003ff0e7819 */ /* 0x000fe200000116b5 */
[----:B------:R-:W-:Y:S01]  /*0fa0*/  IMAD.SHL.U32 R6, R5, 0x80, RZ ;  /* 0x0000008005067824 */ /* 0x000fe200078e00ff */
[----:B------:R-:W-:Y:S01]  /*0fb0*/  SHF.R.U32.HI R186, RZ, 0x3, R185 ;  /* 0x00000003ffba7819 */ /* 0x000fe200000116b9 */
[C---:B------:R-:W-:Y:S01]  /*0fc0*/  VIADD R160, R18.reuse, 0x80 ;  /* 0x0000008012a07836 */ /* 0x040fe20000000000 */
[--C-:B------:R-:W-:Y:S01]  /*0fd0*/  LOP3.LUT R3, R185, 0x38, R170.reuse, 0xf8, !PT ;  /* 0x00000038b9037812 */ /* 0x100fe200078ef8aa */
[----:B------:R-:W-:Y:S01]  /*0fe0*/  VIADD R161, R18, 0xa0 ;  /* 0x000000a012a17836 */ /* 0x000fe20000000000 */
[----:B------:R-:W-:Y:S01]  /*0ff0*/  LOP3.LUT R7, R181, 0x38, R170, 0xf8, !PT ;  /* 0x00000038b5077812 */ /* 0x000fe200078ef8aa */
[C---:B------:R-:W-:Y:S01]  /*1000*/  VIADD R179, R162.reuse, 0x10 ;  /* 0x00000010a2b37836 */ /* 0x040fe20000000000 */
[----:B------:R-:W-:Y:S01]  /*1010*/  LOP3.LUT R5, R185, 0x38, R4, 0xf8, !PT ;  /* 0x00000038b9057812 */ /* 0x000fe200078ef804 */
[----:B------:R-:W-:Y:S01]  /*1020*/  VIADD R178, R162, 0x30 ;  /* 0x00000030a2b27836 */ /* 0x000fe20000000000 */
[----:B------:R-:W-:Y:S01]  /*1030*/  LOP3.LUT R200, R200, 0xfffffe00, RZ, 0xc0, !PT ;  /* 0xfffffe00c8c87812 */ /* 0x000fe200078ec0ff */
[----:B------:R-:W-:Y:S01]  /*1040*/  VIADD R180, R162, 0x50 ;  /* 0x00000050a2b47836 */ /* 0x000fe20000000000 */
[----:B------:R-:W-:-:S02]  /*1050*/  LOP3.LUT R0, R0, 0xffffe000, RZ, 0xc0, !PT ;  /* 0xffffe00000007812 */ /* 0x000fc400078ec0ff */
[----:B------:R-:W-:Y:S02]  /*1060*/  LOP3.LUT R3, R3, R186, RZ, 0x3c, !PT ;  /* 0x000000ba03037212 */ /* 0x000fe400078e3cff */
[----:B------:R-:W-:Y:S02]  /*1070*/  LOP3.LUT R9, R7, R14, RZ, 0x3c, !PT ;  /* 0x0000000e07097212 */ /* 0x000fe400078e3cff */
[----:B------:R-:W-:Y:S02]  /*1080*/  LOP3.LUT R7, R5, R186, RZ, 0x3c, !PT ;  /* 0x000000ba05077212 */ /* 0x000fe400078e3cff */
[-C--:B------:R-:W-:Y:S02]  /*1090*/  IADD3 R5, R3, R0.reuse, R187 ;  /* 0x0000000003057210 */ /* 0x080fe40007ffe0bb */
[----:B------:R-:W-:Y:S01]  /*10a0*/  IADD3 R9, R9, R0, R200 ;  /* 0x0000000009097210 */ /* 0x000fe20007ffe0c8 */
[----:B------:R-:W-:Y:S01]  /*10b0*/  IMAD.U32 R0, RZ, RZ, UR5 ;  /* 0x00000005ff007e24 */ /* 0x000fe2000f8e00ff */
[----:B------:R-:W-:-:S02]  /*10c0*/  MOV R3, UR4 ;  /* 0x0000000400037c02 */ /* 0x000fc40008000f00 */
[----:B------:R-:W-:Y:S02]  /*10d0*/  LOP3.LUT R8, R181, 0x38, R4, 0xf8, !PT ;  /* 0x00000038b5087812 */ /* 0x000fe400078ef804 */
[----:B------:R-:W-:Y:S01]  /*10e0*/  STL [R1+0x30], R0 ;  /* 0x0000300001007387 */ /* 0x000fe20000100800 */
[----:B------:R-:W-:Y:S02]  /*10f0*/  LOP3.LUT R6, R6, 0xffffe000, RZ, 0xc0, !PT ;  /* 0xffffe00006067812 */ /* 0x000fe400078ec0ff */
[----:B------:R-:W-:Y:S01]  /*1100*/  LOP3.LUT R11, R8, R14, RZ, 0x3c, !PT ;  /* 0x0000000e080b7212 */ /* 0x000fe200078e3cff */
[----:B------:R0:W-:Y:S01]  /*1110*/  STL [R1+0x48], R3 ;  /* 0x0000480301007387 */ /* 0x0001e20000100800 */
[-C--:B------:R-:W-:Y:S02]  /*1120*/  IADD3 R8, R7, R6.reuse, R187 ;  /* 0x0000000607087210 */ /* 0x080fe40007ffe0bb */
[----:B------:R-:W-:Y:S02]  /*1130*/  LOP3.LUT R7, R181, 0x38, R18, 0xf8, !PT ;  /* 0x00000038b5077812 */ /* 0x000fe400078ef812 */
[----:B------:R-:W-:Y:S01]  /*1140*/  IADD3 R11, R11, R6, R200 ;  /* 0x000000060b0b7210 */ /* 0x000fe20007ffe0c8 */
[----:B------:R-:W-:Y:S01]  /*1150*/  IMAD.SHL.U32 R6, R12, 0x8, RZ ;  /* 0x000000080c067824 */ /* 0x000fe200078e00ff */
[----:B------:R-:W-:-:S02]  /*1160*/  LOP3.LUT R7, R200, R7, R14, 0xf6, !PT ;  /* 0x00000007c8077212 */ /* 0x000fc400078ef60e */
[----:B------:R-:W-:Y:S02]  /*1170*/  SHF.R.S32.HI R171, RZ, 0x3, R4 ;  /* 0x00000003ffab7819 */ /* 0x000fe40000011404 */
[----:B0-----:R-:W-:Y:S01]  /*1180*/  SHF.R.S32.HI R3, RZ, 0x1f, R203 ;  /* 0x0000001fff037819 */ /* 0x001fe200000114cb */
[----:B------:R-:W-:Y:S01]  /*1190*/  STL [R1+0x54], R6 ;  /* 0x0000540601007387 */ /* 0x000fe20000100800 */
[----:B------:R-:W-:Y:S02]  /*11a0*/  LOP3.LUT R3, R10, 0x7ffffffc, RZ, 0xc0, !PT ;  /* 0x7ffffffc0a037812 */ /* 0x000fe400078ec0ff */
[----:B------:R-:W-:Y:S02]  /*11b0*/  LEA.HI R0, R209, R209, RZ, 0x1 ;  /* 0x000000d1d1007211 */ /* 0x000fe400078f08ff */
[----:B------:R-:W-:Y:S01]  /*11c0*/  SHF.R.S32.HI R19, RZ, 0x1f, R18 ;  /* 0x0000001fff137819 */ /* 0x000fe20000011412 */
[----:B------:R-:W-:Y:S01]  /*11d0*/  IMAD.IADD R3, R228, 0x1, -R3 ;  /* 0x00000001e4037824 */ /* 0x000fe200078e0a03 */
[----:B------:R-:W-:-:S02]  /*11e0*/  LOP3.LUT R0, R0, 0x1ffffffe, RZ, 0xc0, !PT ;  /* 0x1ffffffe00007812 */ /* 0x000fc400078ec0ff */
[----:B------:R-:W-:Y:S02]  /*11f0*/  SHF.R.S32.HI R173, RZ, 0x1f, R22 ;  /* 0x0000001fffad7819 */ /* 0x000fe40000011416 */
[----:B------:R-:W-:Y:S01]  /*1200*/  SHF.L.U32 R182, R3, 0x1, RZ ;  /* 0x0000000103b67819 */ /* 0x000fe200000006ff */
[----:B------:R-:W-:Y:S01]  /*1210*/  IMAD.IADD R0, R209, 0x1, -R0 ;  /* 0x00000001d1007824 */ /* 0x000fe200078e0a00 */
[----:B------:R-:W-:Y:S02]  /*1220*/  LEA R3, R7, UR4, 0x1 ;  /* 0x0000000407037c11 */ /* 0x000fe4000f8e08ff */
[C---:B------:R-:W-:Y:S01]  /*1230*/  IADD3 R218, R182.reuse, 0x40, RZ ;  /* 0x00000040b6da7810 */ /* 0x040fe20007ffe0ff */
[C---:B------:R-:W-:Y:S01]  /*1240*/  VIADD R222, R182.reuse, 0x20 ;  /* 0x00000020b6de7836 */ /* 0x040fe20000000000 */
[C---:B------:R-:W-:Y:S01]  /*1250*/  IADD3 R212, R182.reuse, 0x70, RZ ;  /* 0x00000070b6d47810 */ /* 0x040fe20007ffe0ff */
[C---:B------:R-:W-:Y:S01]  /*1260*/  VIADD R219, R182.reuse, 0x38 ;  /* 0x00000038b6db7836 */ /* 0x040fe20000000000 */
[----:B------:R0:W-:Y:S01]  /*1270*/  STL [R1+0x40], R3 ;  /* 0x0000400301007387 */ /* 0x0001e20000100800 */
        /* <DEDUP_REMOVED lines=9> */
[----:B0-----:R-:W-:Y:S01]  /*1310*/  SHF.R.S32.HI R3, RZ, 0x1f, R222 ;  /* 0x0000001fff037819 */ /* 0x001fe200000114de */
[C---:B------:R-:W-:Y:S01]  /*1320*/  VIADD R220, R182.reuse, 0x30 ;  /* 0x00000030b6dc7836 */ /* 0x040fe20000000000 */
[----:B------:R-:W-:Y:S01]  /*1330*/  SHF.R.S32.HI R3, RZ, 0x1f, R219 ;  /* 0x0000001fff037819 */ /* 0x000fe200000114db */
[C---:B------:R-:W-:Y:S01]  /*1340*/  VIADD R217, R182.reuse, 0x48 ;  /* 0x00000048b6d97836 */ /* 0x040fe20000000000 */
[----:B------:R-:W-:Y:S01]  /*1350*/  SHF.R.S32.HI R3, RZ, 0x1f, R216 ;  /* 0x0000001fff037819 */ /* 0x000fe200000114d8 */
[C---:B------:R-:W-:Y:S01]  /*1360*/  VIADD R214, R182.reuse, 0x60 ;  /* 0x00000060b6d67836 */ /* 0x040fe20000000000 */
[----:B------:R-:W-:Y:S01]  /*1370*/  SHF.R.S32.HI R3, RZ, 0x1f, R213 ;  /* 0x0000001fff037819 */ /* 0x000fe200000114d5 */
[----:B------:R-:W-:Y:S01]  /*1380*/  VIADD R211, R182, 0x78 ;  /* 0x00000078b6d37836 */ /* 0x000fe20000000000 */
[----:B------:R-:W-:Y:S01]  /*1390*/  LEA R3, R5, UR4, 0x1 ;  /* 0x0000000405037c11 */ /* 0x000fe2000f8e08ff */
[----:B------:R-:W-:Y:S01]  /*13a0*/  IMAD R202, R0, 0x8, R13 ;  /* 0x0000000800ca7824 */ /* 0x000fe200078e020d */
[----:B------:R-:W-:-:S02]  /*13b0*/  SHF.R.S32.HI R4, RZ, 0x1f, R221 ;  /* 0x0000001fff047819 */ /* 0x000fc400000114dd */
[----:B------:R-:W-:Y:S01]  /*13c0*/  SHF.R.S32.HI R4, RZ, 0x1f, R218 ;  /* 0x0000001fff047819 */ /* 0x000fe200000114da */
[----:B------:R0:W-:Y:S01]  /*13d0*/  STL [R1+0x44], R3 ;  /* 0x0000440301007387 */ /* 0x0001e20000100800 */
[----:B------:R-:W-:Y:S02]  /*13e0*/  SHF.R.S32.HI R4, RZ, 0x1f, R215 ;  /* 0x0000001fff047819 */ /* 0x000fe400000114d7 */
[----:B------:R-:W-:Y:S02]  /*13f0*/  SHF.R.S32.HI R4, RZ, 0x1f, R212 ;  /* 0x0000001fff047819 */ /* 0x000fe400000114d4 */
[----:B------:R-:W-:Y:S02]  /*1400*/  LEA R5, R9, UR4, 0x1 ;  /* 0x0000000409057c11 */ /* 0x000fe4000f8e08ff */
[----:B------:R-:W-:Y:S02]  /*1410*/  LEA R4, R8, UR4, 0x1 ;  /* 0x0000000408047c11 */ /* 0x000fe4000f8e08ff */
[----:B------:R-:W-:Y:S01]  /*1420*/  SHF.R.S32.HI R6, RZ, 0x1f, R223 ;  /* 0x0000001fff067819 */ /* 0x000fe200000114df */
[----:B------:R1:W-:Y:S01]  /*1430*/  STL [R1+0x38], R5 ;  /* 0x0000380501007387 */ /* 0x0003e20000100800 */
[----:B0-----:R-:W-:-:S02]  /*1440*/  LEA R3, R11, UR4, 0x1 ;  /* 0x000000040b037c11 */ /* 0x001fc4000f8e08ff */
[----:B------:R-:W-:Y:S01]  /*1450*/  SHF.R.S32.HI R6, RZ, 0x1f, R220 ;  /* 0x0000001fff067819 */ /* 0x000fe200000114dc */
[----:B------:R1:W-:Y:S01]  /*1460*/  STL [R1+0x3c], R4 ;  /* 0x00003c0401007387 */ /* 0x0003e20000100800 */
[----:B------:R-:W-:Y:S02]  /*1470*/  SHF.R.S32.HI R6, RZ, 0x1f, R217 ;  /* 0x0000001fff067819 */ /* 0x000fe400000114d9 */
[----:B------:R-:W-:Y:S01]  /*1480*/  SHF.R.S32.HI R6, RZ, 0x1f, R214 ;  /* 0x0000001fff067819 */ /* 0x000fe200000114d6 */
[----:B------:R1:W-:Y:S01]  /*1490*/  STL [R1+0x34], R3 ;  /* 0x0000340301007387 */ /* 0x0003e20000100800 */
[----:B------:R-:W-:-:S07]  /*14a0*/  SHF.R.S32.HI R229, RZ, 0x1f, R211 ;  /* 0x0000001fffe57819 */ /* 0x000fce00000114d3 */
.L_x_1853:
[----:B------:R-:W-:Y:S01]  /*14b0*/  ULDC.64 UR4, c[0x0][0xa28] ;  /* 0x00028a0000047ab9 */ /* 0x000fe20000000a00 */
[----:B0-23--:R-:W0:Y:S01]  /*14c0*/  LDC.64 R6, c[0x0][0xa08] ;  /* 0x00028200ff067b82 */ /* 0x00de220000000a00 */
[----:B------:R-:W-:Y:S01]  /*14d0*/  ISETP.NE.U32.AND P0, PT, RZ, UR4, PT ;  /* 0x00000004ff007c0c */ /* 0x000fe2000bf05070 */
[----:B------:R-:W-:Y:S01]  /*14e0*/  IMAD.MOV.U32 R13, RZ, RZ, RZ ;  /* 0x000000ffff0d7224 */ /* 0x000fe200078e00ff */
[----:B------:R-:W-:Y:S01]  /*14f0*/  ULDC.64 UR6, c[0x0][0xa20] ;  /* 0x0002880000067ab9 */ /* 0x000fe20000000a00 */
[----:B------:R-:W-:Y:S01]  /*1500*/  IMAD.MOV.U32 R129, RZ, RZ, RZ ;  /* 0x000000ffff817224 */ /* 0x000fe200078e00ff */
[----:B------:R-:W-:Y:S01]  /*1510*/  ISETP.NE.AND.EX P0, PT, RZ, UR5, PT, P0 ;  /* 0x00000005ff007c0c */ /* 0x000fe2000bf05300 */
[----:B------:R-:W-:Y:S02]  /*1520*/  ULDC.64 UR4, c[0x0][0xa18] ;  /* 0x0002860000047ab9 */ /* 0x000fe40000000a00 */
[----:B------:R-:W-:-:S04]  /*1530*/  ISETP.NE.U32.AND P1, PT, RZ, UR4, PT ;  /* 0x00000004ff007c0c */ /* 0x000fc8000bf25070 */
[----:B------:R-:W-:Y:S01]  /*1540*/  ISETP.NE.AND.EX P1, PT, RZ, UR5, PT, P1 ;  /* 0x00000005ff007c0c */ /* 0x000fe2000bf25310 */
[----:B------:R-:W-:Y:S02]  /*1550*/  ULDC.64 UR4, c[0x0][0xa08] ;  /* 0x0002820000047ab9 */ /* 0x000fe40000000a00 */
[----:B------:R-:W-:-:S03]  /*1560*/  ISETP.NE.U32.AND P3, PT, RZ, UR4, PT ;  /* 0x00000004ff007c0c */ /* 0x000fc6000bf65070 */
[----:B-1--4-:R-:W1:Y:S01]  /*1570*/  @P0 LDC.64 R4, c[0x0][0xa28] ;  /* 0x00028a00ff040b82 */ /* 0x012e620000000a00 */
[----:B------:R-:W-:Y:S01]  /*1580*/  ISETP.NE.AND.EX P3, PT, RZ, UR5, PT, P3 ;  /* 0x00000005ff007c0c */ /* 0x000fe2000bf65330 */
[----:B0-----:R-:W-:-:S06]  /*1590*/  IMAD.WIDE R10, R31, 0x4, R6 ;  /* 0x000000041f0a7825 */ /* 0x001fcc00078e0206 */
[----:B------:R-:W0:Y:S01]  /*15a0*/  @P1 LDC.64 R8, c[0x0][0xa18] ;  /* 0x00028600ff081b82 */ /* 0x000e220000000a00 */
[----:B------:R-:W-:Y:S02]  /*15b0*/  ULDC UR4, c[0x0][0x288] ;  /* 0x0000a20000047ab9 */ /* 0x000fe40000000800 */
[----:B------:R-:W-:Y:S01]  /*15c0*/  IMAD.U32 R165, RZ, RZ, UR4 ;  /* 0x00000004ffa57e24 */ /* 0x000fe2000f8e00ff */
[----:B------:R-:W-:Y:S02]  /*15d0*/  ULDC.64 UR4, c[0x0][0x418] ;  /* 0x0001060000047ab9 */ /* 0x000fe40000000a00 */
[----:B------:R2:W5:Y:S01]  /*15e0*/  @P3 LDG.E R129, desc[UR60][R10.64] ;  /* 0x0000003c0a813981 */ /* 0x000562000c1e1900 */
[----:B-1----:R-:W-:-:S05]  /*15f0*/  @P0 IMAD.WIDE R4, R31, 0x4, R4 ;  /* 0x000000041f040825 */ /* 0x002fca00078e0204 */
[----:B------:R2:W5:Y:S01]  /*1600*/  @P0 LDG.E R13, desc[UR60][R4.64] ;  /* 0x0000003c040d0981 */ /* 0x000562000c1e1900 */
[----:B0-----:R-:W-:-:S05]  /*1610*/  @P1 IMAD.WIDE R6, R31, 0x4, R8 ;  /* 0x000000041f061825 */ /* 0x001fca00078e0208 */
[----:B------:R2:W5:Y:S01]  /*1620*/  @P1 LDG.E R165, desc[UR60][R6.64] ;  /* 0x0000003c06a51981 */ /* 0x000562000c1e1900 */
[----:B------:R-:W-:Y:S01]  /*1630*/  UISETP.NE.U32.AND UP0, UPT, UR4, URZ, UPT ;  /* 0x0000003f0400728c */ /* 0x000fe2000bf05070 */
[C---:B------:R-:W-:Y:S02]  /*1640*/  LOP3.LUT R3, R30.reuse, 0xff000000, RZ, 0xc0, !PT ;  /* 0xff0000001e037812 */ /* 0x040fe400078ec0ff */
[----:B------:R-:W-:Y:S01]  /*1650*/  ULDC UR4, c[0x0][0x424] ;  /* 0x0001090000047ab9 */ /* 0x000fe20000000800 */
[----:B------:R-:W-:Y:S01]  /*1660*/  UISETP.NE.AND.EX UP0, UPT, UR5, URZ, UPT, UP0 ;  /* 0x0000003f0500728c */ /* 0x000fe2000bf05300 */
[----:B------:R-:W-:Y:S02]  /*1670*/  ISETP.NE.U32.AND P2, PT, RZ, UR6, PT ;  /* 0x00000006ff007c0c */ /* 0x000fe4000bf45070 */
[----:B------:R-:W-:Y:S01]  /*1680*/  ULDC UR5, c[0x0][0x2f0] ;  /* 0x0000bc0000057ab9 */ /* 0x000fe20000000800 */
[----:B------:R-:W-:Y:S01]  /*1690*/  USEL UR4, UR4, 0x1, UP0 ;  /* 0x0000000104047887 */ /* 0x000fe20008000000 */
[----:B------:R-:W-:-:S02]  /*16a0*/  LOP3.LUT R0, R30, 0xff0000, RZ, 0xc0, !PT ;  /* 0x00ff00001e007812 */ /* 0x000fc400078ec0ff */
[----:B------:R-:W-:Y:S01]  /*16b0*/  SHF.R.U32.HI R3, RZ, 0x8, R3 ;  /* 0x00000008ff037819 */ /* 0x000fe20000011603 */
[----:B------:R-:W-:Y:S01]  /*16c0*/  UIMAD UR4, UR4, UR5, URZ ;  /* 0x00000005040472a4 */ /* 0x000fe2000f8e023f */
[----:B------:R-:W-:Y:S02]  /*16d0*/  ISETP.NE.AND.EX P2, PT, RZ, UR7, PT, P2 ;  /* 0x00000007ff007c0c */ /* 0x000fe4000bf45320 */
[----:B------:R-:W-:Y:S01]  /*16e0*/  ULDC UR5, c[0x0][0x348] ;  /* 0x0000d20000057ab9 */ /* 0x000fe20000000800 */
[----:B------:R-:W-:Y:S02]  /*16f0*/  LEA.HI R206, R0, R3, RZ, 0x10 ;  /* 0x0000000300ce7211 */ /* 0x000fe400078f80ff */
[----:B------:R-:W-:Y:S02]  /*1700*/  LOP3.LUT R169, R30, 0xffff, RZ, 0xc0, !PT ;  /* 0x0000ffff1ea97812 */ /* 0x000fe400078ec0ff */
[----:B------:R-:W-:Y:S01]  /*1710*/  MOV R207, R31 ;  /* 0x0000001f00cf7202 */ /* 0x000fe20000000f00 */
[----:B--2---:R-:W-:Y:S06]  /*1720*/  @P1 BRA `(.L_x_1547) ;  /* 0x0000000000241947 */ /* 0x004fec0003800000 */
        /* <DEDUP_REMOVED lines=9> */
.L_x_1547:
[----:B------:R-:W-:Y:S02]  /*17c0*/  IMAD.U32 R25, RZ, RZ, UR5 ;  /* 0x00000005ff197e24 */ /* 0x000fe4000f8e00ff */
[----:B------:R-:W-:Y:S01]  /*17d0*/  IMAD.U32 R26, RZ, RZ, UR4 ;  /* 0x00000004ff1a7e24 */ /* 0x000fe2000f8e00ff */
[----:B------:R-:W-:Y:S06]  /*17e0*/  @!P2 BRA `(.L_x_1548) ;  /* 0x000000000010a947 */ /* 0x000fec0003800000 */
[----:B------:R-:W0:Y:S02]  /*17f0*/  LDC.64 R26, c[0x0][0xa20] ;  /* 0x00028800ff1a7b82 */ /* 0x000e240000000a00 */
[----:B0-----:R-:W-:-:S06]  /*1800*/  IMAD.WIDE R26, R31, 0x4, R26 ;  /* 0x000000041f1a7825 */ /* 0x001fcc00078e021a */
[----:B------:R0:W5:Y:S01]  /*1810*/  LDG.E R26, desc[UR60][R26.64] ;  /* 0x0000003c1a1a7981 */ /* 0x000162000c1e1900 */
[----:B------:R-:W-:Y:S05]  /*1820*/  BRA `(.L_x_1549) ;  /* 0x0000000000107947 */ /* 0x000fea0003800000 */
.L_x_1548:
[----:B------:R-:W-:Y:S05]  /*1830*/  @!P3 BRA `(.L_x_1549) ;  /* 0x00000000000cb947 */ /* 0x000fea0003800000 */
[----:B------:R-:W2:Y:S04]  /*1840*/  LDG.E R3, desc[UR60][R10.64] ;  /* 0x0000003c0a037981 */ /* 0x000ea8000c1e1900 */
[----:B------:R-:W2:Y:S02]  /*1850*/  LDG.E R26, desc[UR60][R10.64+0x4] ;  /* 0x0000043c0a1a7981 */ /* 0x000ea4000c1e1900 */
[----:B--2---:R-:W-:-:S07]  /*1860*/  IMAD.IADD R26, R26, 0x1, -R3 ;  /* 0x000000011a1a7824 */ /* 0x004fce00078e0a03 */
.L_x_1549:
[----:B------:R-:W-:Y:S01]  /*1870*/  ULDC.64 UR4, c[0x0][0xa10] ;  /* 0x0002840000047ab9 */ /* 0x000fe20000000a00 */
[----:B------:R-:W1:Y:S01]  /*1880*/  LDC R4, c[0x0][0x448] ;  /* 0x00011200ff047b82 */ /* 0x000e620000000800 */
[----:B------:R-:W-:-:S04]  /*1890*/  ISETP.NE.U32.AND P0, PT, RZ, UR4, PT ;  /* 0x00000004ff007c0c */ /* 0x000fc8000bf05070 */
[----:B------:R-:W-:Y:S01]  /*18a0*/  ISETP.NE.AND.EX P0, PT, RZ, UR5, PT, P0 ;  /* 0x00000005ff007c0c */ /* 0x000fe2000bf05300 */
[----:B------:R-:W-:Y:S02]  /*18b0*/  ULDC.64 UR4, c[0x0][0xa30] ;  /* 0x00028c0000047ab9 */ /* 0x000fe40000000a00 */
[----:B------:R-:W-:-:S04]  /*18c0*/  ISETP.NE.U32.AND P1, PT, RZ, UR4, PT ;  /* 0x00000004ff007c0c */ /* 0x000fc8000bf25070 */
[----:B------:R-:W-:-:S06]  /*18d0*/  ISETP.NE.AND.EX P1, PT, RZ, UR5, PT, P1 ;  /* 0x00000005ff007c0c */ /* 0x000fcc000bf25310 */
[----:B------:R-:W2:Y:S08]  /*18e0*/  @P0 LDC.64 R6, c[0x0][0xa10] ;  /* 0x00028400ff060b82 */ /* 0x000eb00000000a00 */
[----:B------:R-:W3:Y:S01]  /*18f0*/  @P1 LDC.64 R8, c[0x0][0xa30] ;  /* 0x00028c00ff081b82 */ /* 0x000ee20000000a00 */
[----:B--2---:R-:W-:-:S05]  /*1900*/  @P0 IMAD.WIDE R6, R31, 0x4, R6 ;  /* 0x000000041f060825 */ /* 0x004fca00078e0206 */
[----:B------:R-:W2:Y:S04]  /*1910*/  @P0 LDG.E R0, desc[UR60][R6.64] ;  /* 0x0000003c06000981 */ /* 0x000ea8000c1e1900 */
[----:B------:R-:W2:Y:S01]  /*1920*/  @P0 LDG.E R3, desc[UR60][R6.64+0x4] ;  /* 0x0000043c06030981 */ /* 0x000ea2000c1e1900 */
[----:B-----5:R-:W-:Y:S02]  /*1930*/  IMAD.MOV.U32 R140, RZ, RZ, R26 ;  /* 0x000000ffff8c7224 */ /* 0x020fe400078e001a */
[----:B---3--:R-:W-:-:S05]  /*1940*/  @P1 IMAD.WIDE R8, R31, 0x4, R8 ;  /* 0x000000041f081825 */ /* 0x008fca00078e0208 */
[----:B------:R3:W5:Y:S01]  /*1950*/  @P1 LDG.E R140, desc[UR60][R8.64] ;  /* 0x0000003c088c1981 */ /* 0x000762000c1e1900 */
[----:B-1----:R-:W-:Y:S01]  /*1960*/  ISETP.NE.AND P1, PT, R4, 0x1, PT ;  /* 0x000000010400780c */ /* 0x002fe20003f25270 */
[----:B------:R-:W-:Y:S01]  /*1970*/  IMAD.SHL.U32 R188, R29, 0x80, RZ ;  /* 0x000000801dbc7824 */ /* 0x000fe200078e00ff */
[----:B------:R-:W1:Y:S01]  /*1980*/  LDC.64 R4, c[0x0][0x9e0] ;  /* 0x00027800ff047b82 */ /* 0x000e620000000a00 */
[----:B------:R-:W-:-:S10]  /*1990*/  IMAD.IADD R12, R26, 0x1, -R13 ;  /* 0x000000011a0c7824 */ /* 0x000fd400078e0a0d */
[----:B------:R-:W4:Y:S08]  /*19a0*/  @P1 LDC R10, c[0x0][0x44c] ;  /* 0x00011300ff0a1b82 */ /* 0x000f300000000800 */
[----:B------:R-:W0:Y:S01]  /*19b0*/  @P1 LDC R11, c[0x0][0x450] ;  /* 0x00011400ff0b1b82 */ /* 0x000e220000000800 */
[----:B-1----:R-:W-:Y:S02]  /*19c0*/  ISETP.GE.AND P2, PT, R5, 0x1, PT ;  /* 0x000000010500780c */ /* 0x002fe40003f46270 */
[----:B--2---:R-:W-:Y:S01]  /*19d0*/  @P0 IADD3 R25, -R0, R3, RZ ;  /* 0x0000000300190210 */ /* 0x004fe20007ffe1ff */
[----:B------:R-:W-:-:S04]  /*19e0*/  VIADD R3, R188, 0x7f ;  /* 0x0000007fbc037836 */ /* 0x000fc80000000000 */
[----:B------:R-:W-:Y:S02]  /*19f0*/  IMAD.IADD R166, R12, 0x1, R25 ;  /* 0x000000010ca67824 */ /* 0x000fe400078e0219 */
[----:B----4-:R-:W-:-:S04]  /*1a00*/  @P1 IMAD.HI.U32 R6, R3, R10, RZ ;  /* 0x0000000a03061227 */ /* 0x010fc800078e00ff */
[C---:B------:R-:W-:Y:S01]  /*1a10*/  VIADD R0, R166.reuse, 0x5f ;  /* 0x0000005fa6007836 */ /* 0x040fe20000000000 */
[----:B0-----:R-:W-:Y:S02]  /*1a20*/  @P1 SHF.R.U32.HI R3, RZ, R11, R6 ;  /* 0x0000000bff031219 */ /* 0x001fe40000011606 */
[----:B------:R-:W-:Y:S01]  /*1a30*/  IADD3 R6, R166, 0x1, -R165 ;  /* 0x00000001a6067810 */ /* 0x000fe20007ffe8a5 */
[----:B------:R-:W-:-:S03]  /*1a40*/  IMAD.HI R0, R0, 0x2aaaaaab, RZ ;  /* 0x2aaaaaab00007827 */ /* 0x000fc600078e02ff */
[----:B------:R-:W-:Y:S02]  /*1a50*/  IADD3 R3, R6, R3, RZ ;  /* 0x0000000306037210 */ /* 0x000fe40007ffe0ff */
[----:B------:R-:W-:-:S03]  /*1a60*/  SHF.R.U32.HI R141, RZ, 0x1f, R0 ;  /* 0x0000001fff8d7819 */ /* 0x000fc60000011600 */
[----:B------:R-:W-:Y:S01]  /*1a70*/  IMAD.IADD R4, R3, 0x1, R4 ;  /* 0x0000000103047824 */ /* 0x000fe200078e0204 */
[----:B------:R-:W-:Y:S01]  /*1a80*/  LEA.HI.SX32 R141, R0, R141, 0x1c ;  /* 0x0000008d008d7211 */ /* 0x000fe200078fe2ff */
[----:B---3--:R-:W-:Y:S06]  /*1a90*/  @!P2 BRA `(.L_x_1550) ;  /* 0x000000000048a947 */ /* 0x008fec0003800000 */
        /* <DEDUP_REMOVED lines=11> */
.L_x_1552:
[----:B------:R-:W-:-:S13]  /*1b50*/  ISETP.NE.AND P0, PT, R5, 0x1, PT ;  /* 0x000000010500780c */ /* 0x000fda0003f05270 */
[----:B------:R-:W0:Y:S02]  /*1b60*/  @P0 LDC.64 R6, c[0x0][0x9e8] ;  /* 0x00027a00ff060b82 */ /* 0x000e240000000a00 */
[----:B0-----:R-:W-:-:S05]  /*1b70*/  @P0 IMAD.HI.U32 R6, R0, R6, RZ ;  /* 0x0000000600060227 */ /* 0x001fca00078e00ff */
[----:B------:R-:W-:-:S07]  /*1b80*/  @P0 SHF.R.U32.HI R0, RZ, R7, R6 ;  /* 0x00000007ff000219 */ /* 0x000fce0000011606 */
.L_x_1553:
[----:B------:R-:W-:Y:S05]  /*1b90*/  BSYNC B0 ;  /* 0x0000000000007941 */ /* 0x000fea0003800000 */
.L_x_1551:
[----:B------:R-:W-:-:S05]  /*1ba0*/  IMAD R3, R0, R5, R5 ;  /* 0x0000000500037224 */ /* 0x000fca00078e0205 */
[----:B------:R-:W-:-:S07]  /*1bb0*/  VIMNMX R4, R4, R3, PT ;  /* 0x0000000304047248 */ /* 0x000fce0003fe0100 */
.L_x_1550:
[----:B------:R-:W0:Y:S01]  /*1bc0*/  @P1 LDC R3, c[0x0][0x44c] ;  /* 0x00011300ff031b82 */ /* 0x000e220000000800 */
[----:B------:R-:W-:Y:S01]  /*1bd0*/  VIADD R4, R4, 0x5f ;  /* 0x0000005f04047836 */ /* 0x000fe20000000000 */
[----:B------:R-:W-:Y:S01]  /*1be0*/  IADD3 R193, R166, -R165, RZ ;  /* 0x800000a5a6c17210 */ /* 0x000fe20007ffe0ff */
[----:B------:R-:W-:Y:S01]  /*1bf0*/  IMAD.MOV.U32 R0, RZ, RZ, R188 ;  /* 0x000000ffff007224 */ /* 0x000fe200078e00bc */
[----:B------:R-:W-:Y:S01]  /*1c00*/  ULDC UR4, c[0x0][0x9dc] ;  /* 0x0002770000047ab9 */ /* 0x000fe20000000800 */
[----:B------:R-:W-:-:S03]  /*1c10*/  IMAD.HI R4, R4, 0x2aaaaaab, RZ ;  /* 0x2aaaaaab04047827 */ /* 0x000fc600078e02ff */
[----:B------:R-:W1:Y:S01]  /*1c20*/  @P1 LDC R7, c[0x0][0x450] ;  /* 0x00011400ff071b82 */ /* 0x000e620000000800 */
        /* <DEDUP_REMOVED lines=18> */
.L_x_1556:
[----:B------:R-:W-:-:S13]  /*1d50*/  ISETP.NE.AND P0, PT, R5, 0x1, PT ;  /* 0x000000010500780c */ /* 0x000fda0003f05270 */
[----:B------:R-:W0:Y:S02]  /*1d60*/  @P0 LDC.64 R6, c[0x0][0x9e8] ;  /* 0x00027a00ff060b82 */ /* 0x000e240000000a00 */
[----:B0-----:R-:W-:-:S05]  /*1d70*/  @P0 IMAD.HI.U32 R4, R0, R6, RZ ;  /* 0x0000000600040227 */ /* 0x001fca00078e00ff */
[----:B------:R-:W-:-:S07]  /*1d80*/  @P0 SHF.R.U32.HI R0, RZ, R7, R4 ;  /* 0x00000007ff000219 */ /* 0x000fce0000011604 */
.L_x_1557:
[----:B------:R-:W-:Y:S05]  /*1d90*/  BSYNC B0 ;  /* 0x0000000000007941 */ /* 0x000fea0003800000 */
.L_x_1555:
[----:B------:R-:W-:-:S05]  /*1da0*/  IMAD R0, R0, R5, RZ ;  /* 0x0000000500007224 */ /* 0x000fca00078e02ff */
[----:B------:R-:W-:-:S07]  /*1db0*/  VIMNMX R3, R3, R0, !PT ;  /* 0x0000000003037248 */ /* 0x000fce0007fe0100 */
.L_x_1554:
[----:B------:R-:W-:Y:S01]  /*1dc0*/  IMAD.HI R3, R3, 0x2aaaaaab, RZ ;  /* 0x2aaaaaab03037827 */ /* 0x000fe200078e02ff */
[----:B------:R-:W-:Y:S01]  /*1dd0*/  BSSY B0, `(.L_x_1558) ;  /* 0x0000028000007945 */ /* 0x000fe20003800000 */
[----:B------:R-:W-:Y:S02]  /*1de0*/  LOP3.LUT R210, R206, 0xff, RZ, 0xc0, !PT ;  /* 0x000000ffced27812 */ /* 0x000fe400078ec0ff */
[----:B------:R-:W-:Y:S02]  /*1df0*/  SHF.R.U32.HI R206, RZ, 0x10, R206 ;  /* 0x00000010ffce7819 */ /* 0x000fe400000116ce */
[----:B------:R-:W-:-:S04]  /*1e00*/  SHF.R.U32.HI R0, RZ, 0x1f, R3 ;  /* 0x0000001fff007819 */ /* 0x000fc80000011603 */
[----:B------:R-:W-:Y:S01]  /*1e10*/  LEA.HI.SX32 R0, R3, R0, 0x1c ;  /* 0x0000000003007211 */ /* 0x000fe200078fe2ff */
[----:B------:R-:W-:-:S03]  /*1e20*/  IMAD.MOV.U32 R3, RZ, RZ, RZ ;  /* 0x000000ffff037224 */ /* 0x000fc600078e00ff */
[----:B------:R-:W-:-:S04]  /*1e30*/  VIMNMX R9, RZ, R0, !PT ;  /* 0x00000000ff097248 */ /* 0x000fc80007fe0100 */
[----:B------:R-:W-:-:S13]  /*1e40*/  ISETP.GT.AND P0, PT, R8, R9, PT ;  /* 0x000000090800720c */ /* 0x000fda0003f04270 */
[----:B------:R-:W-:Y:S05]  /*1e50*/  @!P0 BRA `(.L_x_1559) ;  /* 0x00000000007c8947 */ /* 0x000fea0003800000 */
[----:B------:R-:W-:Y:S01]  /*1e60*/  ISETP.NE.AND P0, PT, R206, RZ, PT ;  /* 0x000000ffce00720c */ /* 0x000fe20003f05270 */
[----:B------:R-:W-:-:S03]  /*1e70*/  ULDC UR4, c[0x0][0x9f0] ;  /* 0x00027c0000047ab9 */ /* 0x000fc60000000800 */
[----:B------:R-:W-:-:S04]  /*1e80*/  SEL R11, R206, UR4, P0 ;  /* 0x00000004ce0b7c07 */ /* 0x000fc80008000000 */
[-C--:B------:R-:W-:Y:S02]  /*1e90*/  IABS R6, R11.reuse ;  /* 0x0000000b00067213 */ /* 0x080fe40000000000 */
[----:B------:R-:W-:Y:S02]  /*1ea0*/  IADD3 R0, R11, -0x1, R8 ;  /* 0xffffffff0b007810 */ /* 0x000fe40007ffe008 */
[----:B------:R-:W0:Y:S01]  /*1eb0*/  I2F.RP R3, R6 ;  /* 0x0000000600037306 */ /* 0x000e220000209400 */
[----:B------:R-:W-:Y:S02]  /*1ec0*/  IABS R13, R11 ;  /* 0x0000000b000d7213 */ /* 0x000fe40000000000 */
[----:B------:R-:W-:-:S04]  /*1ed0*/  IADD3 R0, -R9, R0, RZ ;  /* 0x0000000009007210 */ /* 0x000fc80007ffe1ff */
[----:B------:R-:W-:Y:S02]  /*1ee0*/  IABS R10, R0 ;  /* 0x00000000000a7213 */ /* 0x000fe40000000000 */
[----:B------:R-:W-:-:S04]  /*1ef0*/  LOP3.LUT R0, R0, R11, RZ, 0x3c, !PT ;  /* 0x0000000b00007212 */ /* 0x000fc800078e3cff */
[----:B------:R-:W-:Y:S01]  /*1f00*/  ISETP.GE.AND P2, PT, R0, RZ, PT ;  /* 0x000000ff0000720c */ /* 0x000fe20003f46270 */
[----:B0-----:R-:W0:Y:S02]  /*1f10*/  MUFU.RCP R3, R3 ;  /* 0x0000000300037308 */ /* 0x001e240000001000 */
[----:B0-----:R-:W-:Y:S02]  /*1f20*/  VIADD R4, R3, 0xffffffe ;  /* 0x0ffffffe03047836 */ /* 0x001fe40000000000 */
[----:B------:R-:W-:-:S04]  /*1f30*/  IMAD.MOV R3, RZ, RZ, -R13 ;  /* 0x000000ffff037224 */ /* 0x000fc800078e0a0d */
[----:B------:R0:W1:Y:S02]  /*1f40*/  F2I.FTZ.U32.TRUNC.NTZ R5, R4 ;  /* 0x0000000400057305 */ /* 0x000064000021f000 */
[----:B0-----:R-:W-:Y:S02]  /*1f50*/  IMAD.MOV.U32 R4, RZ, RZ, RZ ;  /* 0x000000ffff047224 */ /* 0x001fe400078e00ff */
[----:B-1----:R-:W-:-:S04]  /*1f60*/  IMAD.MOV R7, RZ, RZ, -R5 ;  /* 0x000000ffff077224 */ /* 0x002fc800078e0a05 */
        /* <DEDUP_REMOVED lines=14> */
.L_x_1559:
[----:B------:R-:W-:Y:S05]  /*2050*/  BSYNC B0 ;  /* 0x0000000000007941 */ /* 0x000fea0003800000 */
.L_x_1558:
[----:B------:R-:W-:-:S05]  /*2060*/  IMAD R0, R210, R3, R9 ;  /* 0x00000003d2007224 */ /* 0x000fca00078e0209 */
[C---:B------:R-:W-:Y:S01]  /*2070*/  VIADDMNMX R3, R0.reuse, R3, R8, PT ;  /* 0x0000000300037246 */ /* 0x040fe20003800108 */
[----:B------:R-:W-:-:S04]  /*2080*/  IMAD R0, R0, 0x60, -R12 ;  /* 0x0000006000007824 */ /* 0x000fc800078e0a0c */
[----:B------:R-:W-:Y:S01]  /*2090*/  IMAD R4, R3, 0x60, -R12 ;  /* 0x0000006003047824 */ /* 0x000fe200078e0a0c */
[----:B------:R-:W-:-:S04]  /*20a0*/  VIMNMX R0, RZ, R0, !PT ;  /* 0x00000000ff007248 */ /* 0x000fc80007fe0100 */
[----:B------:R-:W-:Y:S01]  /*20b0*/  VIMNMX R3, R4, R25, PT ;  /* 0x0000001904037248 */ /* 0x000fe20003fe0100 */
[----:B------:R-:W-:-:S03]  /*20c0*/  IMAD.WIDE.U32 R4, R0, -0x55555555, RZ ;  /* 0xaaaaaaab00047825 */ /* 0x000fc600078e00ff */
[----:B------:R-:W-:Y:S02]  /*20d0*/  ISETP.GT.AND P0, PT, R3, R0, PT ;  /* 0x000000000300720c */ /* 0x000fe40003f04270 */
[----:B------:R-:W-:-:S05]  /*20e0*/  SHF.R.U32.HI R125, RZ, 0x6, R5 ;  /* 0x00000006ff7d7819 */ /* 0x000fca0000011605 */
[----:B------:R-:W-:-:S06]  /*20f0*/  IMAD.MOV.U32 R24, RZ, RZ, R125 ;  /* 0x000000ffff187224 */ /* 0x000fcc00078e007d */
[----:B------:R-:W-:-:S04]  /*2100*/  @P0 VIADD R0, R3, 0x5f ;  /* 0x0000005f03000836 */ /* 0x000fc80000000000 */
[----:B------:R-:W-:-:S05]  /*2110*/  @P0 IMAD.HI R0, R0, 0x2aaaaaab, RZ ;  /* 0x2aaaaaab00000827 */ /* 0x000fca00078e02ff */
[----:B------:R-:W-:-:S04]  /*2120*/  @P0 SHF.R.U32.HI R3, RZ, 0x1f, R0 ;  /* 0x0000001fff030819 */ /* 0x000fc80000011600 */
[----:B------:R-:W-:Y:S02]  /*2130*/  @P0 LEA.HI.SX32 R24, R0, R3, 0x1c ;  /* 0x0000000300180211 */ /* 0x000fe400078fe2ff */
[----:B------:R-:W-:Y:S02]  /*2140*/  PLOP3.LUT P0, PT, PT, PT, PT, 0x80, 0x0 ;  /* 0x000000000000781c */ /* 0x000fe40003f0f070 */
        /* <DEDUP_REMOVED lines=14> */
[----:B------:R-:W-:Y:S01]  /*2230*/  MOV R8, 0x70 ;  /* 0x0000007000087802 */ /* 0x000fe20000000f00 */
[----:B------:R-:W-:Y:S02]  /*2240*/  IMAD.U32 R7, RZ, RZ, UR5 ;  /* 0x00000005ff077e24 */ /* 0x000fe4000f8e00ff */
[----:B------:R-:W-:-:S02]  /*2250*/  IMAD.U32 R10, RZ, RZ, UR6 ;  /* 0x00000006ff0a7e24 */ /* 0x000fc4000f8e00ff */
[----:B------:R-:W-:Y:S02]  /*2260*/  IMAD.U32 R11, RZ, RZ, UR7 ;  /* 0x00000007ff0b7e24 */ /* 0x000fe4000f8e00ff */
[----:B------:R-:W-:Y:S02]  /*2270*/  IMAD.MOV.U32 R12, RZ, RZ, 0x1 ;  /* 0x00000001ff0c7424 */ /* 0x000fe400078e00ff */
[----:B------:R-:W-:-:S07]  /*2280*/  IMAD.MOV.U32 R13, RZ, RZ, RZ ;  /* 0x000000ffff0d7224 */ /* 0x000fce00078e00ff */
[----:B------:R-:W-:-:S07]  /*2290*/  LEPC R20, `(.L_x_1562) ;  /* 0x000000001014794e */ /* 0x000fce0000000000 */
[----:B0----5:R-:W-:Y:S05]  /*22a0*/  CALL.ABS.NOINC R14 ;  /* 0x000000000e007343 */ /* 0x021fea0003c00000 */
.L_x_1562:
[----:B------:R-:W-:Y:S05]  /*22b0*/  BSYNC B6 ;  /* 0x0000000000067941 */ /* 0x000fea0003800000 */
.L_x_1561:
        /* <DEDUP_REMOVED lines=9> */
[----:B------:R-:W-:Y:S01]  /*2350*/  IMAD.U32 R5, RZ, RZ, UR5 ;  /* 0x00000005ff057e24 */ /* 0x000fe2000f8e00ff */
[----:B------:R-:W0:Y:S01]  /*2360*/  LDC.64 R14, c[0x4][R14] ;  /* 0x010000000e0e7b82 */ /* 0x000e220000000a00 */
[----:B------:R-:W-:Y:S01]  /*2370*/  ULDC.64 UR4, c[0x4][0x18] ;  /* 0x0100060000047ab9 */ /* 0x000fe20000000a00 */
[----:B------:R-:W-:Y:S01]  /*2380*/  IMAD.U32 R7, RZ, RZ, UR7 ;  /* 0x00000007ff077e24 */ /* 0x000fe2000f8e00ff */
[----:B------:R-:W-:Y:S01]  /*2390*/  MOV R13, RZ ;  /* 0x000000ff000d7202 */ /* 0x000fe20000000f00 */
[----:B------:R-:W-:-:S02]  /*23a0*/  IMAD.U32 R10, RZ, RZ, UR4 ;  /* 0x00000004ff0a7e24 */ /* 0x000fc4000f8e00ff */
[----:B------:R-:W-:Y:S02]  /*23b0*/  IMAD.U32 R11, RZ, RZ, UR5 ;  /* 0x00000005ff0b7e24 */ /* 0x000fe4000f8e00ff */
[----:B------:R-:W-:Y:S02]  /*23c0*/  IMAD.MOV.U32 R8, RZ, RZ, 0x70 ;  /* 0x00000070ff087424 */ /* 0x000fe400078e00ff */
[----:B------:R-:W-:-:S07]  /*23d0*/  IMAD.MOV.U32 R12, RZ, RZ, 0x1 ;  /* 0x00000001ff0c7424 */ /* 0x000fce00078e00ff */
[----:B------:R-:W-:-:S07]  /*23e0*/  LEPC R20, `(.L_x_1564) ;  /* 0x000000001014794e */ /* 0x000fce0000000000 */
[----:B0----5:R-:W-:Y:S05]  /*23f0*/  CALL.ABS.NOINC R14 ;  /* 0x000000000e007343 */ /* 0x021fea0003c00000 */
.L_x_1564:
[----:B------:R-:W-:Y:S05]  /*2400*/  BSYNC B6 ;  /* 0x0000000000067941 */ /* 0x000fea0003800000 */
.L_x_1563:
[----:B------:R-:W-:Y:S01]  /*2410*/  ULDC.64 UR4, c[0x0][0x9f8] ;  /* 0x00027e0000047ab9 */ /* 0x000fe20000000a00 */
[----:B------:R-:W-:Y:S01]  /*2420*/  IMAD.MOV.U32 R100, RZ, RZ, R31 ;  /* 0x000000ffff647224 */ /* 0x000fe200078e001f */
[----:B------:R-:W-:Y:S01]  /*2430*/  ISETP.NE.U32.AND P0, PT, RZ, UR4, PT ;  /* 0x00000004ff007c0c */ /* 0x000fe2000bf05070 */
[----:B------:R-:W-:Y:S01]  /*2440*/  ULDC UR4, c[0x0][0x2f4] ;  /* 0x0000bd0000047ab9 */ /* 0x000fe20000000800 */
[----:B------:R-:W0:Y:S02]  /*2450*/  LDC.64 R94, c[0x0][0x3f8] ;  /* 0x0000fe00ff5e7b82 */ /* 0x000e240000000a00 */
[----:B------:R-:W-:Y:S01]  /*2460*/  ISETP.NE.AND.EX P0, PT, RZ, UR5, PT, P0 ;  /* 0x00000005ff007c0c */ /* 0x000fe2000bf05300 */
[----:B------:R-:W-:-:S05]  /*2470*/  ULDC UR5, c[0x0][0x320] ;  /* 0x0000c80000057ab9 */ /* 0x000fca0000000800 */
[----:B------:R-:W1:Y:S08]  /*2480*/  LDC R13, c[0x0][0x3f4] ;  /* 0x0000fd00ff0d7b82 */ /* 0x000e700000000800 */
[----:B------:R-:W2:Y:S08]  /*2490*/  @P0 LDC.64 R4, c[0x0][0x9f8] ;  /* 0x00027e00ff040b82 */ /* 0x000eb00000000a00 */
[----:B------:R-:W3:Y:S01]  /*24a0*/  LDC.64 R88, c[0x0][0x408] ;  /* 0x00010200ff587b82 */ /* 0x000ee20000000a00 */
[----:B--2---:R-:W-:-:S05]  /*24b0*/  @P0 IMAD.WIDE R4, R31, 0x4, R4 ;  /* 0x000000041f040825 */ /* 0x004fca00078e0204 */
[----:B------:R2:W4:Y:S01]  /*24c0*/  @P0 LDG.E R100, desc[UR60][R4.64] ;  /* 0x0000003c04640981 */ /* 0x000522000c1e1900 */
[C---:B------:R-:W-:Y:S01]  /*24d0*/  ISETP.GE.AND P1, PT, R167.reuse, UR4, PT ;  /* 0x00000004a7007c0c */ /* 0x040fe2000bf26270 */
[--C-:B0-----:R-:W-:Y:S01]  /*24e0*/  IMAD.WIDE.U32 R96, R174, R94, R18.reuse ;  /* 0x0000005eae607225 */ /* 0x101fe200078e0012 */
[----:B------:R-:W-:Y:S01]  /*24f0*/  ISETP.GE.AND P0, PT, R18, UR4, PT ;  /* 0x0000000412007c0c */ /* 0x000fe2000bf06270 */
[----:B------:R-:W0:Y:S01]  /*2500*/  S2R R194, SR_TID.X ;  /* 0x0000000000c27919 */ /* 0x000e220000002100 */
[----:B------:R-:W-:Y:S01]  /*2510*/  SEL R3, RZ, 0xffffffff, P1 ;  /* 0xffffffffff037807 */ /* 0x000fe20000800000 */
[----:B---3--:R-:W-:Y:S01]  /*2520*/  IMAD.WIDE.U32 R90, R174, R88, R18 ;  /* 0x00000058ae5a7225 */ /* 0x008fe200078e0012 */
[----:B------:R-:W-:Y:S02]  /*2530*/  SEL R0, RZ, 0x1, P0 ;  /* 0x00000001ff007807 */ /* 0x000fe40000000000 */
[----:B------:R-:W-:Y:S01]  /*2540*/  ISETP.GE.AND P0, PT, R167, UR5, PT ;  /* 0x00000005a7007c0c */ /* 0x000fe2000bf06270 */
[----:B------:R-:W-:Y:S01]  /*2550*/  IMAD.SHL.U32 R3, R3, 0x2, RZ ;  /* 0x0000000203037824 */ /* 0x000fe200078e00ff */
[----:B------:R-:W-:Y:S01]  /*2560*/  ISETP.GE.AND P1, PT, R22, UR4, PT ;  /* 0x0000000416007c0c */ /* 0x000fe2000bf26270 */
[----:B------:R-:W-:Y:S01]  /*2570*/  IMAD.MOV.U32 R126, RZ, RZ, 0x20 ;  /* 0x00000020ff7e7424 */ /* 0x000fe200078e00ff */
[----:B------:R-:W-:Y:S01]  /*2580*/  SHF.R.S32.HI R9, RZ, 0x1f, R174 ;  /* 0x0000001fff097819 */ /* 0x000fe200000114ae */
[----:B------:R-:W-:Y:S01]  /*2590*/  IMAD.SHL.U32 R108, R88, 0x40, RZ ;  /* 0x00000040586c7824 */ /* 0x000fe200078e00ff */
[----:B------:R-:W-:Y:S01]  /*25a0*/  LOP3.LUT R0, R3, 0x2, R0, 0xe2, !PT ;  /* 0x0000000203007812 */ /* 0x000fe200078ee200 */
[----:B------:R-:W-:Y:S01]  /*25b0*/  IMAD.IADD R129, R129, 0x1, R26 ;  /* 0x0000000181817824 */ /* 0x000fe200078e021a */
[----:B------:R-:W-:Y:S01]  /*25c0*/  SEL R3, RZ, 0xffffffff, P0 ;  /* 0xffffffffff037807 */ /* 0x000fe20000000000 */
[----:B------:R-:W-:Y:S01]  /*25d0*/  IMAD R112, R209, 0x40, R174 ;  /* 0x00000040d1707824 */ /* 0x000fe200078e02ae */
[----:B------:R-:W-:Y:S01]  /*25e0*/  ISETP.GE.AND P0, PT, R168, UR4, PT ;  /* 0x00000004a8007c0c */ /* 0x000fe2000bf06270 */
[----:B-1----:R-:W-:Y:S01]  /*25f0*/  IMAD.SHL.U32 R124, R13, 0x2, RZ ;  /* 0x000000020d7c7824 */ /* 0x002fe200078e00ff */
[----:B--2---:R-:W-:Y:S01]  /*2600*/  SEL R4, RZ, 0x8, P1 ;  /* 0x00000008ff047807 */ /* 0x004fe20000800000 */
[----:B------:R-:W-:Y:S01]  /*2610*/  IMAD.SHL.U32 R6, R3, 0x2, RZ ;  /* 0x0000000203067824 */ /* 0x000fe200078e00ff */
[----:B------:R-:W-:-:S02]  /*2620*/  SEL R3, RZ, 0x4, P0 ;  /* 0x00000004ff037807 */ /* 0x000fc40000000000 */
[----:B------:R-:W-:Y:S02]  /*2630*/  ISETP.GE.AND P2, PT, R18, UR5, PT ;  /* 0x0000000512007c0c */ /* 0x000fe4000bf46270 */
[----:B------:R-:W-:Y:S01]  /*2640*/  LOP3.LUT R0, R4, R0, R3, 0xfe, !PT ;  /* 0x0000000004007212 */ /* 0x000fe200078efe03 */
[C---:B------:R-:W-:Y:S01]  /*2650*/  IMAD R3, R9.reuse, R94, RZ ;  /* 0x0000005e09037224 */ /* 0x040fe200078e02ff */
[--C-:B------:R-:W-:Y:S01]  /*2660*/  SHF.R.S32.HI R163, RZ, 0x1f, R162.reuse ;  /* 0x0000001fffa37819 */ /* 0x100fe200000114a2 */
[----:B------:R-:W-:Y:S01]  /*2670*/  IMAD R9, R9, R88, RZ ;  /* 0x0000005809097224 */ /* 0x000fe200078e02ff */
[----:B------:R-:W-:Y:S01]  /*2680*/  SEL R5, RZ, 0x1, P2 ;  /* 0x00000001ff057807 */ /* 0x000fe20001000000 */
[----:B------:R-:W-:Y:S01]  /*2690*/  IMAD R3, R174, R95, R3 ;  /* 0x0000005fae037224 */ /* 0x000fe200078e0203 */
[----:B------:R-:W-:Y:S01]  /*26a0*/  ISETP.GE.AND P0, PT, R160, UR4, PT ;  /* 0x00000004a0007c0c */ /* 0x000fe2000bf06270 */
[----:B------:R-:W-:Y:S01]  /*26b0*/  IMAD.WIDE.U32 R98, R174, R94, R162 ;  /* 0x0000005eae627225 */ /* 0x000fe200078e00a2 */
[----:B------:R-:W-:-:S02]  /*26c0*/  ISETP.GE.AND P1, PT, R168, UR5, PT ;  /* 0x00000005a8007c0c */ /* 0x000fc4000bf26270 */
[-C--:B------:R-:W-:Y:S01]  /*26d0*/  ISETP.GE.AND P3, PT, R18, R13.reuse, PT ;  /* 0x0000000d1200720c */ /* 0x080fe20003f66270 */
[----:B------:R-:W-:Y:S01]  /*26e0*/  IMAD.IADD R99, R99, 0x1, R3 ;  /* 0x0000000163637824 */ /* 0x000fe200078e0203 */
[----:B------:R-:W-:Y:S01]  /*26f0*/  LOP3.LUT R5, R6, 0x2, R5, 0xe2, !PT ;  /* 0x0000000206057812 */ /* 0x000fe200078ee205 */
[----:B------:R-:W-:Y:S01]  /*2700*/  IMAD.WIDE.U32 R92, R174, R88, R162 ;  /* 0x00000058ae5c7225 */ /* 0x000fe200078e00a2 */
[----:B------:R-:W-:Y:S02]  /*2710*/  SEL R7, RZ, 0x10, P0 ;  /* 0x00000010ff077807 */ /* 0x000fe40000000000 */
[----:B------:R-:W-:Y:S01]  /*2720*/  SEL R4, RZ, 0x4, P1 ;  /* 0x00000004ff047807 */ /* 0x000fe20000800000 */
[----:B-----5:R-:W-:Y:S01]  /*2730*/  IMAD.WIDE.U32 R98, R140, R94, R98 ;  /* 0x0000005e8c627225 */ /* 0x020fe200078e0062 */
[----:B------:R-:W-:Y:S02]  /*2740*/  ISETP.GE.AND P2, PT, R167, R13, PT ;  /* 0x0000000da700720c */ /* 0x000fe40003f46270 */
[----:B------:R-:W-:-:S02]  /*2750*/  IADD3 R97, R3, R97, RZ ;  /* 0x0000006103617210 */ /* 0x000fc40007ffe0ff */
[----:B------:R-:W-:Y:S02]  /*2760*/  SEL R3, R13, RZ, P3 ;  /* 0x000000ff0d037207 */ /* 0x000fe40001800000 */
[----:B------:R-:W-:Y:S01]  /*2770*/  LOP3.LUT R4, R5, R4, RZ, 0xfc, !PT ;  /* 0x0000000405047212 */ /* 0x000fe200078efcff */
[----:B------:R-:W-:Y:S01]  /*2780*/  IMAD R5, R174, R89, R9 ;  /* 0x00000059ae057224 */ /* 0x000fe200078e0209 */
[----:B------:R-:W-:Y:S01]  /*2790*/  LOP3.LUT R7, R0, R7, RZ, 0xfc, !PT ;  /* 0x0000000700077212 */ /* 0x000fe200078efcff */
[----:B------:R-:W-:Y:S01]  /*27a0*/  IMAD.IADD R3, R18, 0x1, R3 ;  /* 0x0000000112037824 */ /* 0x000fe200078e0203 */
[----:B------:R-:W-:Y:S01]  /*27b0*/  SEL R0, R13, RZ, P2 ;  /* 0x000000ff0d007207 */ /* 0x000fe20001000000 */
[----:B------:R-:W-:Y:S01]  /*27c0*/  IMAD.IADD R93, R93, 0x1, R5 ;  /* 0x000000015d5d7824 */ /* 0x000fe200078e0205 */
[----:B------:R-:W-:Y:S01]  /*27d0*/  ISETP.GE.AND P1, PT, R168, R13, PT ;  /* 0x0000000da800720c */ /* 0x000fe20003f26270 */
[----:B------:R-:W-:Y:S01]  /*27e0*/  IMAD.IADD R91, R5, 0x1, R91 ;  /* 0x00000001055b7824 */ /* 0x000fe200078e025b */
[----:B------:R-:W-:Y:S01]  /*27f0*/  SHF.R.U32.HI R21, RZ, 0x3, R181 ;  /* 0x00000003ff157819 */ /* 0x000fe200000116b5 */
[----:B------:R-:W-:Y:S01]  /*2800*/  IMAD.IADD R5, R167, 0x1, R0 ;  /* 0x00000001a7057824 */ /* 0x000fe200078e0200 */
[----:B------:R-:W-:Y:S01]  /*2810*/  SHF.R.S32.HI R0, RZ, 0x1f, R3 ;  /* 0x0000001fff007819 */ /* 0x000fe20000011403 */
[----:B------:R-:W-:Y:S01]  /*2820*/  IMAD.WIDE.U32 R96, R140, R94, R96 ;  /* 0x0000005e8c607225 */ /* 0x000fe200078e0060 */
[----:B------:R-:W-:-:S02]  /*2830*/  SEL R9, R13, RZ, P1 ;  /* 0x000000ff0d097207 */ /* 0x000fc40000800000 */
[----:B------:R-:W-:Y:S01]  /*2840*/  SHF.R.S32.HI R8, RZ, 0x1f, R5 ;  /* 0x0000001fff087819 */ /* 0x000fe20000011405 */
[-C--:B------:R-:W-:Y:S01]  /*2850*/  IMAD.WIDE.U32 R92, R140, R88.reuse, R92 ;  /* 0x000000588c5c7225 */ /* 0x080fe200078e005c */
[CC--:B------:R-:W-:Y:S02]  /*2860*/  LEA.HI R6, R0.reuse, R3.reuse, RZ, 0x3 ;  /* 0x0000000300067211 */ /* 0x0c0fe400078f18ff */
[----:B------:R-:W-:Y:S01]  /*2870*/  LEA.HI R0, R0, R3, RZ, 0x6 ;  /* 0x0000000300007211 */ /* 0x000fe200078f30ff */
[----:B------:R-:W-:Y:S01]  /*2880*/  IMAD.IADD R11, R168, 0x1, R9 ;  /* 0x00000001a80b7824 */ /* 0x000fe200078e0209 */
[-C--:B------:R-:W-:Y:S01]  /*2890*/  LEA.HI R3, R8, R5.reuse, RZ, 0x6 ;  /* 0x0000000508037211 */ /* 0x080fe200078f30ff */
[----:B------:R-:W-:Y:S01]  /*28a0*/  IMAD.WIDE.U32 R90, R140, R88, R90 ;  /* 0x000000588c5a7225 */ /* 0x000fe200078e005a */
[----:B------:R-:W-:Y:S02]  /*28b0*/  LEA.HI R12, R8, R5, RZ, 0x3 ;  /* 0x00000005080c7211 */ /* 0x000fe400078f18ff */
[----:B------:R-:W-:-:S02]  /*28c0*/  SHF.R.S32.HI R0, RZ, 0x6, R0 ;  /* 0x00000006ff007819 */ /* 0x000fc40000011400 */
[----:B------:R-:W-:Y:S02]  /*28d0*/  SHF.R.S32.HI R8, RZ, 0x6, R3 ;  /* 0x00000006ff087819 */ /* 0x000fe40000011403 */
[----:B------:R-:W-:Y:S01]  /*28e0*/  LOP3.LUT R3, R185, 0x38, R6, 0xf8, !PT ;  /* 0x00000038b9037812 */ /* 0x000fe200078ef806 */
[C---:B------:R-:W-:Y:S01]  /*28f0*/  IMAD R139, R0.reuse, 0x1800, R187 ;  /* 0x00001800008b7824 */ /* 0x040fe200078e02bb */
[----:B------:R-:W-:Y:S01]  /*2900*/  SHF.R.S32.HI R14, RZ, 0x1f, R11 ;  /* 0x0000001fff0e7819 */ /* 0x000fe2000001140b */
[--C-:B------:R-:W-:Y:S01]  /*2910*/  IMAD R137, R0, 0x1800, R200.reuse ;  /* 0x0000180000897824 */ /* 0x100fe200078e02c8 */
[----:B------:R-:W-:Y:S01]  /*2920*/  LOP3.LUT R0, R3, R186, RZ, 0x3c, !PT ;  /* 0x000000ba03007212 */ /* 0x000fe200078e3cff */
[C---:B------:R-:W-:Y:S01]  /*2930*/  IMAD R135, R8.reuse, 0x1800, R200 ;  /* 0x0000180008877824 */ /* 0x040fe200078e02c8 */
[----:B------:R-:W-:Y:S01]  /*2940*/  LOP3.LUT R9, R181, 0x38, R6, 0xf8, !PT ;  /* 0x00000038b5097812 */ /* 0x000fe200078ef806 */
[----:B------:R-:W-:Y:S01]  /*2950*/  IMAD R138, R8, 0x1800, R187 ;  /* 0x00001800088a7824 */ /* 0x000fe200078e02bb */
[----:B------:R-:W-:-:S02]  /*2960*/  IADD3 R139, R139, R0, RZ ;  /* 0x000000008b8b7210 */ /* 0x000fc40007ffe0ff */
[--C-:B------:R-:W-:Y:S02]  /*2970*/  LOP3.LUT R0, R181, 0x38, R12.reuse, 0xf8, !PT ;  /* 0x00000038b5007812 */ /* 0x100fe400078ef80c */
[CC--:B------:R-:W-:Y:S02]  /*2980*/  LEA.HI R20, R14.reuse, R11.reuse, RZ, 0x3 ;  /* 0x0000000b0e147211 */ /* 0x0c0fe400078f18ff */
[----:B------:R-:W-:Y:S02]  /*2990*/  LOP3.LUT R5, R185, 0x38, R12, 0xf8, !PT ;  /* 0x00000038b9057812 */ /* 0x000fe400078ef80c */
[----:B------:R-:W-:Y:S02]  /*29a0*/  LEA.HI R11, R14, R11, RZ, 0x6 ;  /* 0x0000000b0e0b7211 */ /* 0x000fe400078f30ff */
[-C--:B------:R-:W-:Y:S02]  /*29b0*/  LOP3.LUT R10, R9, R21.reuse, RZ, 0x3c, !PT ;  /* 0x00000015090a7212 */ /* 0x080fe400078e3cff */
[----:B------:R-:W-:-:S02]  /*29c0*/  LOP3.LUT R0, R0, R21, RZ, 0x3c, !PT ;  /* 0x0000001500007212 */ /* 0x000fc400078e3cff */
[----:B------:R-:W-:Y:S01]  /*29d0*/  LOP3.LUT R5, R5, R186, RZ, 0x3c, !PT ;  /* 0x000000ba05057212 */ /* 0x000fe200078e3cff */
[----:B------:R-:W-:Y:S01]  /*29e0*/  IMAD.IADD R137, R137, 0x1, R10 ;  /* 0x0000000189897824 */ /* 0x000fe200078e020a */
[----:B------:R-:W-:Y:S01]  /*29f0*/  SHF.R.S32.HI R9, RZ, 0x1f, R140 ;  /* 0x0000001fff097819 */ /* 0x000fe2000001148c */
[----:B------:R-:W-:Y:S01]  /*2a00*/  IMAD.IADD R135, R135, 0x1, R0 ;  /* 0x0000000187877824 */ /* 0x000fe200078e0200 */
[----:B------:R-:W-:Y:S01]  /*2a10*/  SHF.R.S32.HI R11, RZ, 0x6, R11 ;  /* 0x00000006ff0b7819 */ /* 0x000fe2000001140b */
[----:B------:R-:W-:Y:S01]  /*2a20*/  IMAD.IADD R138, R138, 0x1, R5 ;  /* 0x000000018a8a7824 */ /* 0x000fe200078e0205 */
[--C-:B------:R-:W-:Y:S01]  /*2a30*/  LOP3.LUT R3, R185, 0x38, R20.reuse, 0xf8, !PT ;  /* 0x00000038b9037812 */ /* 0x100fe200078ef814 */
[----:B------:R-:W-:Y:S01]  /*2a40*/  IMAD R0, R9, R94, RZ ;  /* 0x0000005e09007224 */ /* 0x000fe200078e02ff */
[----:B------:R-:W-:Y:S01]  /*2a50*/  LOP3.LUT R5, R181, 0x38, R20, 0xf8, !PT ;  /* 0x00000038b5057812 */ /* 0x000fe200078ef814 */
[----:B------:R-:W-:Y:S01]  /*2a60*/  IMAD R136, R11, 0x1800, R187 ;  /* 0x000018000b887824 */ /* 0x000fe200078e02bb */
[----:B------:R-:W-:Y:S01]  /*2a70*/  LOP3.LUT R3, R3, R186, RZ, 0x3c, !PT ;  /* 0x000000ba03037212 */ /* 0x000fe200078e3cff */
[----:B------:R-:W-:Y:S01]  /*2a80*/  IMAD R134, R11, 0x1800, R200 ;  /* 0x000018000b867824 */ /* 0x000fe200078e02c8 */
[----:B------:R-:W-:Y:S01]  /*2a90*/  LOP3.LUT R5, R5, R21, RZ, 0x3c, !PT ;  /* 0x0000001505057212 */ /* 0x000fe200078e3cff */
[----:B------:R-:W-:Y:S01]  /*2aa0*/  IMAD R11, R140, R95, R0 ;  /* 0x0000005f8c0b7224 */ /* 0x000fe200078e0200 */
[----:B------:R-:W-:Y:S01]  /*2ab0*/  ISETP.GE.AND P4, PT, R22, UR5, PT ;  /* 0x0000000516007c0c */ /* 0x000fe2000bf86270 */
[----:B------:R-:W-:Y:S01]  /*2ac0*/  IMAD.IADD R136, R136, 0x1, R3 ;  /* 0x0000000188887824 */ /* 0x000fe200078e0203 */
[----:B------:R-:W-:Y:S01]  /*2ad0*/  LOP3.LUT R3, R185, 0x18, R18, 0xf8, !PT ;  /* 0x00000018b9037812 */ /* 0x000fe200078ef812 */
[----:B------:R-:W-:Y:S01]  /*2ae0*/  IMAD R0, R9, R88, RZ ;  /* 0x0000005809007224 */ /* 0x000fe200078e02ff */
[----:B------:R-:W-:Y:S01]  /*2af0*/  ISETP.GE.AND P0, PT, R161, UR4, PT ;  /* 0x00000004a1007c0c */ /* 0x000fe2000bf06270 */
[----:B------:R-:W-:Y:S01]  /*2b00*/  IMAD.IADD R134, R134, 0x1, R5 ;  /* 0x0000000186867824 */ /* 0x000fe200078e0205 */
[----:B------:R-:W-:Y:S01]  /*2b10*/  SHF.L.U64.HI R105, R94, 0x6, R95 ;  /* 0x000000065e697819 */ /* 0x000fe2000001025f */
[----:B------:R-:W-:Y:S01]  /*2b20*/  IMAD R101, R140, R89, R0 ;  /* 0x000000598c657224 */ /* 0x000fe200078e0200 */
[----:B------:R-:W-:Y:S01]  /*2b30*/  LOP3.LUT R0, R3, R186, RZ, 0x3c, !PT ;  /* 0x000000ba03007212 */ /* 0x000fe200078e3cff */
[----:B------:R-:W-:Y:S01]  /*2b40*/  IMAD R5, R95, 0x60, RZ ;  /* 0x000000605f057824 */ /* 0x000fe200078e02ff */
[C---:B------:R-:W-:Y:S01]  /*2b50*/  SHF.L.U32 R106, R94.reuse, 0x6, RZ ;  /* 0x000000065e6a7819 */ /* 0x040fe200000006ff */
[----:B------:R-:W-:Y:S01]  /*2b60*/  IMAD.WIDE.U32 R94, R94, 0x60, RZ ;  /* 0x000000605e5e7825 */ /* 0x000fe200078e00ff */
[----:B------:R-:W-:-:S02]  /*2b70*/  SEL R3, RZ, 0x8, P4 ;  /* 0x00000008ff037807 */ /* 0x000fc40002000000 */
[----:B------:R-:W-:Y:S01]  /*2b80*/  LOP3.LUT P5, RZ, R227, 0x4, RZ, 0xc0, !PT ;  /* 0x00000004e3ff7812 */ /* 0x000fe200078ac0ff */
[----:B------:R-:W-:Y:S01]  /*2b90*/  IMAD R9, R89, 0x60, RZ ;  /* 0x0000006059097824 */ /* 0x000fe200078e02ff */
[----:B------:R-:W-:Y:S01]  /*2ba0*/  SEL R8, RZ, 0x20, P0 ;  /* 0x00000020ff087807 */ /* 0x000fe20000000000 */
[----:B------:R-:W-:Y:S01]  /*2bb0*/  IMAD.IADD R0, R187, 0x1, R0 ;  /* 0x00000001bb007824 */ /* 0x000fe200078e0200 */
[C---:B------:R-:W-:Y:S01]  /*2bc0*/  SHF.L.U64.HI R107, R88.reuse, 0x6, R89 ;  /* 0x00000006586b7819 */ /* 0x040fe20000010259 */
[----:B------:R-:W-:Y:S01]  /*2bd0*/  IMAD.WIDE.U32 R88, R88, 0x60, RZ ;  /* 0x0000006058587825 */ /* 0x000fe200078e00ff */
[C---:B------:R-:W-:Y:S02]  /*2be0*/  LOP3.LUT R10, R4.reuse, R3, RZ, 0xfc, !PT ;  /* 0x00000003040a7212 */ /* 0x040fe400078efcff */
[----:B------:R-:W-:Y:S01]  /*2bf0*/  LOP3.LUT R3, R4, 0x1, RZ, 0xc0, !PT ;  /* 0x0000000104037812 */ /* 0x000fe200078ec0ff */
[----:B------:R-:W-:Y:S01]  /*2c00*/  IMAD.IADD R132, R89, 0x1, R9 ;  /* 0x0000000159847824 */ /* 0x000fe200078e0209 */
[----:B------:R-:W-:Y:S01]  /*2c10*/  SEL R126, R126, 0xffffffe0, !P5 ;  /* 0xffffffe07e7e7807 */ /* 0x000fe20006800000 */
[----:B------:R-:W-:Y:S01]  /*2c20*/  IMAD.IADD R103, R93, 0x1, R101 ;  /* 0x000000015d677824 */ /* 0x000fe200078e0265 */
[----:B------:R-:W-:Y:S01]  /*2c30*/  IADD3 R130, R95, R5, RZ ;  /* 0x000000055f827210 */ /* 0x000fe20007ffe0ff */
[----:B------:R-:W-:Y:S01]  /*2c40*/  IMAD.IADD R104, R99, 0x1, R11 ;  /* 0x0000000163687824 */ /* 0x000fe200078e020b */
[----:B------:R-:W-:Y:S01]  /*2c50*/  SHF.R.S32.HI R119, RZ, 0x3, R6 ;  /* 0x00000003ff777819 */ /* 0x000fe20000011406 */
[----:B------:R-:W-:Y:S01]  /*2c60*/  IMAD.IADD R133, R126, 0x1, R0 ;  /* 0x000000017e857824 */ /* 0x000fe200078e0200 */
[----:B------:R-:W-:Y:S01]  /*2c70*/  LOP3.LUT R4, R6, 0xfffffff8, RZ, 0xc0, !PT ;  /* 0xfffffff806047812 */ /* 0x000fe200078ec0ff */
[----:B------:R-:W-:Y:S01]  /*2c80*/  IMAD.IADD R102, R11, 0x1, R97 ;  /* 0x000000010b667824 */ /* 0x000fe200078e0261 */
[----:B------:R-:W-:-:S02]  /*2c90*/  LOP3.LUT R76, R7, R8, RZ, 0xfc, !PT ;  /* 0x00000008074c7212 */ /* 0x000fc400078efcff */
[----:B------:R-:W-:Y:S02]  /*2ca0*/  LOP3.LUT R5, R12, 0xfffffff8, RZ, 0xc0, !PT ;  /* 0xfffffff80c057812 */ /* 0x000fe400078ec0ff */
[----:B------:R-:W-:Y:S02]  /*2cb0*/  LOP3.LUT R6, R20, 0xfffffff8, RZ, 0xc0, !PT ;  /* 0xfffffff814067812 */ /* 0x000fe400078ec0ff */
[----:B------:R-:W-:Y:S02]  /*2cc0*/  SHF.R.S32.HI R113, RZ, 0x3, R20 ;  /* 0x00000003ff717819 */ /* 0x000fe40000011414 */
[C---:B------:R-:W-:Y:S02]  /*2cd0*/  LOP3.LUT R8, R10.reuse, 0x2, RZ, 0xc0, !PT ;  /* 0x000000020a087812 */ /* 0x040fe400078ec0ff */
[----:B------:R-:W-:Y:S02]  /*2ce0*/  LOP3.LUT R9, R10, 0x4, RZ, 0xc0, !PT ;  /* 0x000000040a097812 */ /* 0x000fe400078ec0ff */
[----:B------:R-:W-:-:S02]  /*2cf0*/  LOP3.LUT R20, R76, 0x2, RZ, 0xc0, !PT ;  /* 0x000000024c147812 */ /* 0x000fc400078ec0ff */
[C---:B------:R-:W-:Y:S02]  /*2d00*/  LOP3.LUT R21, R76.reuse, 0x4, RZ, 0xc0, !PT ;  /* 0x000000044c157812 */ /* 0x040fe400078ec0ff */
[C---:B------:R-:W-:Y:S02]  /*2d10*/  LOP3.LUT R26, R76.reuse, 0x8, RZ, 0xc0, !PT ;  /* 0x000000084c1a7812 */ /* 0x040fe400078ec0ff */
[----:B------:R-:W-:Y:S02]  /*2d20*/  LOP3.LUT R27, R76, 0x10, RZ, 0xc0, !PT ;  /* 0x000000104c1b7812 */ /* 0x000fe400078ec0ff */
[----:B0-----:R-:W-:Y:S02]  /*2d30*/  LEA.HI R194, R194, 0x8, RZ, 0x19 ;  /* 0x00000008c2c27811 */ /* 0x001fe400078fc8ff */
[----:B------:R-:W-:Y:S02]  /*2d40*/  IADD3 R101, R101, R91, RZ ;  /* 0x0000005b65657210 */ /* 0x000fe40007ffe0ff */
[----:B------:R-:W-:-:S02]  /*2d50*/  SHF.R.S32.HI R118, RZ, 0x3, R12 ;  /* 0x00000003ff767819 */ /* 0x000fc4000001140c */
[----:B------:R-:W-:Y:S02]  /*2d60*/  LOP3.LUT R7, R7, 0x1, RZ, 0xc0, !PT ;  /* 0x0000000107077812 */ /* 0x000fe400078ec0ff */
[----:B------:R-:W-:Y:S02]  /*2d70*/  LOP3.LUT R10, R10, 0x8, RZ, 0xc0, !PT ;  /* 0x000000080a0a7812 */ /* 0x000fe400078ec0ff */
[----:B------:R-:W-:Y:S02]  /*2d80*/  SHF.R.S32.HI R111, RZ, 0x1f, R4 ;  /* 0x0000001fff6f7819 */ /* 0x000fe40000011404 */
[----:B------:R-:W-:Y:S02]  /*2d90*/  SHF.R.S32.HI R110, RZ, 0x1f, R5 ;  /* 0x0000001fff6e7819 */ /* 0x000fe40000011405 */
[----:B------:R-:W-:Y:S02]  /*2da0*/  SHF.R.S32.HI R109, RZ, 0x1f, R6 ;  /* 0x0000001fff6d7819 */ /* 0x000fe40000011406 */
[----:B------:R-:W-:-:S02]  /*2db0*/  LOP3.LUT R76, R76, 0x20, RZ, 0xc0, !PT ;  /* 0x000000204c4c7812 */ /* 0x000fc400078ec0ff */
[----:B----4-:R-:W-:-:S07]  /*2dc0*/  SHF.R.S32.HI R128, RZ, 0x1f, R100 ;  /* 0x0000001fff807819 */ /* 0x010fce0000011464 */
.L_x_1670:
[----:B0-----:R-:W0:Y:S01]  /*2dd0*/  LDC R78, c[0x0][0x430] ;  /* 0x00010c00ff4e7b82 */ /* 0x001e220000000800 */
[----:B------:R-:W-:Y:S02]  /*2de0*/  VIADD R24, R24, 0xffffffff ;  /* 0xffffffff18187836 */ /* 0x000fe40000000000 */
[----:B------:R-:W-:Y:S02]  /*2df0*/  IMAD.MOV.U32 R77, RZ, RZ, RZ ;  /* 0x000000ffff4d7224 */ /* 0x000fe400078e00ff */
[----:B------:R-:W-:-:S03]  /*2e00*/  IMAD R12, R24, 0x60, R112 ;  /* 0x00000060180c7824 */ /* 0x000fc600078e0270 */
[----:B-1----:R-:W1:Y:S01]  /*2e10*/  LDC R123, c[0x0][0x3f4] ;  /* 0x0000fd00ff7b7b82 */ /* 0x002e620000000800 */
[----:B------:R-:W-:Y:S01]  /*2e20*/  IMAD.IADD R32, R129, 0x1, R12 ;  /* 0x0000000181207824 */ /* 0x000fe200078e020c */
[----:B------:R-:W-:-:S03]  /*2e30*/  ISETP.GE.AND P0, PT, R12, R25, PT ;  /* 0x000000190c00720c */ /* 0x000fc60003f06270 */
[----:B------:R-:W-:Y:S01]  /*2e40*/  IMAD.MOV.U32 R28, RZ, RZ, R32 ;  /* 0x000000ffff1c7224 */ /* 0x000fe200078e0020 */
[----:B------:R-:W-:Y:S02]  /*2e50*/  ISETP.GT.OR P0, PT, R112, 0x5f, P0 ;  /* 0x0000005f7000780c */ /* 0x000fe40000704670 */
[----:B0-----:R-:W-:-:S11]  /*2e60*/  ISETP.NE.AND P4, PT, R78, 0x1, PT ;  /* 0x000000014e00780c */ /* 0x001fd60003f85270 */
[----:B------:R-:W0:Y:S08]  /*2e70*/  @!P0 LDC.64 R14, c[0x0][0x428] ;  /* 0x00010a00ff0e8b82 */ /* 0x000e300000000a00 */
[----:B------:R-:W2:Y:S08]  /*2e80*/  @!P0 LDC.64 R12, c[0x0][0x418] ;  /* 0x00010600ff0c8b82 */ /* 0x000eb00000000a00 */
[----:B------:R-:W3:Y:S08]  /*2e90*/  @P4 LDC R11, c[0x0][0x434] ;  /* 0x00010d00ff0b4b82 */ /* 0x000ef00000000800 */
[----:B----4-:R-:W4:Y:S01]  /*2ea0*/  @P4 LDC R30, c[0x0][0x438] ;  /* 0x00010e00ff1e4b82 */ /* 0x010f220000000800 */
[----:B---3--:R-:W-:-:S05]  /*2eb0*/  @P4 IMAD.HI.U32 R11, R32, R11, RZ ;  /* 0x0000000b200b4227 */ /* 0x008fca00078e00ff */
[----:B----4-:R-:W-:Y:S01]  /*2ec0*/  @P4 SHF.R.U32.HI R28, RZ, R30, R11 ;  /* 0x0000001eff1c4219 */ /* 0x010fe2000001160b */
[----:B0-----:R-:W-:-:S03]  /*2ed0*/  @!P0 IMAD R11, R128, R14, RZ ;  /* 0x0000000e800b8224 */ /* 0x001fc600078e02ff */
[--C-:B------:R-:W-:Y:S01]  /*2ee0*/  @!P0 SHF.R.S32.HI R29, RZ, 0x1f, R28.reuse ;  /* 0x0000001fff1d8819 */ /* 0x100fe2000001141c */
[C---:B------:R-:W-:Y:S02]  /*2ef0*/  @!P0 IMAD R11, R100.reuse, R15, R11 ;  /* 0x0000000f640b8224 */ /* 0x040fe400078e020b */
[----:B------:R-:W-:-:S04]  /*2f00*/  @!P0 IMAD.WIDE.U32 R14, R100, R14, R28 ;  /* 0x0000000e640e8225 */ /* 0x000fc800078e001c */
[----:B------:R-:W-:Y:S01]  /*2f10*/  @!P0 IMAD.IADD R11, R15, 0x1, R11 ;  /* 0x000000010f0b8824 */ /* 0x000fe200078e020b */
[----:B--2---:R-:W-:-:S04]  /*2f20*/  @!P0 LEA R12, P4, R14, R12, 0x2 ;  /* 0x0000000c0e0c8211 */ /* 0x004fc800078810ff */
[----:B------:R-:W-:-:S05]  /*2f30*/  @!P0 LEA.HI.X R13, R14, R13, R11, 0x2, P4 ;  /* 0x0000000d0e0d8211 */ /* 0x000fca00020f140b */
[----:B------:R0:W5:Y:S01]  /*2f40*/  @!P0 LDG.E R77, desc[UR60][R12.64] ;  /* 0x0000003c0c4d8981 */ /* 0x000162000c1e1900 */
[----:B-1----:R-:W-:Y:S01]  /*2f50*/  ISETP.GE.AND P0, PT, R123, 0x1, PT ;  /* 0x000000017b00780c */ /* 0x002fe20003f06270 */
[C---:B------:R-:W-:Y:S01]  /*2f60*/  IMAD R14, R17.reuse, 0x4800, R0 ;  /* 0x00004800110e7824 */ /* 0x040fe200078e0200 */
[----:B------:R-:W-:Y:S01]  /*2f70*/  IADD3 R11, -R28, RZ, RZ ;  /* 0x000000ff1c0b7210 */ /* 0x000fe20007ffe1ff */
[----:B------:R-:W-:Y:S01]  /*2f80*/  IMAD R28, R17, 0x4800, R133 ;  /* 0x00004800111c7824 */ /* 0x000fe200078e0285 */
[----:B------:R-:W-:Y:S01]  /*2f90*/  ISETP.GT.AND P4, PT, R24, R125, PT ;  /* 0x0000007d1800720c */ /* 0x000fe20003f84270 */
[----:B------:R-:W-:Y:S05]  /*2fa0*/  YIELD ;  /* 0x0000000000007946 */ /* 0x000fea0003800000 */
[----:B------:R-:W-:Y:S01]  /*2fb0*/  BSSY B0, `(.L_x_1565) ;  /* 0x00007a1000007945 */ /* 0x000fe20003800000 */
[----:B------:R-:W-:Y:S01]  /*2fc0*/  IMAD R78, R78, R11, R32 ;  /* 0x0000000b4e4e7224 */ /* 0x000fe200078e0220 */
[----:B------:R-:W-:Y:S01]  /*2fd0*/  P2R R122, PR, RZ, 0x10 ;  /* 0x00000010ff7a7803 */ /* 0x000fe20000000000 */
[----:B------:R-:W-:-:S02]  /*2fe0*/  IMAD R29, R14, 0x2, R121 ;  /* 0x000000020e1d7824 */ /* 0x000fc400078e0279 */
[----:B------:R-:W-:Y:S01]  /*2ff0*/  IMAD R28, R28, 0x2, R121 ;  /* 0x000000021c1c7824 */ /* 0x000fe200078e0279 */
[----:B0-----:R-:W-:Y:S06]  /*3000*/  @!P0 BRA `(.L_x_1566) ;  /* 0x0000007000988947 */ /* 0x001fec0003800000 */
[----:B------:R-:W-:Y:S01]  /*3010*/  SHF.R.S32.HI R79, RZ, 0x1f, R78 ;  /* 0x0000001fff4f7819 */ /* 0x000fe2000001144e */
[----:B------:R-:W-:Y:S01]  /*3020*/  ULDC.64 UR4, c[0x0][0x300] ;  /* 0x0000c00000047ab9 */ /* 0x000fe20000000a00 */
[----:B-----5:R-:W-:Y:S01]  /*3030*/  SHF.R.S32.HI R84, RZ, 0x1f, R77 ;  /* 0x0000001fff547819 */ /* 0x020fe2000001144d */
[----:B------:R-:W-:Y:S01]  /*3040*/  IMAD.WIDE.U32 R12, R78, UR4, RZ ;  /* 0x000000044e0c7c25 */ /* 0x000fe2000f8e00ff */
[----:B------:R-:W-:Y:S02]  /*3050*/  ULDC.U8 UR6, c[0x0][0x410] ;  /* 0x0001040000067ab9 */ /* 0x000fe40000000000 */
[----:B------:R-:W-:Y:S01]  /*3060*/  ISETP.NE.AND P0, PT, RZ, UR6, PT ;  /* 0x00000006ff007c0c */ /* 0x000fe2000bf05270 */
[----:B------:R-:W-:Y:S02]  /*3070*/  IMAD R11, R79, UR4, RZ ;  /* 0x000000044f0b7c24 */ /* 0x000fe4000f8e02ff */
[----:B------:R-:W-:Y:S02]  /*3080*/  IMAD R15, R132, R24, RZ ;  /* 0x00000018840f7224 */ /* 0x000fe400078e02ff */
[----:B------:R-:W-:Y:S01]  /*3090*/  IMAD R11, R78, UR5, R11 ;  /* 0x000000054e0b7c24 */ /* 0x000fe2000f8e020b */
[----:B------:R-:W-:Y:S01]  /*30a0*/  ULDC.64 UR4, c[0x0][0x310] ;  /* 0x0000c40000047ab9 */ /* 0x000fe20000000a00 */
[----:B------:R-:W-:-:S02]  /*30b0*/  IMAD R85, R24, -0x60, R25 ;  /* 0xffffffa018557824 */ /* 0x000fc400078e0219 */
[----:B------:R-:W-:Y:S02]  /*30c0*/  IMAD R14, R84, UR4, RZ ;  /* 0x00000004540e7c24 */ /* 0x000fe4000f8e02ff */
[----:B------:R-:W-:Y:S01]  /*30d0*/  IMAD.IADD R13, R13, 0x1, R11 ;  /* 0x000000010d0d7824 */ /* 0x000fe200078e020b */
[----:B------:R-:W-:Y:S01]  /*30e0*/  VIMNMX R85, R85, 0x60, PT ;  /* 0x0000006055557848 */ /* 0x000fe20003fe0100 */
[C---:B------:R-:W-:Y:S02]  /*30f0*/  IMAD R11, R77.reuse, UR5, R14 ;  /* 0x000000054d0b7c24 */ /* 0x040fe4000f8e020e */
[----:B------:R-:W-:Y:S01]  /*3100*/  IMAD.WIDE.U32 R12, R77, UR4, R12 ;  /* 0x000000044d0c7c25 */ /* 0x000fe2000f8e000c */
[----:B------:R-:W-:-:S03]  /*3110*/  ULDC.64 UR4, c[0x0][0x308] ;  /* 0x0000c20000047ab9 */ /* 0x000fc60000000a00 */
[----:B------:R-:W-:Y:S01]  /*3120*/  IMAD.IADD R13, R13, 0x1, R11 ;  /* 0x000000010d0d7824 */ /* 0x000fe200078e020b */
[----:B------:R-:W-:Y:S01]  /*3130*/  SHF.R.S32.HI R11, RZ, 0x1f, R24 ;  /* 0x0000001fff0b7819 */ /* 0x000fe20000011418 */
[----:B------:R-:W-:Y:S02]  /*3140*/  IMAD R14, R130, R24, RZ ;  /* 0x00000018820e7224 */ /* 0x000fe400078e02ff */
[----:B------:R-:W-:-:S04]  /*3150*/  IMAD.WIDE.U32 R116, R169, UR4, R12 ;  /* 0x00000004a9747c25 */ /* 0x000fc8000f8e000c */
[C---:B------:R-:W-:Y:S02]  /*3160*/  IMAD R31, R11.reuse, R94, R14 ;  /* 0x0000005e0b1f7224 */ /* 0x040fe400078e020e */
[----:B------:R-:W-:Y:S02]  /*3170*/  IMAD R33, R11, R88, R15 ;  /* 0x000000580b217224 */ /* 0x000fe400078e020f */
[----:B------:R-:W-:Y:S01]  /*3180*/  IMAD R11, R169, UR5, R117 ;  /* 0x00000005a90b7c24 */ /* 0x000fe2000f8e0275 */
[----:B------:R-:W-:Y:S01]  /*3190*/  ULDC.64 UR4, c[0x0][0x2e8] ;  /* 0x0000ba0000047ab9 */ /* 0x000fe20000000a00 */
[----:B------:R-:W-:Y:S01]  /*31a0*/  IMAD.WIDE.U32 R12, R88, R24, RZ ;  /* 0x00000018580c7225 */ /* 0x000fe200078e00ff */
[----:B------:R-:W-:-:S03]  /*31b0*/  LEA R117, P4, R116, UR4, 0x1 ;  /* 0x0000000474757c11 */ /* 0x000fc6000f8808ff */
[----:B------:R-:W-:Y:S01]  /*31c0*/  IMAD.WIDE.U32 R14, R94, R24, RZ ;  /* 0x000000185e0e7225 */ /* 0x000fe200078e00ff */
[----:B------:R-:W-:Y:S02]  /*31d0*/  LEA.HI.X R116, R116, UR5, R11, 0x1, P4 ;  /* 0x0000000574747c11 */ /* 0x000fe4000a0f0c0b */
[----:B------:R-:W-:Y:S01]  /*31e0*/  IADD3 R82, R13, R33, RZ ;  /* 0x000000210d527210 */ /* 0x000fe20007ffe0ff */
        /* <DEDUP_REMOVED lines=20> */
[----:B------:R-:W-:Y:S01]  /*3330*/  IADD3 R35, P0, R92, R12, RZ ;  /* 0x0000000c5c237210 */ /* 0x000fe20007f1e0ff */
[----:B------:R-:W-:Y:S01]  /*3340*/  ULDC.64 UR6, c[0x0][0x400] ;  /* 0x0001000000067ab9 */ /* 0x000fe20000000a00 */
[----:B------:R-:W-:Y:S01]  /*3350*/  CS2R R74, SRZ ;  /* 0x00000000004a7805 */ /* 0x000fe2000001ff00 */
[----:B------:R-:W-:Y:S01]  /*3360*/  IMAD.X R34, R11, 0x1, R104, P5 ;  /* 0x000000010b227824 */ /* 0x000fe200028e0668 */
[----:B------:R-:W-:Y:S01]  /*3370*/  LEA R32, P5, R33, UR4, 0x1 ;  /* 0x0000000421207c11 */ /* 0x000fe2000f8a08ff */
[----:B------:R-:W-:Y:S01]  /*3380*/  IMAD.X R36, R82, 0x1, R103, P0 ;  /* 0x0000000152247824 */ /* 0x000fe200000e0667 */
[----:B------:R-:W-:Y:S02]  /*3390*/  ISETP.GE.AND P0, PT, R162, R123, PT ;  /* 0x0000007ba200720c */ /* 0x000fe40003f06270 */
[----:B------:R-:W-:-:S02]  /*33a0*/  CS2R R70, SRZ ;  /* 0x0000000000467805 */ /* 0x000fc4000001ff00 */
[----:B------:R-:W-:Y:S02]  /*33b0*/  LEA.HI.X R33, R33, UR5, R34, 0x1, P5 ;  /* 0x0000000521217c11 */ /* 0x000fe4000a8f0c22 */
[----:B------:R-:W-:Y:S02]  /*33c0*/  CS2R R80, SRZ ;  /* 0x0000000000507805 */ /* 0x000fe4000001ff00 */
[C---:B------:R-:W-:Y:S02]  /*33d0*/  LEA R34, P5, R35.reuse, UR6, 0x1 ;  /* 0x0000000623227c11 */ /* 0x040fe4000f8a08ff */
[----:B------:R-:W-:Y:S02]  /*33e0*/  CS2R R72, SRZ ;  /* 0x0000000000487805 */ /* 0x000fe4000001ff00 */
[----:B------:R-:W-:Y:S02]  /*33f0*/  LEA.HI.X R35, R35, UR7, R36, 0x1, P5 ;  /* 0x0000000723237c11 */ /* 0x000fe4000a8f0c24 */
[-C--:B------:R-:W-:Y:S01]  /*3400*/  ISETP.GE.AND P5, PT, R179, R123.reuse, PT ;  /* 0x0000007bb300720c */ /* 0x080fe20003fa6270 */
[----:B------:R0:W5:Y:S04]  /*3410*/  @!P0 LDG.E.64 R74, desc[UR60][R32.64] ;  /* 0x0000003c204a8981 */ /* 0x000168000c1e1b00 */
[----:B------:R0:W5:Y:S01]  /*3420*/  @!P0 LDG.E.64 R80, desc[UR60][R34.64] ;  /* 0x0000003c22508981 */ /* 0x000162000c1e1b00 */
[----:B------:R-:W-:-:S07]  /*3430*/  ISETP.GE.AND P0, PT, R177, R123, PT ;  /* 0x0000007bb100720c */ /* 0x000fce0003f06270 */
[----:B------:R0:W5:Y:S04]  /*3440*/  @!P5 LDG.E.64 R70, desc[UR60][R32.64+0x20] ;  /* 0x0000203c2046d981 */ /* 0x000168000c1e1b00 */
[----:B------:R0:W5:Y:S01]  /*3450*/  @!P5 LDG.E.64 R72, desc[UR60][R34.64+0x20] ;  /* 0x0000203c2248d981 */ /* 0x000162000c1e1b00 */
[----:B------:R-:W-:Y:S02]  /*3460*/  ISETP.GE.AND P5, PT, R178, R123, PT ;  /* 0x0000007bb200720c */ /* 0x000fe40003fa6270 */
[----:B------:R-:W-:Y:S02]  /*3470*/  CS2R R66, SRZ ;  /* 0x0000000000427805 */ /* 0x000fe4000001ff00 */
[----:B------:R-:W-:Y:S02]  /*3480*/  CS2R R68, SRZ ;  /* 0x0000000000447805 */ /* 0x000fe4000001ff00 */
[----:B------:R-:W-:-:S02]  /*3490*/  CS2R R62, SRZ ;  /* 0x00000000003e7805 */ /* 0x000fc4000001ff00 */
[----:B------:R-:W-:Y:S01]  /*34a0*/  CS2R R64, SRZ ;  /* 0x0000000000407805 */ /* 0x000fe2000001ff00 */
[----:B------:R0:W5:Y:S04]  /*34b0*/  @!P0 LDG.E.64 R66, desc[UR60][R32.64+0x40] ;  /* 0x0000403c20428981 */ /* 0x000168000c1e1b00 */
[----:B------:R0:W5:Y:S01]  /*34c0*/  @!P0 LDG.E.64 R68, desc[UR60][R34.64+0x40] ;  /* 0x0000403c22448981 */ /* 0x000162000c1e1b00 */
[----:B------:R-:W-:-:S03]  /*34d0*/  ISETP.GE.AND P0, PT, R176, R123, PT ;  /* 0x0000007bb000720c */ /* 0x000fc60003f06270 */
        /* <DEDUP_REMOVED lines=8> */
[----:B------:R0:W5:Y:S04]  /*3560*/  @!P0 LDG.E.64 R60, desc[UR60][R34.64+0x80] ;  /* 0x0000803c223c8981 */ /* 0x000168000c1e1b00 */
[----:B------:R0:W5:Y:S04]  /*3570*/  @!P5 LDG.E.64 R54, desc[UR60][R32.64+0xa0] ;  /* 0x0000a03c2036d981 */ /* 0x000168000c1e1b00 */
[----:B------:R0:W5:Y:S02]  /*3580*/  @!P5 LDG.E.64 R56, desc[UR60][R34.64+0xa0] ;  /* 0x0000a03c2238d981 */ /* 0x000164000c1e1b00 */
.L_x_1569:
[----:B------:R-:W-:Y:S05]  /*3590*/  BSYNC B1 ;  /* 0x0000000000017941 */ /* 0x000fea0003800000 */
.L_x_1568:
        /* <DEDUP_REMOVED lines=12> */
[----:B------:R-:W-:Y:S01]  /*3660*/  CS2R R48, SRZ ;  /* 0x0000000000307805 */ /* 0x000fe2000001ff00 */
[----:B-----5:R-:W-:Y:S01]  /*3670*/  IMAD.MOV.U32 R83, RZ, RZ, R54 ;  /* 0x000000ffff537224 */ /* 0x020fe200078e0036 */
[----:B------:R-:W-:Y:S01]  /*3680*/  CS2R R52, SRZ ;  /* 0x0000000000347805 */ /* 0x000fe2000001ff00 */
[----:B------:R-:W-:Y:S06]  /*3690*/  @P5 BRA `(.L_x_1571) ;  /* 0x0000000000a05947 */ /* 0x000fec0003800000 */
[----:B------:R-:W-:Y:S01]  /*36a0*/  IADD3 R14, P0, P6, R98, R14, R106 ;  /* 0x0000000e620e7210 */ /* 0x000fe20007e1e06a */
[----:B------:R-:W-:Y:S01]  /*36b0*/  ULDC.64 UR4, c[0x0][0x3e8] ;  /* 0x0000fa0000047ab9 */ /* 0x000fe20000000a00 */
[----:B------:R-:W-:Y:S01]  /*36c0*/  ULDC.64 UR6, c[0x0][0x400] ;  /* 0x0001000000067ab9 */ /* 0x000fe20000000a00 */
[----:B------:R-:W-:Y:S02]  /*36d0*/  CS2R R50, SRZ ;  /* 0x0000000000327805 */ /* 0x000fe4000001ff00 */
[----:B------:R-:W-:Y:S02]  /*36e0*/  IADD3.X R13, R104, R11, R105, P0, P6 ;  /* 0x0000000b680d7210 */ /* 0x000fe400007ec469 */
[----:B------:R-:W-:Y:S02]  /*36f0*/  CS2R R52, SRZ ;  /* 0x0000000000347805 */ /* 0x000fe4000001ff00 */
[----:B------:R-:W-:-:S04]  /*3700*/  IADD3 R11, P0, P6, R92, R12, R108 ;  /* 0x0000000c5c0b7210 */ /* 0x000fc80007e1e06c */
[----:B------:R-:W-:Y:S02]  /*3710*/  IADD3.X R82, R103, R82, R107, P0, P6 ;  /* 0x0000005267527210 */ /* 0x000fe400007ec46b */
[----:B------:R-:W-:-:S04]  /*3720*/  LEA R12, P0, R14, UR4, 0x1 ;  /* 0x000000040e0c7c11 */ /* 0x000fc8000f8008ff */
[----:B------:R-:W-:Y:S02]  /*3730*/  LEA.HI.X R13, R14, UR5, R13, 0x1, P0 ;  /* 0x000000050e0d7c11 */ /* 0x000fe400080f0c0d */
        /* <DEDUP_REMOVED lines=30> */
.L_x_1571:
[----:B------:R-:W-:Y:S05]  /*3920*/  BSYNC B1 ;  /* 0x0000000000017941 */ /* 0x000fea0003800000 */
.L_x_1570:
[----:B------:R-:W2:Y:S01]  /*3930*/  LDL R11, [R1+0x30] ;  /* 0x00003000010b7983 */ /* 0x000ea20000100800 */
[----:B0-----:R-:W-:Y:S01]  /*3940*/  MOV R12, R58 ;  /* 0x0000003a000c7202 */ /* 0x001fe20000000f00 */
[----:B------:R-:W-:Y:S02]  /*3950*/  IMAD.MOV.U32 R13, RZ, RZ, R55 ;  /* 0x000000ffff0d7224 */ /* 0x000fe400078e0037 */
[----:B------:R-:W-:-:S03]  /*3960*/  IMAD.MOV.U32 R14, RZ, RZ, R62 ;  /* 0x000000ffff0e7224 */ /* 0x000fc600078e003e */
[----:B------:R-:W-:Y:S01]  /*3970*/  PRMT R152, R83, 0x5410, R13 ;  /* 0x0000541053987816 */ /* 0x000fe2000000000d */
[----:B------:R-:W-:Y:S01]  /*3980*/  IMAD.MOV.U32 R13, RZ, RZ, R63 ;  /* 0x000000ffff0d7224 */ /* 0x000fe200078e003f */
[----:B------:R-:W-:Y:S01]  /*3990*/  PRMT R157, R14, 0x7610, R157 ;  /* 0x000076100e9d7816 */ /* 0x000fe2000000009d */
[----:B------:R-:W-:-:S03]  /*39a0*/  IMAD.MOV.U32 R14, RZ, RZ, R75 ;  /* 0x000000ffff0e7224 */ /* 0x000fc600078e004b */
[----:B------:R-:W-:Y:S01]  /*39b0*/  PRMT R156, R13, 0x7610, R156 ;  /* 0x000076100d9c7816 */ /* 0x000fe2000000009c */
[----:B------:R-:W-:-:S05]  /*39c0*/  IMAD.MOV.U32 R13, RZ, RZ, R74 ;  /* 0x000000ffff0d7224 */ /* 0x000fca00078e004a */
[----:B------:R-:W-:Y:S02]  /*39d0*/  PRMT R148, R13, 0x5410, R14 ;  /* 0x000054100d947816 */ /* 0x000fe4000000000e */
[----:B--2---:R-:W-:Y:S01]  /*39e0*/  R2UR UR4, R11 ;  /* 0x000000000b0472ca */ /* 0x004fe200000e0000 */
[----:B------:R-:W-:-:S05]  /*39f0*/  IMAD.MOV.U32 R11, RZ, RZ, R59 ;  /* 0x000000ffff0b7224 */ /* 0x000fca00078e003b */
[----:B------:R-:W-:Y:S01]  /*3a00*/  PRMT R154, R12, 0x5410, R11 ;  /* 0x000054100c9a7816 */ /* 0x000fe2000000000b */
[----:B------:R-:W-:Y:S02]  /*3a10*/  IMAD.MOV.U32 R11, RZ, RZ, R66 ;  /* 0x000000ffff0b7224 */ /* 0x000fe400078e0042 */
[----:B------:R-:W-:-:S04]  /*3a20*/  IMAD.MOV.U32 R12, RZ, RZ, R67 ;  /* 0x000000ffff0c7224 */ /* 0x000fc800078e0043 */
[----:B------:R-:W-:Y:S01]  /*3a30*/  UISETP.NE.AND UP0, UPT, UR4, 0x3, UPT ;  /* 0x000000030400788c */ /* 0x000fe2000bf05270 */
[----:B------:R-:W-:Y:S01]  /*3a40*/  PRMT R158, R12, 0x5410, R11 ;  /* 0x000054100c9e7816 */ /* 0x000fe2000000000b */
[----:B------:R-:W-:Y:S01]  /*3a50*/  IMAD.MOV.U32 R12, RZ, RZ, R71 ;  /* 0x000000ffff0c7224 */ /* 0x000fe200078e0047 */
[----:B------:R-:W-:-:S03]  /*3a60*/  MOV R11, R70 ;  /* 0x00000046000b7202 */ /* 0x000fc60000000f00 */
[----:B------:R-:W-:Y:S02]  /*3a70*/  PLOP3.LUT P0, PT, PT, PT, UP0, 0x80, 0x0 ;  /* 0x000000000000781c */ /* 0x000fe40003f0f008 */
[----:B------:R-:W-:Y:S01]  /*3a80*/  PRMT R159, R11, 0x5410, R12 ;  /* 0x000054100b9f7816 */ /* 0x000fe2000000000c */
[----:B------:R-:W-:Y:S02]  /*3a90*/  IMAD.MOV.U32 R12, RZ, RZ, R56 ;  /* 0x000000ffff0c7224 */ /* 0x000fe400078e0038 */
[----:B------:R-:W-:-:S05]  /*3aa0*/  IMAD.MOV.U32 R11, RZ, RZ, R57 ;  /* 0x000000ffff0b7224 */ /* 0x000fca00078e0039 */
        /* <DEDUP_REMOVED lines=14> */
[----:B------:R-:W-:Y:S02]  /*3b90*/  IMAD.MOV.U32 R11, RZ, RZ, R80 ;  /* 0x000000ffff0b7224 */ /* 0x000fe400078e0050 */
[----:B------:R-:W-:-:S05]  /*3ba0*/  IMAD.MOV.U32 R12, RZ, RZ, R81 ;  /* 0x000000ffff0c7224 */ /* 0x000fca00078e0051 */
[----:B------:R-:W-:Y:S01]  /*3bb0*/  PRMT R191, R11, 0x5410, R12 ;  /* 0x000054100bbf7816 */ /* 0x000fe2000000000c */
[----:B-----5:R-:W-:Y:S02]  /*3bc0*/  IMAD.MOV.U32 R12, RZ, RZ, R30 ;  /* 0x000000ffff0c7224 */ /* 0x020fe400078e001e */
        /* <DEDUP_REMOVED lines=36> */
[----:B------:R-:W-:-:S05]  /*3e10*/  IMAD.MOV.U32 R11, RZ, RZ, R53 ;  /* 0x000000ffff0b7224 */ /* 0x000fca00078e0035 */
[----:B------:R-:W-:Y:S01]  /*3e20*/  PRMT R151, R151, 0x5410, R11 ;  /* 0x0000541097977816 */ /* 0x000fe2000000000b */
[----:B------:R-:W-:Y:S06]  /*3e30*/  @!P0 BRA `(.L_x_1572) ;  /* 0x0000000000048947 */ /* 0x000fec0003800000 */
[----:B------:R-:W-:Y:S01]  /*3e40*/  BPT.TRAP 0x1 ;  /* 0x000000040000795c */ /* 0x000fe20000300000 */
.L_x_1572:
[----:B------:R-:W-:Y:S01]  /*3e50*/  IMAD R86, R17, 0x8, R2 ;  /* 0x0000000811567824 */ /* 0x000fe200078e0202 */
[----:B------:R-:W-:Y:S01]  /*3e60*/  SHF.L.U32 R87, R175, 0x1f, RZ ;  /* 0x0000001faf577819 */ /* 0x000fe200000006ff */
[----:B------:R-:W-:Y:S03]  /*3e70*/  BSSY B1, `(.L_x_1573) ;  /* 0x0000003000017945 */ /* 0x000fe60003800000 */
[----:B------:R-:W0:Y:S02]  /*3e80*/  SYNCS.PHASECHK.TRANS64.TRYWAIT P6, [R86+URZ+0x2a890], R87 ;  /* 0x02a89057560075a7 */ /* 0x000e2400080c017f */
[----:B0-----:R-:W-:Y:S05]  /*3e90*/  @!P6 BRA `(.L_x_1574) ;  /* 0x0000027800c8e947 */ /* 0x001fea0003800000 */
.L_x_1996:
[----:B------:R-:W-:Y:S05]  /*3ea0*/  BSYNC B1 ;  /* 0x0000000000017941 */ /* 0x000fea0003800000 */
.L_x_1573:
[----:B------:R-:W-:-:S03]  /*3eb0*/  UMOV UR4, 0xffffffff ;  /* 0xffffffff00047882 */ /* 0x000fc60000000000 */
[----:B------:R-:W-:Y:S05]  /*3ec0*/  BRA.DIV UR4, `(.L_x_1575) ;  /* 0x0000027a04d07947 */ /* 0x000fea000b800000 */
[----:B------:R1:W2:Y:S04]  /*3ed0*/  SHFL.IDX PT, R82, R116, RZ, 0x1c1f ;  /* 0x001c1fff74527589 */ /* 0x0002a800000e0000 */
[----:B------:R1:W3:Y:S02]  /*3ee0*/  SHFL.IDX PT, R11, R117, RZ, 0x1c1f ;  /* 0x001c1fff750b7589 */ /* 0x0002e400000e0000 */
.L_x_2000:
        /* <DEDUP_REMOVED lines=21> */
[-C--:B------:R-:W-:Y:S01]  /*4040*/  FFMA.FTZ R75, R147, R146.reuse, -R75 ;  /* 0x00000092934b7223 */ /* 0x080fe2000001084b */
[----:B------:R-:W-:Y:S02]  /*4050*/  IMAD.MOV.U32 R147, RZ, RZ, R12 ;  /* 0x000000ffff937224 */ /* 0x000fe400078e000c */
[----:B------:R-:W-:Y:S01]  /*4060*/  FFMA.FTZ R13, R81, R146, R13 ;  /* 0x00000092510d7223 */ /* 0x000fe2000001000d */
[----:B------:R-:W-:Y:S01]  /*4070*/  MOV R81, R15 ;  /* 0x0000000f00517202 */ /* 0x000fe20000000f00 */
        /* <DEDUP_REMOVED lines=27> */
.L_x_1581:
[----:B------:R-:W-:Y:S05]  /*4230*/  BSYNC B3 ;  /* 0x0000000000037941 */ /* 0x000fea0003800000 */
.L_x_1580:
[----:B---3--:R-:W-:-:S04]  /*4240*/  LEA R74, P4, R18, R11, 0x1 ;  /* 0x0000000b124a7211 */ /* 0x008fc800078808ff */
[----:B--2---:R-:W-:-:S05]  /*4250*/  LEA.HI.X R75, R18, R82, R19, 0x1, P4 ;  /* 0x00000052124b7211 */ /* 0x004fca00020f0c13 */
[----:B0-----:R4:W-:Y:S04]  /*4260*/  ST.E.128 desc[UR60][R74.64], R12 ;  /* 0x0000000c4a007985 */ /* 0x0019e8000c101d3c */
.L_x_1579:
[----:B------:R-:W-:Y:S05]  /*4270*/  BSYNC B2 ;  /* 0x0000000000027941 */ /* 0x000fea0003800000 */
.L_x_1578:
        /* <DEDUP_REMOVED lines=22> */
[----:B------:R-:W-:Y:S02]  /*43e0*/  IMAD.MOV.U32 R73, RZ, RZ, R15 ;  /* 0x000000ffff497224 */ /* 0x000fe400078e000f */
[----:B------:R-:W-:Y:S02]  /*43f0*/  HADD2.F32 R74, -RZ, R70.H0_H0 ;  /* 0x20000046ff4a7230 */ /* 0x000fe40000004100 */
[----:B------:R-:W-:Y:S01]  /*4400*/  HADD2.F32 R12, -RZ, R75.H1_H1 ;  /* 0x3000004bff0c7230 */ /* 0x000fe20000004100 */
[----:B------:R-:W-:Y:S01]  /*4410*/  F2FP.F16.F32.PACK_AB R13, R13, R71 ;  /* 0x000000470d0d723e */ /* 0x000fe200000000ff */
[----:B------:R-:W-:-:S02]  /*4420*/  HADD2.F32 R15, -RZ, R73.H1_H1 ;  /* 0x30000049ff0f7230 */ /* 0x000fc40000004100 */
[----:B------:R-:W-:Y:S02]  /*4430*/  HADD2.F32 R73, -RZ, R73.H0_H0 ;  /* 0x20000049ff497230 */ /* 0x000fe40000004100 */
        /* <DEDUP_REMOVED lines=13> */
[--C-:B------:R-:W-:Y:S02]  /*4510*/  HADD2.F32 R74, -RZ, R14.reuse.H1_H1 ;  /* 0x3000000eff4a7230 */ /* 0x100fe40000004100 */
        /* <DEDUP_REMOVED lines=8> */
.L_x_1585:
[----:B------:R-:W-:Y:S05]  /*45a0*/  BSYNC B3 ;  /* 0x0000000000037941 */ /* 0x000fea0003800000 */
.L_x_1584:
[----:B---3--:R-:W-:Y:S01]  /*45b0*/  MOV R70, R11 ;  /* 0x0000000b00467202 */ /* 0x008fe20000000f00 */
[----:B------:R-:W-:Y:S02]  /*45c0*/  IMAD.SHL.U32 R72, R170, 0x8, RZ ;  /* 0x00000008aa487824 */ /* 0x000fe400078e00ff */
[----:B--2---:R-:W-:Y:S02]  /*45d0*/  IMAD.MOV.U32 R71, RZ, RZ, R82 ;  /* 0x000000ffff477224 */ /* 0x004fe400078e0052 */
[----:B------:R-:W-:-:S05]  /*45e0*/  IMAD.WIDE R70, R72, 0x2, R70 ;  /* 0x0000000248467825 */ /* 0x000fca00078e0246 */
[----:B0-----:R0:W-:Y:S02]  /*45f0*/  ST.E.128 desc[UR60][R70.64], R12 ;  /* 0x0000000c46007985 */ /* 0x0011e4000c101d3c */
.L_x_1583:
[----:B------:R-:W-:Y:S05]  /*4600*/  BSYNC B2 ;  /* 0x0000000000027941 */ /* 0x000fea0003800000 */
.L_x_1582:
        /* <DEDUP_REMOVED lines=41> */
[----:B------:R-:W-:Y:S02]  /*48a0*/  HADD2.F32 R70, -RZ, R14.H1_H1 ;  /* 0x3000000eff467230 */ /* 0x000fe40000004100 */
        /* <DEDUP_REMOVED lines=8> */
.L_x_1589:
[----:B------:R-:W-:Y:S05]  /*4930*/  BSYNC B3 ;  /* 0x0000000000037941 */ /* 0x000fea0003800000 */
.L_x_1588:
[----:B---3--:R-:W-:Y:S01]  /*4940*/  MOV R66, R11 ;  /* 0x0000000b00427202 */ /* 0x008fe20000000f00 */
[----:B------:R-:W-:Y:S02]  /*4950*/  IMAD.SHL.U32 R68, R171, 0x8, RZ ;  /* 0x00000008ab447824 */ /* 0x000fe400078e00ff */
[----:B--2---:R-:W-:Y:S02]  /*4960*/  IMAD.MOV.U32 R67, RZ, RZ, R82 ;  /* 0x000000ffff437224 */ /* 0x004fe400078e0052 */
[----:B------:R-:W-:-:S05]  /*4970*/  IMAD.WIDE R66, R68, 0x2, R66 ;  /* 0x0000000244427825 */ /* 0x000fca00078e0242 */
[----:B----4-:R0:W-:Y:S02]  /*4980*/  ST.E.128 desc[UR60][R66.64], R12 ;  /* 0x0000000c42007985 */ /* 0x0101e4000c101d3c */
.L_x_1587:
[----:B------:R-:W-:Y:S05]  /*4990*/  BSYNC B2 ;  /* 0x0000000000027941 */ /* 0x000fea0003800000 */
.L_x_1586:
        /* <DEDUP_REMOVED lines=9> */
[--C-:B------:R-:W-:Y:S01]  /*4a30*/  SHF.R.U64 R62, R62, 0x10, R63.reuse ;  /* 0x000000103e3e7819 */ /* 0x100fe2000000123f */
[----:B------:R-:W-:Y:S01]  /*4a40*/  HADD2.F32 R68, -RZ, R156.H1_H1 ;  /* 0x3000009cff447230 */ /* 0x000fe20000004100 */
[----:B------:R-:W-:Y:S01]  /*4a50*/  SHF.R.U32.HI R63, RZ, 0x10, R63 ;  /* 0x00000010ff3f7819 */ /* 0x000fe2000001163f */
[----:B------:R-:W-:Y:S02]  /*4a60*/  HADD2.F32 R66, -RZ, R66.H0_H0 ;  /* 0x20000042ff427230 */ /* 0x000fe40000004100 */
[--C-:B------:R-:W-:Y:S02]  /*4a70*/  HADD2.F32 R13, -RZ, R64.reuse.H1_H1 ;  /* 0x30000040ff0d7230 */ /* 0x100fe40000004100 */
[----:B------:R-:W-:Y:S02]  /*4a80*/  HADD2.F32 R64, -RZ, R64.H0_H0 ;  /* 0x20000040ff407230 */ /* 0x000fe40000004100 */
[----:B------:R-:W-:-:S02]  /*4a90*/  HADD2.F32 R62, -RZ, R62.H0_H0 ;  /* 0x2000003eff3e7230 */ /* 0x000fc40000004100 */
[CC--:B------:R-:W-:Y:S01]  /*4aa0*/  FMUL.FTZ R67, R13.reuse, R66.reuse ;  /* 0x000000420d437220 */ /* 0x0c0fe20000410000 */
[----:B------:R-:W-:Y:S02]  /*4ab0*/  HADD2.F32 R63, -RZ, R63.H0_H0 ;  /* 0x2000003fff3f7230 */ /* 0x000fe40000004100 */
[C---:B------:R-:W-:Y:S01]  /*4ac0*/  FMUL.FTZ R66, R64.reuse, R66 ;  /* 0x0000004240427220 */ /* 0x040fe20000410000 */
[-C--:B------:R-:W-:Y:S01]  /*4ad0*/  FFMA.FTZ R67, R64, R62.reuse, -R67 ;  /* 0x0000003e40437223 */ /* 0x080fe20000010843 */
[----:B------:R-:W-:Y:S02]  /*4ae0*/  SHF.R.U32.HI R64, RZ, 0x10, R65 ;  /* 0x00000010ff407819 */ /* 0x000fe40000011641 */
[----:B------:R-:W-:Y:S01]  /*4af0*/  FFMA.FTZ R66, R13, R62, R66 ;  /* 0x0000003e0d427223 */ /* 0x000fe20000010042 */
[----:B------:R-:W-:Y:S02]  /*4b00*/  IMAD.MOV.U32 R62, RZ, RZ, R12 ;  /* 0x000000ffff3e7224 */ /* 0x000fe400078e000c */
[----:B------:R-:W-:-:S02]  /*4b10*/  IMAD.MOV.U32 R12, RZ, RZ, R15 ;  /* 0x000000ffff0c7224 */ /* 0x000fc400078e000f */
[----:B------:R-:W-:Y:S01]  /*4b20*/  HADD2.F32 R15, -RZ, R64.H0_H0 ;  /* 0x20000040ff0f7230 */ /* 0x000fe20000004100 */
[----:B------:R-:W-:Y:S02]  /*4b30*/  F2FP.F16.F32.PACK_AB R66, R66, R67 ;  /* 0x000000434242723e */ /* 0x000fe400000000ff */
[--C-:B------:R-:W-:Y:S02]  /*4b40*/  HADD2.F32 R13, -RZ, R12.reuse.H1_H1 ;  /* 0x3000000cff0d7230 */ /* 0x100fe40000004100 */
[----:B------:R-:W-:-:S03]  /*4b50*/  HADD2.F32 R12, -RZ, R12.H0_H0 ;  /* 0x2000000cff0c7230 */ /* 0x000fc60000004100 */
[CC--:B------:R-:W-:Y:S02]  /*4b60*/  FMUL.FTZ R64, R13.reuse, R15.reuse ;  /* 0x0000000f0d407220 */ /* 0x0c0fe40000410000 */
[C---:B------:R-:W-:Y:S02]  /*4b70*/  FMUL.FTZ R15, R12.reuse, R15 ;  /* 0x0000000f0c0f7220 */ /* 0x040fe40000410000 */
[-C--:B------:R-:W-:Y:S01]  /*4b80*/  FFMA.FTZ R12, R12, R63.reuse, -R64 ;  /* 0x0000003f0c0c7223 */ /* 0x080fe20000010840 */
[----:B------:R-:W-:Y:S02]  /*4b90*/  HADD2.F32 R64, -RZ, R157.H1_H1 ;  /* 0x3000009dff407230 */ /* 0x000fe40000004100 */
[----:B------:R-:W-:Y:S01]  /*4ba0*/  FFMA.FTZ R13, R13, R63, R15 ;  /* 0x0000003f0d0d7223 */ /* 0x000fe2000001000f */
[----:B------:R-:W-:Y:S02]  /*4bb0*/  IMAD.MOV.U32 R63, RZ, RZ, R14 ;  /* 0x000000ffff3f7224 */ /* 0x000fe400078e000e */
[----:B------:R-:W-:-:S02]  /*4bc0*/  HADD2.F32 R14, -RZ, R62.H1_H1 ;  /* 0x3000003eff0e7230 */ /* 0x000fc40000004100 */
[----:B------:R-:W-:Y:S02]  /*4bd0*/  HADD2.F32 R15, -RZ, R62.H0_H0 ;  /* 0x2000003eff0f7230 */ /* 0x000fe40000004100 */
[----:B------:R-:W-:Y:S02]  /*4be0*/  HADD2.F32 R62, -RZ, R157.H0_H0 ;  /* 0x2000009dff3e7230 */ /* 0x000fe40000004100 */
[-C--:B------:R-:W-:Y:S01]  /*4bf0*/  FMUL.FTZ R65, R14, R64.reuse ;  /* 0x000000400e417220 */ /* 0x080fe20000410000 */
[----:B------:R-:W-:-:S03]  /*4c00*/  FMUL.FTZ R64, R15, R64 ;  /* 0x000000400f407220 */ /* 0x000fc60000410000 */
[-C--:B------:R-:W-:Y:S01]  /*4c10*/  FFMA.FTZ R15, R15, R62.reuse, -R65 ;  /* 0x0000003e0f0f7223 */ /* 0x080fe20000010841 */
[----:B------:R-:W-:Y:S01]  /*4c20*/  FFMA.FTZ R14, R14, R62, R64 ;  /* 0x0000003e0e0e7223 */ /* 0x000fe20000010040 */
[--C-:B------:R-:W-:Y:S02]  /*4c30*/  HADD2.F32 R62, -RZ, R63.reuse.H1_H1 ;  /* 0x3000003fff3e7230 */ /* 0x100fe40000004100 */
[----:B------:R-:W-:Y:S02]  /*4c40*/  HADD2.F32 R64, -RZ, R63.H0_H0 ;  /* 0x2000003fff407230 */ /* 0x000fe40000004100 */
[----:B------:R-:W-:Y:S02]  /*4c50*/  HADD2.F32 R63, -RZ, R156.H0_H0 ;  /* 0x2000009cff3f7230 */ /* 0x000fe40000004100 */
[-C--:B------:R-:W-:Y:S01]  /*4c60*/  FMUL.FTZ R65, R62, R68.reuse ;  /* 0x000000443e417220 */ /* 0x080fe20000410000 */
[----:B------:R-:W-:Y:S01]  /*4c70*/  F2FP.F16.F32.PACK_AB R14, R14, R15 ;  /* 0x0000000f0e0e723e */ /* 0x000fe200000000ff */
[----:B------:R-:W-:-:S02]  /*4c80*/  FMUL.FTZ R68, R64, R68 ;  /* 0x0000004440447220 */ /* 0x000fc40000410000 */
[-C--:B------:R-:W-:Y:S02]  /*4c90*/  FFMA.FTZ R65, R64, R63.reuse, -R65 ;  /* 0x0000003f40417223 */ /* 0x080fe40000010841 */
[----:B------:R-:W-:Y:S01]  /*4ca0*/  FFMA.FTZ R68, R62, R63, R68 ;  /* 0x0000003f3e447223 */ /* 0x000fe20000010044 */
[----:B------:R-:W-:Y:S01]  /*4cb0*/  F2FP.F16.F32.PACK_AB R62, R13, R12 ;  /* 0x0000000c0d3e723e */ /* 0x000fe200000000ff */
[----:B------:R-:W-:Y:S01]  /*4cc0*/  IMAD.MOV.U32 R13, RZ, RZ, R66 ;  /* 0x000000ffff0d7224 */ /* 0x000fe200078e0042 */
[----:B------:R-:W-:Y:S02]  /*4cd0*/  MOV R12, R14 ;  /* 0x0000000e000c7202 */ /* 0x000fe40000000f00 */
[----:B------:R-:W-:Y:S01]  /*4ce0*/  F2FP.F16.F32.PACK_AB R65, R68, R65 ;  /* 0x000000414441723e */ /* 0x000fe200000000ff */
[----:B------:R-:W-:-:S04]  /*4cf0*/  IMAD.MOV.U32 R15, RZ, RZ, R62 ;  /* 0x000000ffff0f7224 */ /* 0x000fc800078e003e */
[----:B------:R-:W-:-:S07]  /*4d00*/  IMAD.MOV.U32 R14, RZ, RZ, R65 ;  /* 0x000000ffff0e7224 */ /* 0x000fce00078e0041 */
.L_x_1593:
[----:B------:R-:W-:Y:S05]  /*4d10*/  BSYNC B3 ;  /* 0x0000000000037941 */ /* 0x000fea0003800000 */
.L_x_1592:
[----:B---3--:R-:W-:-:S04]  /*4d20*/  LEA R62, P4, R22, R11, 0x1 ;  /* 0x0000000b163e7211 */ /* 0x008fc800078808ff */
[----:B--2---:R-:W-:-:S05]  /*4d30*/  LEA.HI.X R63, R22, R82, R173, 0x1, P4 ;  /* 0x00000052163f7211 */ /* 0x004fca00020f0cad */
[----:B----4-:R0:W-:Y:S04]  /*4d40*/  ST.E.128 desc[UR60][R62.64], R12 ;  /* 0x0000000c3e007985 */ /* 0x0101e8000c101d3c */
.L_x_1591:
[----:B------:R-:W-:Y:S05]  /*4d50*/  BSYNC B2 ;  /* 0x0000000000027941 */ /* 0x000fea0003800000 */
.L_x_1590:
        /* <DEDUP_REMOVED lines=9> */
[----:B------:R-:W-:-:S03]  /*4df0*/  SHF.R.U64 R58, R58, 0x10, R59 ;  /* 0x000000103a3a7819 */ /* 0x000fc6000000123b */
[----:B------:R-:W-:Y:S02]  /*4e00*/  HADD2.F32 R63, -RZ, R63.H0_H0 ;  /* 0x2000003fff3f7230 */ /* 0x000fe40000004100 */
[--C-:B------:R-:W-:Y:S02]  /*4e10*/  HADD2.F32 R13, -RZ, R60.reuse.H1_H1 ;  /* 0x3000003cff0d7230 */ /* 0x100fe40000004100 */
[----:B------:R-:W-:Y:S02]  /*4e20*/  HADD2.F32 R60, -RZ, R60.H0_H0 ;  /* 0x2000003cff3c7230 */ /* 0x000fe40000004100 */
[----:B------:R-:W-:Y:S02]  /*4e30*/  HADD2.F32 R58, -RZ, R58.H0_H0 ;  /* 0x2000003aff3a7230 */ /* 0x000fe40000004100 */
[-C--:B------:R-:W-:Y:S01]  /*4e40*/  FMUL.FTZ R62, R13, R63.reuse ;  /* 0x0000003f0d3e7220 */ /* 0x080fe20000410000 */
[----:B------:R-:W-:-:S03]  /*4e50*/  FMUL.FTZ R63, R60, R63 ;  /* 0x0000003f3c3f7220 */ /* 0x000fc60000410000 */
[-C--:B------:R-:W-:Y:S01]  /*4e60*/  FFMA.FTZ R62, R60, R58.reuse, -R62 ;  /* 0x0000003a3c3e7223 */ /* 0x080fe2000001083e */
[----:B------:R-:W-:Y:S01]  /*4e70*/  FFMA.FTZ R63, R13, R58, R63 ;  /* 0x0000003a0d3f7223 */ /* 0x000fe2000001003f */
[----:B------:R-:W-:Y:S01]  /*4e80*/  SHF.R.U32.HI R58, RZ, 0x10, R59 ;  /* 0x00000010ff3a7819 */ /* 0x000fe2000001163b */
[--C-:B------:R-:W-:Y:S01]  /*4e90*/  HADD2.F32 R13, -RZ, R15.reuse.H1_H1 ;  /* 0x3000000fff0d7230 */ /* 0x100fe20000004100 */
[----:B------:R-:W-:Y:S01]  /*4ea0*/  SHF.R.U32.HI R59, RZ, 0x10, R61 ;  /* 0x00000010ff3b7819 */ /* 0x000fe2000001163d */
[----:B------:R-:W-:Y:S01]  /*4eb0*/  HADD2.F32 R15, -RZ, R15.H0_H0 ;  /* 0x2000000fff0f7230 */ /* 0x000fe20000004100 */
[----:B------:R-:W-:Y:S01]  /*4ec0*/  F2FP.F16.F32.PACK_AB R62, R63, R62 ;  /* 0x0000003e3f3e723e */ /* 0x000fe200000000ff */
[----:B------:R-:W-:Y:S02]  /*4ed0*/  HADD2.F32 R58, -RZ, R58.H0_H0 ;  /* 0x2000003aff3a7230 */ /* 0x000fe40000004100 */
[----:B------:R-:W-:-:S05]  /*4ee0*/  HADD2.F32 R59, -RZ, R59.H0_H0 ;  /* 0x2000003bff3b7230 */ /* 0x000fca0000004100 */
[-C--:B------:R-:W-:Y:S01]  /*4ef0*/  FMUL.FTZ R60, R13, R59.reuse ;  /* 0x0000003b0d3c7220 */ /* 0x080fe20000410000 */
[----:B------:R-:W-:-:S03]  /*4f00*/  FMUL.FTZ R59, R15, R59 ;  /* 0x0000003b0f3b7220 */ /* 0x000fc60000410000 */
[-C--:B------:R-:W-:Y:S01]  /*4f10*/  FFMA.FTZ R60, R15, R58.reuse, -R60 ;  /* 0x0000003a0f3c7223 */ /* 0x080fe2000001083c */
[----:B------:R-:W-:Y:S01]  /*4f20*/  FFMA.FTZ R59, R13, R58, R59 ;  /* 0x0000003a0d3b7223 */ /* 0x000fe2000001003b */
[--C-:B------:R-:W-:Y:S02]  /*4f30*/  HADD2.F32 R13, -RZ, R12.reuse.H0_H0 ;  /* 0x2000000cff0d7230 */ /* 0x100fe40000004100 */
[----:B------:R-:W-:Y:S02]  /*4f40*/  HADD2.F32 R12, -RZ, R12.H1_H1 ;  /* 0x3000000cff0c7230 */ /* 0x000fe40000004100 */
[--C-:B------:R-:W-:Y:S01]  /*4f50*/  HADD2.F32 R15, -RZ, R155.reuse.H0_H0 ;  /* 0x2000009bff0f7230 */ /* 0x100fe20000004100 */
[----:B------:R-:W-:Y:S01]  /*4f60*/  F2FP.F16.F32.PACK_AB R59, R59, R60 ;  /* 0x0000003c3b3b723e */ /* 0x000fe200000000ff */
[----:B------:R-:W-:Y:S02]  /*4f70*/  HADD2.F32 R58, -RZ, R154.H0_H0 ;  /* 0x2000009aff3a7230 */ /* 0x000fe40000004100 */
[----:B------:R-:W-:-:S02]  /*4f80*/  HADD2.F32 R155, -RZ, R155.H1_H1 ;  /* 0x3000009bff9b7230 */ /* 0x000fc40000004100 */
[CC--:B------:R-:W-:Y:S01]  /*4f90*/  FMUL.FTZ R61, R12.reuse, R15.reuse ;  /* 0x0000000f0c3d7220 */ /* 0x0c0fe20000410000 */
[C---:B------:R-:W-:Y:S01]  /*4fa0*/  FMUL.FTZ R15, R13.reuse, R15 ;  /* 0x0000000f0d0f7220 */ /* 0x040fe20000410000 */
[----:B------:R-:W-:Y:S02]  /*4fb0*/  HADD2.F32 R154, -RZ, R154.H1_H1 ;  /* 0x3000009aff9a7230 */ /* 0x000fe40000004100 */
[-C--:B------:R-:W-:Y:S01]  /*4fc0*/  FFMA.FTZ R61, R13, R58.reuse, -R61 ;  /* 0x0000003a0d3d7223 */ /* 0x080fe2000001083d */
[----:B------:R-:W-:Y:S01]  /*4fd0*/  FFMA.FTZ R15, R12, R58, R15 ;  /* 0x0000003a0c0f7223 */ /* 0x000fe2000001000f */
[--C-:B------:R-:W-:Y:S02]  /*4fe0*/  HADD2.F32 R12, -RZ, R14.reuse.H0_H0 ;  /* 0x2000000eff0c7230 */ /* 0x100fe40000004100 */
[----:B------:R-:W-:Y:S02]  /*4ff0*/  HADD2.F32 R14, -RZ, R14.H1_H1 ;  /* 0x3000000eff0e7230 */ /* 0x000fe40000004100 */
[----:B------:R-:W-:-:S03]  /*5000*/  F2FP.F16.F32.PACK_AB R15, R15, R61 ;  /* 0x0000003d0f0f723e */ /* 0x000fc600000000ff */
[-C--:B------:R-:W-:Y:S01]  /*5010*/  FMUL.FTZ R13, R14, R155.reuse ;  /* 0x0000009b0e0d7220 */ /* 0x080fe20000410000 */
[----:B------:R-:W-:-:S03]  /*5020*/  FMUL.FTZ R155, R12, R155 ;  /* 0x0000009b0c9b7220 */ /* 0x000fc60000410000 */
[-C--:B------:R-:W-:Y:S01]  /*5030*/  FFMA.FTZ R13, R12, R154.reuse, -R13 ;  /* 0x0000009a0c0d7223 */ /* 0x080fe2000001080d */
[----:B------:R-:W-:Y:S01]  /*5040*/  FFMA.FTZ R155, R14, R154, R155 ;  /* 0x0000009a0e9b7223 */ /* 0x000fe2000001009b */
[----:B------:R-:W-:Y:S02]  /*5050*/  IMAD.MOV.U32 R12, RZ, RZ, R15 ;  /* 0x000000ffff0c7224 */ /* 0x000fe400078e000f */
[----:B------:R-:W-:Y:S02]  /*5060*/  IMAD.MOV.U32 R15, RZ, RZ, R59 ;  /* 0x000000ffff0f7224 */ /* 0x000fe400078e003b */
[----:B------:R-:W-:Y:S02]  /*5070*/  F2FP.F16.F32.PACK_AB R155, R155, R13 ;  /* 0x0000000d9b9b723e */ /* 0x000fe400000000ff */
[----:B------:R-:W-:-:S03]  /*5080*/  MOV R13, R62 ;  /* 0x0000003e000d7202 */ /* 0x000fc60000000f00 */
[----:B------:R-:W-:-:S07]  /*5090*/  IMAD.MOV.U32 R14, RZ, RZ, R155 ;  /* 0x000000ffff0e7224 */ /* 0x000fce00078e009b */
.L_x_1597:
[----:B------:R-:W-:Y:S05]  /*50a0*/  BSYNC B3 ;  /* 0x0000000000037941 */ /* 0x000fea0003800000 */
.L_x_1596:
[----:B---3--:R-:W-:-:S04]  /*50b0*/  LEA R58, P4, R160, R11, 0x1 ;  /* 0x0000000ba03a7211 */ /* 0x008fc800078808ff */
[----:B--2---:R-:W-:-:S05]  /*50c0*/  LEA.HI.X R59, R160, R82, R184, 0x1, P4 ;  /* 0x00000052a03b7211 */ /* 0x004fca00020f0cb8 */
[----:B----4-:R0:W-:Y:S04]  /*50d0*/  ST.E.128 desc[UR60][R58.64], R12 ;  /* 0x0000000c3a007985 */ /* 0x0101e8000c101d3c */
.L_x_1595:
[----:B------:R-:W-:Y:S05]  /*50e0*/  BSYNC B2 ;  /* 0x0000000000027941 */ /* 0x000fea0003800000 */
.L_x_1594:
        /* <DEDUP_REMOVED lines=10> */
[----:B------:R-:W-:Y:S02]  /*5190*/  SHF.R.U64 R13, R54, 0x10, R55 ;  /* 0x00000010360d7819 */ /* 0x000fe40000001237 */
        /* <DEDUP_REMOVED lines=12> */
[----:B------:R-:W-:-:S02]  /*5260*/  HADD2.F32 R54, -RZ, R54.H0_H0 ;  /* 0x20000036ff367230 */ /* 0x000fc40000004100 */
        /* <DEDUP_REMOVED lines=8> */
[--C-:B------:R-:W-:Y:S02]  /*52f0*/  HADD2.F32 R13, -RZ, R12.reuse.H1_H1 ;  /* 0x3000000cff0d7230 */ /* 0x100fe40000004100 */
[----:B------:R-:W-:-:S02]  /*5300*/  HADD2.F32 R12, -RZ, R12.H0_H0 ;  /* 0x2000000cff0c7230 */ /* 0x000fc40000004100 */
[--C-:B------:R-:W-:Y:S02]  /*5310*/  HADD2.F32 R54, -RZ, R152.reuse.H0_H0 ;  /* 0x20000098ff367230 */ /* 0x100fe40000004100 */
[CC--:B------:R-:W-:Y:S01]  /*5320*/  FMUL.FTZ R55, R13.reuse, R11.reuse ;  /* 0x0000000b0d377220 */ /* 0x0c0fe20000410000 */
[----:B------:R-:W-:Y:S02]  /*5330*/  HADD2.F32 R153, -RZ, R153.H1_H1 ;  /* 0x30000099ff997230 */ /* 0x000fe40000004100 */
[C---:B------:R-:W-:Y:S01]  /*5340*/  FMUL.FTZ R11, R12.reuse, R11 ;  /* 0x0000000b0c0b7220 */ /* 0x040fe20000410000 */
[----:B------:R-:W-:Y:S02]  /*5350*/  HADD2.F32 R152, -RZ, R152.H1_H1 ;  /* 0x30000098ff987230 */ /* 0x000fe40000004100 */
[-C--:B------:R-:W-:Y:S01]  /*5360*/  FFMA.FTZ R55, R12, R54.reuse, -R55 ;  /* 0x000000360c377223 */ /* 0x080fe20000010837 */
[--C-:B------:R-:W-:Y:S02]  /*5370*/  HADD2.F32 R12, -RZ, R14.reuse.H1_H1 ;  /* 0x3000000eff0c7230 */ /* 0x100fe40000004100 */
[----:B------:R-:W-:Y:S01]  /*5380*/  FFMA.FTZ R11, R13, R54, R11 ;  /* 0x000000360d0b7223 */ /* 0x000fe2000001000b */
[----:B------:R-:W-:Y:S01]  /*5390*/  HADD2.F32 R14, -RZ, R14.H0_H0 ;  /* 0x2000000eff0e7230 */ /* 0x000fe20000004100 */
[----:B------:R-:W-:Y:S01]  /*53a0*/  F2FP.F16.F32.PACK_AB R15, R57, R15 ;  /* 0x0000000f390f723e */ /* 0x000fe200000000ff */
[----:B------:R-:W-:-:S02]  /*53b0*/  FMUL.FTZ R13, R12, R153 ;  /* 0x000000990c0d7220 */ /* 0x000fc40000410000 */
[----:B------:R-:W-:Y:S01]  /*53c0*/  F2FP.F16.F32.PACK_AB R11, R11, R55 ;  /* 0x000000370b0b723e */ /* 0x000fe200000000ff */
[C---:B------:R-:W-:Y:S01]  /*53d0*/  FMUL.FTZ R153, R14.reuse, R153 ;  /* 0x000000990e997220 */ /* 0x040fe20000410000 */
[----:B------:R-:W-:-:S03]  /*53e0*/  FFMA.FTZ R13, R14, R152, -R13 ;  /* 0x000000980e0d7223 */ /* 0x000fc6000001080d */
[----:B------:R-:W-:Y:S01]  /*53f0*/  FFMA.FTZ R153, R12, R152, R153 ;  /* 0x000000980c997223 */ /* 0x000fe20000010099 */
[----:B------:R-:W-:-:S04]  /*5400*/  IMAD.MOV.U32 R12, RZ, RZ, R11 ;  /* 0x000000ffff0c7224 */ /* 0x000fc800078e000b */
[----:B------:R-:W-:Y:S02]  /*5410*/  F2FP.F16.F32.PACK_AB R153, R153, R13 ;  /* 0x0000000d9999723e */ /* 0x000fe400000000ff */
[----:B------:R-:W-:-:S03]  /*5420*/  MOV R13, R56 ;  /* 0x00000038000d7202 */ /* 0x000fc60000000f00 */
[----:B------:R-:W-:-:S07]  /*5430*/  IMAD.MOV.U32 R14, RZ, RZ, R153 ;  /* 0x000000ffff0e7224 */ /* 0x000fce00078e0099 */
.L_x_1599:
[----:B------:R-:W-:Y:S05]  /*5440*/  BSYNC B2 ;  /* 0x0000000000027941 */ /* 0x000fea0003800000 */
.L_x_1598:
[----:B----4-:R0:W-:Y:S02]  /*5450*/  ST.E.128 desc[UR60][R58.64], R12 ;  /* 0x0000000c3a007985 */ /* 0x0101e4000c101d3c */
.L_x_1577:
[----:B------:R-:W-:Y:S05]  /*5460*/  BSYNC B1 ;  /* 0x0000000000017941 */ /* 0x000fea0003800000 */
.L_x_1576:
[----:B------:R-:W-:-:S03]  /*5470*/  UMOV UR4, 0xffffffff ;  /* 0xffffffff00047882 */ /* 0x000fc60000000000 */
[----:B------:R-:W-:Y:S05]  /*5480*/  BRA.DIV UR4, `(.L_x_1600) ;  /* 0x0000026604ac7947 */ /* 0x000fea000b800000 */
[----:B-1----:R-:W1:Y:S04]  /*5490*/  SHFL.IDX PT, R116, R116, 0x1, 0x1c1f ;  /* 0x003c1f0074747f89 */ /* 0x002e6800000e0000 */
[----:B------:R-:W0:Y:S02]  /*54a0*/  SHFL.IDX PT, R117, R117, 0x1, 0x1c1f ;  /* 0x003c1f0075757f89 */ /* 0x000e2400000e0000 */
.L_x_2004:
[----:B------:R-:W-:Y:S05]  /*54b0*/  @P5 BRA `(.L_x_1601) ;  /* 0x0000005400405947 */ /* 0x000fea0003800000 */
[----:B------:R-:W-:Y:S01]  /*54c0*/  ISETP.NE.AND P4, PT, R7, RZ, PT ;  /* 0x000000ff0700720c */ /* 0x000fe20003f85270 */
[----:B------:R-:W-:-:S12]  /*54d0*/  BSSY B1, `(.L_x_1602) ;  /* 0x0000034000017945 */ /* 0x000fd80003800000 */
[----:B------:R-:W-:Y:S05]  /*54e0*/  @!P4 BRA `(.L_x_1603) ;  /* 0x0000000000c8c947 */ /* 0x000fea0003800000 */
[----:B0---4-:R0:W4:Y:S01]  /*54f0*/  LDS.128 R12, [R29+0x2000] ;  /* 0x002000001d0c7984 */ /* 0x0111220000000c00 */
[----:B------:R-:W-:Y:S01]  /*5500*/  ISETP.GE.AND P5, PT, R162, R123, PT ;  /* 0x0000007ba200720c */ /* 0x000fe20003fa6270 */
[----:B------:R-:W-:Y:S01]  /*5510*/  BSSY B2, `(.L_x_1604) ;  /* 0x000002e000027945 */ /* 0x000fe20003800000 */
[----:B------:R-:W-:-:S04]  /*5520*/  LEA R54, P4, R18, R117, 0x1 ;  /* 0x0000007512367211 */ /* 0x000fc800078808ff */
[----:B-1----:R-:W-:-:S07]  /*5530*/  LEA.HI.X R55, R18, R116, R19, 0x1, P4 ;  /* 0x0000007412377211 */ /* 0x002fce00020f0c13 */
[----:B0-----:R-:W-:Y:S05]  /*5540*/  @P5 BRA `(.L_x_1605) ;  /* 0x0000000000a85947 */ /* 0x001fea0003800000 */
[--C-:B---3--:R-:W-:Y:S01]  /*5550*/  SHF.R.U64 R11, R50, 0x10, R51.reuse ;  /* 0x00000010320b7819 */ /* 0x108fe20000001233 */
        /* <DEDUP_REMOVED lines=27> */
[----:B------:R-:W-:Y:S01]  /*5710*/  HADD2.F32 R14, -RZ, R14.H0_H0 ;  /* 0x2000000eff0e7230 */ /* 0x000fe20000004100 */
[----:B------:R-:W-:Y:S01]  /*5720*/  F2FP.F16.F32.PACK_AB R51, R52, R51 ;  /* 0x000000333433723e */ /* 0x000fe200000000ff */
[----:B------:R-:W-:-:S02]  /*5730*/  HADD2.F32 R11, -RZ, R150.H0_H0 ;  /* 0x20000096ff0b7230 */ /* 0x000fc40000004100 */
[-C--:B------:R-:W-:Y:S01]  /*5740*/  FMUL.FTZ R13, R53, R151.reuse ;  /* 0x00000097350d7220 */ /* 0x080fe20000410000 */
[----:B------:R-:W-:Y:S02]  /*5750*/  HADD2.F32 R150, -RZ, R150.H1_H1 ;  /* 0x30000096ff967230 */ /* 0x000fe40000004100 */
[----:B------:R-:W-:Y:S01]  /*5760*/  FMUL.FTZ R151, R14, R151 ;  /* 0x000000970e977220 */ /* 0x000fe20000410000 */
[-C--:B------:R-:W-:Y:S01]  /*5770*/  FFMA.FTZ R56, R12, R11.reuse, -R56 ;  /* 0x0000000b0c387223 */ /* 0x080fe20000010838 */
[----:B------:R-:W-:Y:S01]  /*5780*/  FFMA.FTZ R57, R15, R11, R57 ;  /* 0x0000000b0f397223 */ /* 0x000fe20000010039 */
[-C--:B------:R-:W-:Y:S01]  /*5790*/  FFMA.FTZ R13, R14, R150.reuse, -R13 ;  /* 0x000000960e0d7223 */ /* 0x080fe2000001080d */
[----:B------:R-:W-:Y:S01]  /*57a0*/  FFMA.FTZ R151, R53, R150, R151 ;  /* 0x0000009635977223 */ /* 0x000fe20000010097 */
[----:B------:R-:W-:Y:S02]  /*57b0*/  IMAD.MOV.U32 R15, RZ, RZ, R51 ;  /* 0x000000ffff0f7224 */ /* 0x000fe400078e0033 */
[----:B------:R-:W-:-:S02]  /*57c0*/  F2FP.F16.F32.PACK_AB R12, R57, R56 ;  /* 0x00000038390c723e */ /* 0x000fc400000000ff */
[----:B------:R-:W-:Y:S01]  /*57d0*/  F2FP.F16.F32.PACK_AB R14, R151, R13 ;  /* 0x0000000d970e723e */ /* 0x000fe200000000ff */
[----:B------:R-:W-:-:S07]  /*57e0*/  IMAD.MOV.U32 R13, RZ, RZ, R50 ;  /* 0x000000ffff0d7224 */ /* 0x000fce00078e0032 */
.L_x_1605:
[----:B------:R-:W-:Y:S05]  /*57f0*/  BSYNC B2 ;  /* 0x0000000000027941 */ /* 0x000fea0003800000 */
.L_x_1604:
[----:B----4-:R0:W-:Y:S02]  /*5800*/  ST.E.128 desc[UR60][R54.64], R12 ;  /* 0x0000000c36007985 */ /* 0x0101e4000c101d3c */
.L_x_1603:
[----:B------:R-:W-:Y:S05]  /*5810*/  BSYNC B1 ;  /* 0x0000000000017941 */ /* 0x000fea0003800000 */
.L_x_1602:
        /* <DEDUP_REMOVED lines=25> */
[CC--:B------:R-:W-:Y:S01]  /*59b0*/  FMUL.FTZ R47, R52.reuse, R48.reuse ;  /* 0x00000030342f7220 */ /* 0x0c0fe20000410000 */
[----:B------:R-:W-:Y:S01]  /*59c0*/  FMUL.FTZ R48, R15, R48 ;  /* 0x000000300f307220 */ /* 0x000fe20000410000 */
[-C--:B------:R-:W-:Y:S01]  /*59d0*/  FFMA.FTZ R46, R13, R11.reuse, -R46 ;  /* 0x0000000b0d2e7223 */ /* 0x080fe2000001082e */
[----:B------:R-:W-:Y:S01]  /*59e0*/  FFMA.FTZ R11, R49, R11, R54 ;  /* 0x0000000b310b7223 */ /* 0x000fe20000010036 */
[-C--:B------:R-:W-:Y:S01]  /*59f0*/  FFMA.FTZ R47, R15, R53.reuse, -R47 ;  /* 0x000000350f2f7223 */ /* 0x080fe2000001082f */
[----:B------:R-:W-:Y:S01]  /*5a00*/  FFMA.FTZ R48, R52, R53, R48 ;  /* 0x0000003534307223 */ /* 0x000fe20000010030 */
[----:B------:R-:W-:-:S02]  /*5a10*/  HADD2.F32 R15, -RZ, R149.H0_H0 ;  /* 0x20000095ff0f7230 */ /* 0x000fc40000004100 */
[--C-:B------:R-:W-:Y:S02]  /*5a20*/  HADD2.F32 R52, -RZ, R12.reuse.H1_H1 ;  /* 0x3000000cff347230 */ /* 0x100fe40000004100 */
[----:B------:R-:W-:Y:S01]  /*5a30*/  HADD2.F32 R54, -RZ, R12.H0_H0 ;  /* 0x2000000cff367230 */ /* 0x000fe20000004100 */
[----:B------:R-:W-:Y:S01]  /*5a40*/  F2FP.F16.F32.PACK_AB R47, R48, R47 ;  /* 0x0000002f302f723e */ /* 0x000fe200000000ff */
[----:B------:R-:W-:Y:S02]  /*5a50*/  HADD2.F32 R149, -RZ, R149.H1_H1 ;  /* 0x30000095ff957230 */ /* 0x000fe40000004100 */
[-C--:B------:R-:W-:Y:S01]  /*5a60*/  FMUL.FTZ R49, R52, R15.reuse ;  /* 0x0000000f34317220 */ /* 0x080fe20000410000 */
[----:B------:R-:W-:Y:S02]  /*5a70*/  HADD2.F32 R12, -RZ, R14.H1_H1 ;  /* 0x3000000eff0c7230 */ /* 0x000fe40000004100 */
[----:B------:R-:W-:Y:S01]  /*5a80*/  FMUL.FTZ R53, R54, R15 ;  /* 0x0000000f36357220 */ /* 0x000fe20000410000 */
[----:B------:R-:W-:-:S02]  /*5a90*/  HADD2.F32 R13, -RZ, R145.H0_H0 ;  /* 0x20000091ff0d7230 */ /* 0x000fc40000004100 */
[----:B------:R-:W-:Y:S02]  /*5aa0*/  HADD2.F32 R14, -RZ, R14.H0_H0 ;  /* 0x2000000eff0e7230 */ /* 0x000fe40000004100 */
[----:B------:R-:W-:Y:S01]  /*5ab0*/  FMUL.FTZ R15, R12, R149 ;  /* 0x000000950c0f7220 */ /* 0x000fe20000410000 */
[----:B------:R-:W-:Y:S02]  /*5ac0*/  HADD2.F32 R145, -RZ, R145.H1_H1 ;  /* 0x30000091ff917230 */ /* 0x000fe40000004100 */
[-C--:B------:R-:W-:Y:S01]  /*5ad0*/  FFMA.FTZ R49, R54, R13.reuse, -R49 ;  /* 0x0000000d36317223 */ /* 0x080fe20000010831 */
[----:B------:R-:W-:Y:S01]  /*5ae0*/  FFMA.FTZ R52, R52, R13, R53 ;  /* 0x0000000d34347223 */ /* 0x000fe20000010035 */
[C---:B------:R-:W-:Y:S01]  /*5af0*/  FMUL.FTZ R149, R14.reuse, R149 ;  /* 0x000000950e957220 */ /* 0x040fe20000410000 */
[----:B------:R-:W-:Y:S01]  /*5b00*/  F2FP.F16.F32.PACK_AB R13, R11, R46 ;  /* 0x0000002e0b0d723e */ /* 0x000fe200000000ff */
[-C--:B------:R-:W-:Y:S02]  /*5b10*/  FFMA.FTZ R15, R14, R145.reuse, -R15 ;  /* 0x000000910e0f7223 */ /* 0x080fe4000001080f */
[----:B------:R-:W-:Y:S01]  /*5b20*/  FFMA.FTZ R12, R12, R145, R149 ;  /* 0x000000910c0c7223 */ /* 0x000fe20000010095 */
[----:B------:R-:W-:-:S04]  /*5b30*/  F2FP.F16.F32.PACK_AB R52, R52, R49 ;  /* 0x000000313434723e */ /* 0x000fc800000000ff */
[----:B------:R-:W-:Y:S01]  /*5b40*/  F2FP.F16.F32.PACK_AB R14, R12, R15 ;  /* 0x0000000f0c0e723e */ /* 0x000fe200000000ff */
[----:B------:R-:W-:Y:S02]  /*5b50*/  IMAD.MOV.U32 R12, RZ, RZ, R52 ;  /* 0x000000ffff0c7224 */ /* 0x000fe400078e0034 */
[----:B------:R-:W-:-:S07]  /*5b60*/  IMAD.MOV.U32 R15, RZ, RZ, R47 ;  /* 0x000000ffff0f7224 */ /* 0x000fce00078e002f */
.L_x_1609:
[----:B------:R-:W-:Y:S05]  /*5b70*/  BSYNC B2 ;  /* 0x0000000000027941 */ /* 0x000fea0003800000 */
.L_x_1608:
[----:B----4-:R0:W-:Y:S02]  /*5b80*/  ST.E.128 desc[UR60][R50.64], R12 ;  /* 0x0000000c32007985 */ /* 0x0101e4000c101d3c */
.L_x_1607:
[----:B------:R-:W-:Y:S05]  /*5b90*/  BSYNC B1 ;  /* 0x0000000000017941 */ /* 0x000fea0003800000 */
.L_x_1606:
[----:B------:R-:W-:Y:S01]  /*5ba0*/  ISETP.NE.AND P4, PT, R21, RZ, PT ;  /* 0x000000ff1500720c */ /* 0x000fe20003f85270 */
[----:B------:R-:W-:-:S12]  /*5bb0*/  BSSY B1, `(.L_x_1610) ;  /* 0x0000036000017945 */ /* 0x000fd80003800000 */
[----:B------:R-:W-:Y:S05]  /*5bc0*/  @!P4 BRA `(.L_x_1611) ;  /* 0x0000000000d0c947 */ /* 0x000fea0003800000 */
[----:B0---4-:R0:W4:Y:S01]  /*5bd0*/  LDS.128 R12, [R29+0x5000] ;  /* 0x005000001d0c7984 */ /* 0x0111220000000c00 */
[----:B------:R-:W-:Y:S01]  /*5be0*/  ISETP.GE.AND P4, PT, R177, R123, PT ;  /* 0x0000007bb100720c */ /* 0x000fe20003f86270 */
[----:B---3--:R-:W-:Y:S01]  /*5bf0*/  IMAD.SHL.U32 R11, R171, 0x8, RZ ;  /* 0x00000008ab0b7824 */ /* 0x008fe200078e00ff */
[----:B------:R-:W-:Y:S01]  /*5c00*/  BSSY B2, `(.L_x_1612) ;  /* 0x000002f000027945 */ /* 0x000fe20003800000 */
[----:B------:R-:W-:Y:S02]  /*5c10*/  IMAD.MOV.U32 R46, RZ, RZ, R117 ;  /* 0x000000ffff2e7224 */ /* 0x000fe400078e0075 */
[----:B-1----:R-:W-:Y:S02]  /*5c20*/  IMAD.MOV.U32 R47, RZ, RZ, R116 ;  /* 0x000000ffff2f7224 */ /* 0x002fe400078e0074 */
[----:B------:R-:W-:-:S06]  /*5c30*/  IMAD.WIDE R46, R11, 0x2, R46 ;  /* 0x000000020b2e7825 */ /* 0x000fcc00078e022e */
[----:B0-----:R-:W-:Y:S05]  /*5c40*/  @P4 BRA `(.L_x_1613) ;  /* 0x0000000000a84947 */ /* 0x001fea0003800000 */
[--C-:B------:R-:W-:Y:S02]  /*5c50*/  SHF.R.U64 R48, R42, 0x10, R43.reuse ;  /* 0x000000102a307819 */ /* 0x100fe4000000122b */
[----:B------:R-:W-:Y:S02]  /*5c60*/  SHF.R.U32.HI R42, RZ, 0x10, R43 ;  /* 0x00000010ff2a7819 */ /* 0x000fe4000001162b */
[--C-:B------:R-:W-:Y:S02]  /*5c70*/  SHF.R.U64 R43, R44, 0x10, R45.reuse ;  /* 0x000000102c2b7819 */ /* 0x100fe4000000122d */
[----:B----4-:R-:W-:Y:S01]  /*5c80*/  MOV R11, R13 ;  /* 0x0000000d000b7202 */ /* 0x010fe20000000f00 */
[----:B------:R-:W-:Y:S01]  /*5c90*/  HADD2.F32 R13, -RZ, R48.H0_H0 ;  /* 0x20000030ff0d7230 */ /* 0x000fe20000004100 */
[----:B------:R-:W-:Y:S01]  /*5ca0*/  SHF.R.U32.HI R52, RZ, 0x10, R45 ;  /* 0x00000010ff347819 */ /* 0x000fe2000001162d */
[----:B------:R-:W-:Y:S02]  /*5cb0*/  HADD2.F32 R45, -RZ, R43.H0_H0 ;  /* 0x2000002bff2d7230 */ /* 0x000fe40000004100 */
[----:B------:R-:W-:-:S02]  /*5cc0*/  HADD2.F32 R48, -RZ, R11.H1_H1 ;  /* 0x3000000bff307230 */ /* 0x000fc40000004100 */
[----:B------:R-:W-:Y:S02]  /*5cd0*/  HADD2.F32 R52, -RZ, R52.H0_H0 ;  /* 0x20000034ff347230 */ /* 0x000fe40000004100 */
[----:B------:R-:W-:Y:S02]  /*5ce0*/  HADD2.F32 R44, -RZ, R11.H0_H0 ;  /* 0x2000000bff2c7230 */ /* 0x000fe40000004100 */
[-C--:B------:R-:W-:Y:S01]  /*5cf0*/  FMUL.FTZ R11, R48, R45.reuse ;  /* 0x0000002d300b7220 */ /* 0x080fe20000410000 */
[--C-:B------:R-:W-:Y:S02]  /*5d00*/  HADD2.F32 R43, -RZ, R15.reuse.H1_H1 ;  /* 0x3000000fff2b7230 */ /* 0x100fe40000004100 */
[----:B------:R-:W-:Y:S02]  /*5d10*/  HADD2.F32 R15, -RZ, R15.H0_H0 ;  /* 0x2000000fff0f7230 */ /* 0x000fe40000004100 */
[----:B------:R-:W-:Y:S01]  /*5d20*/  FMUL.FTZ R45, R44, R45 ;  /* 0x0000002d2c2d7220 */ /* 0x000fe20000410000 */
[----:B------:R-:W-:-:S02]  /*5d30*/  HADD2.F32 R50, -RZ, R42.H0_H0 ;  /* 0x2000002aff327230 */ /* 0x000fc40000004100 */
[-C--:B------:R-:W-:Y:S01]  /*5d40*/  FMUL.FTZ R54, R43, R52.reuse ;  /* 0x000000342b367220 */ /* 0x080fe20000410000 */
[-C--:B------:R-:W-:Y:S01]  /*5d50*/  FFMA.FTZ R11, R44, R13.reuse, -R11 ;  /* 0x0000000d2c0b7223 */ /* 0x080fe2000001080b */
[C---:B------:R-:W-:Y:S01]  /*5d60*/  FMUL.FTZ R52, R15.reuse, R52 ;  /* 0x000000340f347220 */ /* 0x040fe20000410000 */
[----:B------:R-:W-:Y:S01]  /*5d70*/  FFMA.FTZ R42, R48, R13, R45 ;  /* 0x0000000d302a7223 */ /* 0x000fe2000001002d */
[-C--:B------:R-:W-:Y:S01]  /*5d80*/  FFMA.FTZ R13, R15, R50.reuse, -R54 ;  /* 0x000000320f0d7223 */ /* 0x080fe20000010836 */
[--C-:B------:R-:W-:Y:S02]  /*5d90*/  HADD2.F32 R48, -RZ, R144.reuse.H0_H0 ;  /* 0x20000090ff307230 */ /* 0x100fe40000004100 */
[----:B------:R-:W-:Y:S01]  /*5da0*/  FFMA.FTZ R44, R43, R50, R52 ;  /* 0x000000322b2c7223 */ /* 0x000fe20000010034 */
[----:B------:R-:W-:Y:S01]  /*5db0*/  HADD2.F32 R144, -RZ, R144.H1_H1 ;  /* 0x30000090ff907230 */ /* 0x000fe20000004100 */
[----:B------:R-:W-:Y:S01]  /*5dc0*/  F2FP.F16.F32.PACK_AB R11, R42, R11 ;  /* 0x0000000b2a0b723e */ /* 0x000fe200000000ff */
[----:B------:R-:W-:-:S02]  /*5dd0*/  HADD2.F32 R15, -RZ, R12.H1_H1 ;  /* 0x3000000cff0f7230 */ /* 0x000fc40000004100 */
[----:B------:R-:W-:Y:S02]  /*5de0*/  HADD2.F32 R43, -RZ, R14.H1_H1 ;  /* 0x3000000eff2b7230 */ /* 0x000fe40000004100 */
[----:B------:R-:W-:Y:S02]  /*5df0*/  HADD2.F32 R12, -RZ, R12.H0_H0 ;  /* 0x2000000cff0c7230 */ /* 0x000fe40000004100 */
[----:B------:R-:W-:Y:S01]  /*5e00*/  FMUL.FTZ R49, R15, R48 ;  /* 0x000000300f317220 */ /* 0x000fe20000410000 */
[----:B------:R-:W-:Y:S02]  /*5e10*/  HADD2.F32 R14, -RZ, R14.H0_H0 ;  /* 0x2000000eff0e7230 */ /* 0x000fe40000004100 */
[----:B------:R-:W-:Y:S01]  /*5e20*/  FMUL.FTZ R51, R43, R144 ;  /* 0x000000902b337220 */ /* 0x000fe20000410000 */
[--C-:B------:R-:W-:Y:S02]  /*5e30*/  HADD2.F32 R45, -RZ, R143.reuse.H0_H0 ;  /* 0x2000008fff2d7230 */ /* 0x100fe40000004100 */
[----:B------:R-:W-:Y:S01]  /*5e40*/  FMUL.FTZ R48, R12, R48 ;  /* 0x000000300c307220 */ /* 0x000fe20000410000 */
[----:B------:R-:W-:-:S02]  /*5e50*/  HADD2.F32 R143, -RZ, R143.H1_H1 ;  /* 0x3000008fff8f7230 */ /* 0x000fc40000004100 */
[----:B------:R-:W-:Y:S01]  /*5e60*/  FMUL.FTZ R144, R14, R144 ;  /* 0x000000900e907220 */ /* 0x000fe20000410000 */
[-C--:B------:R-:W-:Y:S01]  /*5e70*/  FFMA.FTZ R49, R12, R45.reuse, -R49 ;  /* 0x0000002d0c317223 */ /* 0x080fe20000010831 */
[----:B------:R-:W-:Y:S01]  /*5e80*/  FFMA.FTZ R48, R15, R45, R48 ;  /* 0x0000002d0f307223 */ /* 0x000fe20000010030 */
[-C--:B------:R-:W-:Y:S01]  /*5e90*/  FFMA.FTZ R51, R14, R143.reuse, -R51 ;  /* 0x0000008f0e337223 */ /* 0x080fe20000010833 */
[----:B------:R-:W-:Y:S01]  /*5ea0*/  FFMA.FTZ R144, R43, R143, R144 ;  /* 0x0000008f2b907223 */ /* 0x000fe20000010090 */
[----:B------:R-:W-:Y:S01]  /*5eb0*/  F2FP.F16.F32.PACK_AB R15, R44, R13 ;  /* 0x0000000d2c0f723e */ /* 0x000fe200000000ff */
[----:B------:R-:W-:Y:S01]  /*5ec0*/  IMAD.MOV.U32 R13, RZ, RZ, R11 ;  /* 0x000000ffff0d7224 */ /* 0x000fe200078e000b */
[----:B------:R-:W-:Y:S02]  /*5ed0*/  F2FP.F16.F32.PACK_AB R12, R48, R49 ;  /* 0x00000031300c723e */ /* 0x000fe400000000ff */
[----:B------:R-:W-:-:S07]  /*5ee0*/  F2FP.F16.F32.PACK_AB R14, R144, R51 ;  /* 0x00000033900e723e */ /* 0x000fce00000000ff */
.L_x_1613:
[----:B------:R-:W-:Y:S05]  /*5ef0*/  BSYNC B2 ;  /* 0x0000000000027941 */ /* 0x000fea0003800000 */
.L_x_1612:
[----:B----4-:R0:W-:Y:S02]  /*5f00*/  ST.E.128 desc[UR60][R46.64], R12 ;  /* 0x0000000c2e007985 */ /* 0x0101e4000c101d3c */
.L_x_1611:
[----:B------:R-:W-:Y:S05]  /*5f10*/  BSYNC B1 ;  /* 0x0000000000017941 */ /* 0x000fea0003800000 */
.L_x_1610:
        /* <DEDUP_REMOVED lines=9> */
[----:B---3--:R-:W-:Y:S01]  /*5fb0*/  SHF.R.U64 R11, R38, 0x10, R39 ;  /* 0x00000010260b7819 */ /* 0x008fe20000001227 */
[----:B----4-:R-:W-:Y:S01]  /*5fc0*/  IMAD.MOV.U32 R38, RZ, RZ, R15 ;  /* 0x000000ffff267224 */ /* 0x010fe200078e000f */
[--C-:B------:R-:W-:Y:S01]  /*5fd0*/  SHF.R.U64 R44, R40, 0x10, R41.reuse ;  /* 0x00000010282c7819 */ /* 0x100fe20000001229 */
[----:B------:R-:W-:Y:S01]  /*5fe0*/  HADD2.F32 R15, -RZ, R13.H1_H1 ;  /* 0x3000000dff0f7230 */ /* 0x000fe20000004100 */
[----:B------:R-:W-:Y:S01]  /*5ff0*/  SHF.R.U32.HI R41, RZ, 0x10, R41 ;  /* 0x00000010ff297819 */ /* 0x000fe20000011629 */
[----:B------:R-:W-:Y:S01]  /*6000*/  HADD2.F32 R40, -RZ, R11.H0_H0 ;  /* 0x2000000bff287230 */ /* 0x000fe20000004100 */
[----:B------:R-:W-:Y:S01]  /*6010*/  SHF.R.U32.HI R39, RZ, 0x10, R39 ;  /* 0x00000010ff277819 */ /* 0x000fe20000011627 */
[----:B------:R-:W-:Y:S02]  /*6020*/  HADD2.F32 R11, -RZ, R13.H0_H0 ;  /* 0x2000000dff0b7230 */ /* 0x000fe40000004100 */
[----:B------:R-:W-:Y:S02]  /*6030*/  HADD2.F32 R13, -RZ, R38.H1_H1 ;  /* 0x30000026ff0d7230 */ /* 0x000fe40000004100 */
[----:B------:R-:W-:-:S02]  /*6040*/  HADD2.F32 R41, -RZ, R41.H0_H0 ;  /* 0x20000029ff297230 */ /* 0x000fc40000004100 */
[----:B------:R-:W-:Y:S02]  /*6050*/  HADD2.F32 R38, -RZ, R38.H0_H0 ;  /* 0x20000026ff267230 */ /* 0x000fe40000004100 */
[----:B------:R-:W-:Y:S02]  /*6060*/  HADD2.F32 R44, -RZ, R44.H0_H0 ;  /* 0x2000002cff2c7230 */ /* 0x000fe40000004100 */
[-C--:B------:R-:W-:Y:S01]  /*6070*/  FMUL.FTZ R45, R13, R41.reuse ;  /* 0x000000290d2d7220 */ /* 0x080fe20000410000 */
[----:B------:R-:W-:Y:S02]  /*6080*/  HADD2.F32 R39, -RZ, R39.H0_H0 ;  /* 0x20000027ff277230 */ /* 0x000fe40000004100 */
[C---:B------:R-:W-:Y:S01]  /*6090*/  FMUL.FTZ R48, R38.reuse, R41 ;  /* 0x0000002926307220 */ /* 0x040fe20000410000 */
[-C--:B------:R-:W-:Y:S01]  /*60a0*/  FMUL.FTZ R46, R15, R44.reuse ;  /* 0x0000002c0f2e7220 */ /* 0x080fe20000410000 */
[----:B------:R-:W-:Y:S02]  /*60b0*/  FMUL.FTZ R44, R11, R44 ;  /* 0x0000002c0b2c7220 */ /* 0x000fe40000410000 */
[-C--:B------:R-:W-:Y:S01]  /*60c0*/  FFMA.FTZ R48, R13, R39.reuse, R48 ;  /* 0x000000270d307223 */ /* 0x080fe20000010030 */
[----:B------:R-:W-:Y:S01]  /*60d0*/  FFMA.FTZ R45, R38, R39, -R45 ;  /* 0x00000027262d7223 */ /* 0x000fe2000001082d */
[----:B------:R-:W-:-:S02]  /*60e0*/  HADD2.F32 R13, -RZ, R12.H1_H1 ;  /* 0x3000000cff0d7230 */ /* 0x000fc40000004100 */
[-C--:B------:R-:W-:Y:S01]  /*60f0*/  FFMA.FTZ R44, R15, R40.reuse, R44 ;  /* 0x000000280f2c7223 */ /* 0x080fe2000001002c */
[----:B------:R-:W-:Y:S02]  /*6100*/  HADD2.F32 R39, -RZ, R142.H0_H0 ;  /* 0x2000008eff277230 */ /* 0x000fe40000004100 */
[----:B------:R-:W-:Y:S01]  /*6110*/  FFMA.FTZ R11, R11, R40, -R46 ;  /* 0x000000280b0b7223 */ /* 0x000fe2000001082e */
        /* <DEDUP_REMOVED lines=18> */
.L_x_1617:
[----:B------:R-:W-:Y:S05]  /*6240*/  BSYNC B2 ;  /* 0x0000000000027941 */ /* 0x000fea0003800000 */
.L_x_1616:
[----:B----4-:R0:W-:Y:S02]  /*6250*/  ST.E.128 desc[UR60][R42.64], R12 ;  /* 0x0000000c2a007985 */ /* 0x0101e4000c101d3c */
.L_x_1615:
[----:B------:R-:W-:Y:S05]  /*6260*/  BSYNC B1 ;  /* 0x0000000000017941 */ /* 0x000fea0003800000 */
.L_x_1614:
        /* <DEDUP_REMOVED lines=9> */
[--C-:B------:R-:W-:Y:S01]  /*6300*/  SHF.R.U64 R40, R36, 0x10, R37.reuse ;  /* 0x0000001024287819 */ /* 0x100fe20000001225 */
[--C-:B---34-:R-:W-:Y:S01]  /*6310*/  HADD2.F32 R11, -RZ, R13.reuse.H1_H1 ;  /* 0x3000000dff0b7230 */ /* 0x118fe20000004100 */
[----:B------:R-:W-:Y:S01]  /*6320*/  SHF.R.U32.HI R42, RZ, 0x10, R37 ;  /* 0x00000010ff2a7819 */ /* 0x000fe20000011625 */
[----:B------:R-:W-:Y:S01]  /*6330*/  HADD2.F32 R13, -RZ, R13.H0_H0 ;  /* 0x2000000dff0d7230 */ /* 0x000fe20000004100 */
[--C-:B------:R-:W-:Y:S01]  /*6340*/  SHF.R.U64 R34, R34, 0x10, R35.reuse ;  /* 0x0000001022227819 */ /* 0x100fe20000001223 */
[----:B------:R-:W-:Y:S01]  /*6350*/  HADD2.F32 R40, -RZ, R40.H0_H0 ;  /* 0x20000028ff287230 */ /* 0x000fe20000004100 */
[----:B------:R-:W-:Y:S01]  /*6360*/  SHF.R.U32.HI R35, RZ, 0x10, R35 ;  /* 0x00000010ff237819 */ /* 0x000fe20000011623 */
[----:B------:R-:W-:Y:S02]  /*6370*/  HADD2.F32 R42, -RZ, R42.H0_H0 ;  /* 0x2000002aff2a7230 */ /* 0x000fe40000004100 */
[--C-:B------:R-:W-:Y:S02]  /*6380*/  HADD2.F32 R29, -RZ, R15.reuse.H1_H1 ;  /* 0x3000000fff1d7230 */ /* 0x100fe40000004100 */
[----:B------:R-:W-:Y:S01]  /*6390*/  FMUL.FTZ R44, R11, R40 ;  /* 0x000000280b2c7220 */ /* 0x000fe20000410000 */
[----:B------:R-:W-:-:S02]  /*63a0*/  HADD2.F32 R15, -RZ, R15.H0_H0 ;  /* 0x2000000fff0f7230 */ /* 0x000fc40000004100 */
[----:B------:R-:W-:Y:S01]  /*63b0*/  FMUL.FTZ R40, R13, R40 ;  /* 0x000000280d287220 */ /* 0x000fe20000410000 */
[----:B------:R-:W-:Y:S02]  /*63c0*/  HADD2.F32 R34, -RZ, R34.H0_H0 ;  /* 0x20000022ff227230 */ /* 0x000fe40000004100 */
[-C--:B------:R-:W-:Y:S01]  /*63d0*/  FMUL.FTZ R46, R29, R42.reuse ;  /* 0x0000002a1d2e7220 */ /* 0x080fe20000410000 */
[----:B------:R-:W-:Y:S02]  /*63e0*/  HADD2.F32 R36, -RZ, R35.H0_H0 ;  /* 0x20000023ff247230 */ /* 0x000fe40000004100 */
[----:B------:R-:W-:Y:S01]  /*63f0*/  FMUL.FTZ R42, R15, R42 ;  /* 0x0000002a0f2a7220 */ /* 0x000fe20000410000 */
[-C--:B------:R-:W-:Y:S01]  /*6400*/  FFMA.FTZ R37, R11, R34.reuse, R40 ;  /* 0x000000220b257223 */ /* 0x080fe20000010028 */
[----:B------:R-:W-:Y:S02]  /*6410*/  FFMA.FTZ R44, R13, R34, -R44 ;  /* 0x000000220d2c7223 */ /* 0x000fe4000001082c */
[----:B------:R-:W-:Y:S01]  /*6420*/  FFMA.FTZ R41, R29, R36, R42 ;  /* 0x000000241d297223 */ /* 0x000fe2000001002a */
[----:B------:R-:W-:-:S02]  /*6430*/  HADD2.F32 R11, -RZ, R12.H1_H1 ;  /* 0x3000000cff0b7230 */ /* 0x000fc40000004100 */
[----:B------:R-:W-:Y:S01]  /*6440*/  FFMA.FTZ R46, R15, R36, -R46 ;  /* 0x000000240f2e7223 */ /* 0x000fe2000001082e */
[--C-:B------:R-:W-:Y:S02]  /*6450*/  HADD2.F32 R29, -RZ, R127.reuse.H0_H0 ;  /* 0x2000007fff1d7230 */ /* 0x100fe40000004100 */
[----:B------:R-:W-:Y:S02]  /*6460*/  HADD2.F32 R12, -RZ, R12.H0_H0 ;  /* 0x2000000cff0c7230 */ /* 0x000fe40000004100 */
[--C-:B------:R-:W-:Y:S02]  /*6470*/  HADD2.F32 R13, -RZ, R14.reuse.H1_H1 ;  /* 0x3000000eff0d7230 */ /* 0x100fe40000004100 */
[-C--:B------:R-:W-:Y:S01]  /*6480*/  FMUL.FTZ R35, R11, R29.reuse ;  /* 0x0000001d0b237220 */ /* 0x080fe20000410000 */
[----:B------:R-:W-:Y:S02]  /*6490*/  HADD2.F32 R127, -RZ, R127.H1_H1 ;  /* 0x3000007fff7f7230 */ /* 0x000fe40000004100 */
        /* <DEDUP_REMOVED lines=14> */
.L_x_1621:
[----:B------:R-:W-:Y:S05]  /*6580*/  BSYNC B2 ;  /* 0x0000000000027941 */ /* 0x000fea0003800000 */
.L_x_1620:
[----:B----4-:R0:W-:Y:S02]  /*6590*/  ST.E.128 desc[UR60][R38.64], R12 ;  /* 0x0000000c26007985 */ /* 0x0101e4000c101d3c */
.L_x_1619:
[----:B------:R-:W-:Y:S05]  /*65a0*/  BSYNC B1 ;  /* 0x0000000000017941 */ /* 0x000fea0003800000 */
.L_x_1618:
[----:B------:R-:W-:-:S13]  /*65b0*/  ISETP.NE.AND P4, PT, R76, RZ, PT ;  /* 0x000000ff4c00720c */ /* 0x000fda0003f85270 */
        /* <DEDUP_REMOVED lines=47> */
.L_x_1623:
[----:B------:R-:W-:Y:S05]  /*68b0*/  BSYNC B1 ;  /* 0x0000000000017941 */ /* 0x000fea0003800000 */
.L_x_1622:
[----:B----4-:R0:W-:Y:S01]  /*68c0*/  ST.E.128 desc[UR60][R34.64], R12 ;  /* 0x0000000c22007985 */ /* 0x0101e2000c101d3c */
[----:B------:R-:W-:Y:S05]  /*68d0*/  BRA `(.L_x_1601) ;  /* 0x0000004000387947 */ /* 0x000fea0003800000 */
.L_x_1567:
        /* <DEDUP_REMOVED lines=18> */
[----:B------:R-:W-:Y:S02]  /*6a00*/  IADD3 R28, P5, R90, R12, RZ ;  /* 0x0000000c5a1c7210 */ /* 0x000fe40007fbe0ff */
[----:B------:R-:W-:Y:S02]  /*6a10*/  CS2R R38, SRZ ;  /* 0x0000000000267805 */ /* 0x000fe4000001ff00 */
[----:B------:R-:W-:Y:S01]  /*6a20*/  CS2R R36, SRZ ;  /* 0x0000000000247805 */ /* 0x000fe2000001ff00 */
[----:B------:R-:W-:Y:S01]  /*6a30*/  IMAD.X R30, R11, 0x1, R102, P0 ;  /* 0x000000010b1e7824 */ /* 0x000fe200000e0666 */
[----:B------:R-:W-:Y:S02]  /*6a40*/  LEA R52, P0, R29, UR4, 0x1 ;  /* 0x000000041d347c11 */ /* 0x000fe4000f8008ff */
[----:B------:R-:W-:-:S02]  /*6a50*/  CS2R R50, SRZ ;  /* 0x0000000000327805 */ /* 0x000fc4000001ff00 */
[----:B------:R-:W-:Y:S02]  /*6a60*/  CS2R R48, SRZ ;  /* 0x0000000000307805 */ /* 0x000fe4000001ff00 */
[----:B------:R-:W-:Y:S01]  /*6a70*/  LEA.HI.X R53, R29, UR5, R30, 0x1, P0 ;  /* 0x000000051d357c11 */ /* 0x000fe200080f0c1e */
[----:B------:R-:W-:Y:S01]  /*6a80*/  ULDC.64 UR4, c[0x0][0x400] ;  /* 0x0001000000047ab9 */ /* 0x000fe20000000a00 */
[----:B------:R-:W-:Y:S01]  /*6a90*/  ISETP.GE.AND P0, PT, R18, R123, PT ;  /* 0x0000007b1200720c */ /* 0x000fe20003f06270 */
[----:B------:R-:W-:Y:S01]  /*6aa0*/  IMAD.X R29, R82, 0x1, R101, P5 ;  /* 0x00000001521d7824 */ /* 0x000fe200028e0665 */
[----:B------:R-:W-:-:S04]  /*6ab0*/  LEA R56, P5, R28, UR4, 0x1 ;  /* 0x000000041c387c11 */ /* 0x000fc8000f8a08ff */
[----:B------:R-:W-:Y:S02]  /*6ac0*/  LEA.HI.X R57, R28, UR5, R29, 0x1, P5 ;  /* 0x000000051c397c11 */ /* 0x000fe4000a8f0c1d */
[----:B------:R-:W-:-:S05]  /*6ad0*/  ISETP.GE.AND P5, PT, R167, R123, PT ;  /* 0x0000007ba700720c */ /* 0x000fca0003fa6270 */
[----:B------:R0:W5:Y:S04]  /*6ae0*/  @!P0 LDG.E.128 R36, desc[UR60][R52.64] ;  /* 0x0000003c34248981 */ /* 0x000168000c1e1d00 */
[----:B------:R0:W5:Y:S01]  /*6af0*/  @!P0 LDG.E.128 R48, desc[UR60][R56.64] ;  /* 0x0000003c38308981 */ /* 0x000162000c1e1d00 */
[----:B------:R-:W-:Y:S02]  /*6b00*/  ISETP.GE.AND P0, PT, R168, R123, PT ;  /* 0x0000007ba800720c */ /* 0x000fe40003f06270 */
        /* <DEDUP_REMOVED lines=8> */
[----:B------:R0:W5:Y:S04]  /*6b90*/  @!P5 LDG.E.128 R32, desc[UR60][R52.64+0x40] ;  /* 0x0000403c3420d981 */ /* 0x000168000c1e1d00 */
[----:B------:R0:W5:Y:S04]  /*6ba0*/  @!P0 LDG.E.128 R28, desc[UR60][R52.64+0x80] ;  /* 0x0000803c341c8981 */ /* 0x000168000c1e1d00 */
[----:B------:R0:W5:Y:S04]  /*6bb0*/  @!P5 LDG.E.128 R44, desc[UR60][R56.64+0x40] ;  /* 0x0000403c382cd981 */ /* 0x000168000c1e1d00 */
[----:B------:R0:W5:Y:S02]  /*6bc0*/  @!P0 LDG.E.128 R40, desc[UR60][R56.64+0x80] ;  /* 0x0000803c38288981 */ /* 0x000164000c1e1d00 */
.L_x_1625:
[----:B------:R-:W-:Y:S05]  /*6bd0*/  BSYNC B1 ;  /* 0x0000000000017941 */ /* 0x000fea0003800000 */
.L_x_1624:
        /* <DEDUP_REMOVED lines=13> */
[----:B-----5:R-:W-:Y:S02]  /*6cb0*/  MOV R80, R30 ;  /* 0x0000001e00507202 */ /* 0x020fe40000000f00 */
        /* <DEDUP_REMOVED lines=8> */
[----:B------:R-:W-:Y:S02]  /*6d40*/  IADD3 R11, P0, P6, R90, R12, R108 ;  /* 0x0000000c5a0b7210 */ /* 0x000fe40007e1e06c */
[----:B------:R-:W-:-:S02]  /*6d50*/  CS2R R74, SRZ ;  /* 0x00000000004a7805 */ /* 0x000fc4000001ff00 */
[----:B------:R-:W-:Y:S02]  /*6d60*/  CS2R R72, SRZ ;  /* 0x0000000000487805 */ /* 0x000fe4000001ff00 */
[----:B------:R-:W-:Y:S02]  /*6d70*/  IADD3.X R82, R101, R82, R107, P0, P6 ;  /* 0x0000005265527210 */ /* 0x000fe400007ec46b */
[----:B------:R-:W-:-:S04]  /*6d80*/  LEA R12, P0, R14, UR4, 0x1 ;  /* 0x000000040e0c7c11 */ /* 0x000fc8000f8008ff */
[----:B------:R-:W-:Y:S02]  /*6d90*/  LEA.HI.X R13, R14, UR5, R13, 0x1, P0 ;  /* 0x000000050e0d7c11 */ /* 0x000fe400080f0c0d */
        /* <DEDUP_REMOVED lines=19> */
.L_x_1627:
[----:B------:R-:W-:Y:S05]  /*6ed0*/  BSYNC B1 ;  /* 0x0000000000017941 */ /* 0x000fea0003800000 */
.L_x_1626:
[----:B------:R-:W2:Y:S01]  /*6ee0*/  LDL R11, [R1+0x30] ;  /* 0x00003000010b7983 */ /* 0x000ea20000100800 */
[----:B0-----:R-:W-:Y:S02]  /*6ef0*/  IMAD.MOV.U32 R12, RZ, RZ, R28 ;  /* 0x000000ffff0c7224 */ /* 0x001fe400078e001c */
[----:B------:R-:W-:Y:S02]  /*6f00*/  IMAD.MOV.U32 R13, RZ, RZ, R31 ;  /* 0x000000ffff0d7224 */ /* 0x000fe400078e001f */
[----:B------:R-:W-:-:S03]  /*6f10*/  IMAD.MOV.U32 R14, RZ, RZ, R34 ;  /* 0x000000ffff0e7224 */ /* 0x000fc600078e0022 */
[----:B------:R-:W-:Y:S01]  /*6f20*/  PRMT R189, R80, 0x5410, R13 ;  /* 0x0000541050bd7816 */ /* 0x000fe2000000000d */
[----:B------:R-:W-:Y:S01]  /*6f30*/  IMAD.MOV.U32 R13, RZ, RZ, R35 ;  /* 0x000000ffff0d7224 */ /* 0x000fe200078e0023 */
[----:B------:R-:W-:Y:S01]  /*6f40*/  PRMT R195, R14, 0x7610, R195 ;  /* 0x000076100ec37816 */ /* 0x000fe200000000c3 */
[----:B------:R-:W-:-:S03]  /*6f50*/  IMAD.MOV.U32 R14, RZ, RZ, R37 ;  /* 0x000000ffff0e7224 */ /* 0x000fc600078e0025 */
[----:B------:R-:W-:Y:S01]  /*6f60*/  PRMT R197, R13, 0x7610, R197 ;  /* 0x000076100dc57816 */ /* 0x000fe200000000c5 */
[----:B------:R-:W-:Y:S01]  /*6f70*/  IMAD.MOV.U32 R13, RZ, RZ, R36 ;  /* 0x000000ffff0d7224 */ /* 0x000fe200078e0024 */
[----:B------:R-:W-:Y:S02]  /*6f80*/  PRMT R153, R14, 0x7610, R153 ;  /* 0x000076100e997816 */ /* 0x000fe40000000099 */
[----:B--2---:R-:W-:Y:S01]  /*6f90*/  R2UR UR4, R11 ;  /* 0x000000000b0472ca */ /* 0x004fe200000e0000 */
[----:B------:R-:W-:-:S05]  /*6fa0*/  IMAD.MOV.U32 R11, RZ, RZ, R29 ;  /* 0x000000ffff0b7224 */ /* 0x000fca00078e001d */
[----:B------:R-:W-:Y:S01]  /*6fb0*/  PRMT R190, R12, 0x5410, R11 ;  /* 0x000054100cbe7816 */ /* 0x000fe2000000000b */
[----:B------:R-:W-:Y:S01]  /*6fc0*/  IMAD.MOV.U32 R11, RZ, RZ, R33 ;  /* 0x000000ffff0b7224 */ /* 0x000fe200078e0021 */
[----:B------:R-:W-:-:S04]  /*6fd0*/  MOV R12, R32 ;  /* 0x00000020000c7202 */ /* 0x000fc80000000f00 */
[----:B------:R-:W-:Y:S01]  /*6fe0*/  PRMT R198, R11, 0x7610, R198 ;  /* 0x000076100bc67816 */ /* 0x000fe200000000c6 */
[----:B------:R-:W-:Y:S01]  /*6ff0*/  IMAD.MOV.U32 R11, RZ, RZ, R38 ;  /* 0x000000ffff0b7224 */ /* 0x000fe200078e0026 */
[----:B------:R-:W-:Y:S01]  /*7000*/  PRMT R196, R12, 0x7610, R196 ;  /* 0x000076100cc47816 */ /* 0x000fe200000000c4 */
[----:B------:R-:W-:Y:S01]  /*7010*/  IMAD.MOV.U32 R12, RZ, RZ, R39 ;  /* 0x000000ffff0c7224 */ /* 0x000fe200078e0027 */
[----:B------:R-:W-:Y:S02]  /*7020*/  UISETP.NE.AND UP0, UPT, UR4, 0x3, UPT ;  /* 0x000000030400788c */ /* 0x000fe4000bf05270 */
[----:B------:R-:W-:Y:S01]  /*7030*/  PRMT R198, R198, 0x5410, R11 ;  /* 0x00005410c6c67816 */ /* 0x000fe2000000000b */
[----:B------:R-:W-:Y:S01]  /*7040*/  IMAD.MOV.U32 R11, RZ, RZ, R43 ;  /* 0x000000ffff0b7224 */ /* 0x000fe200078e002b */
[----:B------:R-:W-:Y:S02]  /*7050*/  PRMT R199, R12, 0x5410, R13 ;  /* 0x000054100cc77816 */ /* 0x000fe4000000000d */
[----:B------:R-:W-:-:S02]  /*7060*/  MOV R12, R42 ;  /* 0x0000002a000c7202 */ /* 0x000fc40000000f00 */
[----:B------:R-:W-:Y:S02]  /*7070*/  PLOP3.LUT P0, PT, PT, PT, UP0, 0x80, 0x0 ;  /* 0x000000000000781c */ /* 0x000fe40003f0f008 */
[----:B------:R-:W-:Y:S01]  /*7080*/  PRMT R191, R12, 0x5410, R11 ;  /* 0x000054100cbf7816 */ /* 0x000fe2000000000b */
[----:B------:R-:W-:Y:S02]  /*7090*/  IMAD.MOV.U32 R12, RZ, RZ, R40 ;  /* 0x000000ffff0c7224 */ /* 0x000fe400078e0028 */
[----:B------:R-:W-:-:S05]  /*70a0*/  IMAD.MOV.U32 R11, RZ, RZ, R41 ;  /* 0x000000ffff0b7224 */ /* 0x000fca00078e0029 */
[----:B------:R-:W-:Y:S01]  /*70b0*/  PRMT R192, R12, 0x5410, R11 ;  /* 0x000054100cc07816 */ /* 0x000fe2000000000b */
[----:B------:R-:W-:Y:S02]  /*70c0*/  IMAD.MOV.U32 R11, RZ, RZ, R47 ;  /* 0x000000ffff0b7224 */ /* 0x000fe400078e002f */
[----:B------:R-:W-:-:S03]  /*70d0*/  IMAD.MOV.U32 R12, RZ, RZ, R46 ;  /* 0x000000ffff0c7224 */ /* 0x000fc600078e002e */
[----:B------:R-:W-:Y:S01]  /*70e0*/  PRMT R197, R197, 0x5410, R11 ;  /* 0x00005410c5c57816 */ /* 0x000fe2000000000b */
[----:B------:R-:W-:Y:S01]  /*70f0*/  IMAD.MOV.U32 R11, RZ, RZ, R45 ;  /* 0x000000ffff0b7224 */ /* 0x000fe200078e002d */
[----:B------:R-:W-:Y:S02]  /*7100*/  PRMT R195, R195, 0x5410, R12 ;  /* 0x00005410c3c37816 */ /* 0x000fe4000000000c */
[----:B------:R-:W-:Y:S02]  /*7110*/  MOV R12, R44 ;  /* 0x0000002c000c7202 */ /* 0x000fe40000000f00 */
[----:B------:R-:W-:Y:S01]  /*7120*/  PRMT R201, R11, 0x7610, R201 ;  /* 0x000076100bc97816 */ /* 0x000fe200000000c9 */
[----:B------:R-:W-:Y:S01]  /*7130*/  IMAD.MOV.U32 R11, RZ, RZ, R50 ;  /* 0x000000ffff0b7224 */ /* 0x000fe200078e0032 */
[----:B------:R-:W-:Y:S01]  /*7140*/  PRMT R196, R196, 0x5410, R12 ;  /* 0x00005410c4c47816 */ /* 0x000fe2000000000c */
[----:B------:R-:W-:-:S03]  /*7150*/  IMAD.MOV.U32 R12, RZ, RZ, R51 ;  /* 0x000000ffff0c7224 */ /* 0x000fc600078e0033 */
[----:B------:R-:W-:Y:S01]  /*7160*/  PRMT R201, R201, 0x5410, R11 ;  /* 0x00005410c9c97816 */ /* 0x000fe2000000000b */
[----:B------:R-:W-:Y:S01]  /*7170*/  IMAD.MOV.U32 R11, RZ, RZ, R48 ;  /* 0x000000ffff0b7224 */ /* 0x000fe200078e0030 */
[----:B------:R-:W-:Y:S01]  /*7180*/  PRMT R224, R12, 0x7610, R224 ;  /* 0x000076100ce07816 */ /* 0x000fe200000000e0 */
[----:B------:R-:W-:-:S03]  /*7190*/  IMAD.MOV.U32 R12, RZ, RZ, R49 ;  /* 0x000000ffff0c7224 */ /* 0x000fc600078e0031 */
[----:B------:R-:W-:Y:S01]  /*71a0*/  PRMT R224, R224, 0x5410, R11 ;  /* 0x00005410e0e07816 */ /* 0x000fe2000000000b */
[----:B-----5:R-:W-:Y:S01]  /*71b0*/  IMAD.MOV.U32 R11, RZ, RZ, R55 ;  /* 0x000000ffff0b7224 */ /* 0x020fe200078e0037 */
[----:B------:R-:W-:Y:S02]  /*71c0*/  PRMT R152, R12, 0x7610, R152 ;  /* 0x000076100c987816 */ /* 0x000fe40000000098 */
        /* <DEDUP_REMOVED lines=40> */
.L_x_1628:
[----:B------:R-:W-:Y:S01]  /*7450*/  LEA R86, R17, R2, 0x3 ;  /* 0x0000000211567211 */ /* 0x000fe200078e18ff */
[----:B------:R-:W-:Y:S01]  /*7460*/  BSSY B1, `(.L_x_1629) ;  /* 0x0000004000017945 */ /* 0x000fe20003800000 */
[----:B------:R-:W-:-:S04]  /*7470*/  SHF.L.U32 R87, R175, 0x1f, RZ ;  /* 0x0000001faf577819 */ /* 0x000fc800000006ff */
[----:B------:R-:W0:Y:S02]  /*7480*/  SYNCS.PHASECHK.TRANS64.TRYWAIT P6, [R86+URZ+0x2a890], R87 ;  /* 0x02a89057560075a7 */ /* 0x000e2400080c017f */
[----:B0-----:R-:W-:Y:S05]  /*7490*/  @!P6 BRA `(.L_x_1630) ;  /* 0x0000024400f4e947 */ /* 0x001fea0003800000 */
.L_x_2005:
[----:B------:R-:W-:Y:S05]  /*74a0*/  BSYNC B1 ;  /* 0x0000000000017941 */ /* 0x000fea0003800000 */
.L_x_1629:
[----:B------:R-:W1:Y:S01]  /*74b0*/  LDC R127, c[0x0][0x2f4] ;  /* 0x0000bd00ff7f7b82 */ /* 0x000e620000000800 */
[----:B------:R-:W-:Y:S01]  /*74c0*/  UMOV UR4, 0xffffffff ;  /* 0xffffffff00047882 */ /* 0x000fe20000000000 */
[----:B-1----:R-:W-:Y:S02]  /*74d0*/  IMAD.IADD R131, R127, 0x1, -R124 ;  /* 0x000000017f837824 */ /* 0x002fe400078e0a7c */
[----:B------:R-:W-:Y:S05]  /*74e0*/  BRA.DIV UR4, `(.L_x_1631) ;  /* 0x0000024604f47947 */ /* 0x000fea000b800000 */
[----:B------:R1:W2:Y:S04]  /*74f0*/  SHFL.IDX PT, R115, R116, RZ, 0x1c1f ;  /* 0x001c1fff74737589 */ /* 0x0002a800000e0000 */
[----:B------:R1:W3:Y:S02]  /*7500*/  SHFL.IDX PT, R11, R117, RZ, 0x1c1f ;  /* 0x001c1fff750b7589 */ /* 0x0002e400000e0000 */
.L_x_2009:
        /* <DEDUP_REMOVED lines=27> */
[----:B---3--:R-:W-:Y:S01]  /*76c0*/  IMAD.MOV.U32 R151, RZ, RZ, R81 ;  /* 0x000000ffff977224 */ /* 0x008fe200078e0051 */
[----:B------:R-:W-:Y:S01]  /*76d0*/  SHF.R.U64 R36, R36, 0x10, R37 ;  /* 0x0000001024247819 */ /* 0x000fe20000001225 */
[----:B----4-:R-:W-:Y:S01]  /*76e0*/  IMAD.MOV.U32 R150, RZ, RZ, R13 ;  /* 0x000000ffff967224 */ /* 0x010fe200078e000d */
[----:B------:R-:W-:Y:S01]  /*76f0*/  SHF.R.U32.HI R37, RZ, 0x10, R37 ;  /* 0x00000010ff257819 */ /* 0x000fe20000011625 */
[----:B------:R-:W-:Y:S01]  /*7700*/  HADD2.F32 R152, -RZ, R152.H0_H0 ;  /* 0x20000098ff987230 */ /* 0x000fe20000004100 */
[----:B------:R-:W-:Y:S01]  /*7710*/  SHF.R.U64 R38, R38, 0x10, R39 ;  /* 0x0000001026267819 */ /* 0x000fe20000001227 */
[----:B------:R-:W-:Y:S02]  /*7720*/  HADD2.F32 R13, -RZ, R151.H0_H0 ;  /* 0x20000097ff0d7230 */ /* 0x000fe40000004100 */
[----:B------:R-:W-:Y:S02]  /*7730*/  HADD2.F32 R154, -RZ, R150.H0_H0 ;  /* 0x20000096ff9a7230 */ /* 0x000fe40000004100 */
[----:B------:R-:W-:-:S02]  /*7740*/  HADD2.F32 R153, -RZ, R153.H0_H0 ;  /* 0x20000099ff997230 */ /* 0x000fc40000004100 */
[CC--:B------:R-:W-:Y:S01]  /*7750*/  FMUL.FTZ R81, R13.reuse, R152.reuse ;  /* 0x000000980d517220 */ /* 0x0c0fe20000410000 */
[----:B------:R-:W-:Y:S02]  /*7760*/  HADD2.F32 R151, -RZ, R151.H1_H1 ;  /* 0x30000097ff977230 */ /* 0x000fe40000004100 */
[C---:B------:R-:W-:Y:S01]  /*7770*/  FMUL.FTZ R152, R154.reuse, R152 ;  /* 0x000000989a987220 */ /* 0x040fe20000410000 */
[----:B------:R-:W-:Y:S02]  /*7780*/  HADD2.F32 R37, -RZ, R37.H0_H0 ;  /* 0x20000025ff257230 */ /* 0x000fe40000004100 */
[-C--:B------:R-:W-:Y:S01]  /*7790*/  FFMA.FTZ R81, R154, R153.reuse, -R81 ;  /* 0x000000999a517223 */ /* 0x080fe20000010851 */
[----:B------:R-:W-:Y:S02]  /*77a0*/  HADD2.F32 R36, -RZ, R36.H0_H0 ;  /* 0x20000024ff247230 */ /* 0x000fe40000004100 */
[----:B------:R-:W-:Y:S01]  /*77b0*/  FFMA.FTZ R13, R13, R153, R152 ;  /* 0x000000990d0d7223 */ /* 0x000fe20000010098 */
[--C-:B------:R-:W-:Y:S01]  /*77c0*/  SHF.R.U32.HI R152, RZ, 0x10, R49.reuse ;  /* 0x00000010ff987819 */ /* 0x100fe20000011631 */
[----:B------:R-:W-:Y:S01]  /*77d0*/  HADD2.F32 R153, -RZ, R224.H0_H0 ;  /* 0x200000e0ff997230 */ /* 0x000fe20000004100 */
[----:B------:R-:W-:Y:S01]  /*77e0*/  SHF.R.U64 R49, R48, 0x10, R49 ;  /* 0x0000001030317819 */ /* 0x000fe20000001231 */
[----:B------:R-:W-:-:S02]  /*77f0*/  HADD2.F32 R48, -RZ, R150.H1_H1 ;  /* 0x30000096ff307230 */ /* 0x000fc40000004100 */
[----:B------:R-:W-:Y:S02]  /*7800*/  HADD2.F32 R152, -RZ, R152.H0_H0 ;  /* 0x20000098ff987230 */ /* 0x000fe40000004100 */
[----:B------:R-:W-:Y:S02]  /*7810*/  HADD2.F32 R49, -RZ, R49.H0_H0 ;  /* 0x20000031ff317230 */ /* 0x000fe40000004100 */
[----:B------:R-:W-:Y:S02]  /*7820*/  HADD2.F32 R38, -RZ, R38.H0_H0 ;  /* 0x20000026ff267230 */ /* 0x000fe40000004100 */
[-C--:B------:R-:W-:Y:S01]  /*7830*/  FMUL.FTZ R150, R151, R152.reuse ;  /* 0x0000009897967220 */ /* 0x080fe20000410000 */
[----:B------:R-:W-:-:S03]  /*7840*/  FMUL.FTZ R152, R48, R152 ;  /* 0x0000009830987220 */ /* 0x000fc60000410000 */
[-C--:B------:R-:W-:Y:S01]  /*7850*/  FFMA.FTZ R48, R48, R37.reuse, -R150 ;  /* 0x0000002530307223 */ /* 0x080fe20000010896 */
[----:B------:R-:W-:Y:S02]  /*7860*/  HADD2.F32 R150, -RZ, R83.H0_H0 ;  /* 0x20000053ff967230 */ /* 0x000fe40000004100 */
[----:B------:R-:W-:Y:S01]  /*7870*/  FFMA.FTZ R37, R151, R37, R152 ;  /* 0x0000002597257223 */ /* 0x000fe20000010098 */
[----:B------:R-:W-:Y:S02]  /*7880*/  HADD2.F32 R151, -RZ, R199.H0_H0 ;  /* 0x200000c7ff977230 */ /* 0x000fe40000004100 */
[--C-:B------:R-:W-:Y:S02]  /*7890*/  HADD2.F32 R152, -RZ, R15.reuse.H0_H0 ;  /* 0x2000000fff987230 */ /* 0x100fe40000004100 */
[----:B------:R-:W-:Y:S01]  /*78a0*/  FMUL.FTZ R154, R150, R153 ;  /* 0x00000099969a7220 */ /* 0x000fe20000410000 */
[----:B------:R-:W-:Y:S01]  /*78b0*/  HADD2.F32 R15, -RZ, R15.H1_H1 ;  /* 0x3000000fff0f7230 */ /* 0x000fe20000004100 */
[----:B------:R-:W-:-:S02]  /*78c0*/  F2FP.F16.F32.PACK_AB R48, R48, R81 ;  /* 0x000000513030723e */ /* 0x000fc400000000ff */
[C---:B------:R-:W-:Y:S01]  /*78d0*/  FFMA.FTZ R154, R152.reuse, R151, -R154 ;  /* 0x00000097989a7223 */ /* 0x040fe2000001089a */
[----:B------:R-:W-:Y:S01]  /*78e0*/  FMUL.FTZ R152, R152, R153 ;  /* 0x0000009998987220 */ /* 0x000fe20000410000 */
[----:B------:R-:W-:Y:S01]  /*78f0*/  HADD2.F32 R153, -RZ, R224.H1_H1 ;  /* 0x300000e0ff997230 */ /* 0x000fe20000004100 */
[----:B------:R-:W-:Y:S01]  /*7900*/  F2FP.F16.F32.PACK_AB R37, R37, R13 ;  /* 0x0000000d2525723e */ /* 0x000fe200000000ff */
[----:B------:R-:W-:Y:S02]  /*7910*/  IMAD.MOV.U32 R13, RZ, RZ, R48 ;  /* 0x000000ffff0d7224 */ /* 0x000fe400078e0030 */
[----:B------:R-:W-:Y:S01]  /*7920*/  FFMA.FTZ R152, R150, R151, R152 ;  /* 0x0000009796987223 */ /* 0x000fe20000010098 */
[----:B------:R-:W-:Y:S02]  /*7930*/  SHF.R.U32.HI R150, RZ, 0x10, R39 ;  /* 0x00000010ff967819 */ /* 0x000fe40000011627 */
[--C-:B------:R-:W-:Y:S01]  /*7940*/  SHF.R.U64 R39, R50, 0x10, R51.reuse ;  /* 0x0000001032277819 */ /* 0x100fe20000001233 */
[----:B------:R-:W-:Y:S01]  /*7950*/  HADD2.F32 R50, -RZ, R83.H1_H1 ;  /* 0x30000053ff327230 */ /* 0x000fe20000004100 */
[----:B------:R-:W-:Y:S01]  /*7960*/  SHF.R.U32.HI R51, RZ, 0x10, R51 ;  /* 0x00000010ff337819 */ /* 0x000fe20000011633 */
[----:B------:R-:W-:-:S02]  /*7970*/  HADD2.F32 R150, -RZ, R150.H0_H0 ;  /* 0x20000096ff967230 */ /* 0x000fc40000004100 */
[----:B------:R-:W-:Y:S02]  /*7980*/  HADD2.F32 R39, -RZ, R39.H0_H0 ;  /* 0x20000027ff277230 */ /* 0x000fe40000004100 */
[----:B------:R-:W-:Y:S02]  /*7990*/  HADD2.F32 R51, -RZ, R51.H0_H0 ;  /* 0x20000033ff337230 */ /* 0x000fe40000004100 */
[----:B------:R-:W-:-:S03]  /*79a0*/  IMAD.MOV.U32 R81, RZ, RZ, R37 ;  /* 0x000000ffff517224 */ /* 0x000fc600078e0025 */
[----:B------:R-:W-:-:S04]  /*79b0*/  FMUL.FTZ R83, R50, R51 ;  /* 0x0000003332537220 */ /* 0x000fc80000410000 */
[C---:B------:R-:W-:Y:S01]  /*79c0*/  FFMA.FTZ R83, R15.reuse, R150, -R83 ;  /* 0x000000960f537223 */ /* 0x040fe20000010853 */
[----:B------:R-:W-:Y:S01]  /*79d0*/  FMUL.FTZ R15, R15, R51 ;  /* 0x000000330f0f7220 */ /* 0x000fe20000410000 */
[----:B------:R-:W-:-:S03]  /*79e0*/  HADD2.F32 R51, -RZ, R199.H1_H1 ;  /* 0x300000c7ff337230 */ /* 0x000fc60000004100 */
        /* <DEDUP_REMOVED lines=10> */
[----:B------:R-:W-:-:S02]  /*7a90*/  HADD2.F32 R150, -RZ, R201.H1_H1 ;  /* 0x300000c9ff967230 */ /* 0x000fc40000004100 */
[----:B------:R-:W-:Y:S01]  /*7aa0*/  FFMA.FTZ R153, R50, R51, R153 ;  /* 0x0000003332997223 */ /* 0x000fe20000010099 */
[-C--:B------:R-:W-:Y:S01]  /*7ab0*/  FMUL.FTZ R50, R80, R49.reuse ;  /* 0x0000003150327220 */ /* 0x080fe20000410000 */
[C---:B------:R-:W-:Y:S01]  /*7ac0*/  FMUL.FTZ R49, R12.reuse, R49 ;  /* 0x000000310c317220 */ /* 0x040fe20000410000 */
[----:B------:R-:W-:Y:S02]  /*7ad0*/  HADD2.F32 R51, -RZ, R14.H0_H0 ;  /* 0x2000000eff337230 */ /* 0x000fe40000004100 */
[-C--:B------:R-:W-:Y:S01]  /*7ae0*/  FFMA.FTZ R12, R12, R36.reuse, -R50 ;  /* 0x000000240c0c7223 */ /* 0x080fe20000010832 */
[----:B------:R-:W-:Y:S01]  /*7af0*/  FFMA.FTZ R36, R80, R36, R49 ;  /* 0x0000002450247223 */ /* 0x000fe20000010031 */
[----:B------:R-:W-:Y:S02]  /*7b00*/  HADD2.F32 R49, -RZ, R82.H0_H0 ;  /* 0x20000052ff317230 */ /* 0x000fe40000004100 */
[----:B------:R-:W-:Y:S01]  /*7b10*/  HADD2.F32 R50, -RZ, R198.H1_H1 ;  /* 0x300000c6ff327230 */ /* 0x000fe20000004100 */
[----:B------:R-:W-:Y:S01]  /*7b20*/  F2FP.F16.F32.PACK_AB R12, R12, R151 ;  /* 0x000000970c0c723e */ /* 0x000fe200000000ff */
[----:B------:R-:W-:-:S02]  /*7b30*/  HADD2.F32 R82, -RZ, R82.H1_H1 ;  /* 0x30000052ff527230 */ /* 0x000fc40000004100 */
[-C--:B------:R-:W-:Y:S01]  /*7b40*/  FMUL.FTZ R80, R49, R150.reuse ;  /* 0x0000009631507220 */ /* 0x080fe20000410000 */
[C---:B------:R-:W-:Y:S01]  /*7b50*/  FMUL.FTZ R150, R51.reuse, R150 ;  /* 0x0000009633967220 */ /* 0x040fe20000410000 */
[----:B------:R-:W-:Y:S01]  /*7b60*/  HADD2.F32 R14, -RZ, R14.H1_H1 ;  /* 0x3000000eff0e7230 */ /* 0x000fe20000004100 */
[----:B------:R-:W-:Y:S01]  /*7b70*/  F2FP.F16.F32.PACK_AB R36, R36, R153 ;  /* 0x000000992424723e */ /* 0x000fe200000000ff */
[-C--:B------:R-:W-:Y:S01]  /*7b80*/  FFMA.FTZ R80, R51, R50.reuse, -R80 ;  /* 0x0000003233507223 */ /* 0x080fe20000010850 */
[----:B------:R-:W-:Y:S01]  /*7b90*/  FFMA.FTZ R150, R49, R50, R150 ;  /* 0x0000003231967223 */ /* 0x000fe20000010096 */
[-C--:B------:R-:W-:Y:S01]  /*7ba0*/  FMUL.FTZ R49, R82, R39.reuse ;  /* 0x0000002752317220 */ /* 0x080fe20000410000 */
[C---:B------:R-:W-:Y:S01]  /*7bb0*/  FMUL.FTZ R39, R14.reuse, R39 ;  /* 0x000000270e277220 */ /* 0x040fe20000410000 */
[----:B------:R-:W-:Y:S02]  /*7bc0*/  IMAD.MOV.U32 R15, RZ, RZ, R83 ;  /* 0x000000ffff0f7224 */ /* 0x000fe400078e0053 */
[-C--:B------:R-:W-:Y:S01]  /*7bd0*/  FFMA.FTZ R49, R14, R38.reuse, -R49 ;  /* 0x000000260e317223 */ /* 0x080fe20000010831 */
[----:B------:R-:W-:Y:S01]  /*7be0*/  FFMA.FTZ R39, R82, R38, R39 ;  /* 0x0000002652277223 */ /* 0x000fe20000010027 */
[----:B------:R-:W-:-:S03]  /*7bf0*/  IMAD.MOV.U32 R83, RZ, RZ, R152 ;  /* 0x000000ffff537224 */ /* 0x000fc600078e0098 */
[----:B------:R-:W-:Y:S01]  /*7c00*/  F2FP.F16.F32.PACK_AB R49, R49, R80 ;  /* 0x000000503131723e */ /* 0x000fe200000000ff */
[----:B------:R-:W-:Y:S01]  /*7c10*/  IMAD.MOV.U32 R80, RZ, RZ, R36 ;  /* 0x000000ffff507224 */ /* 0x000fe200078e0024 */
[----:B------:R-:W-:Y:S02]  /*7c20*/  F2FP.F16.F32.PACK_AB R39, R39, R150 ;  /* 0x000000962727723e */ /* 0x000fe400000000ff */
[----:B------:R-:W-:-:S03]  /*7c30*/  MOV R14, R49 ;  /* 0x00000031000e7202 */ /* 0x000fc60000000f00 */
[----:B------:R-:W-:-:S07]  /*7c40*/  IMAD.MOV.U32 R82, RZ, RZ, R39 ;  /* 0x000000ffff527224 */ /* 0x000fce00078e0027 */
.L_x_1637:
[----:B------:R-:W-:Y:S05]  /*7c50*/  BSYNC B3 ;  /* 0x0000000000037941 */ /* 0x000fea0003800000 */
.L_x_1636:
[----:B------:R-:W-:-:S04]  /*7c60*/  LEA R36, P4, R4, R11, 0x1 ;  /* 0x0000000b04247211 */ /* 0x000fc800078808ff */
[----:B--2---:R-:W-:Y:S02]  /*7c70*/  LEA.HI.X R37, R4, R115, R111, 0x1, P4 ;  /* 0x0000007304257211 */ /* 0x004fe400020f0c6f */
[----:B------:R-:W-:-:S03]  /*7c80*/  ISETP.GE.AND P4, PT, R149, R127, PT ;  /* 0x0000007f9500720c */ /* 0x000fc60003f86270 */
[----:B----4-:R2:W-:Y:S10]  /*7c90*/  ST.E.128 desc[UR60][R36.64], R12 ;  /* 0x0000000c24007985 */ /* 0x0105f4000c101d3c */
[----:B--2---:R-:W-:-:S05]  /*7ca0*/  @!P4 IMAD.WIDE R12, R149, 0x2, R114 ;  /* 0x00000002950cc825 */ /* 0x004fca00078e0272 */
[----:B---3--:R3:W-:Y:S02]  /*7cb0*/  @!P4 ST.E.128 desc[UR60][R12.64], R80 ;  /* 0x000000500c00c985 */ /* 0x0087e4000c101d3c */
.L_x_1635:
[----:B------:R-:W-:Y:S05]  /*7cc0*/  BSYNC B2 ;  /* 0x0000000000027941 */ /* 0x000fea0003800000 */
.L_x_1634:
        /* <DEDUP_REMOVED lines=33> */
[-C--:B------:R-:W-:Y:S01]  /*7ee0*/  FMUL.FTZ R37, R13, R51.reuse ;  /* 0x000000330d257220 */ /* 0x080fe20000410000 */
[----:B------:R-:W-:Y:S02]  /*7ef0*/  HADD2.F32 R50, -RZ, R50.H1_H1 ;  /* 0x30000032ff327230 */ /* 0x000fe40000004100 */
[C---:B------:R-:W-:Y:S01]  /*7f00*/  FMUL.FTZ R51, R81.reuse, R51 ;  /* 0x0000003351337220 */ /* 0x040fe20000410000 */
[----:B------:R-:W-:Y:S02]  /*7f10*/  HADD2.F32 R33, -RZ, R33.H0_H0 ;  /* 0x20000021ff217230 */ /* 0x000fe40000004100 */
[-C--:B------:R-:W-:Y:S01]  /*7f20*/  FFMA.FTZ R37, R81, R80.reuse, -R37 ;  /* 0x0000005051257223 */ /* 0x080fe20000010825 */
[----:B------:R-:W-:Y:S02]  /*7f30*/  HADD2.F32 R32, -RZ, R32.H0_H0 ;  /* 0x20000020ff207230 */ /* 0x000fe40000004100 */
[----:B------:R-:W-:Y:S01]  /*7f40*/  FFMA.FTZ R13, R13, R80, R51 ;  /* 0x000000500d0d7223 */ /* 0x000fe20000010033 */
[--C-:B------:R-:W-:Y:S01]  /*7f50*/  SHF.R.U32.HI R51, RZ, 0x10, R45.reuse ;  /* 0x00000010ff337819 */ /* 0x100fe2000001162d */
[----:B------:R-:W-:Y:S01]  /*7f60*/  HADD2.F32 R80, -RZ, R197.H1_H1 ;  /* 0x300000c5ff507230 */ /* 0x000fe20000004100 */
        /* <DEDUP_REMOVED lines=11> */
[----:B------:R-:W-:Y:S02]  /*8020*/  HADD2.F32 R51, -RZ, R15.H0_H0 ;  /* 0x2000000fff337230 */ /* 0x000fe40000004100 */
[----:B------:R-:W-:Y:S01]  /*8030*/  FMUL.FTZ R81, R49, R80 ;  /* 0x0000005031517220 */ /* 0x000fe20000410000 */
[----:B------:R-:W-:Y:S01]  /*8040*/  HADD2.F32 R39, -RZ, R39.H1_H1 ;  /* 0x30000027ff277230 */ /* 0x000fe20000004100 */
[----:B------:R-:W-:Y:S01]  /*8050*/  F2FP.F16.F32.PACK_AB R37, R44, R37 ;  /* 0x000000252c25723e */ /* 0x000fe200000000ff */
[----:B------:R-:W-:-:S02]  /*8060*/  HADD2.F32 R15, -RZ, R15.H1_H1 ;  /* 0x3000000fff0f7230 */ /* 0x000fc40000004100 */
[C---:B------:R-:W-:Y:S01]  /*8070*/  FFMA.FTZ R81, R51.reuse, R50, -R81 ;  /* 0x0000003233517223 */ /* 0x040fe20000010851 */
[----:B------:R-:W-:Y:S01]  /*8080*/  FMUL.FTZ R51, R51, R80 ;  /* 0x0000005033337220 */ /* 0x000fe20000410000 */
[----:B------:R-:W-:Y:S01]  /*8090*/  HADD2.F32 R80, -RZ, R196.H1_H1 ;  /* 0x300000c4ff507230 */ /* 0x000fe20000004100 */
[----:B------:R-:W-:Y:S01]  /*80a0*/  F2FP.F16.F32.PACK_AB R33, R33, R13 ;  /* 0x0000000d2121723e */ /* 0x000fe200000000ff */
[----:B------:R-:W-:Y:S02]  /*80b0*/  IMAD.MOV.U32 R13, RZ, RZ, R37 ;  /* 0x000000ffff0d7224 */ /* 0x000fe400078e0025 */
[----:B------:R-:W-:Y:S01]  /*80c0*/  FFMA.FTZ R51, R49, R50, R51 ;  /* 0x0000003231337223 */ /* 0x000fe20000010033 */
[----:B------:R-:W-:Y:S02]  /*80d0*/  SHF.R.U32.HI R49, RZ, 0x10, R35 ;  /* 0x00000010ff317819 */ /* 0x000fe40000011623 */
[--C-:B------:R-:W-:Y:S02]  /*80e0*/  SHF.R.U64 R35, R46, 0x10, R47.reuse ;  /* 0x000000102e237819 */ /* 0x100fe4000000122f */
[----:B------:R-:W-:Y:S01]  /*80f0*/  SHF.R.U32.HI R46, RZ, 0x10, R47 ;  /* 0x00000010ff2e7819 */ /* 0x000fe2000001162f */
[----:B------:R-:W-:Y:S01]  /*8100*/  HADD2.F32 R49, -RZ, R49.H0_H0 ;  /* 0x20000031ff317230 */ /* 0x000fe20000004100 */
[----:B------:R-:W-:Y:S01]  /*8110*/  MOV R37, R33 ;  /* 0x0000002100257202 */ /* 0x000fe20000000f00 */
[----:B------:R-:W-:-:S02]  /*8120*/  HADD2.F32 R35, -RZ, R35.H0_H0 ;  /* 0x20000023ff237230 */ /* 0x000fc40000004100 */
[----:B------:R-:W-:-:S05]  /*8130*/  HADD2.F32 R46, -RZ, R46.H0_H0 ;  /* 0x2000002eff2e7230 */ /* 0x000fca0000004100 */
[----:B------:R-:W-:-:S04]  /*8140*/  FMUL.FTZ R47, R39, R46 ;  /* 0x0000002e272f7220 */ /* 0x000fc80000410000 */
[C---:B------:R-:W-:Y:S01]  /*8150*/  FFMA.FTZ R47, R15.reuse, R49, -R47 ;  /* 0x000000310f2f7223 */ /* 0x040fe2000001082f */
[----:B------:R-:W-:Y:S01]  /*8160*/  FMUL.FTZ R15, R15, R46 ;  /* 0x0000002e0f0f7220 */ /* 0x000fe20000410000 */
[----:B------:R-:W-:-:S03]  /*8170*/  HADD2.F32 R46, -RZ, R196.H0_H0 ;  /* 0x200000c4ff2e7230 */ /* 0x000fc60000004100 */
[----:B------:R-:W-:Y:S01]  /*8180*/  FFMA.FTZ R15, R39, R49, R15 ;  /* 0x00000031270f7223 */ /* 0x000fe2000001000f */
[----:B------:R-:W-:Y:S01]  /*8190*/  HADD2.F32 R39, -RZ, R36.H0_H0 ;  /* 0x20000024ff277230 */ /* 0x000fe20000004100 */
[----:B------:R-:W-:Y:S01]  /*81a0*/  F2FP.F16.F32.PACK_AB R47, R47, R81 ;  /* 0x000000512f2f723e */ /* 0x000fe200000000ff */
[----:B------:R-:W-:Y:S02]  /*81b0*/  HADD2.F32 R49, -RZ, R12.H0_H0 ;  /* 0x2000000cff317230 */ /* 0x000fe40000004100 */
[----:B------:R-:W-:Y:S02]  /*81c0*/  HADD2.F32 R36, -RZ, R36.H1_H1 ;  /* 0x30000024ff247230 */ /* 0x000fe40000004100 */
[-C--:B------:R-:W-:Y:S01]  /*81d0*/  FMUL.FTZ R50, R39, R80.reuse ;  /* 0x0000005027327220 */ /* 0x080fe20000410000 */
[----:B------:R-:W-:Y:S02]  /*81e0*/  HADD2.F32 R12, -RZ, R12.H1_H1 ;  /* 0x3000000cff0c7230 */ /* 0x000fe40000004100 */
[----:B------:R-:W-:Y:S01]  /*81f0*/  FMUL.FTZ R80, R49, R80 ;  /* 0x0000005031507220 */ /* 0x000fe20000410000 */
[----:B------:R-:W-:Y:S01]  /*8200*/  F2FP.F16.F32.PACK_AB R51, R15, R51 ;  /* 0x000000330f33723e */ /* 0x000fe200000000ff */
[----:B------:R-:W-:Y:S01]  /*8210*/  FFMA.FTZ R50, R49, R46, -R50 ;  /* 0x0000002e31327223 */ /* 0x000fe20000010832 */
[----:B------:R-:W-:-:S02]  /*8220*/  HADD2.F32 R49, -RZ, R195.H1_H1 ;  /* 0x300000c3ff317230 */ /* 0x000fc40000004100 */
[----:B------:R-:W-:Y:S01]  /*8230*/  FFMA.FTZ R80, R39, R46, R80 ;  /* 0x0000002e27507223 */ /* 0x000fe20000010050 */
[-C--:B------:R-:W-:Y:S01]  /*8240*/  FMUL.FTZ R39, R36, R45.reuse ;  /* 0x0000002d24277220 */ /* 0x080fe20000410000 */
[C---:B------:R-:W-:Y:S01]  /*8250*/  FMUL.FTZ R45, R12.reuse, R45 ;  /* 0x0000002d0c2d7220 */ /* 0x040fe20000410000 */
[----:B------:R-:W-:Y:S02]  /*8260*/  IMAD.MOV.U32 R15, RZ, RZ, R47 ;  /* 0x000000ffff0f7224 */ /* 0x000fe400078e002f */
[-C--:B------:R-:W-:Y:S01]  /*8270*/  FFMA.FTZ R12, R12, R32.reuse, -R39 ;  /* 0x000000200c0c7223 */ /* 0x080fe20000010827 */
[----:B------:R-:W-:Y:S01]  /*8280*/  FFMA.FTZ R32, R36, R32, R45 ;  /* 0x0000002024207223 */ /* 0x000fe2000001002d */
[----:B------:R-:W-:Y:S02]  /*8290*/  HADD2.F32 R36, -RZ, R38.H0_H0 ;  /* 0x20000026ff247230 */ /* 0x000fe40000004100 */
[----:B------:R-:W-:Y:S01]  /*82a0*/  HADD2.F32 R45, -RZ, R14.H0_H0 ;  /* 0x2000000eff2d7230 */ /* 0x000fe20000004100 */
[----:B------:R-:W-:Y:S01]  /*82b0*/  F2FP.F16.F32.PACK_AB R12, R12, R50 ;  /* 0x000000320c0c723e */ /* 0x000fe200000000ff */
[----:B------:R-:W-:-:S02]  /*82c0*/  HADD2.F32 R39, -RZ, R195.H0_H0 ;  /* 0x200000c3ff277230 */ /* 0x000fc40000004100 */
[-C--:B------:R-:W-:Y:S01]  /*82d0*/  FMUL.FTZ R46, R36, R49.reuse ;  /* 0x00000031242e7220 */ /* 0x080fe20000410000 */
[----:B------:R-:W-:Y:S02]  /*82e0*/  HADD2.F32 R38, -RZ, R38.H1_H1 ;  /* 0x30000026ff267230 */ /* 0x000fe40000004100 */
[C---:B------:R-:W-:Y:S01]  /*82f0*/  FMUL.FTZ R49, R45.reuse, R49 ;  /* 0x000000312d317220 */ /* 0x040fe20000410000 */
[----:B------:R-:W-:Y:S02]  /*8300*/  HADD2.F32 R14, -RZ, R14.H1_H1 ;  /* 0x3000000eff0e7230 */ /* 0x000fe40000004100 */
[-C--:B------:R-:W-:Y:S01]  /*8310*/  FFMA.FTZ R46, R45, R39.reuse, -R46 ;  /* 0x000000272d2e7223 */ /* 0x080fe2000001082e */
[----:B------:R-:W-:Y:S01]  /*8320*/  F2FP.F16.F32.PACK_AB R32, R32, R80 ;  /* 0x000000502020723e */ /* 0x000fe200000000ff */
[----:B------:R-:W-:Y:S01]  /*8330*/  FFMA.FTZ R49, R36, R39, R49 ;  /* 0x0000002724317223 */ /* 0x000fe20000010031 */
[-C--:B------:R-:W-:Y:S01]  /*8340*/  FMUL.FTZ R36, R38, R35.reuse ;  /* 0x0000002326247220 */ /* 0x080fe20000410000 */
[----:B------:R-:W-:Y:S01]  /*8350*/  FMUL.FTZ R35, R14, R35 ;  /* 0x000000230e237220 */ /* 0x000fe20000410000 */
[----:B------:R-:W-:-:S02]  /*8360*/  IMAD.MOV.U32 R39, RZ, RZ, R51 ;  /* 0x000000ffff277224 */ /* 0x000fc400078e0033 */
[-C--:B------:R-:W-:Y:S01]  /*8370*/  FFMA.FTZ R36, R14, R34.reuse, -R36 ;  /* 0x000000220e247223 */ /* 0x080fe20000010824 */
[----:B------:R-:W-:-:S04]  /*8380*/  FFMA.FTZ R35, R38, R34, R35 ;  /* 0x0000002226237223 */ /* 0x000fc80000010023 */
[----:B------:R-:W-:Y:S01]  /*8390*/  F2FP.F16.F32.PACK_AB R46, R36, R46 ;  /* 0x0000002e242e723e */ /* 0x000fe200000000ff */
[----:B------:R-:W-:Y:S01]  /*83a0*/  IMAD.MOV.U32 R36, RZ, RZ, R32 ;  /* 0x000000ffff247224 */ /* 0x000fe200078e0020 */
[----:B------:R-:W-:-:S03]  /*83b0*/  F2FP.F16.F32.PACK_AB R35, R35, R49 ;  /* 0x000000312323723e */ /* 0x000fc600000000ff */
[----:B------:R-:W-:Y:S02]  /*83c0*/  IMAD.MOV.U32 R14, RZ, RZ, R46 ;  /* 0x000000ffff0e7224 */ /* 0x000fe400078e002e */
[----:B------:R-:W-:-:S07]  /*83d0*/  IMAD.MOV.U32 R38, RZ, RZ, R35 ;  /* 0x000000ffff267224 */ /* 0x000fce00078e0023 */
.L_x_1641:
[----:B------:R-:W-:Y:S05]  /*83e0*/  BSYNC B3 ;  /* 0x0000000000037941 */ /* 0x000fea0003800000 */
.L_x_1640:
[----:B------:R-:W-:-:S04]  /*83f0*/  LEA R32, P4, R5, R11, 0x1 ;  /* 0x0000000b05207211 */ /* 0x000fc800078808ff */
[----:B--2---:R-:W-:Y:S02]  /*8400*/  LEA.HI.X R33, R5, R115, R110, 0x1, P4 ;  /* 0x0000007305217211 */ /* 0x004fe400020f0c6e */
[----:B------:R-:W-:-:S03]  /*8410*/  ISETP.GE.AND P4, PT, R48, R127, PT ;  /* 0x0000007f3000720c */ /* 0x000fc60003f86270 */
[----:B----4-:R2:W-:Y:S10]  /*8420*/  ST.E.128 desc[UR60][R32.64], R12 ;  /* 0x0000000c20007985 */ /* 0x0105f4000c101d3c */
[----:B--2---:R-:W-:-:S05]  /*8430*/  @!P4 IMAD.WIDE R12, R48, 0x2, R114 ;  /* 0x00000002300cc825 */ /* 0x004fca00078e0272 */
[----:B---3--:R4:W-:Y:S02]  /*8440*/  @!P4 ST.E.128 desc[UR60][R12.64], R36 ;  /* 0x000000240c00c985 */ /* 0x0089e4000c101d3c */
.L_x_1639:
[----:B------:R-:W-:Y:S05]  /*8450*/  BSYNC B2 ;  /* 0x0000000000027941 */ /* 0x000fea0003800000 */
.L_x_1638:
[----:B------:R-:W-:-:S13]  /*8460*/  ISETP.NE.AND P4, PT, R21, RZ, PT ;  /* 0x000000ff1500720c */ /* 0x000fda0003f85270 */
[----:B------:R-:W-:Y:S05]  /*8470*/  @!P4 BRA `(.L_x_1633) ;  /* 0x0000000400ccc947 */ /* 0x000fea0003800000 */
[----:B---34-:R-:W-:Y:S01]  /*8480*/  SEL R12, R124, R131, !P1 ;  /* 0x000000837c0c7207 */ /* 0x018fe20004800000 */
        /* <DEDUP_REMOVED lines=103> */
[----:B------:R-:W-:Y:S01]  /*8b00*/  F2FP.F16.F32.PACK_AB R31, R31, R191 ;  /* 0x000000bf1f1f723e */ /* 0x000fe200000000ff */
[----:B------:R-:W-:Y:S01]  /*8b10*/  IMAD.MOV.U32 R33, RZ, RZ, R37 ;  /* 0x000000ffff217224 */ /* 0x000fe200078e0025 */
[----:B------:R-:W-:-:S03]  /*8b20*/  MOV R32, R40 ;  /* 0x0000002800207202 */ /* 0x000fc60000000f00 */
[----:B------:R-:W-:-:S07]  /*8b30*/  IMAD.MOV.U32 R34, RZ, RZ, R31 ;  /* 0x000000ffff227224 */ /* 0x000fce00078e001f */
.L_x_1643:
[----:B------:R-:W-:Y:S05]  /*8b40*/  BSYNC B2 ;  /* 0x0000000000027941 */ /* 0x000fea0003800000 */
.L_x_1642:
[----:B------:R-:W-:-:S04]  /*8b50*/  LEA R28, P4, R6, R11, 0x1 ;  /* 0x0000000b061c7211 */ /* 0x000fc800078808ff */
[----:B--2---:R-:W-:Y:S02]  /*8b60*/  LEA.HI.X R29, R6, R115, R109, 0x1, P4 ;  /* 0x00000073061d7211 */ /* 0x004fe400020f0c6d */
[----:B------:R-:W-:-:S03]  /*8b70*/  ISETP.GE.AND P4, PT, R36, R127, PT ;  /* 0x0000007f2400720c */ /* 0x000fc60003f86270 */
[----:B----4-:R2:W-:Y:S10]  /*8b80*/  ST.E.128 desc[UR60][R28.64], R12 ;  /* 0x0000000c1c007985 */ /* 0x0105f4000c101d3c */
[----:B------:R-:W-:-:S05]  /*8b90*/  @!P4 IMAD.WIDE R114, R36, 0x2, R114 ;  /* 0x000000022472c825 */ /* 0x000fca00078e0272 */
[----:B---3--:R2:W-:Y:S02]  /*8ba0*/  @!P4 ST.E.128 desc[UR60][R114.64], R32 ;  /* 0x000000207200c985 */ /* 0x0085e4000c101d3c */
.L_x_1633:
[----:B------:R-:W-:Y:S05]  /*8bb0*/  BSYNC B1 ;  /* 0x0000000000017941 */ /* 0x000fea0003800000 */
.L_x_1632:
[----:B------:R-:W-:-:S03]  /*8bc0*/  UMOV UR4, 0xffffffff ;  /* 0xffffffff00047882 */ /* 0x000fc60000000000 */
[----:B------:R-:W-:Y:S05]  /*8bd0*/  BRA.DIV UR4, `(.L_x_1644) ;  /* 0x0000023204847947 */ /* 0x000fea000b800000 */
[----:B-1----:R-:W1:Y:S04]  /*8be0*/  SHFL.IDX PT, R116, R116, 0x1, 0x1c1f ;  /* 0x003c1f0074747f89 */ /* 0x002e6800000e0000 */
[----:B------:R-:W0:Y:S02]  /*8bf0*/  SHFL.IDX PT, R117, R117, 0x1, 0x1c1f ;  /* 0x003c1f0075757f89 */ /* 0x000e2400000e0000 */
.L_x_2013:
[----:B------:R-:W-:Y:S05]  /*8c00*/  @P5 BRA `(.L_x_1601) ;  /* 0x0000001c006c5947 */ /* 0x000fea0003800000 */
[----:B------:R-:W-:Y:S01]  /*8c10*/  ISETP.NE.AND P4, PT, R7, RZ, PT ;  /* 0x000000ff0700720c */ /* 0x000fe20003f85270 */
[----:B------:R-:W-:Y:S01]  /*8c20*/  BSSY B1, `(.L_x_1645) ;  /* 0x0000079000017945 */ /* 0x000fe20003800000 */
[----:B0-2---:R-:W-:Y:S02]  /*8c30*/  IMAD.MOV.U32 R32, RZ, RZ, R117 ;  /* 0x000000ffff207224 */ /* 0x005fe400078e0075 */
[----:B-1----:R-:W-:-:S09]  /*8c40*/  IMAD.MOV.U32 R33, RZ, RZ, R116 ;  /* 0x000000ffff217224 */ /* 0x002fd200078e0074 */
[----:B------:R-:W-:Y:S05]  /*8c50*/  @!P4 BRA `(.L_x_1646) ;  /* 0x0000000400d4c947 */ /* 0x000fea0003800000 */
[----:B---3--:R-:W-:Y:S01]  /*8c60*/  SEL R11, R124, R131, !P3 ;  /* 0x000000837c0b7207 */ /* 0x008fe20005800000 */
[----:B------:R-:W-:Y:S01]  /*8c70*/  BSSY B2, `(.L_x_1647) ;  /* 0x0000071000027945 */ /* 0x000fe20003800000 */
[----:B----4-:R-:W-:Y:S02]  /*8c80*/  SHF.R.U32.HI R13, RZ, 0x3, R181 ;  /* 0x00000003ff0d7819 */ /* 0x010fe400000116b5 */
[----:B------:R-:W-:Y:S02]  /*8c90*/  SHF.R.S32.HI R12, RZ, 0x1f, R11 ;  /* 0x0000001fff0c7819 */ /* 0x000fe4000001140b */
[----:B------:R-:W-:Y:S02]  /*8ca0*/  LEA R34, P5, R4, R117, 0x1 ;  /* 0x0000007504227211 */ /* 0x000fe400078a08ff */
[----:B------:R-:W-:Y:S02]  /*8cb0*/  LEA.HI R12, R12, R11, RZ, 0x4 ;  /* 0x0000000b0c0c7211 */ /* 0x000fe400078f20ff */
[----:B------:R-:W-:-:S02]  /*8cc0*/  LEA.HI.X R35, R4, R116, R111, 0x1, P5 ;  /* 0x0000007404237211 */ /* 0x000fc400028f0c6f */
[----:B------:R-:W-:Y:S02]  /*8cd0*/  LEA.HI.SX32 R36, R12, R119, 0x1c ;  /* 0x000000770c247211 */ /* 0x000fe400078fe2ff */
[----:B------:R-:W-:Y:S02]  /*8ce0*/  ISETP.GE.AND P5, PT, R18, R123, PT ;  /* 0x0000007b1200720c */ /* 0x000fe40003fa6270 */
[----:B------:R-:W-:-:S04]  /*8cf0*/  SHF.R.S32.HI R12, RZ, 0x1f, R36 ;  /* 0x0000001fff0c7819 */ /* 0x000fc80000011424 */
[----:B------:R-:W-:Y:S02]  /*8d00*/  LEA.HI R12, R12, R36, RZ, 0x3 ;  /* 0x000000240c0c7211 */ /* 0x000fe400078f18ff */
[----:B------:R-:W-:Y:S02]  /*8d10*/  SHF.L.U32 R36, R36, 0x3, RZ ;  /* 0x0000000324247819 */ /* 0x000fe400000006ff */
[----:B------:R-:W-:Y:S02]  /*8d20*/  SHF.R.S32.HI R12, RZ, 0x3, R12 ;  /* 0x00000003ff0c7819 */ /* 0x000fe4000001140c */
[----:B------:R-:W-:Y:S02]  /*8d30*/  LOP3.LUT R11, R181, 0x38, R36, 0xf8, !PT ;  /* 0x00000038b50b7812 */ /* 0x000fe400078ef824 */
[----:B------:R-:W-:Y:S01]  /*8d40*/  ISETP.GE.AND P4, PT, R36, R127, PT ;  /* 0x0000007f2400720c */ /* 0x000fe20003f86270 */
[----:B------:R-:W-:Y:S01]  /*8d50*/  IMAD R12, R12, 0x1800, R200 ;  /* 0x000018000c0c7824 */ /* 0x000fe200078e02c8 */
[----:B------:R-:W-:-:S05]  /*8d60*/  LOP3.LUT R11, R11, R13, RZ, 0x3c, !PT ;  /* 0x0000000d0b0b7212 */ /* 0x000fca00078e3cff */
[----:B------:R-:W-:Y:S02]  /*8d70*/  IMAD.IADD R11, R12, 0x1, R11 ;  /* 0x000000010c0b7824 */ /* 0x000fe400078e020b */
[C---:B------:R-:W-:Y:S02]  /*8d80*/  IMAD R12, R17.reuse, 0x4800, R137 ;  /* 0x00004800110c7824 */ /* 0x040fe400078e0289 */
[----:B------:R-:W-:Y:S02]  /*8d90*/  IMAD R28, R17, 0x4800, R11 ;  /* 0x00004800111c7824 */ /* 0x000fe400078e020b */
[--C-:B------:R-:W-:Y:S02]  /*8da0*/  IMAD R12, R12, 0x2, R2.reuse ;  /* 0x000000020c0c7824 */ /* 0x100fe400078e0202 */
[----:B------:R-:W-:Y:S02]  /*8db0*/  IMAD R28, R28, 0x2, R2 ;  /* 0x000000021c1c7824 */ /* 0x000fe400078e0202 */
[----:B------:R-:W-:-:S02]  /*8dc0*/  @!P4 IMAD.WIDE R36, R36, 0x2, R32 ;  /* 0x000000022424c825 */ /* 0x000fc400078e0220 */
        /* <DEDUP_REMOVED lines=32> */
[----:B------:R-:W-:Y:S02]  /*8fd0*/  IMAD.MOV.U32 R13, RZ, RZ, R15 ;  /* 0x000000ffff0d7224 */ /* 0x000fe400078e000f */
[----:B------:R-:W-:Y:S01]  /*8fe0*/  HADD2.F32 R15, -RZ, R31.H0_H0 ;  /* 0x2000001fff0f7230 */ /* 0x000fe20000004100 */
[----:B------:R-:W-:Y:S01]  /*8ff0*/  F2FP.F16.F32.PACK_AB R29, R29, R39 ;  /* 0x000000271d1d723e */ /* 0x000fe200000000ff */
[----:B------:R-:W-:Y:S01]  /*9000*/  HADD2.F32 R42, -RZ, R156.H1_H1 ;  /* 0x3000009cff2a7230 */ /* 0x000fe20000004100 */
[----:B------:R-:W-:Y:S01]  /*9010*/  F2FP.F16.F32.PACK_AB R11, R11, R38 ;  /* 0x000000260b0b723e */ /* 0x000fe200000000ff */
[--C-:B------:R-:W-:Y:S02]  /*9020*/  HADD2.F32 R40, -RZ, R13.reuse.H0_H0 ;  /* 0x2000000dff287230 */ /* 0x100fe40000004100 */
[----:B------:R-:W-:Y:S01]  /*9030*/  FMUL.FTZ R43, R15, R41 ;  /* 0x000000290f2b7220 */ /* 0x000fe20000410000 */
[----:B------:R-:W-:-:S02]  /*9040*/  HADD2.F32 R13, -RZ, R13.H1_H1 ;  /* 0x3000000dff0d7230 */ /* 0x000fc40000004100 */
[----:B------:R-:W-:Y:S02]  /*9050*/  HADD2.F32 R158, -RZ, R158.H0_H0 ;  /* 0x2000009eff9e7230 */ /* 0x000fe40000004100 */
        /* <DEDUP_REMOVED lines=31> */
[----:B------:R-:W-:Y:S01]  /*9250*/  HADD2.F32 R30, -RZ, R30.H1_H1 ;  /* 0x3000001eff1e7230 */ /* 0x000fe20000004100 */
[----:B------:R-:W-:Y:S01]  /*9260*/  F2FP.F16.F32.PACK_AB R13, R13, R40 ;  /* 0x000000280d0d723e */ /* 0x000fe200000000ff */
[-C--:B------:R-:W-:Y:S01]  /*9270*/  FMUL.FTZ R28, R12, R158.reuse ;  /* 0x0000009e0c1c7220 */ /* 0x080fe20000410000 */
[----:B------:R-:W-:Y:S01]  /*9280*/  FMUL.FTZ R158, R15, R158 ;  /* 0x0000009e0f9e7220 */ /* 0x000fe20000410000 */
[----:B------:R-:W-:-:S02]  /*9290*/  F2FP.F16.F32.PACK_AB R72, R72, R159 ;  /* 0x0000009f4848723e */ /* 0x000fc400000000ff */
[-C--:B------:R-:W-:Y:S01]  /*92a0*/  FFMA.FTZ R28, R15, R156.reuse, -R28 ;  /* 0x0000009c0f1c7223 */ /* 0x080fe2000001081c */
        /* <DEDUP_REMOVED lines=9> */
[----:B------:R-:W-:Y:S01]  /*9340*/  MOV R12, R13 ;  /* 0x0000000d000c7202 */ /* 0x000fe20000000f00 */
[----:B------:R-:W-:Y:S02]  /*9350*/  IMAD.MOV.U32 R13, RZ, RZ, R29 ;  /* 0x000000ffff0d7224 */ /* 0x000fe400078e001d */
[----:B------:R-:W-:Y:S02]  /*9360*/  IMAD.MOV.U32 R29, RZ, RZ, R11 ;  /* 0x000000ffff1d7224 */ /* 0x000fe400078e000b */
[----:B------:R-:W-:-:S07]  /*9370*/  IMAD.MOV.U32 R30, RZ, RZ, R74 ;  /* 0x000000ffff1e7224 */ /* 0x000fce00078e004a */
.L_x_1648:
[----:B------:R-:W-:Y:S05]  /*9380*/  BSYNC B2 ;  /* 0x0000000000027941 */ /* 0x000fea0003800000 */
.L_x_1647:
[----:B0-----:R0:W-:Y:S04]  /*9390*/  ST.E.128 desc[UR60][R34.64], R12 ;  /* 0x0000000c22007985 */ /* 0x0011e8000c101d3c */
[----:B-1----:R0:W-:Y:S02]  /*93a0*/  @!P4 ST.E.128 desc[UR60][R36.64], R28 ;  /* 0x0000001c2400c985 */ /* 0x0021e4000c101d3c */
.L_x_1646:
[----:B------:R-:W-:Y:S05]  /*93b0*/  BSYNC B1 ;  /* 0x0000000000017941 */ /* 0x000fea0003800000 */
.L_x_1645:
[----:B------:R-:W-:Y:S01]  /*93c0*/  ISETP.NE.AND P4, PT, R20, RZ, PT ;  /* 0x000000ff1400720c */ /* 0x000fe20003f85270 */
[----:B------:R-:W-:-:S12]  /*93d0*/  BSSY B1, `(.L_x_1649) ;  /* 0x0000073000017945 */ /* 0x000fd80003800000 */
[----:B------:R-:W-:Y:S05]  /*93e0*/  @!P4 BRA `(.L_x_1650) ;  /* 0x0000000400c4c947 */ /* 0x000fea0003800000 */
[----:B---3--:R-:W-:Y:S01]  /*93f0*/  SEL R11, R124, R131, !P2 ;  /* 0x000000837c0b7207 */ /* 0x008fe20005000000 */
[----:B------:R-:W-:Y:S01]  /*9400*/  BSSY B2, `(.L_x_1651) ;  /* 0x000006d000027945 */ /* 0x000fe20003800000 */
[----:B0-----:R-:W-:Y:S02]  /*9410*/  SHF.R.U32.HI R14, RZ, 0x3, R181 ;  /* 0x00000003ff0e7819 */ /* 0x001fe400000116b5 */
[----:B----4-:R-:W-:Y:S02]  /*9420*/  SHF.R.S32.HI R12, RZ, 0x1f, R11 ;  /* 0x0000001fff0c7819 */ /* 0x010fe4000001140b */
[C---:B------:R-:W-:Y:S02]  /*9430*/  LEA R34, P5, R5.reuse, R117, 0x1 ;  /* 0x0000007505227211 */ /* 0x040fe400078a08ff */
[----:B------:R-:W-:Y:S02]  /*9440*/  LEA.HI R11, R12, R11, RZ, 0x4 ;  /* 0x0000000b0c0b7211 */ /* 0x000fe400078f20ff */
[----:B------:R-:W-:-:S02]  /*9450*/  LEA.HI.X R35, R5, R116, R110, 0x1, P5 ;  /* 0x0000007405237211 */ /* 0x000fc400028f0c6e */
[----:B------:R-:W-:Y:S02]  /*9460*/  LEA.HI.SX32 R11, R11, R118, 0x1c ;  /* 0x000000760b0b7211 */ /* 0x000fe400078fe2ff */
[----:B------:R-:W-:Y:S02]  /*9470*/  ISETP.GE.AND P5, PT, R167, R123, PT ;  /* 0x0000007ba700720c */ /* 0x000fe40003fa6270 */
[----:B------:R-:W-:Y:S02]  /*9480*/  SHF.R.S32.HI R12, RZ, 0x1f, R11 ;  /* 0x0000001fff0c7819 */ /* 0x000fe4000001140b */
[----:B------:R-:W-:Y:S02]  /*9490*/  SHF.L.U32 R36, R11, 0x3, RZ ;  /* 0x000000030b247819 */ /* 0x000fe400000006ff */
[----:B------:R-:W-:Y:S02]  /*94a0*/  LEA.HI R12, R12, R11, RZ, 0x3 ;  /* 0x0000000b0c0c7211 */ /* 0x000fe400078f18ff */
[----:B------:R-:W-:-:S02]  /*94b0*/  LOP3.LUT R11, R181, 0x38, R36, 0xf8, !PT ;  /* 0x00000038b50b7812 */ /* 0x000fc400078ef824 */
[----:B------:R-:W-:Y:S02]  /*94c0*/  SHF.R.S32.HI R13, RZ, 0x3, R12 ;  /* 0x00000003ff0d7819 */ /* 0x000fe4000001140c */
[----:B------:R-:W-:Y:S02]  /*94d0*/  LOP3.LUT R11, R11, R14, RZ, 0x3c, !PT ;  /* 0x0000000e0b0b7212 */ /* 0x000fe400078e3cff */
[----:B------:R-:W-:Y:S01]  /*94e0*/  ISETP.GE.AND P4, PT, R36, R127, PT ;  /* 0x0000007f2400720c */ /* 0x000fe20003f86270 */
[----:B------:R-:W-:-:S04]  /*94f0*/  IMAD R12, R13, 0x1800, R200 ;  /* 0x000018000d0c7824 */ /* 0x000fc800078e02c8 */
[----:B------:R-:W-:Y:S02]  /*9500*/  IMAD.IADD R12, R12, 0x1, R11 ;  /* 0x000000010c0c7824 */ /* 0x000fe400078e020b */
[C---:B------:R-:W-:Y:S02]  /*9510*/  IMAD R11, R17.reuse, 0x4800, R135 ;  /* 0x00004800110b7824 */ /* 0x040fe400078e0287 */
[----:B------:R-:W-:Y:S02]  /*9520*/  IMAD R13, R17, 0x4800, R12 ;  /* 0x00004800110d7824 */ /* 0x000fe400078e020c */
[--C-:B------:R-:W-:Y:S02]  /*9530*/  IMAD R11, R11, 0x2, R2.reuse ;  /* 0x000000020b0b7824 */ /* 0x100fe400078e0202 */
[----:B------:R-:W-:Y:S02]  /*9540*/  IMAD R28, R13, 0x2, R2 ;  /* 0x000000020d1c7824 */ /* 0x000fe400078e0202 */
[----:B------:R-:W-:Y:S01]  /*9550*/  @!P4 IMAD.WIDE R36, R36, 0x2, R32 ;  /* 0x000000022424c825 */ /* 0x000fe200078e0220 */
[----:B------:R0:W1:Y:S04]  /*9560*/  LDS.128 R12, [R11+0x18400] ;  /* 0x018400000b0c7984 */ /* 0x0000680000000c00 */
[----:B------:R-:W2:Y:S01]  /*9570*/  LDS.128 R28, [R28+0x18400] ;  /* 0x018400001c1c7984 */ /* 0x000ea20000000c00 */
[----:B------:R-:W-:Y:S05]  /*9580*/  @P5 BRA `(.L_x_1652) ;  /* 0x0000000400505947 */ /* 0x000fea0003800000 */
[--C-:B------:R-:W-:Y:S01]  /*9590*/  SHF.R.U64 R38, R68, 0x10, R69.reuse ;  /* 0x0000001044267819 */ /* 0x100fe20000001245 */
[--C-:B--2---:R-:W-:Y:S01]  /*95a0*/  HADD2.F32 R43, -RZ, R29.reuse.H0_H0 ;  /* 0x2000001dff2b7230 */ /* 0x104fe20000004100 */
[----:B------:R-:W-:Y:S01]  /*95b0*/  SHF.R.U32.HI R68, RZ, 0x10, R69 ;  /* 0x00000010ff447819 */ /* 0x000fe20000011645 */
[----:B------:R-:W-:Y:S01]  /*95c0*/  HADD2.F32 R44, -RZ, R29.H1_H1 ;  /* 0x3000001dff2c7230 */ /* 0x000fe20000004100 */
[--C-:B0-----:R-:W-:Y:S01]  /*95d0*/  SHF.R.U64 R11, R56, 0x10, R57.reuse ;  /* 0x00000010380b7819 */ /* 0x101fe20000001239 */
[----:B------:R-:W-:Y:S01]  /*95e0*/  HADD2.F32 R42, -RZ, R155.H1_H1 ;  /* 0x3000009bff2a7230 */ /* 0x000fe20000004100 */
[----:B------:R-:W-:Y:S01]  /*95f0*/  SHF.R.U32.HI R56, RZ, 0x10, R57 ;  /* 0x00000010ff387819 */ /* 0x000fe20000011639 */
[--C-:B-1----:R-:W-:Y:S01]  /*9600*/  HADD2.F32 R29, -RZ, R13.reuse.H0_H0 ;  /* 0x2000000dff1d7230 */ /* 0x102fe20000004100 */
[----:B------:R-:W-:Y:S01]  /*9610*/  SHF.R.U64 R40, R70, 0x10, R71 ;  /* 0x0000001046287819 */ /* 0x000fe20000001247 */
[----:B------:R-:W-:Y:S02]  /*9620*/  HADD2.F32 R68, -RZ, R68.H0_H0 ;  /* 0x20000044ff447230 */ /* 0x000fe40000004100 */
[----:B------:R-:W-:Y:S01]  /*9630*/  FMUL.FTZ R45, R43, R42 ;  /* 0x0000002a2b2d7220 */ /* 0x000fe20000410000 */
[----:B------:R-:W-:-:S02]  /*9640*/  HADD2.F32 R13, -RZ, R13.H1_H1 ;  /* 0x3000000dff0d7230 */ /* 0x000fc40000004100 */
[----:B------:R-:W-:Y:S01]  /*9650*/  FMUL.FTZ R46, R29, R42 ;  /* 0x0000002a1d2e7220 */ /* 0x000fe20000410000 */
[----:B------:R-:W-:Y:S02]  /*9660*/  HADD2.F32 R56, -RZ, R56.H0_H0 ;  /* 0x20000038ff387230 */ /* 0x000fe40000004100 */
[-C--:B------:R-:W-:Y:S01]  /*9670*/  FMUL.FTZ R42, R44, R68.reuse ;  /* 0x000000442c2a7220 */ /* 0x080fe20000410000 */
[----:B------:R-:W-:Y:S01]  /*9680*/  SHF.R.U32.HI R70, RZ, 0x10, R71 ;  /* 0x00000010ff467819 */ /* 0x000fe20000011647 */
[C---:B------:R-:W-:Y:S01]  /*9690*/  FMUL.FTZ R68, R13.reuse, R68 ;  /* 0x000000440d447220 */ /* 0x040fe20000410000 */
[----:B------:R-:W-:Y:S02]  /*96a0*/  HADD2.F32 R41, -RZ, R147.H1_H1 ;  /* 0x30000093ff297230 */ /* 0x000fe40000004100 */
[-C--:B------:R-:W-:Y:S01]  /*96b0*/  FFMA.FTZ R42, R13, R56.reuse, -R42 ;  /* 0x000000380d2a7223 */ /* 0x080fe2000001082a */
[--C-:B------:R-:W-:Y:S01]  /*96c0*/  SHF.R.U64 R39, R58, 0x10, R59.reuse ;  /* 0x000000103a277819 */ /* 0x100fe2000000123b */
[----:B------:R-:W-:Y:S01]  /*96d0*/  FFMA.FTZ R13, R44, R56, R68 ;  /* 0x000000382c0d7223 */ /* 0x000fe20000010044 */
[----:B------:R-:W-:Y:S01]  /*96e0*/  SHF.R.U32.HI R58, RZ, 0x10, R59 ;  /* 0x00000010ff3a7819 */ /* 0x000fe2000001163b */
[----:B------:R-:W-:-:S02]  /*96f0*/  HADD2.F32 R44, -RZ, R31.H0_H0 ;  /* 0x2000001fff2c7230 */ /* 0x000fc40000004100 */
[-C--:B------:R-:W-:Y:S01]  /*9700*/  FFMA.FTZ R45, R29, R41.reuse, -R45 ;  /* 0x000000291d2d7223 */ /* 0x080fe2000001082d */
[----:B------:R-:W-:Y:S02]  /*9710*/  HADD2.F32 R31, -RZ, R31.H1_H1 ;  /* 0x3000001fff1f7230 */ /* 0x000fe40000004100 */
[----:B------:R-:W-:Y:S01]  /*9720*/  FFMA.FTZ R46, R43, R41, R46 ;  /* 0x000000292b2e7223 */ /* 0x000fe2000001002e */
[----:B------:R-:W-:Y:S02]  /*9730*/  HADD2.F32 R70, -RZ, R70.H0_H0 ;  /* 0x20000046ff467230 */ /* 0x000fe40000004100 */
[----:B------:R-:W-:Y:S01]  /*9740*/  HADD2.F32 R41, -RZ, R148.H1_H1 ;  /* 0x30000094ff297230 */ /* 0x000fe20000004100 */
[----:B------:R-:W-:Y:S01]  /*9750*/  F2FP.F16.F32.PACK_AB R42, R42, R45 ;  /* 0x0000002d2a2a723e */ /* 0x000fe200000000ff */
[--C-:B------:R-:W-:Y:S02]  /*9760*/  HADD2.F32 R48, -RZ, R15.reuse.H0_H0 ;  /* 0x2000000fff307230 */ /* 0x100fe40000004100 */
[----:B------:R-:W-:Y:S01]  /*9770*/  FMUL.FTZ R50, R31, R70 ;  /* 0x000000461f327220 */ /* 0x000fe20000410000 */
[----:B------:R-:W-:-:S02]  /*9780*/  HADD2.F32 R15, -RZ, R15.H1_H1 ;  /* 0x3000000fff0f7230 */ /* 0x000fc40000004100 */
[-C--:B------:R-:W-:Y:S01]  /*9790*/  FMUL.FTZ R43, R44, R41.reuse ;  /* 0x000000292c2b7220 */ /* 0x080fe20000410000 */
[----:B------:R-:W-:Y:S02]  /*97a0*/  HADD2.F32 R58, -RZ, R58.H0_H0 ;  /* 0x2000003aff3a7230 */ /* 0x000fe40000004100 */
[----:B------:R-:W-:Y:S01]  /*97b0*/  FMUL.FTZ R41, R48, R41 ;  /* 0x0000002930297220 */ /* 0x000fe20000410000 */
[----:B------:R-:W-:Y:S02]  /*97c0*/  HADD2.F32 R29, -RZ, R146.H1_H1 ;  /* 0x30000092ff1d7230 */ /* 0x000fe40000004100 */
[C---:B------:R-:W-:Y:S01]  /*97d0*/  FMUL.FTZ R70, R15.reuse, R70 ;  /* 0x000000460f467220 */ /* 0x040fe20000410000 */
[----:B------:R-:W-:Y:S02]  /*97e0*/  HADD2.F32 R56, -RZ, R38.H0_H0 ;  /* 0x20000026ff387230 */ /* 0x000fe40000004100 */
[----:B------:R-:W-:Y:S01]  /*97f0*/  FFMA.FTZ R50, R15, R58, -R50 ;  /* 0x0000003a0f327223 */ /* 0x000fe20000010832 */
[----:B------:R-:W-:-:S02]  /*9800*/  HADD2.F32 R15, -RZ, R28.H1_H1 ;  /* 0x3000001cff0f7230 */ /* 0x000fc40000004100 */
[-C--:B------:R-:W-:Y:S01]  /*9810*/  FFMA.FTZ R43, R48, R29.reuse, -R43 ;  /* 0x0000001d302b7223 */ /* 0x080fe2000001082b */
[----:B------:R-:W-:Y:S02]  /*9820*/  HADD2.F32 R155, -RZ, R155.H0_H0 ;  /* 0x2000009bff9b7230 */ /* 0x000fe40000004100 */
[----:B------:R-:W-:Y:S01]  /*9830*/  FFMA.FTZ R41, R44, R29, R41 ;  /* 0x0000001d2c297223 */ /* 0x000fe20000010029 */
[----:B------:R-:W-:Y:S02]  /*9840*/  HADD2.F32 R38, -RZ, R28.H0_H0 ;  /* 0x2000001cff267230 */ /* 0x000fe40000004100 */
[----:B------:R-:W-:Y:S01]  /*9850*/  FMUL.FTZ R28, R15, R56 ;  /* 0x000000380f1c7220 */ /* 0x000fe20000410000 */
[--C-:B------:R-:W-:Y:S02]  /*9860*/  HADD2.F32 R48, -RZ, R12.reuse.H0_H0 ;  /* 0x2000000cff307230 */ /* 0x100fe40000004100 */
[----:B------:R-:W-:Y:S01]  /*9870*/  FFMA.FTZ R70, R31, R58, R70 ;  /* 0x0000003a1f467223 */ /* 0x000fe20000010046 */
[----:B------:R-:W-:Y:S01]  /*9880*/  HADD2.F32 R29, -RZ, R12.H1_H1 ;  /* 0x3000000cff1d7230 */ /* 0x000fe20000004100 */
[----:B------:R-:W-:Y:S01]  /*9890*/  F2FP.F16.F32.PACK_AB R43, R50, R43 ;  /* 0x0000002b322b723e */ /* 0x000fe200000000ff */
[----:B------:R-:W-:-:S02]  /*98a0*/  HADD2.F32 R44, -RZ, R11.H0_H0 ;  /* 0x2000000bff2c7230 */ /* 0x000fc40000004100 */
[-C--:B------:R-:W-:Y:S01]  /*98b0*/  FMUL.FTZ R11, R38, R155.reuse ;  /* 0x0000009b260b7220 */ /* 0x080fe20000410000 */
[----:B------:R-:W-:Y:S02]  /*98c0*/  HADD2.F32 R147, -RZ, R147.H0_H0 ;  /* 0x20000093ff937230 */ /* 0x000fe40000004100 */
[----:B------:R-:W-:Y:S01]  /*98d0*/  FMUL.FTZ R155, R48, R155 ;  /* 0x0000009b309b7220 */ /* 0x000fe20000410000 */
[C---:B------:R-:W-:Y:S01]  /*98e0*/  FMUL.FTZ R56, R29.reuse, R56 ;  /* 0x000000381d387220 */ /* 0x040fe20000410000 */
[----:B------:R-:W-:Y:S01]  /*98f0*/  FFMA.FTZ R28, R29, R44, -R28 ;  /* 0x0000002c1d1c7223 */ /* 0x000fe2000001081c */
[----:B------:R-:W-:Y:S02]  /*9900*/  HADD2.F32 R29, -RZ, R30.H0_H0 ;  /* 0x2000001eff1d7230 */ /* 0x000fe40000004100 */
[-C--:B------:R-:W-:Y:S01]  /*9910*/  FFMA.FTZ R12, R38, R147.reuse, R155 ;  /* 0x00000093260c7223 */ /* 0x080fe2000001009b */
[----:B------:R-:W-:Y:S02]  /*9920*/  HADD2.F32 R148, -RZ, R148.H0_H0 ;  /* 0x20000094ff947230 */ /* 0x000fe40000004100 */
[----:B------:R-:W-:Y:S01]  /*9930*/  FFMA.FTZ R11, R48, R147, -R11 ;  /* 0x00000093300b7223 */ /* 0x000fe2000001080b */
[----:B------:R-:W-:-:S02]  /*9940*/  HADD2.F32 R47, -RZ, R40.H0_H0 ;  /* 0x20000028ff2f7230 */ /* 0x000fc40000004100 */
[----:B------:R-:W-:Y:S01]  /*9950*/  FFMA.FTZ R15, R15, R44, R56 ;  /* 0x0000002c0f0f7223 */ /* 0x000fe20000010038 */
[----:B------:R-:W-:Y:S01]  /*9960*/  HADD2.F32 R30, -RZ, R30.H1_H1 ;  /* 0x3000001eff1e7230 */ /* 0x000fe20000004100 */
[----:B------:R-:W-:Y:S01]  /*9970*/  F2FP.F16.F32.PACK_AB R46, R13, R46 ;  /* 0x0000002e0d2e723e */ /* 0x000fe200000000ff */
[--C-:B------:R-:W-:Y:S01]  /*9980*/  HADD2.F32 R31, -RZ, R14.reuse.H0_H0 ;  /* 0x2000000eff1f7230 */ /* 0x100fe20000004100 */
[----:B------:R-:W-:Y:S01]  /*9990*/  F2FP.F16.F32.PACK_AB R11, R28, R11 ;  /* 0x0000000b1c0b723e */ /* 0x000fe200000000ff */
[----:B------:R-:W-:Y:S02]  /*99a0*/  HADD2.F32 R38, -RZ, R14.H1_H1 ;  /* 0x3000000eff267230 */ /* 0x000fe40000004100 */
[----:B------:R-:W-:Y:S01]  /*99b0*/  FMUL.FTZ R14, R29, R148 ;  /* 0x000000941d0e7220 */ /* 0x000fe20000410000 */
[----:B------:R-:W-:Y:S02]  /*99c0*/  HADD2.F32 R146, -RZ, R146.H0_H0 ;  /* 0x20000092ff927230 */ /* 0x000fe40000004100 */
[----:B------:R-:W-:Y:S01]  /*99d0*/  FMUL.FTZ R49, R30, R47 ;  /* 0x0000002f1e317220 */ /* 0x000fe20000410000 */
[----:B------:R-:W-:-:S02]  /*99e0*/  HADD2.F32 R39, -RZ, R39.H0_H0 ;  /* 0x20000027ff277230 */ /* 0x000fc40000004100 */
[C---:B------:R-:W-:Y:S01]  /*99f0*/  FMUL.FTZ R148, R31.reuse, R148 ;  /* 0x000000941f947220 */ /* 0x040fe20000410000 */
[----:B------:R-:W-:Y:S01]  /*9a00*/  FMUL.FTZ R47, R38, R47 ;  /* 0x0000002f262f7220 */ /* 0x000fe20000410000 */
[----:B------:R-:W-:Y:S01]  /*9a10*/  FFMA.FTZ R14, R31, R146, -R14 ;  /* 0x000000921f0e7223 */ /* 0x000fe2000001080e */
[----:B------:R-:W-:Y:S01]  /*9a20*/  F2FP.F16.F32.PACK_AB R28, R15, R12 ;  /* 0x0000000c0f1c723e */ /* 0x000fe200000000ff */
[----:B------:R-:W-:Y:S01]  /*9a30*/  FFMA.FTZ R29, R29, R146, R148 ;  /* 0x000000921d1d7223 */ /* 0x000fe20000010094 */
[-C--:B------:R-:W-:Y:S01]  /*9a40*/  FFMA.FTZ R30, R30, R39.reuse, R47 ;  /* 0x000000271e1e7223 */ /* 0x080fe2000001002f */
[----:B------:R-:W-:Y:S01]  /*9a50*/  FFMA.FTZ R49, R38, R39, -R49 ;  /* 0x0000002726317223 */ /* 0x000fe20000010831 */
[----:B------:R-:W-:Y:S01]  /*9a60*/  F2FP.F16.F32.PACK_AB R31, R70, R41 ;  /* 0x00000029461f723e */ /* 0x000fe200000000ff */
[----:B------:R-:W-:Y:S02]  /*9a70*/  IMAD.MOV.U32 R12, RZ, RZ, R11 ;  /* 0x000000ffff0c7224 */ /* 0x000fe400078e000b */
[----:B------:R-:W-:Y:S01]  /*9a80*/  F2FP.F16.F32.PACK_AB R30, R30, R29 ;  /* 0x0000001d1e1e723e */ /* 0x000fe200000000ff */
[----:B------:R-:W-:Y:S01]  /*9a90*/  IMAD.MOV.U32 R13, RZ, RZ, R42 ;  /* 0x000000ffff0d7224 */ /* 0x000fe200078e002a */
[----:B------:R-:W-:Y:S01]  /*9aa0*/  F2FP.F16.F32.PACK_AB R14, R49, R14 ;  /* 0x0000000e310e723e */ /* 0x000fe200000000ff */
[----:B------:R-:W-:Y:S01]  /*9ab0*/  IMAD.MOV.U32 R15, RZ, RZ, R43 ;  /* 0x000000ffff0f7224 */ /* 0x000fe200078e002b */
[----:B------:R-:W-:-:S07]  /*9ac0*/  MOV R29, R46 ;  /* 0x0000002e001d7202 */ /* 0x000fce0000000f00 */
.L_x_1652:
[----:B------:R-:W-:Y:S05]  /*9ad0*/  BSYNC B2 ;  /* 0x0000000000027941 */ /* 0x000fea0003800000 */
.L_x_1651:
[----:B-1----:R1:W-:Y:S04]  /*9ae0*/  ST.E.128 desc[UR60][R34.64], R12 ;  /* 0x0000000c22007985 */ /* 0x0023e8000c101d3c */
[----:B--2---:R1:W-:Y:S02]  /*9af0*/  @!P4 ST.E.128 desc[UR60][R36.64], R28 ;  /* 0x0000001c2400c985 */ /* 0x0043e4000c101d3c */
.L_x_1650:
[----:B------:R-:W-:Y:S05]  /*9b00*/  BSYNC B1 ;  /* 0x0000000000017941 */ /* 0x000fea0003800000 */
.L_x_1649:
[----:B------:R-:W-:-:S13]  /*9b10*/  ISETP.NE.AND P4, PT, R21, RZ, PT ;  /* 0x000000ff1500720c */ /* 0x000fda0003f85270 */
[----:B------:R-:W-:Y:S05]  /*9b20*/  @!P4 BRA `(.L_x_1601) ;  /* 0x0000000c00a4c947 */ /* 0x000fea0003800000 */
[----:B------:R-:W-:Y:S01]  /*9b30*/  SEL R131, R124, R131, !P1 ;  /* 0x000000837c837207 */ /* 0x000fe20004800000 */
[----:B------:R-:W-:Y:S01]  /*9b40*/  BSSY B1, `(.L_x_1653) ;  /* 0x000006c000017945 */ /* 0x000fe20003800000 */
[----:B01----:R-:W-:Y:S02]  /*9b50*/  SHF.R.U32.HI R14, RZ, 0x3, R181 ;  /* 0x00000003ff0e7819 */ /* 0x003fe400000116b5 */
[----:B---34-:R-:W-:Y:S02]  /*9b60*/  SHF.R.S32.HI R12, RZ, 0x1f, R131 ;  /* 0x0000001fff0c7819 */ /* 0x018fe40000011483 */
[----:B------:R-:W-:Y:S02]  /*9b70*/  ISETP.GE.AND P5, PT, R168, R123, PT ;  /* 0x0000007ba800720c */ /* 0x000fe40003fa6270 */
[----:B------:R-:W-:Y:S02]  /*9b80*/  LEA.HI R12, R12, R131, RZ, 0x4 ;  /* 0x000000830c0c7211 */ /* 0x000fe400078f20ff */
[----:B------:R-:W-:-:S02]  /*9b90*/  LEA R34, P4, R6, R117, 0x1 ;  /* 0x0000007506227211 */ /* 0x000fc400078808ff */
[----:B------:R-:W-:Y:S02]  /*9ba0*/  LEA.HI.SX32 R12, R12, R113, 0x1c ;  /* 0x000000710c0c7211 */ /* 0x000fe400078fe2ff */
[----:B------:R-:W-:Y:S02]  /*9bb0*/  LEA.HI.X R35, R6, R116, R109, 0x1, P4 ;  /* 0x0000007406237211 */ /* 0x000fe400020f0c6d */
[----:B------:R-:W-:Y:S01]  /*9bc0*/  SHF.R.S32.HI R11, RZ, 0x1f, R12 ;  /* 0x0000001fff0b7819 */ /* 0x000fe2000001140c */
[----:B------:R-:W-:-:S03]  /*9bd0*/  IMAD.SHL.U32 R36, R12, 0x8, RZ ;  /* 0x000000080c247824 */ /* 0x000fc600078e00ff */
[----:B------:R-:W-:-:S04]  /*9be0*/  LEA.HI R11, R11, R12, RZ, 0x3 ;  /* 0x0000000c0b0b7211 */ /* 0x000fc800078f18ff */
[----:B------:R-:W-:Y:S02]  /*9bf0*/  SHF.R.S32.HI R13, RZ, 0x3, R11 ;  /* 0x00000003ff0d7819 */ /* 0x000fe4000001140b */
[----:B------:R-:W-:-:S03]  /*9c00*/  LOP3.LUT R11, R181, 0x38, R36, 0xf8, !PT ;  /* 0x00000038b50b7812 */ /* 0x000fc600078ef824 */
[----:B------:R-:W-:Y:S01]  /*9c10*/  IMAD R12, R13, 0x1800, R200 ;  /* 0x000018000d0c7824 */ /* 0x000fe200078e02c8 */
[----:B------:R-:W-:-:S05]  /*9c20*/  LOP3.LUT R11, R11, R14, RZ, 0x3c, !PT ;  /* 0x0000000e0b0b7212 */ /* 0x000fca00078e3cff */
[----:B------:R-:W-:Y:S02]  /*9c30*/  IMAD.IADD R12, R12, 0x1, R11 ;  /* 0x000000010c0c7824 */ /* 0x000fe400078e020b */
[C---:B------:R-:W-:Y:S02]  /*9c40*/  IMAD R11, R17.reuse, 0x4800, R134 ;  /* 0x00004800110b7824 */ /* 0x040fe400078e0286 */
[----:B------:R-:W-:Y:S02]  /*9c50*/  IMAD R13, R17, 0x4800, R12 ;  /* 0x00004800110d7824 */ /* 0x000fe400078e020c */
[--C-:B------:R-:W-:Y:S02]  /*9c60*/  IMAD R11, R11, 0x2, R2.reuse ;  /* 0x000000020b0b7824 */ /* 0x100fe400078e0202 */
[----:B------:R-:W-:-:S03]  /*9c70*/  IMAD R28, R13, 0x2, R2 ;  /* 0x000000020d1c7824 */ /* 0x000fc600078e0202 */
[----:B------:R0:W1:Y:S04]  /*9c80*/  LDS.128 R12, [R11+0x18400] ;  /* 0x018400000b0c7984 */ /* 0x0000680000000c00 */
[----:B------:R-:W2:Y:S01]  /*9c90*/  LDS.128 R28, [R28+0x18400] ;  /* 0x018400001c1c7984 */ /* 0x000ea20000000c00 */
[----:B------:R-:W-:Y:S05]  /*9ca0*/  @P5 BRA `(.L_x_1654) ;  /* 0x0000000400545947 */ /* 0x000fea0003800000 */
[----:B------:R-:W-:Y:S01]  /*9cb0*/  SHF.R.U32.HI R45, RZ, 0x10, R65 ;  /* 0x00000010ff2d7819 */ /* 0x000fe20000011641 */
[----:B--2---:R-:W-:Y:S01]  /*9cc0*/  IMAD.MOV.U32 R41, RZ, RZ, R31 ;  /* 0x000000ffff297224 */ /* 0x004fe200078e001f */
[----:B------:R-:W-:Y:S01]  /*9cd0*/  MOV R40, R29 ;  /* 0x0000001d00287202 */ /* 0x000fe20000000f00 */
[----:B-1----:R-:W-:Y:S01]  /*9ce0*/  IMAD.MOV.U32 R29, RZ, RZ, R15 ;  /* 0x000000ffff1d7224 */ /* 0x002fe200078e000f */
[----:B------:R-:W-:Y:S01]  /*9cf0*/  SHF.R.U32.HI R43, RZ, 0x10, R53 ;  /* 0x00000010ff2b7819 */ /* 0x000fe20000011635 */
[----:B------:R-:W-:Y:S01]  /*9d00*/  HADD2.F32 R45, -RZ, R45.H0_H0 ;  /* 0x2000002dff2d7230 */ /* 0x000fe20000004100 */
[--C-:B------:R-:W-:Y:S01]  /*9d10*/  SHF.R.U64 R39, R66, 0x10, R67.reuse ;  /* 0x0000001042277819 */ /* 0x100fe20000001243 */
[--C-:B------:R-:W-:Y:S01]  /*9d20*/  HADD2.F32 R31, -RZ, R40.reuse.H0_H0 ;  /* 0x20000028ff1f7230 */ /* 0x100fe20000004100 */
[----:B------:R-:W-:Y:S01]  /*9d30*/  SHF.R.U32.HI R66, RZ, 0x10, R67 ;  /* 0x00000010ff427819 */ /* 0x000fe20000011643 */
[----:B------:R-:W-:Y:S01]  /*9d40*/  HADD2.F32 R42, -RZ, R40.H1_H1 ;  /* 0x30000028ff2a7230 */ /* 0x000fe20000004100 */
[--C-:B------:R-:W-:Y:S01]  /*9d50*/  SHF.R.U64 R37, R54, 0x10, R55.reuse ;  /* 0x0000001036257819 */ /* 0x100fe20000001237 */
[----:B------:R-:W-:Y:S01]  /*9d60*/  HADD2.F32 R46, -RZ, R145.H1_H1 ;  /* 0x30000091ff2e7230 */ /* 0x000fe20000004100 */
[----:B------:R-:W-:Y:S01]  /*9d70*/  SHF.R.U32.HI R54, RZ, 0x10, R55 ;  /* 0x00000010ff367819 */ /* 0x000fe20000011637 */
[----:B------:R-:W-:-:S02]  /*9d80*/  HADD2.F32 R40, -RZ, R13.H1_H1 ;  /* 0x3000000dff287230 */ /* 0x000fc40000004100 */
[-C--:B------:R-:W-:Y:S01]  /*9d90*/  FMUL.FTZ R47, R42, R45.reuse ;  /* 0x0000002d2a2f7220 */ /* 0x080fe20000410000 */
[----:B------:R-:W-:Y:S02]  /*9da0*/  HADD2.F32 R15, -RZ, R13.H0_H0 ;  /* 0x2000000dff0f7230 */ /* 0x000fe40000004100 */
[-C--:B------:R-:W-:Y:S01]  /*9db0*/  FMUL.FTZ R48, R31, R46.reuse ;  /* 0x0000002e1f307220 */ /* 0x080fe20000410000 */
[----:B------:R-:W-:Y:S02]  /*9dc0*/  HADD2.F32 R44, -RZ, R143.H1_H1 ;  /* 0x3000008fff2c7230 */ /* 0x000fe40000004100 */
[----:B------:R-:W-:Y:S01]  /*9dd0*/  FMUL.FTZ R45, R40, R45 ;  /* 0x0000002d282d7220 */ /* 0x000fe20000410000 */
[----:B------:R-:W-:Y:S02]  /*9de0*/  HADD2.F32 R43, -RZ, R43.H0_H0 ;  /* 0x2000002bff2b7230 */ /* 0x000fe40000004100 */
[----:B------:R-:W-:Y:S01]  /*9df0*/  FMUL.FTZ R46, R15, R46 ;  /* 0x0000002e0f2e7220 */ /* 0x000fe20000410000 */
[----:B------:R-:W-:-:S02]  /*9e00*/  HADD2.F32 R66, -RZ, R66.H0_H0 ;  /* 0x20000042ff427230 */ /* 0x000fc40000004100 */
[-C--:B------:R-:W-:Y:S01]  /*9e10*/  FFMA.FTZ R13, R15, R44.reuse, -R48 ;  /* 0x0000002c0f0d7223 */ /* 0x080fe20000010830 */
[----:B------:R-:W-:Y:S02]  /*9e20*/  HADD2.F32 R48, -RZ, R144.H1_H1 ;  /* 0x30000090ff307230 */ /* 0x000fe40000004100 */
[-C--:B------:R-:W-:Y:S01]  /*9e30*/  FFMA.FTZ R40, R40, R43.reuse, -R47 ;  /* 0x0000002b28287223 */ /* 0x080fe2000001082f */
[----:B------:R-:W-:Y:S01]  /*9e40*/  FFMA.FTZ R42, R42, R43, R45 ;  /* 0x0000002b2a2a7223 */ /* 0x000fe2000001002d */
[----:B------:R-:W-:Y:S01]  /*9e50*/  FFMA.FTZ R15, R31, R44, R46 ;  /* 0x0000002c1f0f7223 */ /* 0x000fe2000001002e */
[--C-:B------:R-:W-:Y:S01]  /*9e60*/  HADD2.F32 R43, -RZ, R41.reuse.H0_H0 ;  /* 0x20000029ff2b7230 */ /* 0x100fe20000004100 */
[----:B------:R-:W-:Y:S01]  /*9e70*/  SHF.R.U64 R38, R64, 0x10, R65 ;  /* 0x0000001040267819 */ /* 0x000fe20000001241 */
[----:B------:R-:W-:Y:S01]  /*9e80*/  HADD2.F32 R41, -RZ, R41.H1_H1 ;  /* 0x30000029ff297230 */ /* 0x000fe20000004100 */
[----:B0-----:R-:W-:Y:S01]  /*9e90*/  SHF.R.U64 R11, R52, 0x10, R53 ;  /* 0x00000010340b7819 */ /* 0x001fe20000001235 */
[----:B------:R-:W-:-:S02]  /*9ea0*/  HADD2.F32 R31, -RZ, R29.H0_H0 ;  /* 0x2000001dff1f7230 */ /* 0x000fc40000004100 */
[----:B------:R-:W-:Y:S01]  /*9eb0*/  FMUL.FTZ R50, R43, R48 ;  /* 0x000000302b327220 */ /* 0x000fe20000410000 */
[----:B------:R-:W-:Y:S02]  /*9ec0*/  HADD2.F32 R44, -RZ, R29.H1_H1 ;  /* 0x3000001dff2c7230 */ /* 0x000fe40000004100 */
[----:B------:R-:W-:Y:S01]  /*9ed0*/  FMUL.FTZ R45, R41, R66 ;  /* 0x00000042292d7220 */ /* 0x000fe20000410000 */
[----:B------:R-:W-:Y:S02]  /*9ee0*/  HADD2.F32 R46, -RZ, R142.H1_H1 ;  /* 0x3000008eff2e7230 */ /* 0x000fe40000004100 */
[----:B------:R-:W-:Y:S01]  /*9ef0*/  FMUL.FTZ R48, R31, R48 ;  /* 0x000000301f307220 */ /* 0x000fe20000410000 */
[----:B------:R-:W-:Y:S02]  /*9f00*/  HADD2.F32 R54, -RZ, R54.H0_H0 ;  /* 0x20000036ff367230 */ /* 0x000fe40000004100 */
[----:B------:R-:W-:Y:S01]  /*9f10*/  FMUL.FTZ R66, R44, R66 ;  /* 0x000000422c427220 */ /* 0x000fe20000410000 */
[----:B------:R-:W-:-:S02]  /*9f20*/  HADD2.F32 R145, -RZ, R145.H0_H0 ;  /* 0x20000091ff917230 */ /* 0x000fc40000004100 */
[-C--:B------:R-:W-:Y:S01]  /*9f30*/  FFMA.FTZ R29, R31, R46.reuse, -R50 ;  /* 0x0000002e1f1d7223 */ /* 0x080fe20000010832 */
[----:B------:R-:W-:Y:S01]  /*9f40*/  FFMA.FTZ R31, R43, R46, R48 ;  /* 0x0000002e2b1f7223 */ /* 0x000fe20000010030 */
[-C--:B------:R-:W-:Y:S01]  /*9f50*/  FFMA.FTZ R46, R41, R54.reuse, R66 ;  /* 0x00000036292e7223 */ /* 0x080fe20000010042 */
[----:B------:R-:W-:Y:S02]  /*9f60*/  HADD2.F32 R43, -RZ, R38.H0_H0 ;  /* 0x20000026ff2b7230 */ /* 0x000fe40000004100 */
[----:B------:R-:W-:Y:S01]  /*9f70*/  FFMA.FTZ R44, R44, R54, -R45 ;  /* 0x000000362c2c7223 */ /* 0x000fe2000001082d */
[----:B------:R-:W-:Y:S01]  /*9f80*/  HADD2.F32 R41, -RZ, R28.H0_H0 ;  /* 0x2000001cff297230 */ /* 0x000fe20000004100 */
[----:B------:R-:W-:Y:S01]  /*9f90*/  F2FP.F16.F32.PACK_AB R13, R40, R13 ;  /* 0x0000000d280d723e */ /* 0x000fe200000000ff */
[----:B------:R-:W-:Y:S01]  /*9fa0*/  HADD2.F32 R38, -RZ, R12.H0_H0 ;  /* 0x2000000cff267230 */ /* 0x000fe20000004100 */
[----:B------:R-:W-:Y:S01]  /*9fb0*/  F2FP.F16.F32.PACK_AB R31, R46, R31 ;  /* 0x0000001f2e1f723e */ /* 0x000fe200000000ff */
[----:B------:R-:W-:-:S02]  /*9fc0*/  HADD2.F32 R28, -RZ, R28.H1_H1 ;  /* 0x3000001cff1c7230 */ /* 0x000fc40000004100 */
[-C--:B------:R-:W-:Y:S01]  /*9fd0*/  FMUL.FTZ R45, R41, R145.reuse ;  /* 0x00000091292d7220 */ /* 0x080fe20000410000 */
[----:B------:R-:W-:Y:S02]  /*9fe0*/  HADD2.F32 R12, -RZ, R12.H1_H1 ;  /* 0x3000000cff0c7230 */ /* 0x000fe40000004100 */
[----:B------:R-:W-:Y:S01]  /*9ff0*/  FMUL.FTZ R48, R38, R145 ;  /* 0x0000009126307220 */ /* 0x000fe20000410000 */
[----:B------:R-:W-:Y:S02]  /*a000*/  HADD2.F32 R143, -RZ, R143.H0_H0 ;  /* 0x2000008fff8f7230 */ /* 0x000fe40000004100 */
[-C--:B------:R-:W-:Y:S01]  /*a010*/  FMUL.FTZ R47, R28, R43.reuse ;  /* 0x0000002b1c2f7220 */ /* 0x080fe20000410000 */
[----:B------:R-:W-:Y:S02]  /*a020*/  HADD2.F32 R11, -RZ, R11.H0_H0 ;  /* 0x2000000bff0b7230 */ /* 0x000fe40000004100 */
[----:B------:R-:W-:Y:S01]  /*a030*/  FMUL.FTZ R43, R12, R43 ;  /* 0x0000002b0c2b7220 */ /* 0x000fe20000410000 */
[----:B------:R-:W-:-:S02]  /*a040*/  HADD2.F32 R144, -RZ, R144.H0_H0 ;  /* 0x20000090ff907230 */ /* 0x000fc40000004100 */
[----:B------:R-:W-:Y:S01]  /*a050*/  FFMA.FTZ R45, R38, R143, -R45 ;  /* 0x0000008f262d7223 */ /* 0x000fe2000001082d */
[----:B------:R-:W-:Y:S02]  /*a060*/  HADD2.F32 R39, -RZ, R39.H0_H0 ;  /* 0x20000027ff277230 */ /* 0x000fe40000004100 */
[-C--:B------:R-:W-:Y:S01]  /*a070*/  FFMA.FTZ R38, R12, R11.reuse, -R47 ;  /* 0x0000000b0c267223 */ /* 0x080fe2000001082f */
[----:B------:R-:W-:Y:S01]  /*a080*/  FFMA.FTZ R43, R28, R11, R43 ;  /* 0x0000000b1c2b7223 */ /* 0x000fe2000001002b */
[----:B------:R-:W-:Y:S02]  /*a090*/  HADD2.F32 R12, -RZ, R30.H0_H0 ;  /* 0x2000001eff0c7230 */ /* 0x000fe40000004100 */
[----:B------:R-:W-:Y:S01]  /*a0a0*/  FFMA.FTZ R48, R41, R143, R48 ;  /* 0x0000008f29307223 */ /* 0x000fe20000010030 */
        /* <DEDUP_REMOVED lines=10> */
[----:B------:R-:W-:Y:S01]  /*a150*/  F2FP.F16.F32.PACK_AB R48, R43, R48 ;  /* 0x000000302b30723e */ /* 0x000fe200000000ff */
[-C--:B------:R-:W-:Y:S01]  /*a160*/  FFMA.FTZ R28, R11, R142.reuse, -R28 ;  /* 0x0000008e0b1c7223 */ /* 0x080fe2000001081c */
[----:B------:R-:W-:Y:S01]  /*a170*/  FFMA.FTZ R41, R12, R142, R41 ;  /* 0x0000008e0c297223 */ /* 0x000fe20000010029 */
[-C--:B------:R-:W-:Y:S01]  /*a180*/  FFMA.FTZ R47, R14, R37.reuse, -R47 ;  /* 0x000000250e2f7223 */ /* 0x080fe2000001082f */
[----:B------:R-:W-:Y:S01]  /*a190*/  FFMA.FTZ R30, R30, R37, R39 ;  /* 0x000000251e1e7223 */ /* 0x000fe20000010027 */
[----:B------:R-:W-:Y:S01]  /*a1a0*/  F2FP.F16.F32.PACK_AB R29, R42, R15 ;  /* 0x0000000f2a1d723e */ /* 0x000fe200000000ff */
[----:B------:R-:W-:Y:S01]  /*a1b0*/  IMAD.MOV.U32 R15, RZ, RZ, R44 ;  /* 0x000000ffff0f7224 */ /* 0x000fe200078e002c */
[----:B------:R-:W-:-:S02]  /*a1c0*/  F2FP.F16.F32.PACK_AB R12, R38, R45 ;  /* 0x0000002d260c723e */ /* 0x000fc400000000ff */
[----:B------:R-:W-:Y:S01]  /*a1d0*/  F2FP.F16.F32.PACK_AB R14, R47, R28 ;  /* 0x0000001c2f0e723e */ /* 0x000fe200000000ff */
[----:B------:R-:W-:Y:S01]  /*a1e0*/  IMAD.MOV.U32 R28, RZ, RZ, R48 ;  /* 0x000000ffff1c7224 */ /* 0x000fe200078e0030 */
[----:B------:R-:W-:-:S07]  /*a1f0*/  F2FP.F16.F32.PACK_AB R30, R30, R41 ;  /* 0x000000291e1e723e */ /* 0x000fce00000000ff */
.L_x_1654:
[----:B------:R-:W-:Y:S05]  /*a200*/  BSYNC B1 ;  /* 0x0000000000017941 */ /* 0x000fea0003800000 */
.L_x_1653:
[----:B-1----:R1:W-:Y:S01]  /*a210*/  ST.E.128 desc[UR60][R34.64], R12 ;  /* 0x0000000c22007985 */ /* 0x0023e2000c101d3c */
[----:B------:R-:W-:-:S13]  /*a220*/  ISETP.GE.AND P4, PT, R36, R127, PT ;  /* 0x0000007f2400720c */ /* 0x000fda0003f86270 */
[----:B------:R-:W-:Y:S05]  /*a230*/  @P4 BRA `(.L_x_1601) ;  /* 0x0000000400e04947 */ /* 0x000fea0003800000 */
[----:B------:R-:W-:-:S05]  /*a240*/  IMAD.WIDE R32, R36, 0x2, R32 ;  /* 0x0000000224207825 */ /* 0x000fca00078e0220 */
[----:B--2---:R2:W-:Y:S01]  /*a250*/  ST.E.128 desc[UR60][R32.64], R28 ;  /* 0x0000001c20007985 */ /* 0x0045e2000c101d3c */
[----:B------:R-:W-:Y:S05]  /*a260*/  BRA `(.L_x_1601) ;  /* 0x0000000400d47947 */ /* 0x000fea0003800000 */
.L_x_1566:
[----:B------:R-:W2:Y:S02]  /*a270*/  LDL R11, [R1+0x30] ;  /* 0x00003000010b7983 */ /* 0x000ea40000100800 */
[----:B--2---:R-:W-:-:S13]  /*a280*/  R2UR UR4, R11 ;  /* 0x000000000b0472ca */ /* 0x004fda00000e0000 */
[----:B------:R-:W-:-:S06]  /*a290*/  UISETP.NE.AND UP0, UPT, UR4, 0x3, UPT ;  /* 0x000000030400788c */ /* 0x000fcc000bf05270 */
[----:B------:R-:W-:-:S13]  /*a2a0*/  PLOP3.LUT P0, PT, PT, PT, UP0, 0x80, 0x0 ;  /* 0x000000000000781c */ /* 0x000fda0003f0f008 */
[----:B------:R-:W-:Y:S05]  /*a2b0*/  @!P0 BRA `(.L_x_1655) ;  /* 0x0000000000048947 */ /* 0x000fea0003800000 */
[----:B------:R-:W-:Y:S01]  /*a2c0*/  BPT.TRAP 0x1 ;  /* 0x000000040000795c */ /* 0x000fe20000300000 */
.L_x_1655:
[----:B------:R-:W-:Y:S01]  /*a2d0*/  IMAD R86, R17, 0x8, R2 ;  /* 0x0000000811567824 */ /* 0x000fe200078e0202 */
[----:B------:R-:W-:Y:S01]  /*a2e0*/  SHF.L.U32 R87, R175, 0x1f, RZ ;  /* 0x0000001faf577819 */ /* 0x000fe200000006ff */
[----:B------:R-:W-:Y:S01]  /*a2f0*/  BSSY B1, `(.L_x_1656) ;  /* 0x0000004000017945 */ /* 0x000fe20003800000 */
[----:B------:R-:W-:Y:S02]  /*a300*/  SHF.R.S32.HI R79, RZ, 0x1f, R78 ;  /* 0x0000001fff4f7819 */ /* 0x000fe4000001144e */
[----:B------:R-:W0:Y:S02]  /*a310*/  SYNCS.PHASECHK.TRANS64.TRYWAIT P4, [R86+URZ+0x2a890], R87 ;  /* 0x02a89057560075a7 */ /* 0x000e24000808017f */
[----:B0-----:R-:W-:Y:S05]  /*a320*/  @!P4 BRA `(.L_x_1657) ;  /* 0x0000021800fcc947 */ /* 0x001fea0003800000 */
.L_x_2014:
[----:B------:R-:W-:Y:S05]  /*a330*/  BSYNC B1 ;  /* 0x0000000000017941 */ /* 0x000fea0003800000 */
.L_x_1656:
[----:B------:R-:W-:Y:S01]  /*a340*/  ULDC.64 UR4, c[0x0][0x300] ;  /* 0x0000c00000047ab9 */ /* 0x000fe20000000a00 */
[----:B-----5:R-:W-:Y:S01]  /*a350*/  SHF.R.S32.HI R84, RZ, 0x1f, R77 ;  /* 0x0000001fff547819 */ /* 0x020fe2000001144d */
[----:B------:R-:W-:Y:S01]  /*a360*/  IMAD R11, R79, UR4, RZ ;  /* 0x000000044f0b7c24 */ /* 0x000fe2000f8e02ff */
[----:B------:R-:W-:Y:S01]  /*a370*/  ULDC.64 UR6, c[0x0][0x2e8] ;  /* 0x0000ba0000067ab9 */ /* 0x000fe20000000a00 */
[----:B------:R-:W-:-:S04]  /*a380*/  IMAD.WIDE.U32 R12, R78, UR4, RZ ;  /* 0x000000044e0c7c25 */ /* 0x000fc8000f8e00ff */
[----:B------:R-:W-:Y:S01]  /*a390*/  IMAD R11, R78, UR5, R11 ;  /* 0x000000054e0b7c24 */ /* 0x000fe2000f8e020b */
[----:B------:R-:W-:Y:S01]  /*a3a0*/  ULDC.64 UR4, c[0x0][0x310] ;  /* 0x0000c40000047ab9 */ /* 0x000fe20000000a00 */
[----:B------:R-:W-:Y:S02]  /*a3b0*/  IMAD R85, R24, -0x60, R25 ;  /* 0xffffffa018557824 */ /* 0x000fe400078e0219 */
[----:B------:R-:W-:Y:S01]  /*a3c0*/  IMAD R14, R84, UR4, RZ ;  /* 0x00000004540e7c24 */ /* 0x000fe2000f8e02ff */
[----:B------:R-:W-:Y:S02]  /*a3d0*/  IADD3 R13, R13, R11, RZ ;  /* 0x0000000b0d0d7210 */ /* 0x000fe40007ffe0ff */
[----:B------:R-:W-:Y:S01]  /*a3e0*/  VIMNMX R85, R85, 0x60, PT ;  /* 0x0000006055557848 */ /* 0x000fe20003fe0100 */
[C---:B------:R-:W-:Y:S02]  /*a3f0*/  IMAD R11, R77.reuse, UR5, R14 ;  /* 0x000000054d0b7c24 */ /* 0x040fe4000f8e020e */
[----:B------:R-:W-:Y:S01]  /*a400*/  IMAD.WIDE.U32 R12, R77, UR4, R12 ;  /* 0x000000044d0c7c25 */ /* 0x000fe2000f8e000c */
[----:B------:R-:W-:-:S03]  /*a410*/  ULDC.64 UR4, c[0x0][0x308] ;  /* 0x0000c20000047ab9 */ /* 0x000fc60000000a00 */
[----:B------:R-:W-:Y:S02]  /*a420*/  IMAD.IADD R13, R13, 0x1, R11 ;  /* 0x000000010d0d7824 */ /* 0x000fe400078e020b */
[----:B------:R-:W-:Y:S02]  /*a430*/  IMAD.IADD R36, R85, 0x1, -R174 ;  /* 0x0000000155247824 */ /* 0x000fe400078e0aae */
        /* <DEDUP_REMOVED lines=9> */
.L_x_2018:
[----:B------:R-:W-:Y:S04]  /*a4d0*/  BSSY B1, `(.L_x_1659) ;  /* 0x0000025000017945 */ /* 0x000fe80003800000 */
[----:B------:R-:W-:Y:S05]  /*a4e0*/  @!P4 BRA `(.L_x_1660) ;  /* 0x00000000008cc947 */ /* 0x000fea0003800000 */
[----:B------:R-:W-:Y:S02]  /*a4f0*/  ULDC UR4, c[0x0][0x2f4] ;  /* 0x0000bd0000047ab9 */ /* 0x000fe40000000800 */
[----:B------:R-:W-:-:S13]  /*a500*/  ISETP.GE.AND P4, PT, R18, UR4, PT ;  /* 0x0000000412007c0c */ /* 0x000fda000bf86270 */
[----:B------:R-:W4:Y:S01]  /*a510*/  @!P4 LDS.128 R12, [R29] ;  /* 0x000000001d0cc984 */ /* 0x000f220000000c00 */
[----:B---3--:R-:W-:-:S04]  /*a520*/  @!P4 LEA R30, P5, R18, R34, 0x1 ;  /* 0x00000022121ec211 */ /* 0x008fc800078a08ff */
[----:B--2---:R-:W-:Y:S02]  /*a530*/  @!P4 LEA.HI.X R31, R18, R35, R19, 0x1, P5 ;  /* 0x00000023121fc211 */ /* 0x004fe400028f0c13 */
[----:B------:R-:W-:-:S13]  /*a540*/  ISETP.GE.AND P5, PT, R167, UR4, PT ;  /* 0x00000004a7007c0c */ /* 0x000fda000bfa6270 */
[----:B------:R-:W-:Y:S01]  /*a550*/  @!P5 IMAD.SHL.U32 R11, R170, 0x8, RZ ;  /* 0x00000008aa0bd824 */ /* 0x000fe200078e00ff */
[----:B----4-:R2:W-:Y:S01]  /*a560*/  @!P4 ST.E.128 desc[UR60][R30.64], R12 ;  /* 0x0000000c1e00c985 */ /* 0x0105e2000c101d3c */
[----:B------:R-:W-:-:S03]  /*a570*/  ISETP.GE.AND P4, PT, R168, UR4, PT ;  /* 0x00000004a8007c0c */ /* 0x000fc6000bf86270 */
[----:B------:R-:W3:Y:S01]  /*a580*/  @!P5 LDS.128 R12, [R28] ;  /* 0x000000001c0cd984 */ /* 0x000ee20000000c00 */
[----:B--2---:R-:W-:Y:S02]  /*a590*/  @!P5 IMAD.MOV.U32 R30, RZ, RZ, R34 ;  /* 0x000000ffff1ed224 */ /* 0x004fe400078e0022 */
[----:B------:R-:W-:Y:S02]  /*a5a0*/  @!P5 IMAD.MOV.U32 R31, RZ, RZ, R35 ;  /* 0x000000ffff1fd224 */ /* 0x000fe400078e0023 */
[----:B------:R-:W-:-:S05]  /*a5b0*/  @!P5 IMAD.WIDE R30, R11, 0x2, R30 ;  /* 0x000000020b1ed825 */ /* 0x000fca00078e021e */
[----:B------:R-:W-:Y:S01]  /*a5c0*/  @!P4 SHF.L.U32 R11, R171, 0x3, RZ ;  /* 0x00000003ab0bc819 */ /* 0x000fe200000006ff */
[----:B---3--:R2:W-:Y:S01]  /*a5d0*/  @!P5 ST.E.128 desc[UR60][R30.64], R12 ;  /* 0x0000000c1e00d985 */ /* 0x0085e2000c101d3c */
[----:B------:R-:W-:-:S03]  /*a5e0*/  ISETP.GE.AND P5, PT, R22, UR4, PT ;  /* 0x0000000416007c0c */ /* 0x000fc6000bfa6270 */
[----:B------:R-:W3:Y:S01]  /*a5f0*/  @!P4 LDS.128 R12, [R29+0x3000] ;  /* 0x003000001d0cc984 */ /* 0x000ee20000000c00 */
[----:B--2---:R-:W-:Y:S02]  /*a600*/  @!P4 IMAD.MOV.U32 R30, RZ, RZ, R34 ;  /* 0x000000ffff1ec224 */ /* 0x004fe400078e0022 */
[----:B------:R-:W-:Y:S02]  /*a610*/  @!P4 IMAD.MOV.U32 R31, RZ, RZ, R35 ;  /* 0x000000ffff1fc224 */ /* 0x000fe400078e0023 */
[----:B------:R-:W-:-:S05]  /*a620*/  @!P4 IMAD.WIDE R30, R11, 0x2, R30 ;  /* 0x000000020b1ec825 */ /* 0x000fca00078e021e */
[----:B---3--:R2:W-:Y:S04]  /*a630*/  @!P4 ST.E.128 desc[UR60][R30.64], R12 ;  /* 0x0000000c1e00c985 */ /* 0x0085e8000c101d3c */
[----:B------:R-:W3:Y:S01]  /*a640*/  @!P5 LDS.128 R12, [R28+0x3000] ;  /* 0x003000001c0cd984 */ /* 0x000ee20000000c00 */
[----:B--2---:R-:W-:-:S04]  /*a650*/  @!P5 LEA R30, P4, R22, R34, 0x1 ;  /* 0x00000022161ed211 */ /* 0x004fc800078808ff */
[----:B------:R-:W-:Y:S02]  /*a660*/  @!P5 LEA.HI.X R31, R22, R35, R173, 0x1, P4 ;  /* 0x00000023161fd211 */ /* 0x000fe400020f0cad */
[----:B------:R-:W-:-:S03]  /*a670*/  ISETP.GE.AND P4, PT, R160, UR4, PT ;  /* 0x00000004a0007c0c */ /* 0x000fc6000bf86270 */
[----:B---3--:R2:W-:Y:S10]  /*a680*/  @!P5 ST.E.128 desc[UR60][R30.64], R12 ;  /* 0x0000000c1e00d985 */ /* 0x0085f4000c101d3c */
[----:B------:R-:W3:Y:S01]  /*a690*/  @!P4 LDS.128 R12, [R29+0x6000] ;  /* 0x006000001d0cc984 */ /* 0x000ee20000000c00 */
[----:B--2---:R-:W-:-:S04]  /*a6a0*/  @!P4 LEA R30, P5, R160, R34, 0x1 ;  /* 0x00000022a01ec211 */ /* 0x004fc800078a08ff */
[----:B------:R-:W-:Y:S02]  /*a6b0*/  @!P4 LEA.HI.X R31, R160, R35, R184, 0x1, P5 ;  /* 0x00000023a01fc211 */ /* 0x000fe400028f0cb8 */
[----:B------:R-:W-:-:S03]  /*a6c0*/  ISETP.GE.AND P5, PT, R161, UR4, PT ;  /* 0x00000004a1007c0c */ /* 0x000fc6000bfa6270 */
[----:B---3--:R2:W-:Y:S10]  /*a6d0*/  @!P4 ST.E.128 desc[UR60][R30.64], R12 ;  /* 0x0000000c1e00c985 */ /* 0x0085f4000c101d3c */
[----:B------:R-:W3:Y:S01]  /*a6e0*/  @!P5 LDS.128 R12, [R28+0x6000] ;  /* 0x006000001c0cd984 */ /* 0x000ee20000000c00 */
[----:B--2---:R-:W-:-:S04]  /*a6f0*/  @!P5 LEA R30, P4, R161, R34, 0x1 ;  /* 0x00000022a11ed211 */ /* 0x004fc800078808ff */
[----:B------:R-:W-:-:S05]  /*a700*/  @!P5 LEA.HI.X R31, R161, R35, R183, 0x1, P4 ;  /* 0x00000023a11fd211 */ /* 0x000fca00020f0cb7 */
[----:B---3--:R4:W-:Y:S04]  /*a710*/  @!P5 ST.E.128 desc[UR60][R30.64], R12 ;  /* 0x0000000c1e00d985 */ /* 0x0089e8000c101d3c */
.L_x_1660:
[----:B------:R-:W-:Y:S05]  /*a720*/  BSYNC B1 ;  /* 0x0000000000017941 */ /* 0x000fea0003800000 */
.L_x_1659:
[----:B------:R-:W-:-:S03]  /*a730*/  UMOV UR4, 0xffffffff ;  /* 0xffffffff00047882 */ /* 0x000fc60000000000 */
[----:B------:R-:W-:Y:S05]  /*a740*/  BRA.DIV UR4, `(.L_x_1661) ;  /* 0x0000021a04547947 */ /* 0x000fea000b800000 */
[----:B-1----:R-:W1:Y:S04]  /*a750*/  SHFL.IDX PT, R33, R33, 0x1, 0x1c1f ;  /* 0x003c1f0021217f89 */ /* 0x002e6800000e0000 */
[----:B------:R-:W0:Y:S02]  /*a760*/  SHFL.IDX PT, R32, R32, 0x1, 0x1c1f ;  /* 0x003c1f0020207f89 */ /* 0x000e2400000e0000 */
.L_x_2022:
[----:B------:R-:W-:-:S13]  /*a770*/  ISETP.GE.AND P4, PT, R36, 0x41, PT ;  /* 0x000000412400780c */ /* 0x000fda0003f86270 */
[----:B------:R-:W-:Y:S05]  /*a780*/  @!P4 BRA `(.L_x_1601) ;  /* 0x00000000008cc947 */ /* 0x000fea0003800000 */
[----:B------:R-:W-:Y:S02]  /*a790*/  ULDC UR4, c[0x0][0x2f4] ;  /* 0x0000bd0000047ab9 */ /* 0x000fe40000000800 */
[----:B------:R-:W-:-:S13]  /*a7a0*/  ISETP.GE.AND P4, PT, R18, UR4, PT ;  /* 0x0000000412007c0c */ /* 0x000fda000bf86270 */
[----:B----4-:R-:W4:Y:S01]  /*a7b0*/  @!P4 LDS.128 R12, [R29+0x2000] ;  /* 0x002000001d0cc984 */ /* 0x010f220000000c00 */
[----:B0-----:R-:W-:-:S04]  /*a7c0*/  @!P4 LEA R30, P5, R18, R32, 0x1 ;  /* 0x00000020121ec211 */ /* 0x001fc800078a08ff */
[----:B-1----:R-:W-:Y:S02]  /*a7d0*/  @!P4 LEA.HI.X R31, R18, R33, R19, 0x1, P5 ;  /* 0x00000021121fc211 */ /* 0x002fe400028f0c13 */
[----:B------:R-:W-:-:S13]  /*a7e0*/  ISETP.GE.AND P5, PT, R167, UR4, PT ;  /* 0x00000004a7007c0c */ /* 0x000fda000bfa6270 */
[----:B------:R-:W-:Y:S01]  /*a7f0*/  @!P5 IMAD.SHL.U32 R11, R170, 0x8, RZ ;  /* 0x00000008aa0bd824 */ /* 0x000fe200078e00ff */
[----:B----4-:R0:W-:Y:S01]  /*a800*/  @!P4 ST.E.128 desc[UR60][R30.64], R12 ;  /* 0x0000000c1e00c985 */ /* 0x0101e2000c101d3c */
[----:B------:R-:W-:-:S03]  /*a810*/  ISETP.GE.AND P4, PT, R168, UR4, PT ;  /* 0x00000004a8007c0c */ /* 0x000fc6000bf86270 */
[----:B------:R-:W1:Y:S01]  /*a820*/  @!P5 LDS.128 R12, [R28+0x2000] ;  /* 0x002000001c0cd984 */ /* 0x000e620000000c00 */
[----:B0-----:R-:W-:Y:S02]  /*a830*/  @!P5 IMAD.MOV.U32 R30, RZ, RZ, R32 ;  /* 0x000000ffff1ed224 */ /* 0x001fe400078e0020 */
[----:B------:R-:W-:Y:S02]  /*a840*/  @!P5 IMAD.MOV.U32 R31, RZ, RZ, R33 ;  /* 0x000000ffff1fd224 */ /* 0x000fe400078e0021 */
[----:B------:R-:W-:-:S05]  /*a850*/  @!P5 IMAD.WIDE R30, R11, 0x2, R30 ;  /* 0x000000020b1ed825 */ /* 0x000fca00078e021e */
[----:B------:R-:W-:Y:S01]  /*a860*/  @!P4 SHF.L.U32 R11, R171, 0x3, RZ ;  /* 0x00000003ab0bc819 */ /* 0x000fe200000006ff */
[----:B-1----:R0:W-:Y:S01]  /*a870*/  @!P5 ST.E.128 desc[UR60][R30.64], R12 ;  /* 0x0000000c1e00d985 */ /* 0x0021e2000c101d3c */
[----:B------:R-:W-:-:S03]  /*a880*/  ISETP.GE.AND P5, PT, R22, UR4, PT ;  /* 0x0000000416007c0c */ /* 0x000fc6000bfa6270 */
[----:B------:R-:W1:Y:S01]  /*a890*/  @!P4 LDS.128 R12, [R29+0x5000] ;  /* 0x005000001d0cc984 */ /* 0x000e620000000c00 */
[----:B0-----:R-:W-:Y:S02]  /*a8a0*/  @!P4 IMAD.MOV.U32 R30, RZ, RZ, R32 ;  /* 0x000000ffff1ec224 */ /* 0x001fe400078e0020 */
[----:B------:R-:W-:Y:S02]  /*a8b0*/  @!P4 IMAD.MOV.U32 R31, RZ, RZ, R33 ;  /* 0x000000ffff1fc224 */ /* 0x000fe400078e0021 */
[----:B------:R-:W-:-:S05]  /*a8c0*/  @!P4 IMAD.WIDE R30, R11, 0x2, R30 ;  /* 0x000000020b1ec825 */ /* 0x000fca00078e021e */
[----:B-1----:R0:W-:Y:S04]  /*a8d0*/  @!P4 ST.E.128 desc[UR60][R30.64], R12 ;  /* 0x0000000c1e00c985 */ /* 0x0021e8000c101d3c */
[----:B------:R-:W1:Y:S01]  /*a8e0*/  @!P5 LDS.128 R12, [R28+0x5000] ;  /* 0x005000001c0cd984 */ /* 0x000e620000000c00 */
[----:B0-----:R-:W-:-:S04]  /*a8f0*/  @!P5 LEA R30, P4, R22, R32, 0x1 ;  /* 0x00000020161ed211 */ /* 0x001fc800078808ff */
[----:B------:R-:W-:Y:S02]  /*a900*/  @!P5 LEA.HI.X R31, R22, R33, R173, 0x1, P4 ;  /* 0x00000021161fd211 */ /* 0x000fe400020f0cad */
[----:B------:R-:W-:-:S03]  /*a910*/  ISETP.GE.AND P4, PT, R160, UR4, PT ;  /* 0x00000004a0007c0c */ /* 0x000fc6000bf86270 */
[----:B-1----:R0:W-:Y:S10]  /*a920*/  @!P5 ST.E.128 desc[UR60][R30.64], R12 ;  /* 0x0000000c1e00d985 */ /* 0x0021f4000c101d3c */
[----:B------:R-:W1:Y:S01]  /*a930*/  @!P4 LDS.128 R12, [R29+0x8000] ;  /* 0x008000001d0cc984 */ /* 0x000e620000000c00 */
[----:B0-----:R-:W-:-:S04]  /*a940*/  @!P4 LEA R30, P5, R160, R32, 0x1 ;  /* 0x00000020a01ec211 */ /* 0x001fc800078a08ff */
[----:B------:R-:W-:Y:S02]  /*a950*/  @!P4 LEA.HI.X R31, R160, R33, R184, 0x1, P5 ;  /* 0x00000021a01fc211 */ /* 0x000fe400028f0cb8 */
[----:B------:R-:W-:-:S03]  /*a960*/  ISETP.GE.AND P5, PT, R161, UR4, PT ;  /* 0x00000004a1007c0c */ /* 0x000fc6000bfa6270 */
[----:B-1----:R-:W-:Y:S10]  /*a970*/  @!P4 ST.E.128 desc[UR60][R30.64], R12 ;  /* 0x0000000c1e00c985 */ /* 0x002ff4000c101d3c */
[----:B------:R0:W1:Y:S02]  /*a980*/  @!P5 LDS.128 R12, [R28+0x8000] ;  /* 0x008000001c0cd984 */ /* 0x0000640000000c00 */
[----:B0-----:R-:W-:-:S04]  /*a990*/  @!P5 LEA R28, P4, R161, R32, 0x1 ;  /* 0x00000020a11cd211 */ /* 0x001fc800078808ff */
[----:B------:R-:W-:-:S05]  /*a9a0*/  @!P5 LEA.HI.X R29, R161, R33, R183, 0x1, P4 ;  /* 0x00000021a11dd211 */ /* 0x000fca00020f0cb7 */
[----:B-1----:R0:W-:Y:S04]  /*a9b0*/  @!P5 ST.E.128 desc[UR60][R28.64], R12 ;  /* 0x0000000c1c00d985 */ /* 0x0021e8000c101d3c */
.L_x_1601:
[----:B------:R-:W-:Y:S05]  /*a9c0*/  BSYNC B0 ;  /* 0x0000000000007941 */ /* 0x000fea0003800000 */
.L_x_1565:
[----:B0--3--:R-:W0:Y:S01]  /*a9d0*/  S2R R11, SR_TID.X ;  /* 0x00000000000b7919 */ /* 0x009e220000002100 */
[----:B------:R-:W-:Y:S01]  /*a9e0*/  @!PT LDS RZ, [RZ] ;  /* 0x00000000fffff984 */ /* 0x000fe20000000800 */
[----:B------:R-:W-:Y:S01]  /*a9f0*/  @!PT LDS RZ, [RZ] ;  /* 0x00000000fffff984 */ /* 0x000fe20000000800 */
[----:B------:R-:W-:Y:S01]  /*aa00*/  @!PT LDS RZ, [RZ] ;  /* 0x00000000fffff984 */ /* 0x000fe20000000800 */
[----:B------:R-:W-:Y:S01]  /*aa10*/  @!PT LDS RZ, [RZ] ;  /* 0x00000000fffff984 */ /* 0x000fe20000000800 */
[----:B------:R3:W-:Y:S06]  /*aa20*/  MEMBAR.ALL.CTA ;  /* 0x0000000000007992 */ /* 0x0007ec0000008000 */
[----:B---3--:R-:W3:Y:S01]  /*aa30*/  FENCE.VIEW.ASYNC.S ;  /* 0x00000000000073c6 */ /* 0x008ee20000000000 */
[----:B------:R-:W-:Y:S05]  /*aa40*/  WARPSYNC.ALL ;  /* 0x0000000000007948 */ /* 0x000fea0003800000 */
[----:B------:R-:W-:Y:S01]  /*aa50*/  BSSY B0, `(.L_x_1662) ;  /* 0x0000009000007945 */ /* 0x000fe20003800000 */
[----:B0-----:R-:W-:Y:S01]  /*aa60*/  LOP3.LUT R11, R11, 0x7f, RZ, 0xc0, !PT ;  /* 0x0000007f0b0b7812 */ /* 0x001fe200078ec0ff */
[----:B---3--:R0:W-:Y:S03]  /*aa70*/  BAR.SYNC.DEFER_BLOCKING R194, 0x80 ;  /* 0x000200c20000751d */ /* 0x0081e60000010000 */
[----:B------:R-:W-:-:S13]  /*aa80*/  ISETP.NE.AND P4, PT, R11, RZ, PT ;  /* 0x000000ff0b00720c */ /* 0x000fda0003f85270 */
[----:B------:R-:W-:-:S05]  /*aa90*/  @!P4 VIADD R11, R86, 0x2a8a0 ;  /* 0x0002a8a0560bc836 */ /* 0x000fca0000000000 */
[----:B------:R-:W-:-:S04]  /*aaa0*/  @!P4 PRMT R11, RZ, 0x654, R11 ;  /* 0x00000654ff0bc816 */ /* 0x000fc8000000000b */
[----:B------:R0:W-:Y:S01]  /*aab0*/  @!P4 SYNCS.ARRIVE.TRANS64.RED.A1T0 RZ, [R11+URZ], RZ ;  /* 0x000000ff0bffc9a7 */ /* 0x0001e2000810043f */
[----:B------:R-:W-:Y:S05]  /*aac0*/  @!P0 BRA `(.L_x_1663) ;  /* 0x0000000000048947 */ /* 0x000fea0003800000 */
[----:B------:R-:W-:Y:S01]  /*aad0*/  BPT.TRAP 0x1 ;  /* 0x000000040000795c */ /* 0x000fe20000300000 */
.L_x_1663:
[----:B------:R-:W-:Y:S05]  /*aae0*/  BSYNC B0 ;  /* 0x0000000000007941 */ /* 0x000fea0003800000 */
.L_x_1662:
[----:B------:R-:W3:Y:S01]  /*aaf0*/  SYNCS.PHASECHK.TRANS64.TRYWAIT P0, [R86+URZ+0x2a8b0], R87 ;  /* 0x02a8b057560075a7 */ /* 0x000ee2000800017f */
[----:B------:R-:W-:Y:S04]  /*ab00*/  BSSY B0, `(.L_x_1664) ;  /* 0x0000002000007945 */ /* 0x000fe80003800000 */
[----:B---3--:R-:W-:Y:S05]  /*ab10*/  @!P0 BRA `(.L_x_1665) ;  /* 0x0000021400ac8947 */ /* 0x008fea0003800000 */
.L_x_2023:
[----:B------:R-:W-:Y:S05]  /*ab20*/  BSYNC B0 ;  /* 0x0000000000007941 */ /* 0x000fea0003800000 */
.L_x_1664:
[----:B------:R-:W-:Y:S01]  /*ab30*/  ULDC.64 UR4, c[0x0][0x328] ;  /* 0x0000ca0000047ab9 */ /* 0x000fe20000000a00 */
[----:B------:R-:W-:Y:S01]  /*ab40*/  IADD3 R85, -R174, R85, RZ ;  /* 0x00000055ae557210 */ /* 0x000fe20007ffe1ff */
[----:B------:R-:W-:Y:S01]  /*ab50*/  IMAD R79, R79, UR4, RZ ;  /* 0x000000044f4f7c24 */ /* 0x000fe2000f8e02ff */
[----:B------:R-:W-:Y:S01]  /*ab60*/  ULDC.64 UR6, c[0x0][0x318] ;  /* 0x0000c60000067ab9 */ /* 0x000fe20000000a00 */
[C---:B-12-4-:R-:W-:Y:S01]  /*ab70*/  IMAD.WIDE.U32 R12, R78.reuse, UR4, RZ ;  /* 0x000000044e0c7c25 */ /* 0x056fe2000f8e00ff */
[----:B------:R-:W-:Y:S01]  /*ab80*/  ISETP.GE.AND P0, PT, R85, 0x1, PT ;  /* 0x000000015500780c */ /* 0x000fe20003f06270 */
[----:B------:R-:W-:Y:S02]  /*ab90*/  BSSY B0, `(.L_x_1666) ;  /* 0x0000028000007945 */ /* 0x000fe40003800000 */
[----:B------:R-:W-:Y:S01]  /*aba0*/  IMAD R79, R78, UR5, R79 ;  /* 0x000000054e4f7c24 */ /* 0x000fe2000f8e024f */
[----:B------:R-:W-:Y:S02]  /*abb0*/  ULDC.64 UR4, c[0x0][0x338] ;  /* 0x0000ce0000047ab9 */ /* 0x000fe40000000a00 */
[----:B------:R-:W-:-:S02]  /*abc0*/  IMAD R84, R84, UR4, RZ ;  /* 0x0000000454547c24 */ /* 0x000fc4000f8e02ff */
[----:B------:R-:W-:Y:S02]  /*abd0*/  IMAD.IADD R13, R13, 0x1, R79 ;  /* 0x000000010d0d7824 */ /* 0x000fe400078e024f */
[C---:B0-----:R-:W-:Y:S02]  /*abe0*/  IMAD R11, R77.reuse, UR5, R84 ;  /* 0x000000054d0b7c24 */ /* 0x041fe4000f8e0254 */
[----:B------:R-:W-:Y:S01]  /*abf0*/  IMAD.WIDE.U32 R12, R77, UR4, R12 ;  /* 0x000000044d0c7c25 */ /* 0x000fe2000f8e000c */
[----:B------:R-:W-:-:S03]  /*ac00*/  ULDC.64 UR4, c[0x0][0x330] ;  /* 0x0000cc0000047ab9 */ /* 0x000fc60000000a00 */
[----:B------:R-:W-:Y:S02]  /*ac10*/  IMAD.IADD R13, R13, 0x1, R11 ;  /* 0x000000010d0d7824 */ /* 0x000fe400078e020b */
[----:B------:R-:W-:Y:S02]  /*ac20*/  IMAD R11, R17, 0x3000, R0 ;  /* 0x00003000110b7824 */ /* 0x000fe400078e0200 */
[----:B------:R-:W-:-:S04]  /*ac30*/  IMAD.WIDE.U32 R12, R169, UR4, R12 ;  /* 0x00000004a90c7c25 */ /* 0x000fc8000f8e000c */
[----:B------:R-:W-:Y:S01]  /*ac40*/  IMAD R15, R169, UR5, R13 ;  /* 0x00000005a90f7c24 */ /* 0x000fe2000f8e020d */
[----:B------:R-:W-:Y:S01]  /*ac50*/  LEA R32, P5, R12, UR6, 0x1 ;  /* 0x000000060c207c11 */ /* 0x000fe2000f8a08ff */
[----:B------:R-:W-:Y:S02]  /*ac60*/  IMAD.IADD R13, R126, 0x1, R11 ;  /* 0x000000017e0d7824 */ /* 0x000fe400078e020b */
[--C-:B------:R-:W-:Y:S01]  /*ac70*/  IMAD R11, R11, 0x2, R120.reuse ;  /* 0x000000020b0b7824 */ /* 0x100fe200078e0278 */
[----:B------:R-:W-:Y:S01]  /*ac80*/  LEA.HI.X R33, R12, UR7, R15, 0x1, P5 ;  /* 0x000000070c217c11 */ /* 0x000fe2000a8f0c0f */
[----:B------:R0:W1:Y:S01]  /*ac90*/  SHFL.IDX PT, R28, R32, RZ, 0x1c1f ;  /* 0x001c1fff201c7589 */ /* 0x00006200000e0000 */
[----:B------:R-:W-:-:S03]  /*aca0*/  IMAD R34, R13, 0x2, R120 ;  /* 0x000000020d227824 */ /* 0x000fc600078e0278 */
[----:B------:R0:W2:Y:S01]  /*acb0*/  SHFL.IDX PT, R29, R33, RZ, 0x1c1f ;  /* 0x001c1fff211d7589 */ /* 0x0000a200000e0000 */
[----:B------:R-:W-:Y:S05]  /*acc0*/  @!P0 BRA `(.L_x_1667) ;  /* 0x0000000000508947 */ /* 0x000fea0003800000 */
[----:B------:R-:W-:-:S13]  /*acd0*/  ISETP.NE.AND P5, PT, R3, RZ, PT ;  /* 0x000000ff0300720c */ /* 0x000fda0003fa5270 */
[----:B------:R-:W4:Y:S01]  /*ace0*/  @P5 LDS.128 R12, [R11] ;  /* 0x000000000b0c5984 */ /* 0x000f220000000c00 */
[----:B-1----:R-:W-:-:S04]  /*acf0*/  @P5 LEA R30, P0, R18, R28, 0x1 ;  /* 0x0000001c121e5211 */ /* 0x002fc800078008ff */
[----:B--2---:R-:W-:Y:S02]  /*ad00*/  @P5 LEA.HI.X R31, R18, R29, R19, 0x1, P0 ;  /* 0x0000001d121f5211 */ /* 0x004fe400000f0c13 */
[----:B------:R-:W-:-:S13]  /*ad10*/  ISETP.NE.AND P0, PT, R8, RZ, PT ;  /* 0x000000ff0800720c */ /* 0x000fda0003f05270 */
[----:B------:R-:W-:Y:S01]  /*ad20*/  @P0 IMAD.SHL.U32 R35, R170, 0x8, RZ ;  /* 0x00000008aa230824 */ /* 0x000fe200078e00ff */
[----:B----4-:R1:W-:Y:S01]  /*ad30*/  @P5 ST.E.128 desc[UR60][R30.64], R12 ;  /* 0x0000000c1e005985 */ /* 0x0103e2000c101d3c */
[----:B------:R-:W-:-:S03]  /*ad40*/  ISETP.NE.AND P5, PT, R9, RZ, PT ;  /* 0x000000ff0900720c */ /* 0x000fc60003fa5270 */
[----:B------:R-:W2:Y:S01]  /*ad50*/  @P0 LDS.128 R12, [R34] ;  /* 0x00000000220c0984 */ /* 0x000ea20000000c00 */
[----:B-1----:R-:W-:-:S09]  /*ad60*/  @P0 IMAD.WIDE R30, R35, 0x2, R28 ;  /* 0x00000002231e0825 */ /* 0x002fd200078e021c */
[----:B------:R-:W-:Y:S01]  /*ad70*/  @P5 IMAD.SHL.U32 R35, R171, 0x8, RZ ;  /* 0x00000008ab235824 */ /* 0x000fe200078e00ff */
[----:B--2---:R1:W-:Y:S01]  /*ad80*/  @P0 ST.E.128 desc[UR60][R30.64], R12 ;  /* 0x0000000c1e000985 */ /* 0x0043e2000c101d3c */
[----:B------:R-:W-:-:S03]  /*ad90*/  ISETP.NE.AND P0, PT, R10, RZ, PT ;  /* 0x000000ff0a00720c */ /* 0x000fc60003f05270 */
[----:B------:R-:W2:Y:S01]  /*ada0*/  @P5 LDS.128 R12, [R11+0x3000] ;  /* 0x003000000b0c5984 */ /* 0x000ea20000000c00 */
[----:B-1----:R-:W-:-:S05]  /*adb0*/  @P5 IMAD.WIDE R30, R35, 0x2, R28 ;  /* 0x00000002231e5825 */ /* 0x002fca00078e021c */
[----:B--2---:R-:W-:Y:S04]  /*adc0*/  @P5 ST.E.128 desc[UR60][R30.64], R12 ;  /* 0x0000000c1e005985 */ /* 0x004fe8000c101d3c */
[C---:B------:R-:W-:Y:S01]  /*add0*/  @P0 LEA R28, P5, R22.reuse, R28, 0x1 ;  /* 0x0000001c161c0211 */ /* 0x040fe200078a08ff */
[----:B------:R-:W1:Y:S03]  /*ade0*/  @P0 LDS.128 R12, [R34+0x3000] ;  /* 0x00300000220c0984 */ /* 0x000e660000000c00 */
[----:B------:R-:W-:-:S05]  /*adf0*/  @P0 LEA.HI.X R29, R22, R29, R173, 0x1, P5 ;  /* 0x0000001d161d0211 */ /* 0x000fca00028f0cad */
[----:B-1----:R4:W-:Y:S04]  /*ae00*/  @P0 ST.E.128 desc[UR60][R28.64], R12 ;  /* 0x0000000c1c000985 */ /* 0x0029e8000c101d3c */
.L_x_1667:
[----:B------:R-:W-:Y:S05]  /*ae10*/  BSYNC B0 ;  /* 0x0000000000007941 */ /* 0x000fea0003800000 */
.L_x_1666:
[----:B------:R-:W-:Y:S01]  /*ae20*/  ISETP.GE.AND P0, PT, R85, 0x41, PT ;  /* 0x000000415500780c */ /* 0x000fe20003f06270 */
[----:B--2-4-:R2:W4:Y:S01]  /*ae30*/  SHFL.IDX PT, R29, R33, 0x1, 0x1c1f ;  /* 0x003c1f00211d7f89 */ /* 0x01452200000e0000 */
[----:B------:R-:W-:Y:S03]  /*ae40*/  BSSY B0, `(.L_x_1668) ;  /* 0x0000017000007945 */ /* 0x000fe60003800000 */
[----:B-1----:R2:W1:Y:S08]  /*ae50*/  SHFL.IDX PT, R28, R32, 0x1, 0x1c1f ;  /* 0x003c1f00201c7f89 */ /* 0x00247000000e0000 */
[----:B--2---:R-:W-:Y:S05]  /*ae60*/  @!P0 BRA `(.L_x_1669) ;  /* 0x0000000000508947 */ /* 0x004fea0003800000 */
[----:B------:R-:W-:-:S13]  /*ae70*/  ISETP.NE.AND P5, PT, R3, RZ, PT ;  /* 0x000000ff0300720c */ /* 0x000fda0003fa5270 */
[----:B------:R-:W2:Y:S01]  /*ae80*/  @P5 LDS.128 R12, [R11+0x2000] ;  /* 0x002000000b0c5984 */ /* 0x000ea20000000c00 */
[----:B-1----:R-:W-:-:S04]  /*ae90*/  @P5 LEA R30, P0, R18, R28, 0x1 ;  /* 0x0000001c121e5211 */ /* 0x002fc800078008ff */
[----:B----4-:R-:W-:Y:S02]  /*aea0*/  @P5 LEA.HI.X R31, R18, R29, R19, 0x1, P0 ;  /* 0x0000001d121f5211 */ /* 0x010fe400000f0c13 */
[----:B------:R-:W-:-:S13]  /*aeb0*/  ISETP.NE.AND P0, PT, R8, RZ, PT ;  /* 0x000000ff0800720c */ /* 0x000fda0003f05270 */
[----:B0-----:R-:W-:Y:S01]  /*aec0*/  @P0 SHF.L.U32 R33, R170, 0x3, RZ ;  /* 0x00000003aa210819 */ /* 0x001fe200000006ff */
[----:B--2---:R0:W-:Y:S01]  /*aed0*/  @P5 ST.E.128 desc[UR60][R30.64], R12 ;  /* 0x0000000c1e005985 */ /* 0x0041e2000c101d3c */
[----:B------:R-:W-:-:S03]  /*aee0*/  ISETP.NE.AND P5, PT, R9, RZ, PT ;  /* 0x000000ff0900720c */ /* 0x000fc60003fa5270 */
[----:B------:R-:W1:Y:S01]  /*aef0*/  @P0 LDS.128 R12, [R34+0x2000] ;  /* 0x00200000220c0984 */ /* 0x000e620000000c00 */
[----:B0-----:R-:W-:-:S09]  /*af00*/  @P0 IMAD.WIDE R30, R33, 0x2, R28 ;  /* 0x00000002211e0825 */ /* 0x001fd200078e021c */
[----:B------:R-:W-:Y:S01]  /*af10*/  @P5 IMAD.SHL.U32 R33, R171, 0x8, RZ ;  /* 0x00000008ab215824 */ /* 0x000fe200078e00ff */
[----:B-1----:R0:W-:Y:S01]  /*af20*/  @P0 ST.E.128 desc[UR60][R30.64], R12 ;  /* 0x0000000c1e000985 */ /* 0x0021e2000c101d3c */
[----:B------:R-:W-:-:S03]  /*af30*/  ISETP.NE.AND P0, PT, R10, RZ, PT ;  /* 0x000000ff0a00720c */ /* 0x000fc60003f05270 */
[----:B------:R-:W1:Y:S01]  /*af40*/  @P5 LDS.128 R12, [R11+0x5000] ;  /* 0x005000000b0c5984 */ /* 0x000e620000000c00 */
[----:B0-----:R-:W-:-:S05]  /*af50*/  @P5 IMAD.WIDE R30, R33, 0x2, R28 ;  /* 0x00000002211e5825 */ /* 0x001fca00078e021c */
[----:B-1----:R-:W-:Y:S04]  /*af60*/  @P5 ST.E.128 desc[UR60][R30.64], R12 ;  /* 0x0000000c1e005985 */ /* 0x002fe8000c101d3c */
[C---:B------:R-:W-:Y:S01]  /*af70*/  @P0 LEA R28, P5, R22.reuse, R28, 0x1 ;  /* 0x0000001c161c0211 */ /* 0x040fe200078a08ff */
[----:B------:R-:W0:Y:S03]  /*af80*/  @P0 LDS.128 R12, [R34+0x5000] ;  /* 0x00500000220c0984 */ /* 0x000e260000000c00 */
[----:B------:R-:W-:-:S05]  /*af90*/  @P0 LEA.HI.X R29, R22, R29, R173, 0x1, P5 ;  /* 0x0000001d161d0211 */ /* 0x000fca00028f0cad */
[----:B0-----:R2:W-:Y:S04]  /*afa0*/  @P0 ST.E.128 desc[UR60][R28.64], R12 ;  /* 0x0000000c1c000985 */ /* 0x0015e8000c101d3c */
.L_x_1669:
[----:B------:R-:W-:Y:S05]  /*afb0*/  BSYNC B0 ;  /* 0x0000000000007941 */ /* 0x000fea0003800000 */
.L_x_1668:
[----:B------:R-:W-:Y:S01]  /*afc0*/  @!PT LDS RZ, [RZ] ;  /* 0x00000000fffff984 */ /* 0x000fe20000000800 */
[----:B------:R-:W-:Y:S01]  /*afd0*/  @!PT LDS RZ, [RZ] ;  /* 0x00000000fffff984 */ /* 0x000fe20000000800 */
[----:B------:R-:W-:Y:S01]  /*afe0*/  @!PT LDS RZ, [RZ] ;  /* 0x00000000fffff984 */ /* 0x000fe20000000800 */
[----:B------:R-:W-:Y:S01]  /*aff0*/  @!PT LDS RZ, [RZ] ;  /* 0x00000000fffff984 */ /* 0x000fe20000000800 */
[----:B------:R5:W-:Y:S06]  /*b000*/  MEMBAR.ALL.CTA ;  /* 0x0000000000007992 */ /* 0x000bec0000008000 */
[----:B-----5:R-:W5:Y:S01]  /*b010*/  FENCE.VIEW.ASYNC.S ;  /* 0x00000000000073c6 */ /* 0x020f620000000000 */
[----:B---3--:R-:W-:Y:S01]  /*b020*/  @!P4 VIADD R86, R86, 0x2a8c0 ;  /* 0x0002a8c05656c836 */ /* 0x008fe20000000000 */
[----:B-----5:R3:W-:Y:S01]  /*b030*/  BAR.SYNC.DEFER_BLOCKING R194, 0x80 ;  /* 0x000200c20000751d */ /* 0x0207e20000010000 */
[----:B------:R-:W-:Y:S01]  /*b040*/  ISETP.NE.AND P5, PT, R122, RZ, PT ;  /* 0x000000ff7a00720c */ /* 0x000fe20003fa5270 */
[----:B------:R-:W-:-:S02]  /*b050*/  VIADD R17, R17, 0x1 ;  /* 0x0000000111117836 */ /* 0x000fc40000000000 */
[----:B------:R-:W-:Y:S02]  /*b060*/  @!P4 PRMT R86, RZ, 0x654, R86 ;  /* 0x00000654ff56c816 */ /* 0x000fe40000000056 */
[----:B------:R-:W-:Y:S02]  /*b070*/  PLOP3.LUT P0, PT, PT, PT, PT, 0x8, 0x0 ;  /* 0x000000000000781c */ /* 0x000fe40003f0e170 */
[----:B------:R3:W-:Y:S01]  /*b080*/  @!P4 SYNCS.ARRIVE.TRANS64.RED.A1T0 RZ, [R86+URZ], RZ ;  /* 0x000000ff56ffc9a7 */ /* 0x0007e2000810043f */
[----:B------:R-:W-:-:S04]  /*b090*/  ISETP.NE.AND P4, PT, R17, 0x2, PT ;  /* 0x000000021100780c */ /* 0x000fc80003f85270 */
[----:B--2---:R-:W-:Y:S02]  /*b0a0*/  SEL R12, RZ, 0x1, P4 ;  /* 0x00000001ff0c7807 */ /* 0x004fe40002000000 */
[----:B------:R-:W-:Y:S02]  /*b0b0*/  SEL R17, R17, RZ, P4 ;  /* 0x000000ff11117207 */ /* 0x000fe40002000000 */
[----:B------:R-:W-:Y:S01]  /*b0c0*/  LOP3.LUT R175, R175, R12, RZ, 0x3c, !PT ;  /* 0x0000000cafaf7212 */ /* 0x000fe200078e3cff */
[----:B---3--:R-:W-:Y:S06]  /*b0d0*/  @P5 BRA `(.L_x_1670) ;  /* 0xffffff7c003c5947 */ /* 0x008fec000383ffff */
.L_x_1560:
[----:B------:R-:W2:Y:S01]  /*b0e0*/  LDC R0, c[0x0][0x448] ;  /* 0x00011200ff007b82 */ /* 0x000ea20000000800 */
[----:B------:R-:W-:Y:S01]  /*b0f0*/  IADD3 R7, R166, 0x1, -R165 ;  /* 0x00000001a6077810 */ /* 0x000fe20007ffe8a5 */
[----:B------:R-:W-:Y:S06]  /*b100*/  BSSY B0, `(.L_x_1671) ;  /* 0x000000d000007945 */ /* 0x000fec0003800000 */
[----:B------:R-:W3:Y:S01]  /*b110*/  LDC.64 R4, c[0x0][0x9e0] ;  /* 0x00027800ff047b82 */ /* 0x000ee20000000a00 */
[----:B--2---:R-:W-:Y:S01]  /*b120*/  ISETP.NE.AND P1, PT, R0, 0x1, PT ;  /* 0x000000010000780c */ /* 0x004fe20003f25270 */
[----:B------:R-:W-:Y:S01]  /*b130*/  VIADD R0, R188, 0x7f ;  /* 0x0000007fbc007836 */ /* 0x000fe20000000000 */
[----:B---3--:R-:W-:-:S11]  /*b140*/  ISETP.GE.AND P2, PT, R5, 0x1, PT ;  /* 0x000000010500780c */ /* 0x008fd60003f46270 */
[----:B------:R-:W2:Y:S08]  /*b150*/  @P1 LDC R3, c[0x0][0x44c] ;  /* 0x00011300ff031b82 */ /* 0x000eb00000000800 */
[----:B------:R-:W3:Y:S01]  /*b160*/  @P1 LDC R6, c[0x0][0x450] ;  /* 0x00011400ff061b82 */ /* 0x000ee20000000800 */
[----:B--2---:R-:W-:-:S05]  /*b170*/  @P1 IMAD.HI.U32 R3, R0, R3, RZ ;  /* 0x0000000300031227 */ /* 0x004fca00078e00ff */
[----:B---3--:R-:W-:-:S05]  /*b180*/  @P1 SHF.R.U32.HI R0, RZ, R6, R3 ;  /* 0x00000006ff001219 */ /* 0x008fca0000011603 */
[----:B------:R-:W-:Y:S01]  /*b190*/  IMAD.IADD R3, R7, 0x1, R0 ;  /* 0x0000000107037824 */ /* 0x000fe200078e0200 */
[----:B------:R-:W-:Y:S06]  /*b1a0*/  @P0 BRA `(.L_x_1672) ;  /* 0x0000000000080947 */ /* 0x000fec0003800000 */
[----:B------:R-:W2:Y:S02]  /*b1b0*/  FENCE.VIEW.ASYNC.G ;  /* 0x00000000000073c6 */ /* 0x000ea40000000100 */
[----:B--2---:R-:W-:Y:S06]  /*b1c0*/  BAR.ARV 0xc, 0x180 ;  /* 0x0306000000007b1d */ /* 0x004fec0000002000 */
.L_x_1672:
[----:B------:R-:W-:Y:S05]  /*b1d0*/  BSYNC B0 ;  /* 0x0000000000007941 */ /* 0x000fea0003800000 */
.L_x_1671:
[----:B------:R-:W-:Y:S01]  /*b1e0*/  IADD3 R4, R3, R4, RZ ;  /* 0x0000000403047210 */ /* 0x000fe20007ffe0ff */
[----:B------:R-:W-:Y:S06]  /*b1f0*/  @!P2 BRA `(.L_x_1673) ;  /* 0x000000000048a947 */ /* 0x000fec0003800000 */
[C---:B------:R-:W-:Y:S01]  /*b200*/  ISETP.GT.AND P0, PT, R3.reuse, RZ, PT ;  /* 0x000000ff0300720c */ /* 0x040fe20003f04270 */
[----:B------:R-:W-:Y:S01]  /*b210*/  BSSY B0, `(.L_x_1674) ;  /* 0x000000e000007945 */ /* 0x000fe20003800000 */
[----:B------:R-:W-:-:S11]  /*b220*/  VIADD R0, R3, 0xffffffff ;  /* 0xffffffff03007836 */ /* 0x000fd60000000000 */
[----:B------:R-:W-:Y:S05]  /*b230*/  @P0 BRA `(.L_x_1675) ;  /* 0x00000000001c0947 */ /* 0x000fea0003800000 */
[----:B------:R-:W-:Y:S01]  /*b240*/  ISETP.NE.AND P0, PT, R5, 0x1, PT ;  /* 0x000000010500780c */ /* 0x000fe20003f05270 */
[----:B------:R-:W-:-:S12]  /*b250*/  IMAD.MOV R3, RZ, RZ, -R3 ;  /* 0x000000ffff037224 */ /* 0x000fd800078e0a03 */
[----:B------:R-:W2:Y:S02]  /*b260*/  @P0 LDC.64 R6, c[0x0][0x9e8] ;  /* 0x00027a00ff060b82 */ /* 0x000ea40000000a00 */
[----:B--2---:R-:W-:-:S05]  /*b270*/  @P0 IMAD.HI.U32 R0, R3, R6, RZ ;  /* 0x0000000603000227 */ /* 0x004fca00078e00ff */
[----:B------:R-:W-:-:S04]  /*b280*/  @P0 SHF.R.U32.HI R3, RZ, R7, R0 ;  /* 0x00000007ff030219 */ /* 0x000fc80000011600 */
[----:B------:R-:W-:Y:S01]  /*b290*/  LOP3.LUT R0, RZ, R3, RZ, 0x33, !PT ;  /* 0x00000003ff007212 */ /* 0x000fe200078e33ff */
[----:B------:R-:W-:Y:S06]  /*b2a0*/  BRA `(.L_x_1676) ;  /* 0x0000000000107947 */ /* 0x000fec0003800000 */
.L_x_1675:
[----:B------:R-:W-:-:S13]  /*b2b0*/  ISETP.NE.AND P0, PT, R5, 0x1, PT ;  /* 0x000000010500780c */ /* 0x000fda0003f05270 */
[----:B------:R-:W2:Y:S02]  /*b2c0*/  @P0 LDC.64 R6, c[0x0][0x9e8] ;  /* 0x00027a00ff060b82 */ /* 0x000ea40000000a00 */
[----:B--2---:R-:W-:-:S05]  /*b2d0*/  @P0 IMAD.HI.U32 R6, R0, R6, RZ ;  /* 0x0000000600060227 */ /* 0x004fca00078e00ff */
[----:B------:R-:W-:-:S07]  /*b2e0*/  @P0 SHF.R.U32.HI R0, RZ, R7, R6 ;  /* 0x00000007ff000219 */ /* 0x000fce0000011606 */
.L_x_1676:
[----:B------:R-:W-:Y:S05]  /*b2f0*/  BSYNC B0 ;  /* 0x0000000000007941 */ /* 0x000fea0003800000 */
.L_x_1674:
[----:B------:R-:W-:-:S05]  /*b300*/  IMAD R3, R0, R5, R5 ;  /* 0x0000000500037224 */ /* 0x000fca00078e0205 */
[----:B------:R-:W-:-:S07]  /*b310*/  VIMNMX R4, R4, R3, PT ;  /* 0x0000000304047248 */ /* 0x000fce0003fe0100 */
.L_x_1673:
[----:B------:R-:W2:Y:S01]  /*b320*/  @P1 LDC R3, c[0x0][0x44c] ;  /* 0x00011300ff031b82 */ /* 0x000ea20000000800 */
[----:B------:R-:W-:Y:S01]  /*b330*/  VIADD R4, R4, 0x5f ;  /* 0x0000005f04047836 */ /* 0x000fe20000000000 */
[----:B------:R-:W-:Y:S01]  /*b340*/  ULDC UR4, c[0x0][0x9dc] ;  /* 0x0002770000047ab9 */ /* 0x000fe20000000800 */
[----:B------:R-:W-:Y:S02]  /*b350*/  IMAD.MOV.U32 R0, RZ, RZ, R188 ;  /* 0x000000ffff007224 */ /* 0x000fe400078e00bc */
[----:B------:R-:W-:-:S03]  /*b360*/  IMAD.HI R4, R4, 0x2aaaaaab, RZ ;  /* 0x2aaaaaab04047827 */ /* 0x000fc600078e02ff */
[----:B------:R-:W3:Y:S01]  /*b370*/  @P1 LDC R7, c[0x0][0x450] ;  /* 0x00011400ff071b82 */ /* 0x000ee20000000800 */
[----:B--2---:R-:W-:Y:S01]  /*b380*/  @P1 IMAD.HI.U32 R6, R188, R3, RZ ;  /* 0x00000003bc061227 */ /* 0x004fe200078e00ff */
[----:B------:R-:W-:-:S04]  /*b390*/  SHF.R.U32.HI R3, RZ, 0x1f, R4 ;  /* 0x0000001fff037819 */ /* 0x000fc80000011604 */
[----:B------:R-:W-:Y:S02]  /*b3a0*/  LEA.HI.SX32 R4, R4, R3, 0x1c ;  /* 0x0000000304047211 */ /* 0x000fe400078fe2ff */
[----:B---3--:R-:W-:Y:S02]  /*b3b0*/  @P1 SHF.R.U32.HI R0, RZ, R7, R6 ;  /* 0x00000007ff001219 */ /* 0x008fe40000011606 */
[----:B------:R-:W-:-:S03]  /*b3c0*/  VIMNMX R141, R141, R4, PT ;  /* 0x000000048d8d7248 */ /* 0x000fc60003fe0100 */
[----:B------:R-:W-:-:S05]  /*b3d0*/  IMAD.IADD R0, R193, 0x1, R0 ;  /* 0x00000001c1007824 */ /* 0x000fca00078e0200 */
[----:B------:R-:W-:Y:S01]  /*b3e0*/  IADD3 R3, R0, -UR4, RZ ;  /* 0x8000000400037c10 */ /* 0x000fe2000fffe0ff */
[----:B------:R-:W-:Y:S06]  /*b3f0*/  @!P2 BRA `(.L_x_1677) ;  /* 0x000000000044a947 */ /* 0x000fec0003800000 */
[----:B------:R-:W-:Y:S01]  /*b400*/  ISETP.GT.AND P0, PT, R0, -0x1, PT ;  /* 0xffffffff0000780c */ /* 0x000fe20003f04270 */
[----:B------:R-:W-:-:S12]  /*b410*/  BSSY B0, `(.L_x_1678) ;  /* 0x000000d000007945 */ /* 0x000fd80003800000 */
[----:B------:R-:W-:Y:S05]  /*b420*/  @P0 BRA `(.L_x_1679) ;  /* 0x00000000001c0947 */ /* 0x000fea0003800000 */
[----:B------:R-:W-:Y:S02]  /*b430*/  ISETP.NE.AND P0, PT, R5, 0x1, PT ;  /* 0x000000010500780c */ /* 0x000fe40003f05270 */
[----:B------:R-:W-:-:S11]  /*b440*/  LOP3.LUT R7, RZ, R0, RZ, 0x33, !PT ;  /* 0x00000000ff077212 */ /* 0x000fd600078e33ff */
[----:B------:R-:W2:Y:S02]  /*b450*/  @P0 LDC.64 R8, c[0x0][0x9e8] ;  /* 0x00027a00ff080b82 */ /* 0x000ea40000000a00 */
[----:B--2---:R-:W-:-:S05]  /*b460*/  @P0 IMAD.HI.U32 R0, R7, R8, RZ ;  /* 0x0000000807000227 */ /* 0x004fca00078e00ff */
[----:B------:R-:W-:-:S04]  /*b470*/  @P0 SHF.R.U32.HI R7, RZ, R9, R0 ;  /* 0x00000009ff070219 */ /* 0x000fc80000011600 */
[----:B------:R-:W-:Y:S01]  /*b480*/  LOP3.LUT R0, RZ, R7, RZ, 0x33, !PT ;  /* 0x00000007ff007212 */ /* 0x000fe200078e33ff */
[----:B------:R-:W-:Y:S06]  /*b490*/  BRA `(.L_x_1680) ;  /* 0x0000000000107947 */ /* 0x000fec0003800000 */
.L_x_1679:
[----:B------:R-:W-:-:S13]  /*b4a0*/  ISETP.NE.AND P0, PT, R5, 0x1, PT ;  /* 0x000000010500780c */ /* 0x000fda0003f05270 */
[----:B------:R-:W2:Y:S02]  /*b4b0*/  @P0 LDC.64 R6, c[0x0][0x9e8] ;  /* 0x00027a00ff060b82 */ /* 0x000ea40000000a00 */
[----:B--2---:R-:W-:-:S05]  /*b4c0*/  @P0 IMAD.HI.U32 R4, R0, R6, RZ ;  /* 0x0000000600040227 */ /* 0x004fca00078e00ff */
[----:B------:R-:W-:-:S07]  /*b4d0*/  @P0 SHF.R.U32.HI R0, RZ, R7, R4 ;  /* 0x00000007ff000219 */ /* 0x000fce0000011604 */
.L_x_1680:
[----:B------:R-:W-:Y:S05]  /*b4e0*/  BSYNC B0 ;  /* 0x0000000000007941 */ /* 0x000fea0003800000 */
.L_x_1678:
[----:B------:R-:W-:-:S05]  /*b4f0*/  IMAD R0, R0, R5, RZ ;  /* 0x0000000500007224 */ /* 0x000fca00078e02ff */
[----:B------:R-:W-:-:S07]  /*b500*/  VIMNMX R3, R3, R0, !PT ;  /* 0x0000000003037248 */ /* 0x000fce0007fe0100 */
.L_x_1677:
[----:B------:R-:W-:Y:S01]  /*b510*/  IMAD.HI R3, R3, 0x2aaaaaab, RZ ;  /* 0x2aaaaaab03037827 */ /* 0x000fe200078e02ff */
[----:B------:R-:W-:Y:S03]  /*b520*/  BSSY B0, `(.L_x_1681) ;  /* 0x0000026000007945 */ /* 0x000fe60003800000 */
[----:B------:R-:W-:Y:S01]  /*b530*/  IMAD.MOV.U32 R72, RZ, RZ, RZ ;  /* 0x000000ffff487224 */ /* 0x000fe200078e00ff */
[----:B------:R-:W-:-:S04]  /*b540*/  SHF.R.U32.HI R0, RZ, 0x1f, R3 ;  /* 0x0000001fff007819 */ /* 0x000fc80000011603 */
[----:B------:R-:W-:-:S04]  /*b550*/  LEA.HI.SX32 R0, R3, R0, 0x1c ;  /* 0x0000000003007211 */ /* 0x000fc800078fe2ff */
        /* <DEDUP_REMOVED lines=8> */
[----:B------:R-:W2:Y:S01]  /*b5e0*/  I2F.RP R3, R6 ;  /* 0x0000000600037306 */ /* 0x000ea20000209400 */
[----:B------:R-:W-:Y:S02]  /*b5f0*/  IABS R10, R8 ;  /* 0x00000008000a7213 */ /* 0x000fe40000000000 */
[----:B------:R-:W-:-:S05]  /*b600*/  IMAD.IADD R0, R0, 0x1, -R201 ;  /* 0x0000000100007824 */ /* 0x000fca00078e0ac9 */
[----:B------:R-:W-:Y:S02]  /*b610*/  IABS R9, R0 ;  /* 0x0000000000097213 */ /* 0x000fe40000000000 */
[----:B------:R-:W-:-:S04]  /*b620*/  LOP3.LUT R0, R0, R8, RZ, 0x3c, !PT ;  /* 0x0000000800007212 */ /* 0x000fc800078e3cff */
[----:B------:R-:W-:Y:S01]  /*b630*/  ISETP.GE.AND P2, PT, R0, RZ, PT ;  /* 0x000000ff0000720c */ /* 0x000fe20003f46270 */
[----:B--2---:R-:W2:Y:S02]  /*b640*/  MUFU.RCP R3, R3 ;  /* 0x0000000300037308 */ /* 0x004ea40000001000 */
[----:B--2---:R-:W-:Y:S02]  /*b650*/  VIADD R4, R3, 0xffffffe ;  /* 0x0ffffffe03047836 */ /* 0x004fe40000000000 */
[----:B------:R-:W-:-:S04]  /*b660*/  IMAD.MOV R3, RZ, RZ, -R10 ;  /* 0x000000ffff037224 */ /* 0x000fc800078e0a0a */
[----:B------:R2:W3:Y:S02]  /*b670*/  F2I.FTZ.U32.TRUNC.NTZ R5, R4 ;  /* 0x0000000400057305 */ /* 0x0004e4000021f000 */
[----:B--2---:R-:W-:Y:S01]  /*b680*/  MOV R4, RZ ;  /* 0x000000ff00047202 */ /* 0x004fe20000000f00 */
[----:B---3--:R-:W-:-:S04]  /*b690*/  IMAD.MOV R7, RZ, RZ, -R5 ;  /* 0x000000ffff077224 */ /* 0x008fc800078e0a05 */
        /* <DEDUP_REMOVED lines=12> */
[----:B------:R-:W-:-:S04]  /*b760*/  @!P1 LOP3.LUT R5, RZ, R8, RZ, 0x33, !PT ;  /* 0x00000008ff059212 */ /* 0x000fc800078e33ff */
[----:B------:R-:W-:-:S07]  /*b770*/  MOV R72, R5 ;  /* 0x0000000500487202 */ /* 0x000fce0000000f00 */
.L_x_1682:
[----:B------:R-:W-:Y:S05]  /*b780*/  BSYNC B0 ;  /* 0x0000000000007941 */ /* 0x000fea0003800000 */
.L_x_1681:
[-C--:B------:R-:W-:Y:S01]  /*b790*/  IMAD R201, R210, R72.reuse, R201 ;  /* 0x00000048d2c97224 */ /* 0x080fe200078e02c9 */
[----:B------:R-:W-:Y:S01]  /*b7a0*/  PLOP3.LUT P0, PT, PT, PT, PT, 0x80, 0x0 ;  /* 0x000000000000781c */ /* 0x000fe20003f0f070 */
[----:B------:R-:W-:Y:S01]  /*b7b0*/  IMAD.MOV.U32 R20, RZ, RZ, RZ ;  /* 0x000000ffff147224 */ /* 0x000fe200078e00ff */
        /* <DEDUP_REMOVED lines=36> */
[----:B------:R-:W2:Y:S04]  /*ba00*/  LDL R3, [R1+0x4c] ;  /* 0x00004c0001037983 */ /* 0x000ea80000100800 */
[----:B------:R-:W3:Y:S04]  /*ba10*/  LDL R4, [R1+0x48] ;  /* 0x0000480001047983 */ /* 0x000ee80000100800 */
[----:B--2---:R-:W2:Y:S01]  /*ba20*/  SHFL.IDX PT, R0, R3, RZ, 0x1f ;  /* 0x00001fff03007589 */ /* 0x004ea200000e0000 */
[----:B---3--:R-:W-:-:S13]  /*ba30*/  R2UR UR4, R4 ;  /* 0x00000000040472ca */ /* 0x008fda00000e0000 */
[----:B------:R-:W-:Y:S01]  /*ba40*/  ULOP3.LUT UP0, URZ, UR4, 0x1bf, URZ, 0xc0, !UPT ;  /* 0x000001bf043f7892 */ /* 0x000fe2000f80c03f */
[----:B--2---:R-:W-:-:S04]  /*ba50*/  LEA.HI R3, R0, R0, RZ, 0x1 ;  /* 0x0000000000037211 */ /* 0x004fc800078f08ff */
[----:B------:R-:W-:Y:S02]  /*ba60*/  LOP3.LUT R3, R3, 0x1e, RZ, 0xc0, !PT ;  /* 0x0000001e03037812 */ /* 0x000fe400078ec0ff */
[----:B------:R-:W-:-:S03]  /*ba70*/  PLOP3.LUT P0, PT, PT, PT, UP0, 0x80, 0x0 ;  /* 0x000000000000781c */ /* 0x000fc60003f0f008 */
        /* <DEDUP_REMOVED lines=8> */
[----:B------:R-:W-:Y:S01]  /*bb00*/  IMAD.U32 R4, RZ, RZ, UR4 ;  /* 0x00000004ff047e24 */ /* 0x000fe2000f8e00ff */
[----:B------:R2:W3:Y:S01]  /*bb10*/  LDC.64 R14, c[0x4][R0] ;  /* 0x01000000000e7b82 */ /* 0x0004e20000000a00 */
[----:B------:R-:W-:Y:S01]  /*bb20*/  IMAD.U32 R5, RZ, RZ, UR5 ;  /* 0x00000005ff057e24 */ /* 0x000fe2000f8e00ff */
[----:B------:R-:W-:Y:S01]  /*bb30*/  ULDC.64 UR4, c[0x4][0x30] ;  /* 0x01000c0000047ab9 */ /* 0x000fe20000000a00 */
[----:B------:R-:W-:Y:S01]  /*bb40*/  MOV R6, UR6 ;  /* 0x0000000600067c02 */ /* 0x000fe20008000f00 */
[----:B------:R-:W-:Y:S01]  /*bb50*/  IMAD.U32 R7, RZ, RZ, UR7 ;  /* 0x00000007ff077e24 */ /* 0x000fe2000f8e00ff */
[----:B------:R-:W-:Y:S01]  /*bb60*/  MOV R13, RZ ;  /* 0x000000ff000d7202 */ /* 0x000fe20000000f00 */
[----:B------:R-:W-:-:S02]  /*bb70*/  IMAD.U32 R10, RZ, RZ, UR4 ;  /* 0x00000004ff0a7e24 */ /* 0x000fc4000f8e00ff */
[----:B------:R-:W-:Y:S02]  /*bb80*/  IMAD.U32 R11, RZ, RZ, UR5 ;  /* 0x00000005ff0b7e24 */ /* 0x000fe4000f8e00ff */
[----:B------:R-:W-:Y:S02]  /*bb90*/  IMAD.MOV.U32 R8, RZ, RZ, 0x70 ;  /* 0x00000070ff087424 */ /* 0x000fe400078e00ff */
[----:B--2---:R-:W-:-:S07]  /*bba0*/  IMAD.MOV.U32 R12, RZ, RZ, 0x1 ;  /* 0x00000001ff0c7424 */ /* 0x004fce00078e00ff */
[----:B------:R-:W-:-:S07]  /*bbb0*/  LEPC R20, `(.L_x_1684) ;  /* 0x000000001014794e */ /* 0x000fce0000000000 */
[----:B01-345:R-:W-:Y:S05]  /*bbc0*/  CALL.ABS.NOINC R14 ;  /* 0x000000000e007343 */ /* 0x03bfea0003c00000 */
.L_x_1684:
[----:B------:R-:W-:Y:S02]  /*bbd0*/  ULDC UR4, c[0x0][0x3f4] ;  /* 0x0000fd0000047ab9 */ /* 0x000fe40000000800 */
[----:B------:R-:W-:-:S13]  /*bbe0*/  ISETP.LT.AND P0, PT, RZ, UR4, PT ;  /* 0x00000004ff007c0c */ /* 0x000fda000bf01270 */
[----:B------:R-:W-:Y:S05]  /*bbf0*/  @P0 BRA `(.L_x_1685) ;  /* 0x00000000003c0947 */ /* 0x000fea0003800000 */
[----:B------:R-:W-:-:S04]  /*bc00*/  LEA.HI R0, R208, R208, RZ, 0x1 ;  /* 0x000000d0d0007211 */ /* 0x000fc800078f08ff */
[----:B------:R-:W-:-:S05]  /*bc10*/  LOP3.LUT R3, R0, 0xfffffffe, RZ, 0xc0, !PT ;  /* 0xfffffffe00037812 */ /* 0x000fca00078ec0ff */
[----:B------:R-:W-:-:S05]  /*bc20*/  IMAD.IADD R3, R208, 0x1, -R3 ;  /* 0x00000001d0037824 */ /* 0x000fca00078e0a03 */
[----:B------:R-:W-:-:S04]  /*bc30*/  SHF.L.U32 R3, R3, 0x1f, RZ ;  /* 0x0000001f03037819 */ /* 0x000fc800000006ff */
[----:B------:R2:W3:Y:S03]  /*bc40*/  SYNCS.PHASECHK.TRANS64.TRYWAIT P0, [R2+URZ+0x2a800], R3 ;  /* 0x02a80003020075a7 */ /* 0x0004e6000800017f */
[----:B---3--:R-:W-:Y:S05]  /*bc50*/  @!P0 NANOSLEEP.SYNCS 0x989680 ;  /* 0x009896800000895d */ /* 0x008fea0003900000 */
[----:B------:R-:W3:Y:S01]  /*bc60*/  @!P0 SYNCS.PHASECHK.TRANS64 P0, [R2+URZ+0x2a800], R3 ;  /* 0x02a80003020085a7 */ /* 0x000ee2000800007f */
[----:B------:R-:W-:Y:S04]  /*bc70*/  BSSY B0, `(.L_x_1686) ;  /* 0x0000006000007945 */ /* 0x000fe80003800000 */
[----:B---3--:R-:W-:Y:S05]  /*bc80*/  @P0 BRA `(.L_x_1687) ;  /* 0x0000000000100947 */ /* 0x008fea0003800000 */
.L_x_1688:
[----:B---3--:R3:W0:Y:S02]  /*bc90*/  SYNCS.PHASECHK.TRANS64.TRYWAIT P0, [R2+URZ+0x2a800], R3 ;  /* 0x02a80003020075a7 */ /* 0x008624000800017f */
[----:B0-----:R-:W-:Y:S05]  /*bca0*/  @!P0 NANOSLEEP.SYNCS 0x989680 ;  /* 0x009896800000895d */ /* 0x001fea0003900000 */
[----:B------:R-:W0:Y:S02]  /*bcb0*/  @!P0 SYNCS.PHASECHK.TRANS64 P0, [R2+URZ+0x2a800], R3 ;  /* 0x02a80003020085a7 */ /* 0x000e24000800007f */
[----:B0-----:R-:W-:Y:S05]  /*bcc0*/  @!P0 BRA `(.L_x_1688) ;  /* 0xfffffffc00f08947 */ /* 0x001fea000383ffff */
.L_x_1687:
[----:B------:R-:W-:Y:S05]  /*bcd0*/  BSYNC B0 ;  /* 0x0000000000007941 */ /* 0x000fea0003800000 */
.L_x_1686:
[----:B------:R-:W-:Y:S05]  /*bce0*/  BRA `(.L_x_1689) ;  /* 0x0000006c00647947 */ /* 0x000fea0003800000 */
.L_x_1685:
[----:B------:R-:W2:Y:S01]  /*bcf0*/  LDL R0, [R1+0x48] ;  /* 0x0000480001007983 */ /* 0x000ea20000100800 */
[----:B------:R-:W-:Y:S01]  /*bd00*/  ULDC.64 UR6, c[0x0][0x408] ;  /* 0x0001020000067ab9 */ /* 0x000fe20000000a00 */
[----:B--2---:R-:W-:Y:S02]  /*bd10*/  R2UR UR4, R0 ;  /* 0x00000000000472ca */ /* 0x004fe400000e0000 */
[----:B-----5:R-:W-:-:S05]  /*bd20*/  SHF.R.S32.HI R0, RZ, 0x1f, R140 ;  /* 0x0000001fff007819 */ /* 0x020fca000001148c */
[----:B------:R-:W-:-:S04]  /*bd30*/  IMAD R5, R0, UR6, RZ ;  /* 0x0000000600057c24 */ /* 0x000fc8000f8e02ff */
[----:B------:R-:W-:Y:S02]  /*bd40*/  IMAD R5, R140, UR7, R5 ;  /* 0x000000078c057c24 */ /* 0x000fe4000f8e0205 */
[----:B------:R-:W-:-:S03]  /*bd50*/  ULOP3.LUT UP0, URZ, UR4, 0x3ff, URZ, 0xc0, !UPT ;  /* 0x000003ff043f7892 */ /* 0x000fc6000f80c03f */
[----:B------:R-:W-:Y:S02]  /*bd60*/  ULDC.64 UR4, c[0x0][0x3f8] ;  /* 0x0000fe0000047ab9 */ /* 0x000fe40000000a00 */
[----:B------:R-:W-:Y:S01]  /*bd70*/  IMAD R3, R0, UR4, RZ ;  /* 0x0000000400037c24 */ /* 0x000fe2000f8e02ff */
[----:B------:R-:W-:Y:S01]  /*bd80*/  PLOP3.LUT P0, PT, PT, PT, UP0, 0x80, 0x0 ;  /* 0x000000000000781c */ /* 0x000fe20003f0f008 */
[----:B------:R-:W-:-:S04]  /*bd90*/  IMAD.WIDE.U32 R24, R140, UR4, RZ ;  /* 0x000000048c187c25 */ /* 0x000fc8000f8e00ff */
[C---:B------:R-:W-:Y:S02]  /*bda0*/  IMAD R3, R140.reuse, UR5, R3 ;  /* 0x000000058c037c24 */ /* 0x040fe4000f8e0203 */
[----:B------:R-:W-:-:S04]  /*bdb0*/  IMAD.WIDE.U32 R140, R140, UR6, RZ ;  /* 0x000000068c8c7c25 */ /* 0x000fc8000f8e00ff */
[----:B------:R-:W-:Y:S02]  /*bdc0*/  IMAD.IADD R27, R3, 0x1, R25 ;  /* 0x00000001031b7824 */ /* 0x000fe400078e0219 */
[----:B----4-:R-:W-:Y:S01]  /*bdd0*/  IMAD.IADD R29, R5, 0x1, R141 ;  /* 0x00000001051d7824 */ /* 0x010fe200078e028d */
[----:B------:R-:W-:Y:S06]  /*bde0*/  @!P0 BRA `(.L_x_1690) ;  /* 0x0000000000408947 */ /* 0x000fec0003800000 */
[----:B------:R-:W-:Y:S01]  /*bdf0*/  MOV R14, 0x0 ;  /* 0x00000000000e7802 */ /* 0x000fe20000000f00 */
[----:B------:R-:W-:Y:S01]  /*be00*/  ULDC.64 UR4, c[0x4][0x90] ;  /* 0x0100240000047ab9 */ /* 0x000fe20000000a00 */
[----:B------:R-:W-:Y:S01]  /*be10*/  ULDC.64 UR6, c[0x4][0x98] ;  /* 0x0100260000067ab9 */ /* 0x000fe20000000a00 */
[----:B------:R-:W-:Y:S01]  /*be20*/  IMAD.U32 R4, RZ, RZ, UR4 ;  /* 0x00000004ff047e24 */ /* 0x000fe2000f8e00ff */
[----:B------:R-:W-:Y:S01]  /*be30*/  MOV R6, UR6 ;  /* 0x0000000600067c02 */ /* 0x000fe20008000f00 */
[----:B------:R-:W-:Y:S01]  /*be40*/  IMAD.U32 R5, RZ, RZ, UR5 ;  /* 0x00000005ff057e24 */ /* 0x000fe2000f8e00ff */
[----:B------:R-:W2:Y:S01]  /*be50*/  LDC.64 R14, c[0x4][R14] ;  /* 0x010000000e0e7b82 */ /* 0x000ea20000000a00 */
        /* <DEDUP_REMOVED lines=8> */
[----:B012---:R-:W-:Y:S05]  /*bee0*/  CALL.ABS.NOINC R14 ;  /* 0x000000000e007343 */ /* 0x007fea0003c00000 */
.L_x_1690:
[----:B------:R-:W-:Y:S01]  /*bef0*/  ULDC.U8 UR4, c[0x0][0x410] ;  /* 0x0001040000047ab9 */ /* 0x000fe20000000000 */
[----:B------:R-:W-:Y:S01]  /*bf00*/  BSSY B0, `(.L_x_1691) ;  /* 0x00006af000007945 */ /* 0x000fe20003800000 */
[----:B------:R-:W-:Y:S01]  /*bf10*/  ISETP.NE.AND P0, PT, RZ, UR4, PT ;  /* 0x00000004ff007c0c */ /* 0x000fe2000bf05270 */
[----:B------:R-:W-:-:S12]  /*bf20*/  IMAD.IADD R64, R174, 0x1, R188 ;  /* 0x00000001ae407824 */ /* 0x000fd800078e02bc */
[----:B------:R-:W-:Y:S05]  /*bf30*/  @!P0 BRA `(.L_x_1692) ;  /* 0x0000003400888947 */ /* 0x000fea0003800000 */
[----:B------:R-:W2:Y:S01]  /*bf40*/  LDC R10, c[0x0][0x448] ;  /* 0x00011200ff0a7b82 */ /* 0x000ea20000000800 */
[----:B------:R-:W-:Y:S01]  /*bf50*/  IMAD R3, R209, 0x40, R64 ;  /* 0x00000040d1037824 */ /* 0x000fe200078e0240 */
[----:B------:R-:W-:Y:S01]  /*bf60*/  ULDC.64 UR4, c[0x0][0x3f8] ;  /* 0x0000fe0000047ab9 */ /* 0x000fe20000000a00 */
[----:B------:R-:W-:Y:S01]  /*bf70*/  ULDC.64 UR6, c[0x0][0x408] ;  /* 0x0001020000067ab9 */ /* 0x000fe20000000a00 */
[----:B------:R-:W-:Y:S01]  /*bf80*/  MOV R7, R29 ;  /* 0x0000001d00077202 */ /* 0x000fe20000000f00 */
[----:B------:R-:W-:Y:S01]  /*bf90*/  IMAD.MOV.U32 R4, RZ, RZ, R24 ;  /* 0x000000ffff047224 */ /* 0x000fe200078e0018 */
[----:B------:R-:W-:Y:S01]  /*bfa0*/  SHF.R.S32.HI R80, RZ, 0x1f, R179 ;  /* 0x0000001fff507819 */ /* 0x000fe200000114b3 */
[----:B------:R-:W-:Y:S01]  /*bfb0*/  IMAD.MOV.U32 R6, RZ, RZ, R140 ;  /* 0x000000ffff067224 */ /* 0x000fe200078e008c */
[----:B------:R-:W-:Y:S02]  /*bfc0*/  SHF.R.S32.HI R76, RZ, 0x1f, R177 ;  /* 0x0000001fff4c7819 */ /* 0x000fe400000114b1 */
[----:B------:R-:W-:-:S02]  /*bfd0*/  SHF.R.S32.HI R81, RZ, 0x1f, R178 ;  /* 0x0000001fff517819 */ /* 0x000fc400000114b2 */
[----:B------:R-:W-:Y:S02]  /*bfe0*/  SHF.R.S32.HI R77, RZ, 0x1f, R176 ;  /* 0x0000001fff4d7819 */ /* 0x000fe400000114b0 */
[----:B------:R-:W-:Y:S02]  /*bff0*/  SHF.R.S32.HI R69, RZ, 0x1f, R180 ;  /* 0x0000001fff457819 */ /* 0x000fe400000114b4 */
[----:B--2---:R-:W-:-:S13]  /*c000*/  ISETP.NE.AND P0, PT, R10, 0x1, PT ;  /* 0x000000010a00780c */ /* 0x004fda0003f05270 */
[----:B------:R-:W2:Y:S08]  /*c010*/  @P0 LDC R0, c[0x0][0x44c] ;  /* 0x00011300ff000b82 */ /* 0x000eb00000000800 */
[----:B------:R-:W3:Y:S01]  /*c020*/  @P0 LDC R5, c[0x0][0x450] ;  /* 0x00011400ff050b82 */ /* 0x000ee20000000800 */
[----:B--2---:R-:W-:-:S05]  /*c030*/  @P0 IMAD.HI.U32 R0, R3, R0, RZ ;  /* 0x0000000003000227 */ /* 0x004fca00078e00ff */
[----:B---3--:R-:W-:Y:S01]  /*c040*/  @P0 SHF.R.U32.HI R3, RZ, R5, R0 ;  /* 0x00000005ff030219 */ /* 0x008fe20000011600 */
[----:B------:R-:W-:-:S03]  /*c050*/  IMAD.MOV.U32 R5, RZ, RZ, R27 ;  /* 0x000000ffff057224 */ /* 0x000fc600078e001b */
[----:B------:R-:W-:Y:S01]  /*c060*/  SHF.R.S32.HI R0, RZ, 0x1f, R3 ;  /* 0x0000001fff007819 */ /* 0x000fe20000011403 */
[----:B------:R-:W-:-:S04]  /*c070*/  IMAD.WIDE.U32 R4, R3, UR4, R4 ;  /* 0x0000000403047c25 */ /* 0x000fc8000f8e0004 */
[C---:B------:R-:W-:Y:S02]  /*c080*/  IMAD R8, R0.reuse, UR4, RZ ;  /* 0x0000000400087c24 */ /* 0x040fe4000f8e02ff */
[----:B------:R-:W-:Y:S02]  /*c090*/  IMAD R0, R0, UR6, RZ ;  /* 0x0000000600007c24 */ /* 0x000fe4000f8e02ff */
[C---:B------:R-:W-:Y:S01]  /*c0a0*/  IMAD R9, R3.reuse, UR5, R8 ;  /* 0x0000000503097c24 */ /* 0x040fe2000f8e0208 */
[----:B------:R-:W-:Y:S01]  /*c0b0*/  ULDC.64 UR4, c[0x0][0x3e8] ;  /* 0x0000fa0000047ab9 */ /* 0x000fe20000000a00 */
[C---:B------:R-:W-:Y:S01]  /*c0c0*/  IMAD.WIDE.U32 R6, R3.reuse, UR6, R6 ;  /* 0x0000000603067c25 */ /* 0x040fe2000f8e0006 */
[----:B------:R-:W-:Y:S01]  /*c0d0*/  LEA R63, P0, R4, UR4, 0x1 ;  /* 0x00000004043f7c11 */ /* 0x000fe2000f8008ff */
[----:B------:R-:W-:Y:S02]  /*c0e0*/  UMOV UR4, 0xffffffff ;  /* 0xffffffff00047882 */ /* 0x000fe40000000000 */
[----:B------:R-:W-:Y:S01]  /*c0f0*/  IMAD R3, R3, UR7, R0 ;  /* 0x0000000703037c24 */ /* 0x000fe2000f8e0200 */
[----:B------:R-:W-:Y:S01]  /*c100*/  ULDC.64 UR6, c[0x0][0x400] ;  /* 0x0001000000067ab9 */ /* 0x000fe20000000a00 */
[----:B------:R-:W-:Y:S01]  /*c110*/  IMAD.IADD R5, R5, 0x1, R9 ;  /* 0x0000000105057824 */ /* 0x000fe200078e0209 */
[----:B------:R-:W-:Y:S01]  /*c120*/  LEA R65, P1, R6, UR6, 0x1 ;  /* 0x0000000606417c11 */ /* 0x000fe2000f8208ff */
[----:B------:R-:W-:-:S03]  /*c130*/  IMAD.IADD R3, R7, 0x1, R3 ;  /* 0x0000000107037824 */ /* 0x000fc600078e0203 */
[----:B------:R-:W-:Y:S02]  /*c140*/  LEA.HI.X R62, R4, UR5, R5, 0x1, P0 ;  /* 0x00000005043e7c11 */ /* 0x000fe400080f0c05 */
[----:B------:R-:W-:Y:S01]  /*c150*/  LEA.HI.X R0, R6, UR7, R3, 0x1, P1 ;  /* 0x0000000706007c11 */ /* 0x000fe200088f0c03 */
[----:B------:R-:W-:Y:S06]  /*c160*/  BRA.DIV UR4, `(.L_x_1693) ;  /* 0x00000202042c7947 */ /* 0x000fec000b800000 */
[----:B------:R2:W3:Y:S04]  /*c170*/  SHFL.IDX PT, R3, R62, RZ, 0x1c1f ;  /* 0x001c1fff3e037589 */ /* 0x0004e800000e0000 */
[----:B------:R2:W4:Y:S04]  /*c180*/  SHFL.IDX PT, R6, R63, RZ, 0x1c1f ;  /* 0x001c1fff3f067589 */ /* 0x00052800000e0000 */
[----:B------:R2:W0:Y:S04]  /*c190*/  SHFL.IDX PT, R9, R0, RZ, 0x1c1f ;  /* 0x001c1fff00097589 */ /* 0x00042800000e0000 */
[----:B------:R2:W0:Y:S02]  /*c1a0*/  SHFL.IDX PT, R8, R65, RZ, 0x1c1f ;  /* 0x001c1fff41087589 */ /* 0x00042400000e0000 */
.L_x_2029:
[----:B------:R-:W-:Y:S01]  /*c1b0*/  IMAD R67, R165, R10, RZ ;  /* 0x0000000aa5437224 */ /* 0x000fe200078e02ff */
        /* <DEDUP_REMOVED lines=15> */
[----:B------:R-:W-:Y:S01]  /*c2b0*/  ULDC UR4, c[0x0][0x3f4] ;  /* 0x0000fd0000047ab9 */ /* 0x000fe20000000800 */
[----:B------:R-:W-:Y:S02]  /*c2c0*/  CS2R R60, SRZ ;  /* 0x00000000003c7805 */ /* 0x000fe4000001ff00 */
[----:B------:R-:W-:Y:S02]  /*c2d0*/  ISETP.GE.AND P3, PT, R179, UR4, PT ;  /* 0x00000004b3007c0c */ /* 0x000fe4000bf66270 */
[----:B------:R-:W-:Y:S02]  /*c2e0*/  CS2R R58, SRZ ;  /* 0x00000000003a7805 */ /* 0x000fe4000001ff00 */
[----:B------:R-:W-:Y:S02]  /*c2f0*/  ISETP.GE.AND P2, PT, R177, UR4, PT ;  /* 0x00000004b1007c0c */ /* 0x000fe4000bf46270 */
[----:B------:R-:W-:Y:S02]  /*c300*/  ISETP.GE.AND P1, PT, R178, UR4, PT ;  /* 0x00000004b2007c0c */ /* 0x000fe4000bf26270 */
[----:B------:R-:W-:-:S02]  /*c310*/  ISETP.GE.AND P0, PT, R176, UR4, PT ;  /* 0x00000004b0007c0c */ /* 0x000fc4000bf06270 */
[----:B------:R-:W-:-:S03]  /*c320*/  ISETP.GE.AND P4, PT, R162, UR4, PT ;  /* 0x00000004a2007c0c */ /* 0x000fc6000bf86270 */
[C---:B------:R-:W-:Y:S01]  /*c330*/  @!P3 IMAD.SHL.U32 R27, R179.reuse, 0x2, RZ ;  /* 0x00000002b31bb824 */ /* 0x040fe200078e00ff */
[----:B------:R-:W-:-:S03]  /*c340*/  @!P3 SHF.L.U64.HI R4, R179, 0x1, R80 ;  /* 0x00000001b304b819 */ /* 0x000fc60000010250 */
[C---:B------:R-:W-:Y:S01]  /*c350*/  @!P2 IMAD.SHL.U32 R21, R177.reuse, 0x2, RZ ;  /* 0x00000002b115a824 */ /* 0x040fe200078e00ff */
[----:B------:R-:W-:Y:S02]  /*c360*/  @!P2 SHF.L.U64.HI R10, R177, 0x1, R76 ;  /* 0x00000001b10aa819 */ /* 0x000fe4000001024c */
[-C--:B-1--4-:R-:W-:Y:S01]  /*c370*/  @!P3 IADD3 R28, P6, R6, R27.reuse, RZ ;  /* 0x0000001b061cb210 */ /* 0x092fe20007fde0ff */
[----:B------:R-:W-:Y:S01]  /*c380*/  @!P0 IMAD.SHL.U32 R35, R176, 0x2, RZ ;  /* 0x00000002b0238824 */ /* 0x000fe200078e00ff */
[----:B0-----:R-:W-:Y:S01]  /*c390*/  @!P3 IADD3 R26, P5, R8, R27, RZ ;  /* 0x0000001b081ab210 */ /* 0x001fe20007fbe0ff */
[----:B---3--:R-:W-:Y:S01]  /*c3a0*/  @!P4 IMAD.MOV.U32 R7, RZ, RZ, R3 ;  /* 0x000000ffff07c224 */ /* 0x008fe200078e0003 */
[----:B------:R-:W-:Y:S01]  /*c3b0*/  @!P1 SHF.L.U32 R13, R178, 0x1, RZ ;  /* 0x00000001b20d9819 */ /* 0x000fe200000006ff */
[--C-:B------:R-:W-:Y:S01]  /*c3c0*/  @!P3 IMAD.X R29, R3, 0x1, R4.reuse, P6 ;  /* 0x00000001031db824 */ /* 0x100fe200030e0604 */
[-C--:B------:R-:W-:Y:S01]  /*c3d0*/  @!P2 IADD3 R24, P6, R6, R21.reuse, RZ ;  /* 0x000000150618a210 */ /* 0x080fe20007fde0ff */
[----:B------:R-:W-:Y:S01]  /*c3e0*/  @!P3 IMAD.X R27, R9, 0x1, R4, P5 ;  /* 0x00000001091bb824 */ /* 0x000fe200028e0604 */
[----:B------:R-:W-:Y:S01]  /*c3f0*/  @!P2 IADD3 R20, P5, R8, R21, RZ ;  /* 0x000000150814a210 */ /* 0x000fe20007fbe0ff */
[----:B------:R-:W-:Y:S01]  /*c400*/  @!P4 IMAD.WIDE R32, R162, 0x2, R6 ;  /* 0x00000002a220c825 */ /* 0x000fe200078e0206 */
[----:B------:R-:W-:-:S02]  /*c410*/  @!P1 SHF.L.U64.HI R4, R178, 0x1, R81 ;  /* 0x00000001b2049819 */ /* 0x000fc40000010251 */
[----:B------:R-:W-:Y:S01]  /*c420*/  @!P0 SHF.L.U64.HI R36, R176, 0x1, R77 ;  /* 0x00000001b0248819 */ /* 0x000fe2000001024d */
[--C-:B------:R-:W-:Y:S01]  /*c430*/  @!P2 IMAD.X R25, R3, 0x1, R10.reuse, P6 ;  /* 0x000000010319a824 */ /* 0x100fe200030e060a */
[-C--:B------:R-:W-:Y:S01]  /*c440*/  @!P1 IADD3 R14, P6, R6, R13.reuse, RZ ;  /* 0x0000000d060e9210 */ /* 0x080fe20007fde0ff */
[----:B------:R-:W-:Y:S01]  /*c450*/  @!P2 IMAD.X R21, R9, 0x1, R10, P5 ;  /* 0x000000010915a824 */ /* 0x000fe200028e060a */
[----:B------:R-:W-:Y:S01]  /*c460*/  ISETP.GE.AND P5, PT, R180, UR4, PT ;  /* 0x00000004b4007c0c */ /* 0x000fe2000bfa6270 */
[----:B------:R0:W5:Y:S01]  /*c470*/  @!P4 LD.E.64 R60, desc[UR60][R32.64] ;  /* 0x0000003c203cc980 */ /* 0x000162000c101b00 */
[----:B------:R-:W-:Y:S02]  /*c480*/  @!P1 IADD3.X R15, R3, R4, RZ, P6, !PT ;  /* 0x00000004030f9210 */ /* 0x000fe400037fe4ff */
[----:B------:R-:W-:Y:S02]  /*c490*/  @!P1 IADD3 R12, P6, R8, R13, RZ ;  /* 0x0000000d080c9210 */ /* 0x000fe40007fde0ff */
[----:B------:R-:W-:-:S03]  /*c4a0*/  @!P4 MOV R5, R9 ;  /* 0x000000090005c202 */ /* 0x000fc60000000f00 */
[----:B------:R-:W-:Y:S01]  /*c4b0*/  @!P1 IMAD.X R13, R9, 0x1, R4, P6 ;  /* 0x00000001090d9824 */ /* 0x000fe200030e0604 */
[----:B------:R-:W-:Y:S01]  /*c4c0*/  @!P0 IADD3 R10, P6, R6, R35, RZ ;  /* 0x00000023060a8210 */ /* 0x000fe20007fde0ff */
[----:B------:R-:W-:Y:S02]  /*c4d0*/  @!P4 IMAD.MOV.U32 R4, RZ, RZ, R8 ;  /* 0x000000ffff04c224 */ /* 0x000fe400078e0008 */
[----:B------:R-:W-:Y:S02]  /*c4e0*/  @!P5 IMAD.SHL.U32 R7, R180, 0x2, RZ ;  /* 0x00000002b407d824 */ /* 0x000fe400078e00ff */
[----:B------:R-:W-:-:S04]  /*c4f0*/  @!P4 IMAD.WIDE R30, R162, 0x2, R4 ;  /* 0x00000002a21ec825 */ /* 0x000fc800078e0204 */
[--C-:B------:R-:W-:Y:S01]  /*c500*/  @!P0 IMAD.X R11, R3, 0x1, R36.reuse, P6 ;  /* 0x00000001030b8824 */ /* 0x100fe200030e0624 */
[----:B------:R-:W-:Y:S01]  /*c510*/  @!P0 IADD3 R4, P6, R8, R35, RZ ;  /* 0x0000002308048210 */ /* 0x000fe20007fde0ff */
[----:B------:R0:W5:Y:S01]  /*c520*/  @!P4 LD.E.64 R58, desc[UR60][R30.64] ;  /* 0x0000003c1e3ac980 */ /* 0x000162000c101b00 */
[----:B------:R-:W-:Y:S02]  /*c530*/  @!P5 SHF.L.U64.HI R34, R180, 0x1, R69 ;  /* 0x00000001b422d819 */ /* 0x000fe40000010245 */
[-C--:B------:R-:W-:Y:S01]  /*c540*/  @!P5 IADD3 R6, P4, R6, R7.reuse, RZ ;  /* 0x000000070606d210 */ /* 0x080fe20007f9e0ff */
[----:B------:R-:W-:Y:S01]  /*c550*/  @!P0 IMAD.X R5, R9, 0x1, R36, P6 ;  /* 0x0000000109058824 */ /* 0x000fe200030e0624 */
[----:B------:R-:W-:Y:S02]  /*c560*/  @!P5 IADD3 R8, P6, R8, R7, RZ ;  /* 0x000000070808d210 */ /* 0x000fe40007fde0ff */
        /* <DEDUP_REMOVED lines=10> */
[----:B------:R-:W-:Y:S01]  /*c610*/  @!P5 IMAD.X R7, R3, 0x1, R34, P4 ;  /* 0x000000010307d824 */ /* 0x000fe200020e0622 */
[----:B------:R-:W-:Y:S01]  /*c620*/  @!P5 IADD3.X R9, R9, R34, RZ, P6, !PT ;  /* 0x000000220909d210 */ /* 0x000fe200037fe4ff */
[----:B------:R0:W5:Y:S04]  /*c630*/  @!P3 LD.E.64 R56, desc[UR60][R28.64] ;  /* 0x0000003c1c38b980 */ /* 0x000168000c101b00 */
        /* <DEDUP_REMOVED lines=8> */
[----:B------:R0:W5:Y:S02]  /*c6c0*/  @!P5 LD.E.64 R38, desc[UR60][R8.64] ;  /* 0x0000003c0826d980 */ /* 0x000164000c101b00 */
.L_x_1695:
[----:B------:R-:W-:Y:S05]  /*c6d0*/  BSYNC B1 ;  /* 0x0000000000017941 */ /* 0x000fea0003800000 */
.L_x_1694:
[----:B0----5:R-:W-:Y:S01]  /*c6e0*/  IMAD.MOV.U32 R4, RZ, RZ, R59 ;  /* 0x000000ffff047224 */ /* 0x021fe200078e003b */
[----:B------:R-:W-:Y:S01]  /*c6f0*/  UMOV UR4, 0xffffffff ;  /* 0xffffffff00047882 */ /* 0x000fe20000000000 */
[----:B---3--:R-:W-:Y:S01]  /*c700*/  IMAD.MOV.U32 R3, RZ, RZ, R58 ;  /* 0x000000ffff037224 */ /* 0x008fe200078e003a */
[----:B------:R-:W-:Y:S01]  /*c710*/  CS2R R30, SRZ ;  /* 0x00000000001e7805 */ /* 0x000fe2000001ff00 */
[----:B------:R-:W-:Y:S01]  /*c720*/  IMAD.MOV.U32 R5, RZ, RZ, R54 ;  /* 0x000000ffff057224 */ /* 0x000fe200078e0036 */
[----:B------:R-:W-:Y:S01]  /*c730*/  PRMT R87, R87, 0x5410, R4 ;  /* 0x0000541057577816 */ /* 0x000fe20000000004 */
[----:B----4-:R-:W-:Y:S01]  /*c740*/  IMAD.MOV.U32 R6, RZ, RZ, R55 ;  /* 0x000000ffff067224 */ /* 0x010fe200078e0037 */
[----:B------:R-:W-:Y:S01]  /*c750*/  PRMT R88, R3, 0x7610, R88 ;  /* 0x0000761003587816 */ /* 0x000fe20000000058 */
[----:B------:R-:W-:Y:S01]  /*c760*/  IMAD.MOV.U32 R4, RZ, RZ, R51 ;  /* 0x000000ffff047224 */ /* 0x000fe200078e0033 */
[----:B------:R-:W-:Y:S01]  /*c770*/  PRMT R82, R82, 0x5410, R5 ;  /* 0x0000541052527816 */ /* 0x000fe20000000005 */
[----:B------:R-:W-:Y:S01]  /*c780*/  IMAD.MOV.U32 R5, RZ, RZ, R46 ;  /* 0x000000ffff057224 */ /* 0x000fe200078e002e */
[----:B------:R-:W-:Y:S01]  /*c790*/  PRMT R83, R6, 0x7610, R83 ;  /* 0x0000761006537816 */ /* 0x000fe20000000053 */
[----:B------:R-:W-:Y:S01]  /*c7a0*/  IMAD.MOV.U32 R6, RZ, RZ, R47 ;  /* 0x000000ffff067224 */ /* 0x000fe200078e002f */
[----:B------:R-:W-:-:S04]  /*c7b0*/  MOV R3, R50 ;  /* 0x0000003200037202 */ /* 0x000fc80000000f00 */
[----:B------:R-:W-:Y:S01]  /*c7c0*/  PRMT R79, R4, 0x5410, R3 ;  /* 0x00005410044f7816 */ /* 0x000fe20000000003 */
[----:B------:R-:W-:Y:S01]  /*c7d0*/  IMAD.MOV.U32 R3, RZ, RZ, R42 ;  /* 0x000000ffff037224 */ /* 0x000fe200078e002a */
[----:B------:R-:W-:Y:S01]  /*c7e0*/  PRMT R74, R5, 0x5410, R6 ;  /* 0x00005410054a7816 */ /* 0x000fe20000000006 */
[----:B------:R-:W-:Y:S01]  /*c7f0*/  IMAD.MOV.U32 R5, RZ, RZ, R38 ;  /* 0x000000ffff057224 */ /* 0x000fe200078e0026 */
[----:B------:R-:W-:Y:S01]  /*c800*/  MOV R4, R43 ;  /* 0x0000002b00047202 */ /* 0x000fe20000000f00 */
[----:B------:R-:W-:-:S03]  /*c810*/  IMAD.MOV.U32 R6, RZ, RZ, R39 ;  /* 0x000000ffff067224 */ /* 0x000fc600078e0027 */
        /* <DEDUP_REMOVED lines=8> */
[----:B------:R-:W-:Y:S01]  /*c8a0*/  PRMT R87, R4, 0x7610, R87 ;  /* 0x0000761004577816 */ /* 0x000fe20000000057 */
[----:B------:R-:W-:Y:S01]  /*c8b0*/  IMAD.MOV.U32 R4, RZ, RZ, R53 ;  /* 0x000000ffff047224 */ /* 0x000fe200078e0035 */
[----:B------:R-:W-:Y:S01]  /*c8c0*/  PRMT R83, R83, 0x5410, R5 ;  /* 0x0000541053537816 */ /* 0x000fe20000000005 */
[----:B------:R-:W-:Y:S01]  /*c8d0*/  IMAD.MOV.U32 R5, RZ, RZ, R48 ;  /* 0x000000ffff057224 */ /* 0x000fe200078e0030 */
[----:B------:R-:W-:-:S02]  /*c8e0*/  PRMT R84, R6, 0x7610, R84 ;  /* 0x0000761006547816 */ /* 0x000fc40000000054 */
[----:B------:R-:W-:Y:S02]  /*c8f0*/  MOV R6, R49 ;  /* 0x0000003100067202 */ /* 0x000fe40000000f00 */
[----:B------:R-:W-:Y:S01]  /*c900*/  PRMT R78, R4, 0x5410, R3 ;  /* 0x00005410044e7816 */ /* 0x000fe20000000003 */
[----:B------:R-:W-:Y:S01]  /*c910*/  IMAD.MOV.U32 R3, RZ, RZ, R44 ;  /* 0x000000ffff037224 */ /* 0x000fe200078e002c */
[----:B------:R-:W-:Y:S01]  /*c920*/  PRMT R75, R5, 0x5410, R6 ;  /* 0x00005410054b7816 */ /* 0x000fe20000000006 */
[----:B------:R-:W-:Y:S02]  /*c930*/  IMAD.MOV.U32 R4, RZ, RZ, R45 ;  /* 0x000000ffff047224 */ /* 0x000fe400078e002d */
[----:B------:R-:W-:Y:S02]  /*c940*/  IMAD.MOV.U32 R5, RZ, RZ, R36 ;  /* 0x000000ffff057224 */ /* 0x000fe400078e0024 */
[----:B------:R-:W-:Y:S01]  /*c950*/  IMAD.MOV.U32 R6, RZ, RZ, R37 ;  /* 0x000000ffff067224 */ /* 0x000fe200078e0025 */
[----:B------:R-:W-:-:S04]  /*c960*/  PRMT R71, R4, 0x5410, R3 ;  /* 0x0000541004477816 */ /* 0x000fc80000000003 */
[----:B------:R-:W-:Y:S01]  /*c970*/  PRMT R66, R6, 0x5410, R5 ;  /* 0x0000541006427816 */ /* 0x000fe20000000005 */
[----:B------:R-:W-:Y:S06]  /*c980*/  BRA.DIV UR4, `(.L_x_1696) ;  /* 0x000001fa04987947 */ /* 0x000fec000b800000 */
[----:B--2---:R-:W0:Y:S04]  /*c990*/  SHFL.IDX PT, R62, R62, 0x1, 0x1c1f ;  /* 0x003c1f003e3e7f89 */ /* 0x004e2800000e0000 */
[----:B------:R-:W2:Y:S04]  /*c9a0*/  SHFL.IDX PT, R63, R63, 0x1, 0x1c1f ;  /* 0x003c1f003f3f7f89 */ /* 0x000ea800000e0000 */
[----:B------:R-:W3:Y:S04]  /*c9b0*/  SHFL.IDX PT, R0, R0, 0x1, 0x1c1f ;  /* 0x003c1f0000007f89 */ /* 0x000ee800000e0000 */
[----:B------:R-:W4:Y:S02]  /*c9c0*/  SHFL.IDX PT, R65, R65, 0x1, 0x1c1f ;  /* 0x003c1f0041417f89 */ /* 0x000f2400000e0000 */
.L_x_2035:
[----:B------:R-:W-:Y:S01]  /*c9d0*/  IADD3 R64, R64, 0x40, RZ ;  /* 0x0000004040407810 */ /* 0x000fe20007ffe0ff */
[----:B------:R-:W-:Y:S01]  /*c9e0*/  BSSY B1, `(.L_x_1697) ;  /* 0x0000056000017945 */ /* 0x000fe20003800000 */
[----:B------:R-:W-:Y:S02]  /*c9f0*/  LOP3.LUT R3, R185, 0x18, R18, 0xf8, !PT ;  /* 0x00000018b9037812 */ /* 0x000fe400078ef812 */
[----:B------:R-:W-:Y:S02]  /*ca00*/  CS2R R32, SRZ ;  /* 0x0000000000207805 */ /* 0x000fe4000001ff00 */
[----:B------:R-:W-:Y:S02]  /*ca10*/  ISETP.GE.AND P1, PT, R64, R67, PT ;  /* 0x000000434000720c */ /* 0x000fe40003f26270 */
[----:B------:R-:W-:Y:S02]  /*ca20*/  CS2R R26, SRZ ;  /* 0x00000000001a7805 */ /* 0x000fe4000001ff00 */
[----:B------:R-:W-:-:S02]  /*ca30*/  LOP3.LUT R4, R3, R186, RZ, 0x3c, !PT ;  /* 0x000000ba03047212 */ /* 0x000fc400078e3cff */
[----:B------:R-:W-:Y:S02]  /*ca40*/  CS2R R20, SRZ ;  /* 0x0000000000147805 */ /* 0x000fe4000001ff00 */
[----:B------:R-:W-:Y:S02]  /*ca50*/  LOP3.LUT P0, RZ, R227, 0x4, RZ, 0xc0, !PT ;  /* 0x00000004e3ff7812 */ /* 0x000fe4000780c0ff */
[----:B------:R-:W-:Y:S02]  /*ca60*/  CS2R R12, SRZ ;  /* 0x00000000000c7805 */ /* 0x000fe4000001ff00 */
[----:B------:R-:W-:Y:S01]  /*ca70*/  CS2R R8, SRZ ;  /* 0x0000000000087805 */ /* 0x000fe2000001ff00 */
[----:B------:R-:W-:Y:S01]  /*ca80*/  IMAD.IADD R3, R187, 0x1, R4 ;  /* 0x00000001bb037824 */ /* 0x000fe200078e0204 */
[----:B------:R-:W-:Y:S02]  /*ca90*/  CS2R R40, SRZ ;  /* 0x0000000000287805 */ /* 0x000fe4000001ff00 */
[----:B------:R-:W-:-:S02]  /*caa0*/  CS2R R34, SRZ ;  /* 0x0000000000227805 */ /* 0x000fc4000001ff00 */
[----:B-1----:R-:W-:Y:S02]  /*cab0*/  CS2R R28, SRZ ;  /* 0x00000000001c7805 */ /* 0x002fe4000001ff00 */
[----:B------:R-:W-:Y:S02]  /*cac0*/  CS2R R24, SRZ ;  /* 0x0000000000187805 */ /* 0x000fe4000001ff00 */
[----:B------:R-:W-:Y:S01]  /*cad0*/  CS2R R14, SRZ ;  /* 0x00000000000e7805 */ /* 0x000fe2000001ff00 */
[----:B------:R-:W-:Y:S01]  /*cae0*/  IMAD R3, R3, 0x2, R2 ;  /* 0x0000000203037824 */ /* 0x000fe200078e0202 */
        /* <DEDUP_REMOVED lines=8> */
[----:B------:R-:W-:-:S05]  /*cb70*/  ISETP.GE.AND P1, PT, R176, UR4, PT ;  /* 0x00000004b0007c0c */ /* 0x000fca000bf26270 */
[C---:B------:R-:W-:Y:S01]  /*cb80*/  @!P4 IMAD.SHL.U32 R24, R179.reuse, 0x2, RZ ;  /* 0x00000002b318c824 */ /* 0x040fe200078e00ff */
[----:B------:R-:W-:-:S03]  /*cb90*/  @!P4 SHF.L.U64.HI R5, R179, 0x1, R80 ;  /* 0x00000001b305c819 */ /* 0x000fc60000010250 */
[C---:B------:R-:W-:Y:S01]  /*cba0*/  @!P3 IMAD.SHL.U32 R14, R177.reuse, 0x2, RZ ;  /* 0x00000002b10eb824 */ /* 0x040fe200078e00ff */
[----:B------:R-:W-:Y:S01]  /*cbb0*/  @!P3 SHF.L.U64.HI R7, R177, 0x1, R76 ;  /* 0x00000001b107b819 */ /* 0x000fe2000001024c */
[----:B------:R-:W-:Y:S01]  /*cbc0*/  @!P2 IMAD.SHL.U32 R10, R178, 0x2, RZ ;  /* 0x00000002b20aa824 */ /* 0x000fe200078e00ff */
[-C--:B--2---:R-:W-:Y:S01]  /*cbd0*/  @!P4 IADD3 R26, P5, R63, R24.reuse, RZ ;  /* 0x000000183f1ac210 */ /* 0x084fe20007fbe0ff */
[----:B------:R-:W-:Y:S01]  /*cbe0*/  @!P1 IMAD.SHL.U32 R4, R176, 0x2, RZ ;  /* 0x00000002b0049824 */ /* 0x000fe200078e00ff */
[----:B----4-:R-:W-:Y:S02]  /*cbf0*/  @!P4 IADD3 R24, P6, R65, R24, RZ ;  /* 0x000000184118c210 */ /* 0x010fe40007fde0ff */
[----:B0-----:R-:W-:Y:S02]  /*cc00*/  @!P4 IADD3.X R27, R62, R5, RZ, P5, !PT ;  /* 0x000000053e1bc210 */ /* 0x001fe40002ffe4ff */
[----:B------:R-:W-:Y:S01]  /*cc10*/  @!P3 IADD3 R20, P5, R63, R14, RZ ;  /* 0x0000000e3f14b210 */ /* 0x000fe20007fbe0ff */
[----:B---3--:R-:W-:Y:S01]  /*cc20*/  @!P4 IMAD.X R25, R0, 0x1, R5, P6 ;  /* 0x000000010019c824 */ /* 0x008fe200030e0605 */
[----:B------:R-:W-:-:S02]  /*cc30*/  @!P2 SHF.L.U64.HI R81, R178, 0x1, R81 ;  /* 0x00000001b251a819 */ /* 0x000fc40000010251 */
[----:B------:R-:W-:Y:S01]  /*cc40*/  @!P3 IADD3 R14, P6, R65, R14, RZ ;  /* 0x0000000e410eb210 */ /* 0x000fe20007fde0ff */
[----:B------:R-:W-:Y:S01]  /*cc50*/  @!P3 IMAD.X R21, R62, 0x1, R7, P5 ;  /* 0x000000013e15b824 */ /* 0x000fe200028e0607 */
[-C--:B------:R-:W-:Y:S02]  /*cc60*/  @!P2 IADD3 R12, P5, R63, R10.reuse, RZ ;  /* 0x0000000a3f0ca210 */ /* 0x080fe40007fbe0ff */
[----:B------:R-:W-:Y:S02]  /*cc70*/  @!P3 IADD3.X R15, R0, R7, RZ, P6, !PT ;  /* 0x00000007000fb210 */ /* 0x000fe400037fe4ff */
[----:B------:R-:W-:Y:S01]  /*cc80*/  @!P1 SHF.L.U64.HI R77, R176, 0x1, R77 ;  /* 0x00000001b04d9819 */ /* 0x000fe2000001024d */
[----:B------:R-:W-:Y:S01]  /*cc90*/  @!P2 IMAD.X R13, R62, 0x1, R81, P5 ;  /* 0x000000013e0da824 */ /* 0x000fe200028e0651 */
[----:B------:R-:W-:Y:S02]  /*cca0*/  @!P2 IADD3 R10, P6, R65, R10, RZ ;  /* 0x0000000a410aa210 */ /* 0x000fe40007fde0ff */
[----:B------:R-:W-:-:S03]  /*ccb0*/  @!P1 IADD3 R8, P5, R63, R4, RZ ;  /* 0x000000043f089210 */ /* 0x000fc60007fbe0ff */
[----:B------:R-:W-:Y:S01]  /*ccc0*/  @!P2 IMAD.X R11, R0, 0x1, R81, P6 ;  /* 0x00000001000ba824 */ /* 0x000fe200030e0651 */
[----:B------:R-:W-:Y:S01]  /*ccd0*/  ISETP.GE.AND P6, PT, R162, UR4, PT ;  /* 0x00000004a2007c0c */ /* 0x000fe2000bfc6270 */
[----:B------:R-:W-:Y:S01]  /*cce0*/  @!P1 IMAD.X R9, R62, 0x1, R77, P5 ;  /* 0x000000013e099824 */ /* 0x000fe200028e064d */
[----:B------:R-:W-:-:S05]  /*ccf0*/  @!P1 IADD3 R4, P5, R65, R4, RZ ;  /* 0x0000000441049210 */ /* 0x000fca0007fbe0ff */
[----:B------:R-:W-:Y:S01]  /*cd00*/  @!P1 IMAD.X R5, R0, 0x1, R77, P5 ;  /* 0x0000000100059824 */ /* 0x000fe200028e064d */
[----:B------:R-:W-:-:S05]  /*cd10*/  ISETP.GE.AND P5, PT, R180, UR4, PT ;  /* 0x00000004b4007c0c */ /* 0x000fca000bfa6270 */
[----:B------:R-:W-:Y:S01]  /*cd20*/  @!P6 MOV R28, R63 ;  /* 0x0000003f001ce202 */ /* 0x000fe20000000f00 */
[----:B------:R-:W-:Y:S02]  /*cd30*/  @!P6 IMAD.MOV.U32 R29, RZ, RZ, R62 ;  /* 0x000000ffff1de224 */ /* 0x000fe400078e003e */
[----:B------:R-:W-:Y:S02]  /*cd40*/  @!P6 IMAD.MOV.U32 R6, RZ, RZ, R65 ;  /* 0x000000ffff06e224 */ /* 0x000fe400078e0041 */
[----:B------:R-:W-:Y:S02]  /*cd50*/  @!P6 IMAD.MOV.U32 R7, RZ, RZ, R0 ;  /* 0x000000ffff07e224 */ /* 0x000fe400078e0000 */
[----:B------:R-:W-:-:S04]  /*cd60*/  @!P6 IMAD.WIDE R28, R162, 0x2, R28 ;  /* 0x00000002a21ce825 */ /* 0x000fc800078e021c */
[----:B------:R-:W-:Y:S01]  /*cd70*/  @!P6 IMAD.WIDE R6, R162, 0x2, R6 ;  /* 0x00000002a206e825 */ /* 0x000fe200078e0206 */
[----:B------:R0:W5:Y:S03]  /*cd80*/  @!P6 LD.E.64 R40, desc[UR60][R28.64] ;  /* 0x0000003c1c28e980 */ /* 0x000166000c101b00 */
[C---:B------:R-:W-:Y:S01]  /*cd90*/  @!P5 IMAD.SHL.U32 R32, R180.reuse, 0x2, RZ ;  /* 0x00000002b420d824 */ /* 0x040fe200078e00ff */
[----:B------:R1:W5:Y:S01]  /*cda0*/  @!P6 LD.E.64 R30, desc[UR60][R6.64] ;  /* 0x0000003c061ee980 */ /* 0x000362000c101b00 */
[----:B------:R-:W-:Y:S02]  /*cdb0*/  CS2R R34, SRZ ;  /* 0x0000000000227805 */ /* 0x000fe4000001ff00 */
[----:B------:R-:W-:Y:S02]  /*cdc0*/  @!P5 SHF.L.U64.HI R69, R180, 0x1, R69 ;  /* 0x00000001b445d819 */ /* 0x000fe40000010245 */
[----:B0-----:R-:W-:-:S02]  /*cdd0*/  CS2R R28, SRZ ;  /* 0x00000000001c7805 */ /* 0x001fc4000001ff00 */
[----:B------:R0:W5:Y:S01]  /*cde0*/  @!P4 LD.E.64 R34, desc[UR60][R26.64] ;  /* 0x0000003c1a22c980 */ /* 0x000162000c101b00 */
[----:B-1----:R-:W-:-:S03]  /*cdf0*/  @!P5 IADD3 R6, P6, R63, R32, RZ ;  /* 0x000000203f06d210 */ /* 0x002fc60007fde0ff */
[----:B------:R1:W5:Y:S01]  /*ce00*/  @!P3 LD.E.64 R28, desc[UR60][R20.64] ;  /* 0x0000003c141cb980 */ /* 0x000362000c101b00 */
[----:B------:R-:W-:Y:S02]  /*ce10*/  @!P5 IADD3.X R7, R62, R69, RZ, P6, !PT ;  /* 0x000000453e07d210 */ /* 0x000fe400037fe4ff */
[----:B------:R-:W-:Y:S02]  /*ce20*/  @!P5 IADD3 R62, P6, R65, R32, RZ ;  /* 0x00000020413ed210 */ /* 0x000fe40007fde0ff */
[----:B------:R-:W-:Y:S02]  /*ce30*/  CS2R R32, SRZ ;  /* 0x0000000000207805 */ /* 0x000fe4000001ff00 */
[----:B0-----:R-:W-:Y:S02]  /*ce40*/  CS2R R26, SRZ ;  /* 0x00000000001a7805 */ /* 0x001fe4000001ff00 */
[----:B-1----:R-:W-:Y:S02]  /*ce50*/  CS2R R20, SRZ ;  /* 0x0000000000147805 */ /* 0x002fe4000001ff00 */
[----:B------:R0:W5:Y:S04]  /*ce60*/  @!P4 LD.E.64 R32, desc[UR60][R24.64] ;  /* 0x0000003c1820c980 */ /* 0x000168000c101b00 */
[----:B------:R1:W5:Y:S01]  /*ce70*/  @!P3 LD.E.64 R26, desc[UR60][R14.64] ;  /* 0x0000003c0e1ab980 */ /* 0x000362000c101b00 */
[----:B------:R-:W-:-:S03]  /*ce80*/  @!P5 IMAD.X R63, R0, 0x1, R69, P6 ;  /* 0x00000001003fd824 */ /* 0x000fc600030e0645 */
[----:B------:R2:W5:Y:S01]  /*ce90*/  @!P2 LD.E.64 R20, desc[UR60][R10.64] ;  /* 0x0000003c0a14a980 */ /* 0x000562000c101b00 */
[----:B0-----:R-:W-:Y:S02]  /*cea0*/  CS2R R24, SRZ ;  /* 0x0000000000187805 */ /* 0x001fe4000001ff00 */
[----:B-1----:R-:W-:-:S04]  /*ceb0*/  CS2R R14, SRZ ;  /* 0x00000000000e7805 */ /* 0x002fc8000001ff00 */
[----:B------:R0:W5:Y:S01]  /*cec0*/  @!P2 LD.E.64 R24, desc[UR60][R12.64] ;  /* 0x0000003c0c18a980 */ /* 0x000162000c101b00 */
[----:B--2---:R-:W-:-:S03]  /*ced0*/  CS2R R10, SRZ ;  /* 0x00000000000a7805 */ /* 0x004fc6000001ff00 */
[----:B------:R1:W5:Y:S04]  /*cee0*/  @!P1 LD.E.64 R14, desc[UR60][R8.64] ;  /* 0x0000003c080e9980 */ /* 0x000368000c101b00 */
[----:B------:R2:W5:Y:S01]  /*cef0*/  @!P5 LD.E.64 R10, desc[UR60][R6.64] ;  /* 0x0000003c060ad980 */ /* 0x000562000c101b00 */
[----:B0-----:R-:W-:Y:S02]  /*cf00*/  CS2R R12, SRZ ;  /* 0x00000000000c7805 */ /* 0x001fe4000001ff00 */
[----:B-1----:R-:W-:-:S04]  /*cf10*/  CS2R R8, SRZ ;  /* 0x0000000000087805 */ /* 0x002fc8000001ff00 */
[----:B------:R2:W5:Y:S04]  /*cf20*/  @!P1 LD.E.64 R12, desc[UR60][R4.64] ;  /* 0x0000003c040c9980 */ /* 0x000568000c101b00 */
[----:B------:R2:W5:Y:S02]  /*cf30*/  @!P5 LD.E.64 R8, desc[UR60][R62.64] ;  /* 0x0000003c3e08d980 */ /* 0x000564000c101b00 */
.L_x_1698:
[----:B------:R-:W-:Y:S05]  /*cf40*/  BSYNC B1 ;  /* 0x0000000000017941 */ /* 0x000fea0003800000 */
.L_x_1697:
[----:B--2--5:R-:W-:Y:S01]  /*cf50*/  IMAD.MOV.U32 R5, RZ, RZ, R30 ;  /* 0x000000ffff057224 */ /* 0x024fe200078e001e */
[----:B------:R-:W-:Y:S01]  /*cf60*/  LEA.HI R4, R208, R208, RZ, 0x1 ;  /* 0x000000d0d0047211 */ /* 0x000fe200078f08ff */
[C---:B------:R-:W-:Y:S01]  /*cf70*/  VIADD R6, R3.reuse, 0xc400 ;  /* 0x0000c40003067836 */ /* 0x040fe20000000000 */
[----:B------:R-:W-:Y:S01]  /*cf80*/  MOV R63, R34 ;  /* 0x00000022003f7202 */ /* 0x000fe20000000f00 */
[----:B---3--:R-:W-:Y:S01]  /*cf90*/  VIADD R0, R3, 0xc440 ;  /* 0x0000c44003007836 */ /* 0x008fe20000000000 */
[----:B------:R-:W-:Y:S01]  /*cfa0*/  PRMT R85, R5, 0x7610, R85 ;  /* 0x0000761005557816 */ /* 0x000fe20000000055 */
[----:B------:R-:W-:Y:S01]  /*cfb0*/  IMAD.MOV.U32 R7, RZ, RZ, R32 ;  /* 0x000000ffff077224 */ /* 0x000fe200078e0020 */
[----:B------:R-:W-:Y:S01]  /*cfc0*/  LOP3.LUT R5, R4, 0xfffffffe, RZ, 0xc0, !PT ;  /* 0xfffffffe04057812 */ /* 0x000fe200078ec0ff */
[----:B0-----:R-:W-:Y:S01]  /*cfd0*/  IMAD.MOV.U32 R62, RZ, RZ, R33 ;  /* 0x000000ffff3e7224 */ /* 0x001fe200078e0021 */
[----:B------:R-:W-:Y:S01]  /*cfe0*/  @P0 IADD3 R0, R6, -0x40, RZ ;  /* 0xffffffc006000810 */ /* 0x000fe20007ffe0ff */
[----:B------:R-:W-:Y:S01]  /*cff0*/  IMAD.MOV.U32 R6, RZ, RZ, R31 ;  /* 0x000000ffff067224 */ /* 0x000fe200078e001f */
[----:B------:R-:W-:Y:S01]  /*d000*/  MOV R4, R26 ;  /* 0x0000001a00047202 */ /* 0x000fe20000000f00 */
[----:B------:R-:W-:Y:S01]  /*d010*/  IMAD.IADD R5, R208, 0x1, -R5 ;  /* 0x00000001d0057824 */ /* 0x000fe200078e0a05 */
[----:B------:R-:W-:Y:S01]  /*d020*/  PRMT R81, R7, 0x5410, R62 ;  /* 0x0000541007517816 */ /* 0x000fe2000000003e */
[----:B------:R-:W-:Y:S01]  /*d030*/  IMAD.MOV.U32 R7, RZ, RZ, R20 ;  /* 0x000000ffff077224 */ /* 0x000fe200078e0014 */
[----:B------:R-:W-:Y:S01]  /*d040*/  PRMT R85, R85, 0x5410, R6 ;  /* 0x0000541055557816 */ /* 0x000fe20000000006 */
[----:B------:R-:W-:Y:S01]  /*d050*/  IMAD.MOV.U32 R6, RZ, RZ, R27 ;  /* 0x000000ffff067224 */ /* 0x000fe200078e001b */
[----:B------:R-:W-:Y:S01]  /*d060*/  SHF.L.U32 R5, R5, 0x1f, RZ ;  /* 0x0000001f05057819 */ /* 0x000fe200000006ff */
[----:B------:R-:W-:Y:S01]  /*d070*/  IMAD.MOV.U32 R62, RZ, RZ, R8 ;  /* 0x000000ffff3e7224 */ /* 0x000fe200078e0008 */
[----:B------:R-:W-:Y:S01]  /*d080*/  PRMT R69, R69, 0x5410, R7 ;  /* 0x0000541045457816 */ /* 0x000fe20000000007 */
[----:B------:R-:W-:Y:S01]  /*d090*/  BSSY B1, `(.L_x_1699) ;  /* 0x000001e000017945 */ /* 0x000fe20003800000 */
[----:B------:R-:W0:Y:S01]  /*d0a0*/  SYNCS.PHASECHK.TRANS64.TRYWAIT P0, [R2+URZ+0x2a800], R5 ;  /* 0x02a80005020075a7 */ /* 0x000e22000800017f */
        /* <DEDUP_REMOVED lines=10> */
[----:B------:R-:W-:Y:S01]  /*d150*/  VIADDMNMX R67, R67, -R188, 0x80, PT ;  /* 0x0000008043437446 */ /* 0x000fe200038009bc */
[----:B------:R-:W-:Y:S01]  /*d160*/  IMAD.MOV.U32 R7, RZ, RZ, R41 ;  /* 0x000000ffff077224 */ /* 0x000fe200078e0029 */
[----:B------:R-:W-:Y:S01]  /*d170*/  PRMT R62, R62, 0x5410, R4 ;  /* 0x000054103e3e7816 */ /* 0x000fe20000000004 */
[----:B------:R-:W-:Y:S01]  /*d180*/  IMAD.MOV.U32 R4, RZ, RZ, R35 ;  /* 0x000000ffff047224 */ /* 0x000fe200078e0023 */
[----:B------:R-:W-:-:S02]  /*d190*/  ISETP.GE.AND P1, PT, R174, R67, PT ;  /* 0x00000043ae00720c */ /* 0x000fc40003f26270 */
[----:B------:R-:W-:Y:S01]  /*d1a0*/  PRMT R86, R6, 0x5410, R7 ;  /* 0x0000541006567816 */ /* 0x000fe20000000007 */
[----:B------:R-:W-:Y:S01]  /*d1b0*/  IMAD.MOV.U32 R6, RZ, RZ, R28 ;  /* 0x000000ffff067224 */ /* 0x000fe200078e001c */
[----:B------:R-:W-:Y:S01]  /*d1c0*/  PRMT R84, R84, 0x5410, R4 ;  /* 0x0000541054547816 */ /* 0x000fe20000000004 */
[----:B------:R-:W-:Y:S02]  /*d1d0*/  IMAD.MOV.U32 R7, RZ, RZ, R29 ;  /* 0x000000ffff077224 */ /* 0x000fe400078e001d */
[----:B------:R-:W-:-:S03]  /*d1e0*/  IMAD.MOV.U32 R4, RZ, RZ, R24 ;  /* 0x000000ffff047224 */ /* 0x000fc600078e0018 */
[----:B------:R-:W-:Y:S01]  /*d1f0*/  PRMT R80, R6, 0x5410, R7 ;  /* 0x0000541006507816 */ /* 0x000fe20000000007 */
[----:B------:R-:W-:Y:S01]  /*d200*/  IMAD.MOV.U32 R7, RZ, RZ, R14 ;  /* 0x000000ffff077224 */ /* 0x000fe200078e000e */
[----:B------:R-:W-:-:S04]  /*d210*/  MOV R6, R25 ;  /* 0x0000001900067202 */ /* 0x000fc80000000f00 */
[----:B------:R-:W-:Y:S01]  /*d220*/  PRMT R76, R4, 0x5410, R6 ;  /* 0x00005410044c7816 */ /* 0x000fe20000000006 */
[----:B------:R-:W-:Y:S01]  /*d230*/  IMAD.MOV.U32 R4, RZ, RZ, R10 ;  /* 0x000000ffff047224 */ /* 0x000fe200078e000a */
[----:B----4-:R-:W-:Y:S01]  /*d240*/  PRMT R65, R7, 0x5410, R63 ;  /* 0x0000541007417816 */ /* 0x010fe2000000003f */
[----:B------:R-:W-:Y:S01]  /*d250*/  IMAD.MOV.U32 R6, RZ, RZ, R11 ;  /* 0x000000ffff067224 */ /* 0x000fe200078e000b */
[----:B0-----:R-:W-:Y:S06]  /*d260*/  @!P0 BRA `(.L_x_1700) ;  /* 0x000001f000d48947 */ /* 0x001fec0003800000 */
.L_x_2036:
[----:B------:R-:W-:Y:S05]  /*d270*/  BSYNC B1 ;  /* 0x0000000000017941 */ /* 0x000fea0003800000 */
.L_x_1699:
[----:B------:R-:W-:Y:S01]  /*d280*/  BSSY B1, `(.L_x_1701) ;  /* 0x0000116000017945 */ /* 0x000fe20003800000 */
[----:B------:R-:W-:-:S03]  /*d290*/  PRMT R63, R4, 0x5410, R6 ;  /* 0x00005410043f7816 */ /* 0x000fc60000000006 */
[----:B------:R-:W-:Y:S05]  /*d2a0*/  @P1 BRA `(.L_x_1702) ;  /* 0x00000010004c1947 */ /* 0x000fea0003800000 */
[----:B0-----:R-:W0:Y:S01]  /*d2b0*/  LDC R5, c[0x0][0x3f4] ;  /* 0x0000fd00ff057b82 */ /* 0x001e220000000800 */
        /* <DEDUP_REMOVED lines=9> */
[----:B------:R-:W-:Y:S01]  /*d350*/  SHF.R.U32.HI R92, RZ, 0x10, R61 ;  /* 0x00000010ff5c7819 */ /* 0x000fe2000001163d */
[----:B------:R-:W-:Y:S01]  /*d360*/  HADD2.F32 R93, -RZ, R88.H1_H1 ;  /* 0x30000058ff5d7230 */ /* 0x000fe20000004100 */
[--C-:B------:R-:W-:Y:S02]  /*d370*/  SHF.R.U32.HI R94, RZ, 0x10, R59.reuse ;  /* 0x00000010ff5e7819 */ /* 0x100fe4000001163b */
[----:B------:R-:W-:Y:S01]  /*d380*/  SHF.R.U64 R58, R58, 0x10, R59 ;  /* 0x000000103a3a7819 */ /* 0x000fe2000000123b */
[----:B------:R-:W-:Y:S01]  /*d390*/  HADD2.F32 R92, -RZ, R92.H0_H0 ;  /* 0x2000005cff5c7230 */ /* 0x000fe20000004100 */
[----:B------:R-:W-:Y:S01]  /*d3a0*/  SHF.R.U64 R60, R60, 0x10, R61 ;  /* 0x000000103c3c7819 */ /* 0x000fe2000000123d */
[----:B------:R-:W-:Y:S02]  /*d3b0*/  HADD2.F32 R94, -RZ, R94.H0_H0 ;  /* 0x2000005eff5e7230 */ /* 0x000fe40000004100 */
[----:B------:R-:W-:-:S02]  /*d3c0*/  HADD2.F32 R59, -RZ, R88.H0_H0 ;  /* 0x20000058ff3b7230 */ /* 0x000fc40000004100 */
[--C-:B0-----:R-:W-:Y:S02]  /*d3d0*/  HADD2.F32 R91, -RZ, R7.reuse.H1_H1 ;  /* 0x30000007ff5b7230 */ /* 0x101fe40000004100 */
[----:B------:R-:W-:Y:S02]  /*d3e0*/  HADD2.F32 R89, -RZ, R7.H0_H0 ;  /* 0x20000007ff597230 */ /* 0x000fe40000004100 */
[--C-:B------:R-:W-:Y:S02]  /*d3f0*/  HADD2.F32 R90, -RZ, R4.reuse.H1_H1 ;  /* 0x30000004ff5a7230 */ /* 0x100fe40000004100 */
[C---:B------:R-:W-:Y:S01]  /*d400*/  FMUL.FTZ R95, R91.reuse, R92 ;  /* 0x0000005c5b5f7220 */ /* 0x040fe20000410000 */
[----:B------:R-:W-:Y:S01]  /*d410*/  FMUL.FTZ R96, R91, R94 ;  /* 0x0000005e5b607220 */ /* 0x000fe20000410000 */
[----:B------:R-:W-:Y:S02]  /*d420*/  HADD2.F32 R88, -RZ, R4.H0_H0 ;  /* 0x20000004ff587230 */ /* 0x000fe40000004100 */
[----:B------:R-:W-:-:S02]  /*d430*/  HADD2.F32 R7, -RZ, R6.H0_H0 ;  /* 0x20000006ff077230 */ /* 0x000fc40000004100 */
[C---:B------:R-:W-:Y:S01]  /*d440*/  FFMA.FTZ R94, R89.reuse, R94, R95 ;  /* 0x0000005e595e7223 */ /* 0x040fe2000001005f */
[----:B------:R-:W-:Y:S02]  /*d450*/  HADD2.F32 R61, -RZ, R6.H1_H1 ;  /* 0x30000006ff3d7230 */ /* 0x000fe40000004100 */
[C---:B------:R-:W-:Y:S01]  /*d460*/  FMUL.FTZ R91, R90.reuse, R59 ;  /* 0x0000003b5a5b7220 */ /* 0x040fe20000410000 */
[--C-:B------:R-:W-:Y:S02]  /*d470*/  HADD2.F32 R4, -RZ, R5.reuse.H0_H0 ;  /* 0x20000005ff047230 */ /* 0x100fe40000004100 */
[----:B------:R-:W-:Y:S01]  /*d480*/  FMUL.FTZ R95, R90, R93 ;  /* 0x0000005d5a5f7220 */ /* 0x000fe20000410000 */
[----:B------:R-:W-:Y:S02]  /*d490*/  HADD2.F32 R6, -RZ, R5.H1_H1 ;  /* 0x30000005ff067230 */ /* 0x000fe40000004100 */
[----:B------:R-:W-:Y:S01]  /*d4a0*/  FFMA.FTZ R5, R89, R92, -R96 ;  /* 0x0000005c59057223 */ /* 0x000fe20000010860 */
[----:B------:R-:W-:-:S02]  /*d4b0*/  HADD2.F32 R92, -RZ, R87.H1_H1 ;  /* 0x30000057ff5c7230 */ /* 0x000fc40000004100 */
[C---:B------:R-:W-:Y:S01]  /*d4c0*/  FFMA.FTZ R91, R88.reuse, R93, -R91 ;  /* 0x0000005d585b7223 */ /* 0x040fe2000001085b */
[----:B------:R-:W-:Y:S02]  /*d4d0*/  HADD2.F32 R90, -RZ, R87.H0_H0 ;  /* 0x20000057ff5a7230 */ /* 0x000fe40000004100 */
[----:B------:R-:W-:Y:S01]  /*d4e0*/  FFMA.FTZ R88, R88, R59, R95 ;  /* 0x0000003b58587223 */ /* 0x000fe2000001005f */
[----:B------:R-:W-:Y:S02]  /*d4f0*/  HADD2.F32 R89, -RZ, R58.H0_H0 ;  /* 0x2000003aff597230 */ /* 0x000fe40000004100 */
[C---:B------:R-:W-:Y:S01]  /*d500*/  FMUL.FTZ R58, R61.reuse, R92 ;  /* 0x0000005c3d3a7220 */ /* 0x040fe20000410000 */
[----:B------:R-:W-:Y:S02]  /*d510*/  HADD2.F32 R87, -RZ, R60.H0_H0 ;  /* 0x2000003cff577230 */ /* 0x000fe40000004100 */
[-C--:B------:R-:W-:Y:S01]  /*d520*/  FMUL.FTZ R61, R61, R90.reuse ;  /* 0x0000005a3d3d7220 */ /* 0x080fe20000410000 */
[C---:B------:R-:W-:Y:S01]  /*d530*/  FMUL.FTZ R59, R6.reuse, R89 ;  /* 0x00000059063b7220 */ /* 0x040fe20000410000 */
[C---:B------:R-:W-:Y:S01]  /*d540*/  FFMA.FTZ R90, R7.reuse, R90, -R58 ;  /* 0x0000005a075a7223 */ /* 0x040fe2000001083a */
[-C--:B------:R-:W-:Y:S01]  /*d550*/  FMUL.FTZ R6, R6, R87.reuse ;  /* 0x0000005706067220 */ /* 0x080fe20000410000 */
[----:B------:R-:W-:Y:S01]  /*d560*/  FFMA.FTZ R61, R7, R92, R61 ;  /* 0x0000005c073d7223 */ /* 0x000fe2000001003d */
[----:B------:R-:W-:Y:S01]  /*d570*/  FFMA.FTZ R59, R4, R87, -R59 ;  /* 0x00000057043b7223 */ /* 0x000fe2000001083b */
[----:B------:R-:W-:Y:S01]  /*d580*/  F2FP.F16.F32.PACK_AB R7, R94, R5 ;  /* 0x000000055e07723e */ /* 0x000fe200000000ff */
[----:B------:R-:W-:Y:S01]  /*d590*/  FFMA.FTZ R58, R4, R89, R6 ;  /* 0x00000059043a7223 */ /* 0x000fe20000010006 */
[----:B------:R-:W-:-:S02]  /*d5a0*/  F2FP.F16.F32.PACK_AB R4, R88, R91 ;  /* 0x0000005b5804723e */ /* 0x000fc400000000ff */
[----:B------:R-:W-:Y:S02]  /*d5b0*/  F2FP.F16.F32.PACK_AB R6, R61, R90 ;  /* 0x0000005a3d06723e */ /* 0x000fe400000000ff */
[----:B------:R-:W-:-:S05]  /*d5c0*/  F2FP.F16.F32.PACK_AB R5, R58, R59 ;  /* 0x0000003b3a05723e */ /* 0x000fca00000000ff */
[----:B------:R0:W-:Y:S02]  /*d5d0*/  STS.128 [R3+0xc400], R4 ;  /* 0x00c4000403007388 */ /* 0x0001e40000000c00 */
.L_x_1704:
[----:B------:R-:W-:Y:S05]  /*d5e0*/  BSYNC B2 ;  /* 0x0000000000027941 */ /* 0x000fea0003800000 */
.L_x_1703:
[----:B------:R-:W-:Y:S04]  /*d5f0*/  BSSY B2, `(.L_x_1705) ;  /* 0x000002c000027945 */ /* 0x000fe80003800000 */
[----:B------:R-:W-:Y:S05]  /*d600*/  @P1 BRA `(.L_x_1706) ;  /* 0x0000000000a81947 */ /* 0x000fea0003800000 */
[----:B0-----:R-:W0:Y:S01]  /*d610*/  LDS.128 R4, [R0] ;  /* 0x0000000000047984 */ /* 0x001e220000000c00 */
[----:B------:R-:W-:Y:S01]  /*d620*/  SHF.R.U32.HI R59, RZ, 0x10, R57 ;  /* 0x00000010ff3b7819 */ /* 0x000fe20000011639 */
[----:B------:R-:W-:Y:S01]  /*d630*/  HADD2.F32 R58, -RZ, R83.H1_H1 ;  /* 0x30000053ff3a7230 */ /* 0x000fe20000004100 */
[----:B------:R-:W-:Y:S01]  /*d640*/  SHF.R.U32.HI R61, RZ, 0x10, R55 ;  /* 0x00000010ff3d7819 */ /* 0x000fe20000011637 */
[----:B------:R-:W-:Y:S01]  /*d650*/  HADD2.F32 R60, -RZ, R82.H1_H1 ;  /* 0x30000052ff3c7230 */ /* 0x000fe20000004100 */
[----:B------:R-:W-:Y:S01]  /*d660*/  SHF.R.U64 R91, R56, 0x10, R57 ;  /* 0x00000010385b7819 */ /* 0x000fe20000001239 */
[----:B------:R-:W-:Y:S01]  /*d670*/  HADD2.F32 R59, -RZ, R59.H0_H0 ;  /* 0x2000003bff3b7230 */ /* 0x000fe20000004100 */
[----:B------:R-:W-:Y:S01]  /*d680*/  SHF.R.U64 R89, R54, 0x10, R55 ;  /* 0x0000001036597819 */ /* 0x000fe20000001237 */
[----:B------:R-:W-:Y:S02]  /*d690*/  HADD2.F32 R61, -RZ, R61.H0_H0 ;  /* 0x2000003dff3d7230 */ /* 0x000fe40000004100 */
[----:B------:R-:W-:-:S02]  /*d6a0*/  HADD2.F32 R83, -RZ, R83.H0_H0 ;  /* 0x20000053ff537230 */ /* 0x000fc40000004100 */
[--C-:B0-----:R-:W-:Y:S02]  /*d6b0*/  HADD2.F32 R57, -RZ, R7.reuse.H1_H1 ;  /* 0x30000007ff397230 */ /* 0x101fe40000004100 */
[----:B------:R-:W-:Y:S02]  /*d6c0*/  HADD2.F32 R56, -RZ, R7.H0_H0 ;  /* 0x20000007ff387230 */ /* 0x000fe40000004100 */
[--C-:B------:R-:W-:Y:S02]  /*d6d0*/  HADD2.F32 R7, -RZ, R4.reuse.H0_H0 ;  /* 0x20000004ff077230 */ /* 0x100fe40000004100 */
[C---:B------:R-:W-:Y:S01]  /*d6e0*/  FMUL.FTZ R90, R57.reuse, R59 ;  /* 0x0000003b395a7220 */ /* 0x040fe20000410000 */
[----:B------:R-:W-:Y:S02]  /*d6f0*/  HADD2.F32 R4, -RZ, R4.H1_H1 ;  /* 0x30000004ff047230 */ /* 0x000fe40000004100 */
[----:B------:R-:W-:Y:S01]  /*d700*/  FMUL.FTZ R87, R57, R61 ;  /* 0x0000003d39577220 */ /* 0x000fe20000410000 */
[----:B------:R-:W-:-:S02]  /*d710*/  HADD2.F32 R54, -RZ, R6.H0_H0 ;  /* 0x20000006ff367230 */ /* 0x000fc40000004100 */
[----:B------:R-:W-:Y:S01]  /*d720*/  FFMA.FTZ R92, R56, R61, R90 ;  /* 0x0000003d385c7223 */ /* 0x000fe2000001005a */
[----:B------:R-:W-:Y:S02]  /*d730*/  HADD2.F32 R55, -RZ, R6.H1_H1 ;  /* 0x30000006ff377230 */ /* 0x000fe40000004100 */
[----:B------:R-:W-:Y:S01]  /*d740*/  FMUL.FTZ R88, R4, R60 ;  /* 0x0000003c04587220 */ /* 0x000fe20000410000 */
[--C-:B------:R-:W-:Y:S02]  /*d750*/  HADD2.F32 R6, -RZ, R5.reuse.H0_H0 ;  /* 0x20000005ff067230 */ /* 0x100fe40000004100 */
[----:B------:R-:W-:Y:S01]  /*d760*/  FFMA.FTZ R87, R56, R59, -R87 ;  /* 0x0000003b38577223 */ /* 0x000fe20000010857 */
[-C--:B------:R-:W-:Y:S01]  /*d770*/  FMUL.FTZ R90, R4, R58.reuse ;  /* 0x0000003a045a7220 */ /* 0x080fe20000410000 */
[----:B------:R-:W-:Y:S02]  /*d780*/  HADD2.F32 R5, -RZ, R5.H1_H1 ;  /* 0x30000005ff057230 */ /* 0x000fe40000004100 */
[----:B------:R-:W-:Y:S01]  /*d790*/  FFMA.FTZ R88, R7, R58, -R88 ;  /* 0x0000003a07587223 */ /* 0x000fe20000010858 */
[----:B------:R-:W-:-:S02]  /*d7a0*/  HADD2.F32 R56, -RZ, R84.H0_H0 ;  /* 0x20000054ff387230 */ /* 0x000fc40000004100 */
        /* <DEDUP_REMOVED lines=15> */
[----:B------:R1:W-:Y:S02]  /*d8a0*/  STS.128 [R0], R4 ;  /* 0x0000000400007388 */ /* 0x0003e40000000c00 */
.L_x_1706:
[----:B------:R-:W-:Y:S05]  /*d8b0*/  BSYNC B2 ;  /* 0x0000000000027941 */ /* 0x000fea0003800000 */
.L_x_1705:
[----:B------:R-:W-:Y:S04]  /*d8c0*/  BSSY B2, `(.L_x_1707) ;  /* 0x000002c000027945 */ /* 0x000fe80003800000 */
[----:B------:R-:W-:Y:S05]  /*d8d0*/  @P2 BRA `(.L_x_1708) ;  /* 0x0000000000a82947 */ /* 0x000fea0003800000 */
[----:B01----:R-:W0:Y:S01]  /*d8e0*/  LDS.128 R4, [R3+0x10400] ;  /* 0x0104000003047984 */ /* 0x003e220000000c00 */
        /* <DEDUP_REMOVED lines=9> */
[----:B------:R-:W-:Y:S02]  /*d980*/  HADD2.F32 R78, -RZ, R78.H0_H0 ;  /* 0x2000004eff4e7230 */ /* 0x000fe40000004100 */
        /* <DEDUP_REMOVED lines=18> */
[CC--:B------:R-:W-:Y:S01]  /*dab0*/  FMUL.FTZ R55, R51.reuse, R79.reuse ;  /* 0x0000004f33377220 */ /* 0x0c0fe20000410000 */
[----:B------:R-:W-:Y:S01]  /*dac0*/  FMUL.FTZ R54, R51, R78 ;  /* 0x0000004e33367220 */ /* 0x000fe20000410000 */
[C---:B------:R-:W-:Y:S01]  /*dad0*/  FMUL.FTZ R7, R5.reuse, R52 ;  /* 0x0000003405077220 */ /* 0x040fe20000410000 */
[----:B------:R-:W-:Y:S01]  /*dae0*/  FMUL.FTZ R51, R5, R4 ;  /* 0x0000000405337220 */ /* 0x000fe20000410000 */
[C---:B------:R-:W-:Y:S01]  /*daf0*/  FFMA.FTZ R55, R50.reuse, R78, -R55 ;  /* 0x0000004e32377223 */ /* 0x040fe20000010837 */
[----:B------:R-:W-:Y:S01]  /*db00*/  FFMA.FTZ R54, R50, R79, R54 ;  /* 0x0000004f32367223 */ /* 0x000fe20000010036 */
[C---:B------:R-:W-:Y:S01]  /*db10*/  FFMA.FTZ R5, R6.reuse, R4, -R7 ;  /* 0x0000000406057223 */ /* 0x040fe20000010807 */
[----:B------:R-:W-:Y:S01]  /*db20*/  FFMA.FTZ R52, R6, R52, R51 ;  /* 0x0000003406347223 */ /* 0x000fe20000010033 */
[----:B------:R-:W-:-:S02]  /*db30*/  F2FP.F16.F32.PACK_AB R7, R88, R59 ;  /* 0x0000003b5807723e */ /* 0x000fc400000000ff */
[----:B------:R-:W-:Y:S02]  /*db40*/  F2FP.F16.F32.PACK_AB R6, R54, R55 ;  /* 0x000000373606723e */ /* 0x000fe400000000ff */
[----:B------:R-:W-:Y:S02]  /*db50*/  F2FP.F16.F32.PACK_AB R4, R53, R58 ;  /* 0x0000003a3504723e */ /* 0x000fe400000000ff */
[----:B------:R-:W-:-:S05]  /*db60*/  F2FP.F16.F32.PACK_AB R5, R52, R5 ;  /* 0x000000053405723e */ /* 0x000fca00000000ff */
[----:B------:R2:W-:Y:S02]  /*db70*/  STS.128 [R3+0x10400], R4 ;  /* 0x0104000403007388 */ /* 0x0005e40000000c00 */
.L_x_1708:
[----:B------:R-:W-:Y:S05]  /*db80*/  BSYNC B2 ;  /* 0x0000000000027941 */ /* 0x000fea0003800000 */
.L_x_1707:
[----:B------:R-:W-:Y:S04]  /*db90*/  BSSY B2, `(.L_x_1709) ;  /* 0x000002c000027945 */ /* 0x000fe80003800000 */
[----:B------:R-:W-:Y:S05]  /*dba0*/  @P3 BRA `(.L_x_1710) ;  /* 0x0000000000a83947 */ /* 0x000fea0003800000 */
[----:B012---:R-:W0:Y:S01]  /*dbb0*/  LDS.128 R4, [R0+0x4000] ;  /* 0x0040000000047984 */ /* 0x007e220000000c00 */
[----:B------:R-:W-:Y:S01]  /*dbc0*/  SHF.R.U32.HI R51, RZ, 0x10, R49 ;  /* 0x00000010ff337819 */ /* 0x000fe20000011631 */
[----:B------:R-:W-:Y:S01]  /*dbd0*/  HADD2.F32 R50, -RZ, R75.H0_H0 ;  /* 0x2000004bff327230 */ /* 0x000fe20000004100 */
[----:B------:R-:W-:Y:S01]  /*dbe0*/  SHF.R.U32.HI R53, RZ, 0x10, R47 ;  /* 0x00000010ff357819 */ /* 0x000fe2000001162f */
[--C-:B------:R-:W-:Y:S01]  /*dbf0*/  HADD2.F32 R52, -RZ, R74.reuse.H0_H0 ;  /* 0x2000004aff347230 */ /* 0x100fe20000004100 */
[----:B------:R-:W-:Y:S01]  /*dc00*/  SHF.R.U64 R59, R48, 0x10, R49 ;  /* 0x00000010303b7819 */ /* 0x000fe20000001231 */
[----:B------:R-:W-:Y:S01]  /*dc10*/  HADD2.F32 R51, -RZ, R51.H0_H0 ;  /* 0x20000033ff337230 */ /* 0x000fe20000004100 */
[----:B------:R-:W-:Y:S01]  /*dc20*/  SHF.R.U64 R57, R46, 0x10, R47 ;  /* 0x000000102e397819 */ /* 0x000fe2000000122f */
[----:B------:R-:W-:Y:S02]  /*dc30*/  HADD2.F32 R53, -RZ, R53.H0_H0 ;  /* 0x20000035ff357230 */ /* 0x000fe40000004100 */
[----:B------:R-:W-:-:S02]  /*dc40*/  HADD2.F32 R74, -RZ, R74.H1_H1 ;  /* 0x3000004aff4a7230 */ /* 0x000fc40000004100 */
[----:B------:R-:W-:Y:S02]  /*dc50*/  HADD2.F32 R75, -RZ, R75.H1_H1 ;  /* 0x3000004bff4b7230 */ /* 0x000fe40000004100 */
        /* <DEDUP_REMOVED lines=19> */
[-C--:B------:R-:W-:Y:S01]  /*dd90*/  FMUL.FTZ R53, R47, R75.reuse ;  /* 0x0000004b2f357220 */ /* 0x080fe20000410000 */
        /* <DEDUP_REMOVED lines=11> */
.L_x_1710:
[----:B------:R-:W-:Y:S05]  /*de50*/  BSYNC B2 ;  /* 0x0000000000027941 */ /* 0x000fea0003800000 */
.L_x_1709:
[----:B------:R-:W-:Y:S04]  /*de60*/  BSSY B2, `(.L_x_1711) ;  /* 0x000002c000027945 */ /* 0x000fe80003800000 */
[----:B------:R-:W-:Y:S05]  /*de70*/  @P4 BRA `(.L_x_1712) ;  /* 0x0000000000a84947 */ /* 0x000fea0003800000 */
[----:B0123--:R-:W0:Y:S01]  /*de80*/  LDS.128 R4, [R3+0x14400] ;  /* 0x0144000003047984 */ /* 0x00fe220000000c00 */
        /* <DEDUP_REMOVED lines=41> */
.L_x_1712:
[----:B------:R-:W-:Y:S05]  /*e120*/  BSYNC B2 ;  /* 0x0000000000027941 */ /* 0x000fea0003800000 */
.L_x_1711:
[----:B------:R-:W-:Y:S05]  /*e130*/  @P5 BRA `(.L_x_1702) ;  /* 0x0000000000a85947 */ /* 0x000fea0003800000 */
[----:B01234-:R-:W0:Y:S01]  /*e140*/  LDS.128 R4, [R0+0x8000] ;  /* 0x0080000000047984 */ /* 0x01fe220000000c00 */
[----:B------:R-:W-:Y:S01]  /*e150*/  SHF.R.U32.HI R43, RZ, 0x10, R37 ;  /* 0x00000010ff2b7819 */ /* 0x000fe20000011625 */
[----:B------:R-:W-:Y:S01]  /*e160*/  HADD2.F32 R42, -RZ, R66.H1_H1 ;  /* 0x30000042ff2a7230 */ /* 0x000fe20000004100 */
[--C-:B------:R-:W-:Y:S01]  /*e170*/  SHF.R.U32.HI R45, RZ, 0x10, R39.reuse ;  /* 0x00000010ff2d7819 */ /* 0x100fe20000011627 */
[--C-:B------:R-:W-:Y:S01]  /*e180*/  HADD2.F32 R44, -RZ, R70.reuse.H1_H1 ;  /* 0x30000046ff2c7230 */ /* 0x100fe20000004100 */
        /* <DEDUP_REMOVED lines=37> */
.L_x_1702:
[----:B------:R-:W-:Y:S05]  /*e3e0*/  BSYNC B1 ;  /* 0x0000000000017941 */ /* 0x000fea0003800000 */
.L_x_1701:
        /* <DEDUP_REMOVED lines=13> */
[--C-:B------:R-:W-:Y:S01]  /*e4c0*/  SHF.R.U64 R47, R40, 0x10, R41.reuse ;  /* 0x00000010282f7819 */ /* 0x100fe20000001229 */
[----:B------:R-:W-:Y:S01]  /*e4d0*/  HADD2.F32 R38, -RZ, R86.H0_H0 ;  /* 0x20000056ff267230 */ /* 0x000fe20000004100 */
[----:B------:R-:W-:Y:S01]  /*e4e0*/  SHF.R.U32.HI R39, RZ, 0x10, R41 ;  /* 0x00000010ff277819 */ /* 0x000fe20000011629 */
[--C-:B------:R-:W-:Y:S01]  /*e4f0*/  HADD2.F32 R40, -RZ, R85.reuse.H0_H0 ;  /* 0x20000055ff287230 */ /* 0x100fe20000004100 */
[--C-:B------:R-:W-:Y:S01]  /*e500*/  SHF.R.U32.HI R41, RZ, 0x10, R31.reuse ;  /* 0x00000010ff297819 */ /* 0x100fe2000001161f */
[----:B------:R-:W-:Y:S01]  /*e510*/  HADD2.F32 R85, -RZ, R85.H1_H1 ;  /* 0x30000055ff557230 */ /* 0x000fe20000004100 */
[----:B------:R-:W-:Y:S01]  /*e520*/  SHF.R.U64 R45, R30, 0x10, R31 ;  /* 0x000000101e2d7819 */ /* 0x000fe2000000121f */
[----:B------:R-:W-:Y:S02]  /*e530*/  HADD2.F32 R39, -RZ, R39.H0_H0 ;  /* 0x20000027ff277230 */ /* 0x000fe40000004100 */
[----:B------:R-:W-:-:S02]  /*e540*/  HADD2.F32 R41, -RZ, R41.H0_H0 ;  /* 0x20000029ff297230 */ /* 0x000fc40000004100 */
        /* <DEDUP_REMOVED lines=32> */
.L_x_1715:
[----:B------:R-:W-:Y:S05]  /*e750*/  BSYNC B1 ;  /* 0x0000000000017941 */ /* 0x000fea0003800000 */
.L_x_1714:
[----:B------:R-:W-:Y:S04]  /*e760*/  BSSY B1, `(.L_x_1716) ;  /* 0x000002c000017945 */ /* 0x000fe80003800000 */
[----:B------:R-:W-:Y:S05]  /*e770*/  @P1 BRA `(.L_x_1717) ;  /* 0x0000000000a81947 */ /* 0x000fea0003800000 */
[----:B0-----:R-:W0:Y:S01]  /*e780*/  LDS.128 R4, [R0+0x2000] ;  /* 0x0020000000047984 */ /* 0x001e220000000c00 */
[----:B------:R-:W-:Y:S01]  /*e790*/  SHF.R.U64 R40, R34, 0x10, R35 ;  /* 0x0000001022287819 */ /* 0x000fe20000001223 */
[----:B------:R-:W-:Y:S01]  /*e7a0*/  HADD2.F32 R82, -RZ, R82.H0_H0 ;  /* 0x20000052ff527230 */ /* 0x000fe20000004100 */
[----:B------:R-:W-:Y:S01]  /*e7b0*/  SHF.R.U32.HI R36, RZ, 0x10, R33 ;  /* 0x00000010ff247819 */ /* 0x000fe20000011621 */
[----:B------:R-:W-:Y:S01]  /*e7c0*/  HADD2.F32 R84, -RZ, R84.H1_H1 ;  /* 0x30000054ff547230 */ /* 0x000fe20000004100 */
[----:B------:R-:W-:Y:S01]  /*e7d0*/  SHF.R.U32.HI R34, RZ, 0x10, R35 ;  /* 0x00000010ff227819 */ /* 0x000fe20000011623 */
[----:B------:R-:W-:Y:S01]  /*e7e0*/  HADD2.F32 R35, -RZ, R81.H0_H0 ;  /* 0x20000051ff237230 */ /* 0x000fe20000004100 */
        /* <DEDUP_REMOVED lines=11> */
[----:B------:R-:W-:Y:S01]  /*e8a0*/  FFMA.FTZ R37, R32, R34, -R37 ;  /* 0x0000002220257223 */ /* 0x000fe20000010825 */
[----:B------:R-:W-:Y:S02]  /*e8b0*/  HADD2.F32 R31, -RZ, R6.H1_H1 ;  /* 0x30000006ff1f7230 */ /* 0x000fe40000004100 */
[----:B------:R-:W-:Y:S01]  /*e8c0*/  FMUL.FTZ R38, R4, R35 ;  /* 0x0000002304267220 */ /* 0x000fe20000410000 */
[--C-:B------:R-:W-:Y:S02]  /*e8d0*/  HADD2.F32 R6, -RZ, R5.reuse.H0_H0 ;  /* 0x20000005ff067230 */ /* 0x100fe40000004100 */
[----:B------:R-:W-:Y:S01]  /*e8e0*/  FFMA.FTZ R36, R32, R36, R33 ;  /* 0x0000002420247223 */ /* 0x000fe20000010021 */
        /* <DEDUP_REMOVED lines=19> */
.L_x_1717:
[----:B------:R-:W-:Y:S05]  /*ea20*/  BSYNC B1 ;  /* 0x0000000000017941 */ /* 0x000fea0003800000 */
.L_x_1716:
[----:B------:R-:W-:Y:S04]  /*ea30*/  BSSY B1, `(.L_x_1718) ;  /* 0x000002c000017945 */ /* 0x000fe80003800000 */
[----:B------:R-:W-:Y:S05]  /*ea40*/  @P2 BRA `(.L_x_1719) ;  /* 0x0000000000a82947 */ /* 0x000fea0003800000 */
[----:B01----:R-:W0:Y:S01]  /*ea50*/  LDS.128 R4, [R3+0x12400] ;  /* 0x0124000003047984 */ /* 0x003e220000000c00 */
[----:B------:R-:W-:Y:S01]  /*ea60*/  SHF.R.U32.HI R31, RZ, 0x10, R29 ;  /* 0x00000010ff1f7819 */ /* 0x000fe2000001161d */
[----:B------:R-:W-:Y:S01]  /*ea70*/  HADD2.F32 R30, -RZ, R80.H0_H0 ;  /* 0x20000050ff1e7230 */ /* 0x000fe20000004100 */
[----:B------:R-:W-:Y:S01]  /*ea80*/  SHF.R.U32.HI R33, RZ, 0x10, R27 ;  /* 0x00000010ff217819 */ /* 0x000fe2000001161b */
[----:B------:R-:W-:Y:S01]  /*ea90*/  HADD2.F32 R32, -RZ, R77.H1_H1 ;  /* 0x3000004dff207230 */ /* 0x000fe20000004100 */
[----:B------:R-:W-:Y:S01]  /*eaa0*/  SHF.R.U64 R39, R28, 0x10, R29 ;  /* 0x000000101c277819 */ /* 0x000fe2000000121d */
        /* <DEDUP_REMOVED lines=36> */
.L_x_1719:
[----:B------:R-:W-:Y:S05]  /*ecf0*/  BSYNC B1 ;  /* 0x0000000000017941 */ /* 0x000fea0003800000 */
.L_x_1718:
[----:B------:R-:W-:Y:S04]  /*ed00*/  BSSY B1, `(.L_x_1720) ;  /* 0x000002c000017945 */ /* 0x000fe80003800000 */
[----:B------:R-:W-:Y:S05]  /*ed10*/  @P3 BRA `(.L_x_1721) ;  /* 0x0000000000a83947 */ /* 0x000fea0003800000 */
[----:B012---:R-:W0:Y:S01]  /*ed20*/  LDS.128 R4, [R0+0x6000] ;  /* 0x0060000000047984 */ /* 0x007e220000000c00 */
        /* <DEDUP_REMOVED lines=41> */
.L_x_1721:
[----:B------:R-:W-:Y:S05]  /*efc0*/  BSYNC B1 ;  /* 0x0000000000017941 */ /* 0x000fea0003800000 */
.L_x_1720:
[----:B------:R-:W-:Y:S04]  /*efd0*/  BSSY B1, `(.L_x_1722) ;  /* 0x000002c000017945 */ /* 0x000fe80003800000 */
[----:B------:R-:W-:Y:S05]  /*efe0*/  @P4 BRA `(.L_x_1723) ;  /* 0x0000000000a84947 */ /* 0x000fea0003800000 */
[----:B0123--:R-:W0:Y:S01]  /*eff0*/  LDS.128 R4, [R3+0x16400] ;  /* 0x0164000003047984 */ /* 0x00fe220000000c00 */
        /* <DEDUP_REMOVED lines=41> */
.L_x_1723:
[----:B------:R-:W-:Y:S05]  /*f290*/  BSYNC B1 ;  /* 0x0000000000017941 */ /* 0x000fea0003800000 */
.L_x_1722:
[----:B------:R-:W-:Y:S05]  /*f2a0*/  @P5 BRA `(.L_x_1713) ;  /* 0x0000003400d05947 */ /* 0x000fea0003800000 */
[----:B01234-:R-:W0:Y:S01]  /*f2b0*/  LDS.128 R4, [R0+0xa000] ;  /* 0x00a0000000047984 */ /* 0x01fe220000000c00 */
[----:B------:R-:W-:Y:S01]  /*f2c0*/  SHF.R.U32.HI R14, RZ, 0x10, R9 ;  /* 0x00000010ff0e7819 */ /* 0x000fe20000011609 */
[--C-:B------:R-:W-:Y:S01]  /*f2d0*/  HADD2.F32 R13, -RZ, R62.reuse.H0_H0 ;  /* 0x2000003eff0d7230 */ /* 0x100fe20000004100 */
[--C-:B------:R-:W-:Y:S01]  /*f2e0*/  SHF.R.U32.HI R12, RZ, 0x10, R11.reuse ;  /* 0x00000010ff0c7819 */ /* 0x100fe2000001160b */
        /* <DEDUP_REMOVED lines=8> */
[--C-:B------:R-:W-:Y:S02]  /*f370*/  HADD2.F32 R3, -RZ, R4.reuse.H0_H0 ;  /* 0x20000004ff037230 */ /* 0x100fe40000004100 */
[----:B------:R-:W-:Y:S02]  /*f380*/  HADD2.F32 R9, -RZ, R7.H0_H0 ;  /* 0x20000007ff097230 */ /* 0x000fe40000004100 */
[C---:B------:R-:W-:Y:S01]  /*f390*/  FMUL.FTZ R20, R10.reuse, R14 ;  /* 0x0000000e0a147220 */ /* 0x040fe20000410000 */
[----:B------:R-:W-:Y:S02]  /*f3a0*/  HADD2.F32 R4, -RZ, R4.H1_H1 ;  /* 0x30000004ff047230 */ /* 0x000fe40000004100 */
[----:B------:R-:W-:Y:S01]  /*f3b0*/  FMUL.FTZ R15, R10, R12 ;  /* 0x0000000c0a0f7220 */ /* 0x000fe20000410000 */
[----:B------:R-:W-:-:S02]  /*f3c0*/  HADD2.F32 R7, -RZ, R6.H0_H0 ;  /* 0x20000006ff077230 */ /* 0x000fc40000004100 */
[C---:B------:R-:W-:Y:S01]  /*f3d0*/  FFMA.FTZ R20, R9.reuse, R12, -R20 ;  /* 0x0000000c09147223 */ /* 0x040fe20000010814 */
[----:B------:R-:W-:Y:S02]  /*f3e0*/  HADD2.F32 R8, -RZ, R6.H1_H1 ;  /* 0x30000006ff087230 */ /* 0x000fe40000004100 */
[C---:B------:R-:W-:Y:S01]  /*f3f0*/  FMUL.FTZ R10, R4.reuse, R13 ;  /* 0x0000000d040a7220 */ /* 0x040fe20000410000 */
        /* <DEDUP_REMOVED lines=20> */
[----:B------:R0:W-:Y:S01]  /*f540*/  STS.128 [R0+0xa000], R4 ;  /* 0x00a0000400007388 */ /* 0x0001e20000000c00 */
[----:B------:R-:W-:Y:S05]  /*f550*/  BRA `(.L_x_1713) ;  /* 0x0000003400247947 */ /* 0x000fea0003800000 */
.L_x_1692:
[----:B------:R-:W2:Y:S01]  /*f560*/  LDC R10, c[0x0][0x448] ;  /* 0x00011200ff0a7b82 */ /* 0x000ea20000000800 */
[----:B------:R-:W-:Y:S01]  /*f570*/  IMAD R3, R209, 0x40, R64 ;  /* 0x00000040d1037824 */ /* 0x000fe200078e0240 */
[----:B------:R-:W-:Y:S01]  /*f580*/  ULDC.64 UR4, c[0x0][0x3f8] ;  /* 0x0000fe0000047ab9 */ /* 0x000fe20000000a00 */
[----:B------:R-:W-:Y:S01]  /*f590*/  ULDC.64 UR6, c[0x0][0x408] ;  /* 0x0001020000067ab9 */ /* 0x000fe20000000a00 */
[----:B------:R-:W-:Y:S01]  /*f5a0*/  MOV R7, R29 ;  /* 0x0000001d00077202 */ /* 0x000fe20000000f00 */
[----:B------:R-:W-:Y:S02]  /*f5b0*/  IMAD.MOV.U32 R4, RZ, RZ, R24 ;  /* 0x000000ffff047224 */ /* 0x000fe400078e0018 */
[----:B------:R-:W-:Y:S01]  /*f5c0*/  IMAD.MOV.U32 R6, RZ, RZ, R140 ;  /* 0x000000ffff067224 */ /* 0x000fe200078e008c */
        /* <DEDUP_REMOVED lines=27> */
.L_x_2042:
        /* <DEDUP_REMOVED lines=9> */
[----:B0-----:R-:W-:Y:S02]  /*f810*/  CS2R R32, SRZ ;  /* 0x0000000000207805 */ /* 0x001fe4000001ff00 */
[----:B------:R-:W-:Y:S02]  /*f820*/  CS2R R34, SRZ ;  /* 0x0000000000227805 */ /* 0x000fe4000001ff00 */
[----:B-1----:R-:W-:Y:S02]  /*f830*/  CS2R R28, SRZ ;  /* 0x00000000001c7805 */ /* 0x002fe4000001ff00 */
[----:B------:R-:W-:-:S02]  /*f840*/  CS2R R30, SRZ ;  /* 0x00000000001e7805 */ /* 0x000fc4000001ff00 */
[----:B------:R-:W-:Y:S02]  /*f850*/  CS2R R24, SRZ ;  /* 0x0000000000187805 */ /* 0x000fe4000001ff00 */
[----:B------:R-:W-:Y:S01]  /*f860*/  CS2R R26, SRZ ;  /* 0x00000000001a7805 */ /* 0x000fe2000001ff00 */
[----:B------:R-:W-:Y:S06]  /*f870*/  @P0 BRA `(.L_x_1726) ;  /* 0x0000000000980947 */ /* 0x000fec0003800000 */
[----:B------:R-:W-:Y:S01]  /*f880*/  ULDC UR4, c[0x0][0x3f4] ;  /* 0x0000fd0000047ab9 */ /* 0x000fe20000000800 */
[----:B---3--:R-:W-:Y:S01]  /*f890*/  MOV R9, R3 ;  /* 0x0000000300097202 */ /* 0x008fe20000000f00 */
[----:B----4-:R-:W-:Y:S01]  /*f8a0*/  IMAD.MOV.U32 R8, RZ, RZ, R0 ;  /* 0x000000ffff087224 */ /* 0x010fe200078e0000 */
[----:B------:R-:W-:Y:S01]  /*f8b0*/  ISETP.GE.AND P2, PT, R18, UR4, PT ;  /* 0x0000000412007c0c */ /* 0x000fe2000bf46270 */
[----:B------:R-:W-:Y:S01]  /*f8c0*/  IMAD.MOV.U32 R24, RZ, RZ, R14 ;  /* 0x000000ffff187224 */ /* 0x000fe200078e000e */
[----:B------:R-:W-:Y:S01]  /*f8d0*/  ISETP.GE.AND P3, PT, R167, UR4, PT ;  /* 0x00000004a7007c0c */ /* 0x000fe2000bf66270 */
[----:B------:R-:W-:Y:S01]  /*f8e0*/  IMAD.MOV.U32 R25, RZ, RZ, R7 ;  /* 0x000000ffff197224 */ /* 0x000fe200078e0007 */
[----:B------:R-:W-:Y:S02]  /*f8f0*/  ISETP.GE.AND P4, PT, R168, UR4, PT ;  /* 0x00000004a8007c0c */ /* 0x000fe4000bf86270 */
[----:B------:R-:W-:Y:S02]  /*f900*/  CS2R R28, SRZ ;  /* 0x00000000001c7805 */ /* 0x000fe4000001ff00 */
[----:B------:R-:W-:-:S02]  /*f910*/  CS2R R30, SRZ ;  /* 0x00000000001e7805 */ /* 0x000fc4000001ff00 */
[----:B------:R-:W-:Y:S02]  /*f920*/  CS2R R40, SRZ ;  /* 0x0000000000287805 */ /* 0x000fe4000001ff00 */
[----:B------:R-:W-:Y:S01]  /*f930*/  CS2R R42, SRZ ;  /* 0x00000000002a7805 */ /* 0x000fe2000001ff00 */
[----:B------:R-:W-:Y:S02]  /*f940*/  @!P2 IMAD.SHL.U32 R5, R18, 0x2, RZ ;  /* 0x000000021205a824 */ /* 0x000fe400078e00ff */
[----:B------:R-:W-:Y:S02]  /*f950*/  @!P3 IMAD.SHL.U32 R15, R170, 0x8, RZ ;  /* 0x00000008aa0fb824 */ /* 0x000fe400078e00ff */
[----:B------:R-:W-:Y:S01]  /*f960*/  @!P4 IMAD.SHL.U32 R27, R171, 0x8, RZ ;  /* 0x00000008ab1bc824 */ /* 0x000fe200078e00ff */
[-C--:B------:R-:W-:Y:S01]  /*f970*/  @!P2 IADD3 R4, P0, R0, R5.reuse, RZ ;  /* 0x000000050004a210 */ /* 0x080fe20007f1e0ff */
[----:B------:R-:W-:Y:S01]  /*f980*/  @!P3 IMAD.WIDE R10, R15, 0x2, R8 ;  /* 0x000000020f0ab825 */ /* 0x000fe200078e0208 */
[----:B------:R-:W-:-:S02]  /*f990*/  @!P2 IADD3 R6, P1, R14, R5, RZ ;  /* 0x000000050e06a210 */ /* 0x000fc40007f3e0ff */
[----:B------:R-:W-:Y:S01]  /*f9a0*/  @!P2 SHF.L.U64.HI R0, R18, 0x1, R19 ;  /* 0x000000011200a819 */ /* 0x000fe20000010213 */
[----:B------:R-:W-:Y:S01]  /*f9b0*/  @!P4 IMAD.WIDE R12, R27, 0x2, R8 ;  /* 0x000000021b0cc825 */ /* 0x000fe200078e0208 */
[----:B------:R-:W-:Y:S02]  /*f9c0*/  CS2R R36, SRZ ;  /* 0x0000000000247805 */ /* 0x000fe4000001ff00 */
[----:B------:R-:W-:Y:S02]  /*f9d0*/  CS2R R38, SRZ ;  /* 0x0000000000267805 */ /* 0x000fe4000001ff00 */
[----:B------:R-:W-:Y:S01]  /*f9e0*/  CS2R R32, SRZ ;  /* 0x0000000000207805 */ /* 0x000fe2000001ff00 */
[----:B------:R-:W-:Y:S01]  /*f9f0*/  @!P3 IMAD.WIDE R14, R15, 0x2, R24 ;  /* 0x000000020f0eb825 */ /* 0x000fe200078e0218 */
[----:B------:R-:W-:Y:S02]  /*fa00*/  CS2R R34, SRZ ;  /* 0x0000000000227805 */ /* 0x000fe4000001ff00 */
[----:B------:R-:W-:-:S02]  /*fa10*/  CS2R R44, SRZ ;  /* 0x00000000002c7805 */ /* 0x000fc4000001ff00 */
[----:B------:R-:W-:Y:S01]  /*fa20*/  CS2R R46, SRZ ;  /* 0x00000000002e7805 */ /* 0x000fe2000001ff00 */
[----:B------:R-:W-:Y:S01]  /*fa30*/  @!P4 IMAD.WIDE R8, R27, 0x2, R24 ;  /* 0x000000021b08c825 */ /* 0x000fe200078e0218 */
[----:B------:R-:W-:Y:S02]  /*fa40*/  CS2R R24, SRZ ;  /* 0x0000000000187805 */ /* 0x000fe4000001ff00 */
[----:B------:R-:W-:Y:S02]  /*fa50*/  CS2R R26, SRZ ;  /* 0x00000000001a7805 */ /* 0x000fe4000001ff00 */
[----:B------:R-:W-:Y:S01]  /*fa60*/  @!P2 IADD3.X R5, R3, R0, RZ, P0, !PT ;  /* 0x000000000305a210 */ /* 0x000fe200007fe4ff */
[----:B------:R-:W-:Y:S01]  /*fa70*/  @!P2 IMAD.X R7, R7, 0x1, R0, P1 ;  /* 0x000000010707a824 */ /* 0x000fe200008e0600 */
[----:B------:R0:W5:Y:S04]  /*fa80*/  @!P3 LD.E.128 R28, desc[UR60][R10.64] ;  /* 0x0000003c0a1cb980 */ /* 0x000168000c101d00 */
[----:B------:R0:W5:Y:S04]  /*fa90*/  @!P3 LD.E.128 R40, desc[UR60][R14.64] ;  /* 0x0000003c0e28b980 */ /* 0x000168000c101d00 */
[----:B------:R0:W5:Y:S04]  /*faa0*/  @!P4 LD.E.128 R24, desc[UR60][R12.64] ;  /* 0x0000003c0c18c980 */ /* 0x000168000c101d00 */
[----:B------:R0:W5:Y:S04]  /*fab0*/  @!P4 LD.E.128 R36, desc[UR60][R8.64] ;  /* 0x0000003c0824c980 */ /* 0x000168000c101d00 */
[----:B------:R0:W5:Y:S04]  /*fac0*/  @!P2 LD.E.128 R32, desc[UR60][R4.64] ;  /* 0x0000003c0420a980 */ /* 0x000168000c101d00 */
[----:B------:R0:W5:Y:S02]  /*fad0*/  @!P2 LD.E.128 R44, desc[UR60][R6.64] ;  /* 0x0000003c062ca980 */ /* 0x000164000c101d00 */
.L_x_1726:
[----:B------:R-:W-:Y:S05]  /*fae0*/  BSYNC B1 ;  /* 0x0000000000017941 */ /* 0x000fea0003800000 */
.L_x_1725:
[----:B0----5:R-:W-:Y:S01]  /*faf0*/  IMAD.MOV.U32 R4, RZ, RZ, R46 ;  /* 0x000000ffff047224 */ /* 0x021fe200078e002e */
[----:B------:R-:W-:Y:S01]  /*fb00*/  MOV R5, R47 ;  /* 0x0000002f00057202 */ /* 0x000fe20000000f00 */
[----:B----4-:R-:W-:Y:S01]  /*fb10*/  IMAD.MOV.U32 R0, RZ, RZ, R44 ;  /* 0x000000ffff007224 */ /* 0x010fe200078e002c */
[----:B------:R-:W-:Y:S01]  /*fb20*/  UMOV UR4, 0xffffffff ;  /* 0xffffffff00047882 */ /* 0x000fe20000000000 */
[----:B---3--:R-:W-:Y:S01]  /*fb30*/  IMAD.MOV.U32 R3, RZ, RZ, R45 ;  /* 0x000000ffff037224 */ /* 0x008fe200078e002d */
[----:B------:R-:W-:Y:S01]  /*fb40*/  PRMT R92, R4, 0x7610, R92 ;  /* 0x00007610045c7816 */ /* 0x000fe2000000005c */
[----:B------:R-:W-:Y:S01]  /*fb50*/  IMAD.MOV.U32 R4, RZ, RZ, R42 ;  /* 0x000000ffff047224 */ /* 0x000fe200078e002a */
[----:B------:R-:W-:Y:S01]  /*fb60*/  PRMT R91, R91, 0x5410, R5 ;  /* 0x000054105b5b7816 */ /* 0x000fe20000000005 */
[----:B------:R-:W-:Y:S01]  /*fb70*/  IMAD.MOV.U32 R5, RZ, RZ, R43 ;  /* 0x000000ffff057224 */ /* 0x000fe200078e002b */
[----:B------:R-:W-:Y:S01]  /*fb80*/  PRMT R93, R93, 0x5410, R0 ;  /* 0x000054105d5d7816 */ /* 0x000fe20000000000 */
[----:B------:R-:W-:Y:S01]  /*fb90*/  IMAD.MOV.U32 R0, RZ, RZ, R40 ;  /* 0x000000ffff007224 */ /* 0x000fe200078e0028 */
[----:B------:R-:W-:Y:S01]  /*fba0*/  PRMT R97, R3, 0x7610, R97 ;  /* 0x0000761003617816 */ /* 0x000fe20000000061 */
[----:B------:R-:W-:Y:S01]  /*fbb0*/  IMAD.MOV.U32 R3, RZ, RZ, R41 ;  /* 0x000000ffff037224 */ /* 0x000fe200078e0029 */
[----:B------:R-:W-:Y:S01]  /*fbc0*/  PRMT R87, R4, 0x5410, R5 ;  /* 0x0000541004577816 */ /* 0x000fe20000000005 */
[----:B------:R-:W-:-:S02]  /*fbd0*/  IMAD.MOV.U32 R4, RZ, RZ, R38 ;  /* 0x000000ffff047224 */ /* 0x000fc400078e0026 */
[----:B------:R-:W-:Y:S01]  /*fbe0*/  IMAD.MOV.U32 R5, RZ, RZ, R39 ;  /* 0x000000ffff057224 */ /* 0x000fe200078e0027 */
[----:B------:R-:W-:Y:S01]  /*fbf0*/  PRMT R86, R0, 0x5410, R3 ;  /* 0x0000541000567816 */ /* 0x000fe20000000003 */
[----:B------:R-:W-:Y:S01]  /*fc00*/  IMAD.MOV.U32 R3, RZ, RZ, R37 ;  /* 0x000000ffff037224 */ /* 0x000fe200078e0025 */
[----:B------:R-:W-:Y:S02]  /*fc10*/  MOV R0, R36 ;  /* 0x0000002400007202 */ /* 0x000fe40000000f00 */
        /* <DEDUP_REMOVED lines=17> */
[----:B------:R-:W-:Y:S01]  /*fd30*/  IMAD.MOV.U32 R4, RZ, RZ, R26 ;  /* 0x000000ffff047224 */ /* 0x000fe200078e001a */
[----:B------:R-:W-:Y:S01]  /*fd40*/  MOV R5, R27 ;  /* 0x0000001b00057202 */ /* 0x000fe20000000f00 */
[----:B------:R-:W-:-:S03]  /*fd50*/  IMAD.MOV.U32 R3, RZ, RZ, R25 ;  /* 0x000000ffff037224 */ /* 0x000fc600078e0019 */
[----:B------:R-:W-:Y:S02]  /*fd60*/  PRMT R79, R4, 0x5410, R5 ;  /* 0x00005410044f7816 */ /* 0x000fe40000000005 */
[----:B------:R-:W-:Y:S02]  /*fd70*/  CS2R R4, SRZ ;  /* 0x0000000000047805 */ /* 0x000fe4000001ff00 */
[----:B------:R-:W-:Y:S01]  /*fd80*/  PRMT R78, R0, 0x5410, R3 ;  /* 0x00005410004e7816 */ /* 0x000fe20000000003 */
[----:B------:R-:W-:Y:S06]  /*fd90*/  BRA.DIV UR4, `(.L_x_1727) ;  /* 0x000001ca048c7947 */ /* 0x000fec000b800000 */
[----:B------:R0:W1:Y:S04]  /*fda0*/  SHFL.IDX PT, R0, R21, 0x1, 0x1c1f ;  /* 0x003c1f0015007f89 */ /* 0x00006800000e0000 */
[----:B------:R0:W3:Y:S04]  /*fdb0*/  SHFL.IDX PT, R3, R20, 0x1, 0x1c1f ;  /* 0x003c1f0014037f89 */ /* 0x0000e800000e0000 */
[----:B--2---:R-:W2:Y:S04]  /*fdc0*/  SHFL.IDX PT, R61, R61, 0x1, 0x1c1f ;  /* 0x003c1f003d3d7f89 */ /* 0x004ea800000e0000 */
[----:B0-----:R-:W4:Y:S02]  /*fdd0*/  SHFL.IDX PT, R62, R62, 0x1, 0x1c1f ;  /* 0x003c1f003e3e7f89 */ /* 0x001f2400000e0000 */
.L_x_2048:
[----:B------:R-:W-:Y:S01]  /*fde0*/  VIADD R64, R64, 0x40 ;  /* 0x0000004040407836 */ /* 0x000fe20000000000 */
        /* <DEDUP_REMOVED lines=14> */
[----:B------:R-:W-:Y:S01]  /*fed0*/  ULDC UR4, c[0x0][0x3f4] ;  /* 0x0000fd0000047ab9 */ /* 0x000fe20000000800 */
[----:B---3--:R-:W-:Y:S01]  /*fee0*/  IMAD.MOV.U32 R6, RZ, RZ, R3 ;  /* 0x000000ffff067224 */ /* 0x008fe200078e0003 */
[----:B------:R-:W-:Y:S01]  /*fef0*/  ISETP.GE.AND P2, PT, R18, UR4, PT ;  /* 0x0000000412007c0c */ /* 0x000fe2000bf46270 */
[----:B-1----:R-:W-:Y:S01]  /*ff00*/  IMAD.MOV.U32 R7, RZ, RZ, R0 ;  /* 0x000000ffff077224 */ /* 0x002fe200078e0000 */
[----:B------:R-:W-:Y:S01]  /*ff10*/  ISETP.GE.AND P3, PT, R167, UR4, PT ;  /* 0x00000004a7007c0c */ /* 0x000fe2000bf66270 */
[----:B----4-:R-:W-:Y:S01]  /*ff20*/  IMAD.MOV.U32 R8, RZ, RZ, R62 ;  /* 0x000000ffff087224 */ /* 0x010fe200078e003e */
[----:B------:R-:W-:Y:S01]  /*ff30*/  ISETP.GE.AND P4, PT, R168, UR4, PT ;  /* 0x00000004a8007c0c */ /* 0x000fe2000bf86270 */
[----:B--2---:R-:W-:Y:S01]  /*ff40*/  IMAD.MOV.U32 R9, RZ, RZ, R61 ;  /* 0x000000ffff097224 */ /* 0x004fe200078e003d */
[----:B------:R-:W-:Y:S02]  /*ff50*/  CS2R R52, SRZ ;  /* 0x0000000000347805 */ /* 0x000fe4000001ff00 */
[----:B------:R-:W-:-:S02]  /*ff60*/  CS2R R54, SRZ ;  /* 0x0000000000367805 */ /* 0x000fc4000001ff00 */
[----:B------:R-:W-:Y:S02]  /*ff70*/  CS2R R10, SRZ ;  /* 0x00000000000a7805 */ /* 0x000fe4000001ff00 */
[----:B------:R-:W-:Y:S02]  /*ff80*/  CS2R R56, SRZ ;  /* 0x0000000000387805 */ /* 0x000fe4000001ff00 */
[----:B------:R-:W-:Y:S01]  /*ff90*/  CS2R R58, SRZ ;  /* 0x00000000003a7805 */ /* 0x000fe2000001ff00 */
[----:B------:R-:W-:Y:S01]  /*ffa0*/  @!P2 IMAD.SHL.U32 R60, R18, 0x2, RZ ;  /* 0x00000002123ca824 */ /* 0x000fe200078e00ff */
[----:B------:R-:W-:Y:S01]  /*ffb0*/  @!P3 SHF.L.U32 R13, R170, 0x3, RZ ;  /* 0x00000003aa0db819 */ /* 0x000fe200000006ff */
[----:B------:R-:W-:-:S03]  /*ffc0*/  @!P4 IMAD.SHL.U32 R63, R171, 0x8, RZ ;  /* 0x00000008ab3fc824 */ /* 0x000fc600078e00ff */
[-C--:B------:R-:W-:Y:S01]  /*ffd0*/  @!P2 IADD3 R20, P0, R3, R60.reuse, RZ ;  /* 0x0000003c0314a210 */ /* 0x080fe20007f1e0ff */
[----:B------:R-:W-:Y:S01]  /*ffe0*/  @!P3 IMAD.WIDE R4, R13, 0x2, R6 ;  /* 0x000000020d04b825 */ /* 0x000fe200078e0206 */
[----:B------:R-:W-:Y:S02]  /*fff0*/  @!P2 IADD3 R60, P1, R62, R60, RZ ;  /* 0x0000003c3e3ca210 */ /* 0x000fe40007f3e0ff */
[----:B------:R-:W-:Y:S01]  /*10000*/  @!P2 SHF.L.U64.HI R3, R18, 0x1, R19 ;  /* 0x000000011203a819 */ /* 0x000fe20000010213 */
[----:B------:R-:W-:Y:S01]  /*10010*/  @!P4 IMAD.WIDE R6, R63, 0x2, R6 ;  /* 0x000000023f06c825 */ /* 0x000fe200078e0206 */
[----:B------:R0:W5:Y:S01]  /*10020*/  @!P3 LD.E.128 R52, desc[UR60][R4.64] ;  /* 0x0000003c0434b980 */ /* 0x000162000c101d00 */
[----:B------:R-:W-:Y:S02]  /*10030*/  CS2R R14, SRZ ;  /* 0x00000000000e7805 */ /* 0x000fe4000001ff00 */
[----:B------:R-:W-:Y:S01]  /*10040*/  CS2R R48, SRZ ;  /* 0x0000000000307805 */ /* 0x000fe2000001ff00 */
[----:B------:R-:W-:Y:S01]  /*10050*/  @!P3 IMAD.WIDE R12, R13, 0x2, R8 ;  /* 0x000000020d0cb825 */ /* 0x000fe200078e0208 */
[----:B------:R1:W5:Y:S01]  /*10060*/  @!P4 LD.E.128 R56, desc[UR60][R6.64] ;  /* 0x0000003c0638c980 */ /* 0x000362000c101d00 */
[----:B------:R-:W-:-:S02]  /*10070*/  CS2R R50, SRZ ;  /* 0x0000000000327805 */ /* 0x000fc4000001ff00 */
[----:B------:R-:W-:Y:S01]  /*10080*/  @!P2 IADD3.X R61, R61, R3, RZ, P1, !PT ;  /* 0x000000033d3da210 */ /* 0x000fe20000ffe4ff */
[----:B------:R-:W-:Y:S01]  /*10090*/  @!P4 IMAD.WIDE R62, R63, 0x2, R8 ;  /* 0x000000023f3ec825 */ /* 0x000fe200078e0208 */
[----:B------:R-:W-:Y:S02]  /*100a0*/  CS2R R8, SRZ ;  /* 0x0000000000087805 */ /* 0x000fe4000001ff00 */
[----:B0-----:R-:W-:Y:S01]  /*100b0*/  CS2R R4, SRZ ;  /* 0x0000000000047805 */ /* 0x001fe2000001ff00 */
[----:B------:R-:W-:-:S03]  /*100c0*/  @!P2 IMAD.X R21, R0, 0x1, R3, P0 ;  /* 0x000000010015a824 */ /* 0x000fc600000e0603 */
[----:B------:R0:W5:Y:S01]  /*100d0*/  @!P3 LD.E.128 R8, desc[UR60][R12.64] ;  /* 0x0000003c0c08b980 */ /* 0x000162000c101d00 */
[----:B-1----:R-:W-:-:S03]  /*100e0*/  CS2R R6, SRZ ;  /* 0x0000000000067805 */ /* 0x002fc6000001ff00 */
[----:B------:R1:W5:Y:S04]  /*100f0*/  @!P2 LD.E.128 R48, desc[UR60][R20.64] ;  /* 0x0000003c1430a980 */ /* 0x000368000c101d00 */
[----:B------:R1:W5:Y:S01]  /*10100*/  @!P2 LD.E.128 R4, desc[UR60][R60.64] ;  /* 0x0000003c3c04a980 */ /* 0x000362000c101d00 */
[----:B0-----:R-:W-:-:S06]  /*10110*/  CS2R R12, SRZ ;  /* 0x00000000000c7805 */ /* 0x001fcc000001ff00 */
[----:B------:R1:W5:Y:S02]  /*10120*/  @!P4 LD.E.128 R12, desc[UR60][R62.64] ;  /* 0x0000003c3e0cc980 */ /* 0x000364000c101d00 */
.L_x_1729:
[----:B------:R-:W-:Y:S05]  /*10130*/  BSYNC B1 ;  /* 0x0000000000017941 */ /* 0x000fea0003800000 */
.L_x_1728:
[----:B---3-5:R-:W-:Y:S01]  /*10140*/  IMAD.MOV.U32 R3, RZ, RZ, R4 ;  /* 0x000000ffff037224 */ /* 0x028fe200078e0004 */
[----:B-1----:R-:W-:Y:S01]  /*10150*/  LEA.HI R0, R208, R208, RZ, 0x1 ;  /* 0x000000d0d0007211 */ /* 0x002fe200078f08ff */
[----:B------:R-:W-:Y:S01]  /*10160*/  IMAD.MOV.U32 R20, RZ, RZ, R5 ;  /* 0x000000ffff147224 */ /* 0x000fe200078e0005 */
[----:B------:R-:W-:Y:S01]  /*10170*/  BSSY B1, `(.L_x_1730) ;  /* 0x000002c000017945 */ /* 0x000fe20003800000 */
[----:B------:R-:W-:Y:S02]  /*10180*/  IMAD.MOV.U32 R21, RZ, RZ, R6 ;  /* 0x000000ffff157224 */ /* 0x000fe400078e0006 */
[----:B------:R-:W-:Y:S01]  /*10190*/  IMAD.MOV.U32 R60, RZ, RZ, R7 ;  /* 0x000000ffff3c7224 */ /* 0x000fe200078e0007 */
[----:B------:R-:W-:Y:S01]  /*101a0*/  PRMT R80, R3, 0x5410, R20 ;  /* 0x0000541003507816 */ /* 0x000fe20000000014 */
[----:B------:R-:W-:Y:S01]  /*101b0*/  IMAD.MOV.U32 R20, RZ, RZ, R9 ;  /* 0x000000ffff147224 */ /* 0x000fe200078e0009 */
[----:B------:R-:W-:Y:S01]  /*101c0*/  LOP3.LUT R3, R0, 0xfffffffe, RZ, 0xc0, !PT ;  /* 0xfffffffe00037812 */ /* 0x000fe200078ec0ff */
[----:B------:R-:W-:Y:S01]  /*101d0*/  IMAD.MOV.U32 R0, RZ, RZ, R8 ;  /* 0x000000ffff007224 */ /* 0x000fe200078e0008 */
[----:B------:R-:W-:Y:S01]  /*101e0*/  PRMT R81, R21, 0x5410, R60 ;  /* 0x0000541015517816 */ /* 0x000fe2000000003c */
[----:B------:R-:W-:Y:S01]  /*101f0*/  IMAD.MOV.U32 R21, RZ, RZ, R10 ;  /* 0x000000ffff157224 */ /* 0x000fe200078e000a */
[----:B------:R-:W-:Y:S01]  /*10200*/  IADD3 R3, R208, -R3, RZ ;  /* 0x80000003d0037210 */ /* 0x000fe20007ffe0ff */
[----:B----4-:R-:W-:Y:S01]  /*10210*/  IMAD.MOV.U32 R62, RZ, RZ, R50 ;  /* 0x000000ffff3e7224 */ /* 0x010fe200078e0032 */
[----:B------:R-:W-:Y:S01]  /*10220*/  PRMT R70, R0, 0x5410, R20 ;  /* 0x0000541000467816 */ /* 0x000fe20000000014 */
[----:B------:R-:W-:Y:S01]  /*10230*/  IMAD.MOV.U32 R0, RZ, RZ, R11 ;  /* 0x000000ffff007224 */ /* 0x000fe200078e000b */
[----:B--2---:R-:W-:Y:S01]  /*10240*/  SHF.L.U32 R61, R3, 0x1f, RZ ;  /* 0x0000001f033d7819 */ /* 0x004fe200000006ff */
[----:B------:R-:W-:Y:S01]  /*10250*/  IMAD.MOV.U32 R20, RZ, RZ, R13 ;  /* 0x000000ffff147224 */ /* 0x000fe200078e000d */
[----:B------:R-:W-:Y:S01]  /*10260*/  PRMT R71, R21, 0x7610, R71 ;  /* 0x0000761015477816 */ /* 0x000fe20000000047 */
[----:B------:R-:W-:Y:S01]  /*10270*/  IMAD.MOV.U32 R21, RZ, RZ, R14 ;  /* 0x000000ffff157224 */ /* 0x000fe200078e000e */
[----:B------:R-:W0:Y:S01]  /*10280*/  SYNCS.PHASECHK.TRANS64.TRYWAIT P0, [R2+URZ+0x2a800], R61 ;  /* 0x02a8003d020075a7 */ /* 0x000e22000800017f */
[----:B------:R-:W-:Y:S01]  /*10290*/  MOV R3, R12 ;  /* 0x0000000c00037202 */ /* 0x000fe20000000f00 */
[----:B------:R-:W-:Y:S01]  /*102a0*/  IMAD.MOV.U32 R63, RZ, RZ, R57 ;  /* 0x000000ffff3f7224 */ /* 0x000fe200078e0039 */
[----:B------:R-:W-:-:S02]  /*102b0*/  PRMT R71, R71, 0x5410, R0 ;  /* 0x0000541047477816 */ /* 0x000fc40000000000 */
[----:B------:R-:W-:Y:S01]  /*102c0*/  PRMT R0, R3, 0x5410, R20 ;  /* 0x0000541003007816 */ /* 0x000fe20000000014 */
        /* <DEDUP_REMOVED lines=8> */
[----:B------:R-:W-:Y:S01]  /*10350*/  PRMT R3, R3, 0x5410, R20 ;  /* 0x0000541003037816 */ /* 0x000fe20000000014 */
[----:B------:R-:W-:Y:S01]  /*10360*/  IMAD.MOV.U32 R20, RZ, RZ, R51 ;  /* 0x000000ffff147224 */ /* 0x000fe200078e0033 */
[----:B------:R-:W-:-:S02]  /*10370*/  VIADDMNMX R21, R65, -R188, 0x80, PT ;  /* 0x0000008041157446 */ /* 0x000fc400038009bc */
[----:B------:R-:W-:Y:S01]  /*10380*/  PRMT R73, R60, 0x5410, R62 ;  /* 0x000054103c497816 */ /* 0x000fe2000000003e */
[----:B------:R-:W-:Y:S01]  /*10390*/  IMAD.MOV.U32 R60, RZ, RZ, R55 ;  /* 0x000000ffff3c7224 */ /* 0x000fe200078e0037 */
[----:B------:R-:W-:Y:S01]  /*103a0*/  PRMT R83, R83, 0x5410, R20 ;  /* 0x0000541053537816 */ /* 0x000fe20000000014 */
[----:B------:R-:W-:Y:S01]  /*103b0*/  IMAD.MOV.U32 R62, RZ, RZ, R56 ;  /* 0x000000ffff3e7224 */ /* 0x000fe200078e0038 */
[----:B------:R-:W-:Y:S02]  /*103c0*/  MOV R20, R54 ;  /* 0x0000003600147202 */ /* 0x000fe40000000f00 */
[----:B------:R-:W-:Y:S02]  /*103d0*/  ISETP.GE.AND P1, PT, R174, R21, PT ;  /* 0x00000015ae00720c */ /* 0x000fe40003f26270 */
[----:B------:R-:W-:Y:S01]  /*103e0*/  PRMT R74, R20, 0x5410, R60 ;  /* 0x00005410144a7816 */ /* 0x000fe2000000003c */
[----:B------:R-:W-:Y:S01]  /*103f0*/  IMAD.MOV.U32 R60, RZ, RZ, R58 ;  /* 0x000000ffff3c7224 */ /* 0x000fe200078e003a */
[----:B------:R-:W-:-:S02]  /*10400*/  PRMT R20, R62, 0x5410, R63 ;  /* 0x000054103e147816 */ /* 0x000fc4000000003f */
[----:B------:R-:W-:Y:S01]  /*10410*/  MOV R62, R59 ;  /* 0x0000003b003e7202 */ /* 0x000fe20000000f00 */
[----:B0-----:R-:W-:Y:S06]  /*10420*/  @!P0 BRA `(.L_x_1731) ;  /* 0x000001c4005c8947 */ /* 0x001fec0003800000 */
.L_x_2049:
[----:B------:R-:W-:Y:S05]  /*10430*/  BSYNC B1 ;  /* 0x0000000000017941 */ /* 0x000fea0003800000 */
.L_x_1730:
[----:B------:R-:W-:Y:S01]  /*10440*/  BSSY B1, `(.L_x_1732) ;  /* 0x000012e000017945 */ /* 0x000fe20003800000 */
[----:B------:R-:W-:-:S03]  /*10450*/  PRMT R69, R60, 0x5410, R62 ;  /* 0x000054103c457816 */ /* 0x000fc6000000003e */
[----:B------:R-:W-:Y:S05]  /*10460*/  @P1 BRA `(.L_x_1733) ;  /* 0x0000001000ac1947 */ /* 0x000fea0003800000 */
[----:B------:R-:W1:Y:S01]  /*10470*/  LDC R75, c[0x0][0x3f4] ;  /* 0x0000fd00ff4b7b82 */ /* 0x000e620000000800 */
[----:B------:R-:W-:Y:S01]  /*10480*/  BSSY B2, `(.L_x_1734) ;  /* 0x0000067000027945 */ /* 0x000fe20003800000 */
[-C--:B-1----:R-:W-:Y:S02]  /*10490*/  ISETP.GE.AND P0, PT, R18, R75.reuse, PT ;  /* 0x0000004b1200720c */ /* 0x082fe40003f06270 */
[-C--:B------:R-:W-:Y:S02]  /*104a0*/  ISETP.GE.AND P1, PT, R167, R75.reuse, PT ;  /* 0x0000004ba700720c */ /* 0x080fe40003f26270 */
[----:B------:R-:W-:-:S09]  /*104b0*/  ISETP.GE.AND P2, PT, R168, R75, PT ;  /* 0x0000004ba800720c */ /* 0x000fd20003f46270 */
[----:B------:R-:W-:Y:S05]  /*104c0*/  @P0 BRA `(.L_x_1735) ;  /* 0x0000000400880947 */ /* 0x000fea0003800000 */
[----:B------:R-:W-:Y:S01]  /*104d0*/  LEA.HI R62, R75, R209, RZ, 0x1d ;  /* 0x000000d14b3e7211 */ /* 0x000fe200078fe8ff */
[--C-:B------:R-:W-:Y:S01]  /*104e0*/  HADD2.F32 R100, -RZ, R97.reuse.H0_H0 ;  /* 0x20000061ff647230 */ /* 0x100fe20000004100 */
[----:B0-----:R-:W-:Y:S01]  /*104f0*/  LOP3.LUT R61, R185, 0x38, R18, 0xf8, !PT ;  /* 0x00000038b93d7812 */ /* 0x001fe200078ef812 */
[----:B------:R-:W-:Y:S01]  /*10500*/  HADD2.F32 R104, -RZ, R97.H1_H1 ;  /* 0x30000061ff687230 */ /* 0x000fe20000004100 */
[----:B------:R-:W-:Y:S01]  /*10510*/  SHF.R.S32.HI R63, RZ, 0x1f, R62 ;  /* 0x0000001fff3f7819 */ /* 0x000fe2000001143e */
[----:B------:R-:W-:Y:S01]  /*10520*/  IMAD.SHL.U32 R64, R62, 0x8, RZ ;  /* 0x000000083e407824 */ /* 0x000fe200078e00ff */
[----:B------:R-:W-:Y:S01]  /*10530*/  LOP3.LUT R60, R61, R186, RZ, 0x3c, !PT ;  /* 0x000000ba3d3c7212 */ /* 0x000fe200078e3cff */
[--C-:B------:R-:W-:Y:S01]  /*10540*/  HADD2.F32 R103, -RZ, R91.reuse.H0_H0 ;  /* 0x2000005bff677230 */ /* 0x100fe20000004100 */
[----:B------:R-:W-:Y:S01]  /*10550*/  LEA.HI R62, R63, R62, RZ, 0x3 ;  /* 0x0000003e3f3e7211 */ /* 0x000fe200078f18ff */
[----:B------:R-:W-:Y:S01]  /*10560*/  HADD2.F32 R91, -RZ, R91.H1_H1 ;  /* 0x3000005bff5b7230 */ /* 0x000fe20000004100 */
[----:B------:R-:W-:Y:S01]  /*10570*/  LOP3.LUT R63, R185, 0x38, R64, 0xf8, !PT ;  /* 0x00000038b93f7812 */ /* 0x000fe200078ef840 */
[----:B------:R-:W-:Y:S01]  /*10580*/  IMAD.IADD R61, R187, 0x1, R60 ;  /* 0x00000001bb3d7824 */ /* 0x000fe200078e023c */
[--C-:B------:R-:W-:Y:S01]  /*10590*/  SHF.R.U64 R32, R32, 0x10, R33.reuse ;  /* 0x0000001020207819 */ /* 0x100fe20000001221 */
[----:B------:R-:W-:Y:S01]  /*105a0*/  IMAD.SHL.U32 R62, R62, 0x400, RZ ;  /* 0x000004003e3e7824 */ /* 0x000fe200078e00ff */
[----:B------:R-:W-:Y:S01]  /*105b0*/  LOP3.LUT R65, R63, R186, RZ, 0x3c, !PT ;  /* 0x000000ba3f417212 */ /* 0x000fe200078e3cff */
[----:B------:R-:W-:Y:S01]  /*105c0*/  IMAD R84, R61, 0x2, R2 ;  /* 0x000000023d547824 */ /* 0x000fe200078e0202 */
[----:B------:R-:W-:-:S02]  /*105d0*/  SHF.R.U32.HI R90, RZ, 0x10, R33 ;  /* 0x00000010ff5a7819 */ /* 0x000fc40000011621 */
[----:B------:R-:W-:Y:S02]  /*105e0*/  LOP3.LUT R64, R62, 0x7fffe000, RZ, 0xc0, !PT ;  /* 0x7fffe0003e407812 */ /* 0x000fe400078ec0ff */
[----:B------:R-:W0:Y:S01]  /*105f0*/  LDS.128 R60, [R84+0xc400] ;  /* 0x00c40000543c7984 */ /* 0x000e220000000c00 */
[----:B------:R-:W-:Y:S02]  /*10600*/  SHF.R.U64 R33, R44, 0x10, R45 ;  /* 0x000000102c217819 */ /* 0x000fe4000000122d */
[----:B------:R-:W-:Y:S02]  /*10610*/  IADD3 R65, R65, R64, R187 ;  /* 0x0000004041417210 */ /* 0x000fe40007ffe0bb */
[----:B------:R-:W-:Y:S02]  /*10620*/  SHF.R.U32.HI R44, RZ, 0x10, R45 ;  /* 0x00000010ff2c7819 */ /* 0x000fe4000001162d */
[----:B------:R-:W-:Y:S02]  /*10630*/  LEA R85, R65, R2, 0x1 ;  /* 0x0000000241557211 */ /* 0x000fe400078e08ff */
[--C-:B------:R-:W-:Y:S01]  /*10640*/  SHF.R.U64 R34, R34, 0x10, R35.reuse ;  /* 0x0000001022227819 */ /* 0x100fe20000001223 */
[----:B------:R-:W-:Y:S01]  /*10650*/  HADD2.F32 R102, -RZ, R44.H0_H0 ;  /* 0x2000002cff667230 */ /* 0x000fe20000004100 */
[----:B------:R-:W-:Y:S01]  /*10660*/  SHF.R.U32.HI R45, RZ, 0x10, R35 ;  /* 0x00000010ff2d7819 */ /* 0x000fe20000011623 */
[----:B------:R-:W1:Y:S01]  /*10670*/  LDS.128 R64, [R85+0xc400] ;  /* 0x00c4000055407984 */ /* 0x000e620000000c00 */
[----:B------:R-:W-:-:S02]  /*10680*/  SHF.R.U64 R35, R46, 0x10, R47 ;  /* 0x000000102e237819 */ /* 0x000fc4000000122f */
[----:B------:R-:W-:Y:S01]  /*10690*/  SHF.R.U32.HI R46, RZ, 0x10, R47 ;  /* 0x00000010ff2e7819 */ /* 0x000fe2000001162f */
[--C-:B0-----:R-:W-:Y:S02]  /*106a0*/  HADD2.F32 R47, -RZ, R61.reuse.H0_H0 ;  /* 0x2000003dff2f7230 */ /* 0x101fe40000004100 */
[----:B------:R-:W-:Y:S02]  /*106b0*/  HADD2.F32 R61, -RZ, R61.H1_H1 ;  /* 0x3000003dff3d7230 */ /* 0x000fe40000004100 */
[----:B------:R-:W-:Y:S02]  /*106c0*/  HADD2.F32 R94, -RZ, R60.H0_H0 ;  /* 0x2000003cff5e7230 */ /* 0x000fe40000004100 */
[----:B------:R-:W-:Y:S02]  /*106d0*/  HADD2.F32 R95, -RZ, R62.H0_H0 ;  /* 0x2000003eff5f7230 */ /* 0x000fe40000004100 */
[--C-:B------:R-:W-:Y:S02]  /*106e0*/  HADD2.F32 R96, -RZ, R63.reuse.H0_H0 ;  /* 0x2000003fff607230 */ /* 0x100fe40000004100 */
[----:B------:R-:W-:-:S02]  /*106f0*/  HADD2.F32 R63, -RZ, R63.H1_H1 ;  /* 0x3000003fff3f7230 */ /* 0x000fc40000004100 */
[--C-:B-1----:R-:W-:Y:S02]  /*10700*/  HADD2.F32 R101, -RZ, R65.reuse.H0_H0 ;  /* 0x20000041ff657230 */ /* 0x102fe40000004100 */
[----:B------:R-:W-:Y:S02]  /*10710*/  HADD2.F32 R99, -RZ, R65.H1_H1 ;  /* 0x30000041ff637230 */ /* 0x000fe40000004100 */
[----:B------:R-:W-:Y:S02]  /*10720*/  HADD2.F32 R98, -RZ, R64.H0_H0 ;  /* 0x20000040ff627230 */ /* 0x000fe40000004100 */
[C---:B------:R-:W-:Y:S01]  /*10730*/  FMUL.FTZ R106, R101.reuse, R100 ;  /* 0x00000064656a7220 */ /* 0x040fe20000410000 */
[-C--:B------:R-:W-:Y:S01]  /*10740*/  FMUL.FTZ R108, R101, R104.reuse ;  /* 0x00000068656c7220 */ /* 0x080fe20000410000 */
[----:B------:R-:W-:Y:S02]  /*10750*/  HADD2.F32 R101, -RZ, R93.H1_H1 ;  /* 0x3000005dff657230 */ /* 0x000fe40000004100 */
[----:B------:R-:W-:Y:S01]  /*10760*/  FFMA.FTZ R44, R47, R104, -R106 ;  /* 0x000000682f2c7223 */ /* 0x000fe2000001086a */
[----:B------:R-:W-:-:S02]  /*10770*/  HADD2.F32 R104, -RZ, R90.H0_H0 ;  /* 0x2000005aff687230 */ /* 0x000fc40000004100 */
[----:B------:R-:W-:Y:S01]  /*10780*/  FMUL.FTZ R106, R99, R102 ;  /* 0x00000066636a7220 */ /* 0x000fe20000410000 */
[----:B------:R-:W-:Y:S01]  /*10790*/  FFMA.FTZ R90, R47, R100, R108 ;  /* 0x000000642f5a7223 */ /* 0x000fe2000001006c */
[----:B------:R-:W-:Y:S02]  /*107a0*/  HADD2.F32 R65, -RZ, R66.H0_H0 ;  /* 0x20000042ff417230 */ /* 0x000fe40000004100 */
[-C--:B------:R-:W-:Y:S01]  /*107b0*/  FMUL.FTZ R108, R99, R104.reuse ;  /* 0x00000068636c7220 */ /* 0x080fe20000410000 */
[--C-:B------:R-:W-:Y:S02]  /*107c0*/  HADD2.F32 R100, -RZ, R92.reuse.H0_H0 ;  /* 0x2000005cff647230 */ /* 0x100fe40000004100 */
[----:B------:R-:W-:Y:S01]  /*107d0*/  FFMA.FTZ R47, R61, R104, -R106 ;  /* 0x000000683d2f7223 */ /* 0x000fe2000001086a */
[C---:B------:R-:W-:Y:S01]  /*107e0*/  FMUL.FTZ R99, R98.reuse, R101 ;  /* 0x0000006562637220 */ /* 0x040fe20000410000 */
[----:B------:R-:W-:Y:S01]  /*107f0*/  FMUL.FTZ R104, R98, R103 ;  /* 0x0000006762687220 */ /* 0x000fe20000410000 */
[----:B------:R-:W-:-:S02]  /*10800*/  HADD2.F32 R92, -RZ, R92.H1_H1 ;  /* 0x3000005cff5c7230 */ /* 0x000fc40000004100 */
[----:B------:R-:W-:Y:S01]  /*10810*/  FFMA.FTZ R61, R61, R102, R108 ;  /* 0x000000663d3d7223 */ /* 0x000fe2000001006c */
[C---:B------:R-:W-:Y:S01]  /*10820*/  FMUL.FTZ R102, R65.reuse, R100 ;  /* 0x0000006441667220 */ /* 0x040fe20000410000 */
[----:B------:R-:W-:Y:S02]  /*10830*/  HADD2.F32 R97, -RZ, R67.H0_H0 ;  /* 0x20000043ff617230 */ /* 0x000fe40000004100 */
[C---:B------:R-:W-:Y:S01]  /*10840*/  FFMA.FTZ R98, R94.reuse, R103, -R99 ;  /* 0x000000675e627223 */ /* 0x040fe20000010863 */
[----:B------:R-:W-:Y:S01]  /*10850*/  FFMA.FTZ R94, R94, R101, R104 ;  /* 0x000000655e5e7223 */ /* 0x000fe20000010068 */
[----:B------:R-:W-:Y:S02]  /*10860*/  HADD2.F32 R93, -RZ, R93.H0_H0 ;  /* 0x2000005dff5d7230 */ /* 0x000fe40000004100 */
[-C--:B------:R-:W-:Y:S01]  /*10870*/  FMUL.FTZ R104, R65, R92.reuse ;  /* 0x0000005c41687220 */ /* 0x080fe20000410000 */
[----:B------:R-:W-:Y:S01]  /*10880*/  FFMA.FTZ R65, R95, R92, -R102 ;  /* 0x0000005c5f417223 */ /* 0x000fe20000010866 */
[----:B------:R-:W-:-:S02]  /*10890*/  HADD2.F32 R102, -RZ, R45.H0_H0 ;  /* 0x2000002dff667230 */ /* 0x000fc40000004100 */
[C---:B------:R-:W-:Y:S01]  /*108a0*/  FMUL.FTZ R45, R97.reuse, R91 ;  /* 0x0000005b612d7220 */ /* 0x040fe20000410000 */
[----:B------:R-:W-:Y:S02]  /*108b0*/  HADD2.F32 R67, -RZ, R67.H1_H1 ;  /* 0x30000043ff437230 */ /* 0x000fe40000004100 */
[-C--:B------:R-:W-:Y:S01]  /*108c0*/  FMUL.FTZ R106, R97, R93.reuse ;  /* 0x0000005d616a7220 */ /* 0x080fe20000410000 */
[----:B------:R-:W-:Y:S02]  /*108d0*/  HADD2.F32 R92, -RZ, R46.H0_H0 ;  /* 0x2000002eff5c7230 */ /* 0x000fe40000004100 */
[----:B------:R-:W-:Y:S01]  /*108e0*/  FFMA.FTZ R46, R95, R100, R104 ;  /* 0x000000645f2e7223 */ /* 0x000fe20000010068 */
[C---:B------:R-:W-:Y:S01]  /*108f0*/  FFMA.FTZ R45, R96.reuse, R93, -R45 ;  /* 0x0000005d602d7223 */ /* 0x040fe2000001082d */
[----:B------:R-:W-:Y:S01]  /*10900*/  FFMA.FTZ R96, R96, R91, R106 ;  /* 0x0000005b60607223 */ /* 0x000fe2000001006a */
[C---:B------:R-:W-:Y:S01]  /*10910*/  FMUL.FTZ R104, R67.reuse, R102 ;  /* 0x0000006643687220 */ /* 0x040fe20000410000 */
[----:B------:R-:W-:Y:S01]  /*10920*/  FMUL.FTZ R100, R67, R92 ;  /* 0x0000005c43647220 */ /* 0x000fe20000410000 */
[----:B------:R-:W-:-:S02]  /*10930*/  HADD2.F32 R64, -RZ, R64.H1_H1 ;  /* 0x30000040ff407230 */ /* 0x000fc40000004100 */
[----:B------:R-:W-:Y:S02]  /*10940*/  HADD2.F32 R66, -RZ, R66.H1_H1 ;  /* 0x30000042ff427230 */ /* 0x000fe40000004100 */
[C---:B------:R-:W-:Y:S01]  /*10950*/  FFMA.FTZ R100, R63.reuse, R102, -R100 ;  /* 0x000000663f647223 */ /* 0x040fe20000010864 */
[----:B------:R-:W-:Y:S02]  /*10960*/  HADD2.F32 R67, -RZ, R33.H0_H0 ;  /* 0x20000021ff437230 */ /* 0x000fe40000004100 */
[----:B------:R-:W-:Y:S01]  /*10970*/  FFMA.FTZ R95, R63, R92, R104 ;  /* 0x0000005c3f5f7223 */ /* 0x000fe20000010068 */
[----:B------:R-:W-:Y:S02]  /*10980*/  HADD2.F32 R91, -RZ, R35.H0_H0 ;  /* 0x20000023ff5b7230 */ /* 0x000fe40000004100 */
[----:B------:R-:W-:Y:S02]  /*10990*/  HADD2.F32 R33, -RZ, R32.H0_H0 ;  /* 0x20000020ff217230 */ /* 0x000fe40000004100 */
[----:B------:R-:W-:Y:S01]  /*109a0*/  FMUL.FTZ R63, R64, R67 ;  /* 0x00000043403f7220 */ /* 0x000fe20000410000 */
[----:B------:R-:W-:-:S02]  /*109b0*/  HADD2.F32 R35, -RZ, R34.H0_H0 ;  /* 0x20000022ff237230 */ /* 0x000fc40000004100 */
[----:B------:R-:W-:Y:S01]  /*109c0*/  FMUL.FTZ R93, R66, R91 ;  /* 0x0000005b425d7220 */ /* 0x000fe20000410000 */
[----:B------:R-:W-:Y:S02]  /*109d0*/  HADD2.F32 R60, -RZ, R60.H1_H1 ;  /* 0x3000003cff3c7230 */ /* 0x000fe40000004100 */
[----:B------:R-:W-:Y:S01]  /*109e0*/  FMUL.FTZ R64, R64, R33 ;  /* 0x0000002140407220 */ /* 0x000fe20000410000 */
[----:B------:R-:W-:Y:S02]  /*109f0*/  HADD2.F32 R62, -RZ, R62.H1_H1 ;  /* 0x3000003eff3e7230 */ /* 0x000fe40000004100 */
        /* <DEDUP_REMOVED lines=15> */
.L_x_1735:
[----:B------:R-:W-:Y:S05]  /*10af0*/  BSYNC B2 ;  /* 0x0000000000027941 */ /* 0x000fea0003800000 */
.L_x_1734:
[----:B------:R-:W-:Y:S04]  /*10b00*/  BSSY B2, `(.L_x_1736) ;  /* 0x0000061000027945 */ /* 0x000fe80003800000 */
[----:B------:R-:W-:Y:S05]  /*10b10*/  @P1 BRA `(.L_x_1737) ;  /* 0x00000004007c1947 */ /* 0x000fea0003800000 */
[----:B------:R-:W2:Y:S01]  /*10b20*/  LDL R95, [R1+0x44] ;  /* 0x00004400015f7983 */ /* 0x000ea20000100800 */
[----:B-1----:R-:W-:Y:S01]  /*10b30*/  LEA.HI R32, R75, R170, RZ, 0x1d ;  /* 0x000000aa4b207211 */ /* 0x002fe200078fe8ff */
[----:B------:R-:W-:Y:S01]  /*10b40*/  HADD2.F32 R84, -RZ, R88.H1_H1 ;  /* 0x30000058ff547230 */ /* 0x000fe20000004100 */
[--C-:B------:R-:W-:Y:S01]  /*10b50*/  SHF.R.U64 R28, R28, 0x10, R29.reuse ;  /* 0x000000101c1c7819 */ /* 0x100fe2000000121d */
[--C-:B------:R-:W-:Y:S01]  /*10b60*/  HADD2.F32 R90, -RZ, R86.reuse.H1_H1 ;  /* 0x30000056ff5a7230 */ /* 0x100fe20000004100 */
[----:B------:R-:W-:Y:S01]  /*10b70*/  SHF.R.S32.HI R33, RZ, 0x1f, R32 ;  /* 0x0000001fff217819 */ /* 0x000fe20000011420 */
[----:B------:R-:W-:Y:S01]  /*10b80*/  IMAD.SHL.U32 R34, R32, 0x8, RZ ;  /* 0x0000000820227824 */ /* 0x000fe200078e00ff */
[----:B------:R-:W-:Y:S01]  /*10b90*/  SHF.R.U32.HI R85, RZ, 0x10, R29 ;  /* 0x00000010ff557819 */ /* 0x000fe2000001161d */
[----:B------:R-:W-:Y:S01]  /*10ba0*/  HADD2.F32 R86, -RZ, R86.H0_H0 ;  /* 0x20000056ff567230 */ /* 0x000fe20000004100 */
[----:B------:R-:W-:Y:S01]  /*10bb0*/  LEA.HI R32, R33, R32, RZ, 0x3 ;  /* 0x0000002021207211 */ /* 0x000fe200078f18ff */
[----:B------:R-:W-:Y:S01]  /*10bc0*/  HADD2.F32 R88, -RZ, R88.H0_H0 ;  /* 0x20000058ff587230 */ /* 0x000fe20000004100 */
[----:B------:R-:W-:Y:S01]  /*10bd0*/  LOP3.LUT R33, R185, 0x38, R34, 0xf8, !PT ;  /* 0x00000038b9217812 */ /* 0x000fe200078ef822 */
[----:B------:R-:W-:Y:S01]  /*10be0*/  HADD2.F32 R85, -RZ, R85.H0_H0 ;  /* 0x20000055ff557230 */ /* 0x000fe20000004100 */
[----:B------:R-:W-:Y:S01]  /*10bf0*/  SHF.R.U64 R29, R40, 0x10, R41 ;  /* 0x00000010281d7819 */ /* 0x000fe20000001229 */
[----:B------:R-:W-:Y:S01]  /*10c00*/  IMAD.SHL.U32 R32, R32, 0x400, RZ ;  /* 0x0000040020207824 */ /* 0x000fe200078e00ff */
[----:B------:R-:W-:-:S02]  /*10c10*/  LOP3.LUT R45, R33, R186, RZ, 0x3c, !PT ;  /* 0x000000ba212d7212 */ /* 0x000fc400078e3cff */
[--C-:B------:R-:W-:Y:S02]  /*10c20*/  SHF.R.U64 R30, R30, 0x10, R31.reuse ;  /* 0x000000101e1e7819 */ /* 0x100fe4000000121f */
[----:B------:R-:W-:Y:S02]  /*10c30*/  LOP3.LUT R44, R32, 0x7fffe000, RZ, 0xc0, !PT ;  /* 0x7fffe000202c7812 */ /* 0x000fe400078ec0ff */
[----:B------:R-:W-:Y:S02]  /*10c40*/  SHF.R.U32.HI R40, RZ, 0x10, R31 ;  /* 0x00000010ff287819 */ /* 0x000fe4000001161f */
[----:B------:R-:W-:Y:S02]  /*10c50*/  IADD3 R45, R45, R44, R187 ;  /* 0x0000002c2d2d7210 */ /* 0x000fe40007ffe0bb */
[----:B------:R-:W-:Y:S01]  /*10c60*/  SHF.R.U64 R31, R42, 0x10, R43 ;  /* 0x000000102a1f7819 */ /* 0x000fe2000000122b */
[----:B------:R-:W-:Y:S01]  /*10c70*/  HADD2.F32 R40, -RZ, R40.H0_H0 ;  /* 0x20000028ff287230 */ /* 0x000fe20000004100 */
[----:B------:R-:W-:Y:S01]  /*10c80*/  SHF.R.U32.HI R91, RZ, 0x10, R41 ;  /* 0x00000010ff5b7819 */ /* 0x000fe20000011629 */
[----:B------:R-:W-:Y:S01]  /*10c90*/  IMAD R60, R45, 0x2, R2 ;  /* 0x000000022d3c7824 */ /* 0x000fe200078e0202 */
[----:B------:R-:W-:-:S03]  /*10ca0*/  SHF.R.U32.HI R42, RZ, 0x10, R43 ;  /* 0x00000010ff2a7819 */ /* 0x000fc6000001162b */
[----:B------:R-:W-:Y:S01]  /*10cb0*/  HADD2.F32 R91, -RZ, R91.H0_H0 ;  /* 0x2000005bff5b7230 */ /* 0x000fe20000004100 */
[----:B------:R-:W1:Y:S01]  /*10cc0*/  LDS.128 R44, [R60+0xc400] ;  /* 0x00c400003c2c7984 */ /* 0x000e620000000c00 */
[----:B------:R-:W-:Y:S02]  /*10cd0*/  HADD2.F32 R42, -RZ, R42.H0_H0 ;  /* 0x2000002aff2a7230 */ /* 0x000fe40000004100 */
[--C-:B-1----:R-:W-:Y:S02]  /*10ce0*/  HADD2.F32 R43, -RZ, R45.reuse.H0_H0 ;  /* 0x2000002dff2b7230 */ /* 0x102fe40000004100 */
[----:B------:R-:W-:Y:S02]  /*10cf0*/  HADD2.F32 R64, -RZ, R45.H1_H1 ;  /* 0x3000002dff407230 */ /* 0x000fe40000004100 */
[----:B------:R-:W-:Y:S02]  /*10d00*/  HADD2.F32 R65, -RZ, R44.H0_H0 ;  /* 0x2000002cff417230 */ /* 0x000fe40000004100 */
[C---:B------:R-:W-:Y:S01]  /*10d10*/  FMUL.FTZ R92, R43.reuse, R90 ;  /* 0x0000005a2b5c7220 */ /* 0x040fe20000410000 */
[----:B------:R-:W-:Y:S01]  /*10d20*/  FMUL.FTZ R94, R43, R84 ;  /* 0x000000542b5e7220 */ /* 0x000fe20000410000 */
[----:B------:R-:W-:Y:S01]  /*10d30*/  FMUL.FTZ R93, R64, R91 ;  /* 0x0000005b405d7220 */ /* 0x000fe20000410000 */
[----:B------:R-:W-:-:S02]  /*10d40*/  HADD2.F32 R67, -RZ, R46.H0_H0 ;  /* 0x2000002eff437230 */ /* 0x000fc40000004100 */
[--C-:B------:R-:W-:Y:S02]  /*10d50*/  HADD2.F32 R62, -RZ, R47.reuse.H0_H0 ;  /* 0x2000002fff3e7230 */ /* 0x100fe40000004100 */
[----:B------:R-:W-:Y:S02]  /*10d60*/  HADD2.F32 R47, -RZ, R47.H1_H1 ;  /* 0x3000002fff2f7230 */ /* 0x000fe40000004100 */
[----:B------:R-:W-:Y:S02]  /*10d70*/  HADD2.F32 R44, -RZ, R44.H1_H1 ;  /* 0x3000002cff2c7230 */ /* 0x000fe40000004100 */
[----:B------:R-:W-:Y:S01]  /*10d80*/  HADD2.F32 R46, -RZ, R46.H1_H1 ;  /* 0x3000002eff2e7230 */ /* 0x000fe20000004100 */
[----:B--2---:R-:W1:Y:S02]  /*10d90*/  LDS.128 R32, [R95] ;  /* 0x000000005f207984 */ /* 0x004e640000000c00 */
[--C-:B-1----:R-:W-:Y:S02]  /*10da0*/  HADD2.F32 R63, -RZ, R33.reuse.H0_H0 ;  /* 0x20000021ff3f7230 */ /* 0x102fe40000004100 */
[----:B------:R-:W-:-:S02]  /*10db0*/  HADD2.F32 R66, -RZ, R33.H1_H1 ;  /* 0x30000021ff427230 */ /* 0x000fc40000004100 */
[----:B0-----:R-:W-:Y:S02]  /*10dc0*/  HADD2.F32 R61, -RZ, R32.H0_H0 ;  /* 0x20000020ff3d7230 */ /* 0x001fe40000004100 */
[C---:B------:R-:W-:Y:S01]  /*10dd0*/  FFMA.FTZ R43, R63.reuse, R84, -R92 ;  /* 0x000000543f2b7223 */ /* 0x040fe2000001085c */
[----:B------:R-:W-:Y:S01]  /*10de0*/  FFMA.FTZ R45, R63, R90, R94 ;  /* 0x0000005a3f2d7223 */ /* 0x000fe2000001005e */
[-C--:B------:R-:W-:Y:S01]  /*10df0*/  FMUL.FTZ R63, R64, R85.reuse ;  /* 0x00000055403f7220 */ /* 0x080fe20000410000 */
[C---:B------:R-:W-:Y:S01]  /*10e00*/  FMUL.FTZ R84, R65.reuse, R86 ;  /* 0x0000005641547220 */ /* 0x040fe20000410000 */
[----:B------:R-:W-:Y:S02]  /*10e10*/  HADD2.F32 R90, -RZ, R87.H0_H0 ;  /* 0x20000057ff5a7230 */ /* 0x000fe40000004100 */
[-C--:B------:R-:W-:Y:S01]  /*10e20*/  FMUL.FTZ R65, R65, R88.reuse ;  /* 0x0000005841417220 */ /* 0x080fe20000410000 */
[C---:B------:R-:W-:Y:S01]  /*10e30*/  FFMA.FTZ R64, R66.reuse, R85, -R93 ;  /* 0x0000005542407223 */ /* 0x040fe2000001085d */
[----:B------:R-:W-:Y:S01]  /*10e40*/  FFMA.FTZ R66, R66, R91, R63 ;  /* 0x0000005b42427223 */ /* 0x000fe2000001003f */
[----:B------:R-:W-:Y:S01]  /*10e50*/  FFMA.FTZ R63, R61, R88, -R84 ;  /* 0x000000583d3f7223 */ /* 0x000fe20000010854 */
[----:B------:R-:W-:-:S02]  /*10e60*/  HADD2.F32 R33, -RZ, R34.H0_H0 ;  /* 0x20000022ff217230 */ /* 0x000fc40000004100 */
[----:B------:R-:W-:Y:S01]  /*10e70*/  FFMA.FTZ R61, R61, R86, R65 ;  /* 0x000000563d3d7223 */ /* 0x000fe20000010041 */
[----:B------:R-:W-:Y:S02]  /*10e80*/  HADD2.F32 R84, -RZ, R89.H0_H0 ;  /* 0x20000059ff547230 */ /* 0x000fe40000004100 */
[----:B------:R-:W-:Y:S01]  /*10e90*/  FMUL.FTZ R86, R67, R90 ;  /* 0x0000005a43567220 */ /* 0x000fe20000410000 */
[----:B------:R-:W-:Y:S02]  /*10ea0*/  HADD2.F32 R87, -RZ, R87.H1_H1 ;  /* 0x30000057ff577230 */ /* 0x000fe40000004100 */
[----:B------:R-:W-:Y:S01]  /*10eb0*/  FMUL.FTZ R92, R47, R40 ;  /* 0x000000282f5c7220 */ /* 0x000fe20000410000 */
[----:B------:R-:W-:Y:S02]  /*10ec0*/  HADD2.F32 R89, -RZ, R89.H1_H1 ;  /* 0x30000059ff597230 */ /* 0x000fe40000004100 */
[-C--:B------:R-:W-:Y:S01]  /*10ed0*/  FMUL.FTZ R88, R67, R84.reuse ;  /* 0x0000005443587220 */ /* 0x080fe20000410000 */
[----:B------:R-:W-:Y:S01]  /*10ee0*/  FFMA.FTZ R86, R33, R84, -R86 ;  /* 0x0000005421567223 */ /* 0x000fe20000010856 */
[----:B------:R-:W-:-:S02]  /*10ef0*/  HADD2.F32 R41, -RZ, R35.H0_H0 ;  /* 0x20000023ff297230 */ /* 0x000fc40000004100 */
[C---:B------:R-:W-:Y:S01]  /*10f00*/  FMUL.FTZ R84, R62.reuse, R87 ;  /* 0x000000573e547220 */ /* 0x040fe20000410000 */
[-C--:B------:R-:W-:Y:S01]  /*10f10*/  FMUL.FTZ R62, R62, R89.reuse ;  /* 0x000000593e3e7220 */ /* 0x080fe20000410000 */
[----:B------:R-:W-:Y:S02]  /*10f20*/  HADD2.F32 R35, -RZ, R35.H1_H1 ;  /* 0x30000023ff237230 */ /* 0x000fe40000004100 */
[----:B------:R-:W-:Y:S01]  /*10f30*/  FFMA.FTZ R88, R33, R90, R88 ;  /* 0x0000005a21587223 */ /* 0x000fe20000010058 */
[C---:B------:R-:W-:Y:S01]  /*10f40*/  FFMA.FTZ R84, R41.reuse, R89, -R84 ;  /* 0x0000005929547223 */ /* 0x040fe20000010854 */
[----:B------:R-:W-:Y:S01]  /*10f50*/  FFMA.FTZ R62, R41, R87, R62 ;  /* 0x00000057293e7223 */ /* 0x000fe2000001003e */
[-C--:B------:R-:W-:Y:S01]  /*10f60*/  FMUL.FTZ R90, R47, R42.reuse ;  /* 0x0000002a2f5a7220 */ /* 0x080fe20000410000 */
[----:B------:R-:W-:Y:S02]  /*10f70*/  HADD2.F32 R33, -RZ, R29.H0_H0 ;  /* 0x2000001dff217230 */ /* 0x000fe40000004100 */
[----:B------:R-:W-:Y:S01]  /*10f80*/  FFMA.FTZ R67, R35, R42, R92 ;  /* 0x0000002a23437223 */ /* 0x000fe2000001005c */
[----:B------:R-:W-:-:S02]  /*10f90*/  HADD2.F32 R41, -RZ, R31.H0_H0 ;  /* 0x2000001fff297230 */ /* 0x000fc40000004100 */
[----:B------:R-:W-:Y:S01]  /*10fa0*/  FFMA.FTZ R65, R35, R40, -R90 ;  /* 0x0000002823417223 */ /* 0x000fe2000001085a */
[----:B------:R-:W-:Y:S02]  /*10fb0*/  HADD2.F32 R29, -RZ, R28.H0_H0 ;  /* 0x2000001cff1d7230 */ /* 0x000fe40000004100 */
[----:B------:R-:W-:Y:S01]  /*10fc0*/  FMUL.FTZ R35, R44, R33 ;  /* 0x000000212c237220 */ /* 0x000fe20000410000 */
[----:B------:R-:W-:Y:S02]  /*10fd0*/  HADD2.F32 R31, -RZ, R30.H0_H0 ;  /* 0x2000001eff1f7230 */ /* 0x000fe40000004100 */
[----:B------:R-:W-:Y:S01]  /*10fe0*/  FMUL.FTZ R47, R46, R41 ;  /* 0x000000292e2f7220 */ /* 0x000fe20000410000 */
[----:B------:R-:W-:Y:S02]  /*10ff0*/  HADD2.F32 R32, -RZ, R32.H1_H1 ;  /* 0x30000020ff207230 */ /* 0x000fe40000004100 */
[----:B------:R-:W-:Y:S01]  /*11000*/  FMUL.FTZ R44, R44, R29 ;  /* 0x0000001d2c2c7220 */ /* 0x000fe20000410000 */
[----:B------:R-:W-:-:S02]  /*11010*/  HADD2.F32 R34, -RZ, R34.H1_H1 ;  /* 0x30000022ff227230 */ /* 0x000fc40000004100 */
[----:B------:R-:W-:Y:S01]  /*11020*/  FMUL.FTZ R46, R46, R31 ;  /* 0x0000001f2e2e7220 */ /* 0x000fe20000410000 */
[C---:B------:R-:W-:Y:S01]  /*11030*/  FFMA.FTZ R28, R32.reuse, R29, -R35 ;  /* 0x0000001d201c7223 */ /* 0x040fe20000010823 */
[----:B------:R-:W-:Y:S01]  /*11040*/  FFMA.FTZ R32, R32, R33, R44 ;  /* 0x0000002120207223 */ /* 0x000fe2000001002c */
[C---:B------:R-:W-:Y:S01]  /*11050*/  FFMA.FTZ R47, R34.reuse, R31, -R47 ;  /* 0x0000001f222f7223 */ /* 0x040fe2000001082f */
[----:B------:R-:W-:Y:S01]  /*11060*/  FFMA.FTZ R41, R34, R41, R46 ;  /* 0x0000002922297223 */ /* 0x000fe2000001002e */
[----:B------:R-:W-:Y:S02]  /*11070*/  F2FP.F16.F32.PACK_AB R31, R65, R84 ;  /* 0x00000054411f723e */ /* 0x000fe400000000ff */
        /* <DEDUP_REMOVED lines=9> */
.L_x_1737:
[----:B------:R-:W-:Y:S05]  /*11110*/  BSYNC B2 ;  /* 0x0000000000027941 */ /* 0x000fea0003800000 */
.L_x_1736:
[----:B------:R-:W-:Y:S05]  /*11120*/  @P2 BRA `(.L_x_1733) ;  /* 0x00000004007c2947 */ /* 0x000fea0003800000 */
[----:B------:R-:W3:Y:S01]  /*11130*/  LDL R67, [R1+0x3c] ;  /* 0x00003c0001437983 */ /* 0x000ee20000100800 */
[----:B------:R-:W-:Y:S01]  /*11140*/  LEA.HI R75, R75, R171, RZ, 0x1d ;  /* 0x000000ab4b4b7211 */ /* 0x000fe200078fe8ff */
[----:B--2---:R-:W-:Y:S01]  /*11150*/  HADD2.F32 R60, -RZ, R77.H0_H0 ;  /* 0x2000004dff3c7230 */ /* 0x004fe20000004100 */
[----:B------:R-:W-:Y:S01]  /*11160*/  SHF.R.U64 R24, R24, 0x10, R25 ;  /* 0x0000001018187819 */ /* 0x000fe20000001219 */
[--C-:B-1----:R-:W-:Y:S01]  /*11170*/  HADD2.F32 R46, -RZ, R78.reuse.H1_H1 ;  /* 0x3000004eff2e7230 */ /* 0x102fe20000004100 */
[----:B------:R-:W-:Y:S01]  /*11180*/  SHF.R.S32.HI R30, RZ, 0x1f, R75 ;  /* 0x0000001fff1e7819 */ /* 0x000fe2000001144b */
[----:B------:R-:W-:Y:S01]  /*11190*/  IMAD.SHL.U32 R28, R75, 0x8, RZ ;  /* 0x000000084b1c7824 */ /* 0x000fe200078e00ff */
[----:B------:R-:W-:Y:S01]  /*111a0*/  SHF.R.U32.HI R45, RZ, 0x10, R25 ;  /* 0x00000010ff2d7819 */ /* 0x000fe20000011619 */
[----:B------:R-:W-:Y:S01]  /*111b0*/  HADD2.F32 R78, -RZ, R78.H0_H0 ;  /* 0x2000004eff4e7230 */ /* 0x000fe20000004100 */
[----:B------:R-:W-:Y:S02]  /*111c0*/  LEA.HI R30, R30, R75, RZ, 0x3 ;  /* 0x0000004b1e1e7211 */ /* 0x000fe400078f18ff */
[----:B------:R-:W-:Y:S01]  /*111d0*/  LOP3.LUT R29, R185, 0x38, R28, 0xf8, !PT ;  /* 0x00000038b91d7812 */ /* 0x000fe200078ef81c */
[----:B------:R-:W-:Y:S01]  /*111e0*/  HADD2.F32 R45, -RZ, R45.H0_H0 ;  /* 0x2000002dff2d7230 */ /* 0x000fe20000004100 */
[----:B------:R-:W-:-:S02]  /*111f0*/  SHF.L.U32 R30, R30, 0xa, RZ ;  /* 0x0000000a1e1e7819 */ /* 0x000fc400000006ff */
[----:B------:R-:W-:Y:S02]  /*11200*/  LOP3.LUT R33, R29, R186, RZ, 0x3c, !PT ;  /* 0x000000ba1d217212 */ /* 0x000fe400078e3cff */
[----:B------:R-:W-:Y:S02]  /*11210*/  LOP3.LUT R32, R30, 0x7fffe000, RZ, 0xc0, !PT ;  /* 0x7fffe0001e207812 */ /* 0x000fe400078ec0ff */
[----:B------:R-:W-:Y:S02]  /*11220*/  SHF.R.U64 R25, R26, 0x10, R27 ;  /* 0x000000101a197819 */ /* 0x000fe4000000121b */
[----:B------:R-:W-:Y:S02]  /*11230*/  IADD3 R33, R33, R32, R187 ;  /* 0x0000002021217210 */ /* 0x000fe40007ffe0bb */
[--C-:B------:R-:W-:Y:S01]  /*11240*/  SHF.R.U64 R36, R36, 0x10, R37.reuse ;  /* 0x0000001024247819 */ /* 0x100fe20000001225 */
[----:B------:R-:W-:Y:S01]  /*11250*/  HADD2.F32 R25, -RZ, R25.H0_H0 ;  /* 0x20000019ff197230 */ /* 0x000fe20000004100 */
[----:B------:R-:W-:Y:S01]  /*11260*/  SHF.R.U32.HI R47, RZ, 0x10, R37 ;  /* 0x00000010ff2f7819 */ /* 0x000fe20000011625 */
[----:B------:R-:W-:Y:S01]  /*11270*/  IMAD R40, R33, 0x2, R2 ;  /* 0x0000000221287824 */ /* 0x000fe200078e0202 */
[----:B------:R-:W-:-:S02]  /*11280*/  SHF.R.U64 R26, R38, 0x10, R39 ;  /* 0x00000010261a7819 */ /* 0x000fc40000001227 */
[----:B------:R-:W-:Y:S01]  /*11290*/  SHF.R.U32.HI R65, RZ, 0x10, R27 ;  /* 0x00000010ff417819 */ /* 0x000fe2000001161b */
[----:B------:R-:W-:Y:S01]  /*112a0*/  HADD2.F32 R47, -RZ, R47.H0_H0 ;  /* 0x2000002fff2f7230 */ /* 0x000fe20000004100 */
[----:B------:R-:W1:Y:S01]  /*112b0*/  LDS.128 R32, [R40+0xc400] ;  /* 0x00c4000028207984 */ /* 0x000e620000000c00 */
[----:B------:R-:W-:Y:S01]  /*112c0*/  SHF.R.U32.HI R63, RZ, 0x10, R39 ;  /* 0x00000010ff3f7819 */ /* 0x000fe20000011627 */
[----:B-1----:R-:W-:Y:S02]  /*112d0*/  HADD2.F32 R42, -RZ, R33.H1_H1 ;  /* 0x30000021ff2a7230 */ /* 0x002fe40000004100 */
[----:B------:R-:W-:Y:S02]  /*112e0*/  HADD2.F32 R43, -RZ, R34.H0_H0 ;  /* 0x20000022ff2b7230 */ /* 0x000fe40000004100 */
[--C-:B------:R-:W-:Y:S02]  /*112f0*/  HADD2.F32 R44, -RZ, R35.reuse.H0_H0 ;  /* 0x20000023ff2c7230 */ /* 0x100fe40000004100 */
[----:B0-----:R-:W-:Y:S01]  /*11300*/  FMUL.FTZ R61, R42, R47 ;  /* 0x0000002f2a3d7220 */ /* 0x001fe20000410000 */
[----:B------:R-:W-:-:S02]  /*11310*/  HADD2.F32 R35, -RZ, R35.H1_H1 ;  /* 0x30000023ff237230 */ /* 0x000fc40000004100 */
[----:B------:R-:W-:Y:S01]  /*11320*/  HADD2.F32 R34, -RZ, R34.H1_H1 ;  /* 0x30000022ff227230 */ /* 0x000fe20000004100 */
[----:B---3--:R-:W0:Y:S02]  /*11330*/  LDS.128 R28, [R67] ;  /* 0x00000000431c7984 */ /* 0x008e240000000c00 */
[--C-:B0-----:R-:W-:Y:S02]  /*11340*/  HADD2.F32 R37, -RZ, R29.reuse.H0_H0 ;  /* 0x2000001dff257230 */ /* 0x101fe40000004100 */
[----:B------:R-:W-:Y:S02]  /*11350*/  HADD2.F32 R38, -RZ, R29.H1_H1 ;  /* 0x3000001dff267230 */ /* 0x000fe40000004100 */
[----:B------:R-:W-:Y:S02]  /*11360*/  HADD2.F32 R29, -RZ, R33.H0_H0 ;  /* 0x20000021ff1d7230 */ /* 0x000fe40000004100 */
[----:B------:R-:W-:Y:S02]  /*11370*/  HADD2.F32 R33, -RZ, R32.H0_H0 ;  /* 0x20000020ff217230 */ /* 0x000fe40000004100 */
[----:B------:R-:W-:-:S02]  /*11380*/  HADD2.F32 R27, -RZ, R28.H0_H0 ;  /* 0x2000001cff1b7230 */ /* 0x000fc40000004100 */
[C---:B------:R-:W-:Y:S01]  /*11390*/  FMUL.FTZ R62, R29.reuse, R60 ;  /* 0x0000003c1d3e7220 */ /* 0x040fe20000410000 */
[-C--:B------:R-:W-:Y:S01]  /*113a0*/  FMUL.FTZ R64, R29, R46.reuse ;  /* 0x0000002e1d407220 */ /* 0x080fe20000410000 */
[----:B------:R-:W-:Y:S02]  /*113b0*/  HADD2.F32 R39, -RZ, R30.H0_H0 ;  /* 0x2000001eff277230 */ /* 0x000fe40000004100 */
[C---:B------:R-:W-:Y:S01]  /*113c0*/  FFMA.FTZ R29, R37.reuse, R46, -R62 ;  /* 0x0000002e251d7223 */ /* 0x040fe2000001083e */
[----:B------:R-:W-:Y:S02]  /*113d0*/  HADD2.F32 R46, -RZ, R77.H1_H1 ;  /* 0x3000004dff2e7230 */ /* 0x000fe40000004100 */
[----:B------:R-:W-:Y:S01]  /*113e0*/  FFMA.FTZ R64, R37, R60, R64 ;  /* 0x0000003c25407223 */ /* 0x000fe20000010040 */
[-C--:B------:R-:W-:Y:S01]  /*113f0*/  FMUL.FTZ R37, R42, R45.reuse ;  /* 0x0000002d2a257220 */ /* 0x080fe20000410000 */
[----:B------:R-:W-:Y:S02]  /*11400*/  HADD2.F32 R42, -RZ, R76.H1_H1 ;  /* 0x3000004cff2a7230 */ /* 0x000fe40000004100 */
[C---:B------:R-:W-:Y:S01]  /*11410*/  FFMA.FTZ R62, R38.reuse, R45, -R61 ;  /* 0x0000002d263e7223 */ /* 0x040fe2000001083d */
[C---:B------:R-:W-:Y:S01]  /*11420*/  FMUL.FTZ R60, R33.reuse, R46 ;  /* 0x0000002e213c7220 */ /* 0x040fe20000410000 */
[----:B------:R-:W-:Y:S01]  /*11430*/  FMUL.FTZ R33, R33, R78 ;  /* 0x0000004e21217220 */ /* 0x000fe20000410000 */
[----:B------:R-:W-:Y:S01]  /*11440*/  FFMA.FTZ R47, R38, R47, R37 ;  /* 0x0000002f262f7223 */ /* 0x000fe20000010025 */
[----:B------:R-:W-:-:S02]  /*11450*/  HADD2.F32 R38, -RZ, R79.H0_H0 ;  /* 0x2000004fff267230 */ /* 0x000fc40000004100 */
[C---:B------:R-:W-:Y:S01]  /*11460*/  FFMA.FTZ R60, R27.reuse, R78, -R60 ;  /* 0x0000004e1b3c7223 */ /* 0x040fe2000001083c */
[----:B------:R-:W-:Y:S01]  /*11470*/  FFMA.FTZ R37, R27, R46, R33 ;  /* 0x0000002e1b257223 */ /* 0x000fe20000010021 */
[C---:B------:R-:W-:Y:S01]  /*11480*/  FMUL.FTZ R46, R43.reuse, R42 ;  /* 0x0000002a2b2e7220 */ /* 0x040fe20000410000 */
[----:B------:R-:W-:Y:S02]  /*11490*/  HADD2.F32 R79, -RZ, R79.H1_H1 ;  /* 0x3000004fff4f7230 */ /* 0x000fe40000004100 */
[-C--:B------:R-:W-:Y:S01]  /*114a0*/  FMUL.FTZ R66, R43, R38.reuse ;  /* 0x000000262b427220 */ /* 0x080fe20000410000 */
[----:B------:R-:W-:Y:S02]  /*114b0*/  HADD2.F32 R76, -RZ, R76.H0_H0 ;  /* 0x2000004cff4c7230 */ /* 0x000fe40000004100 */
[----:B------:R-:W-:Y:S01]  /*114c0*/  FFMA.FTZ R43, R39, R38, -R46 ;  /* 0x00000026272b7223 */ /* 0x000fe2000001082e */
[----:B------:R-:W-:Y:S02]  /*114d0*/  HADD2.F32 R46, -RZ, R63.H0_H0 ;  /* 0x2000003fff2e7230 */ /* 0x000fe40000004100 */
[----:B------:R-:W-:Y:S01]  /*114e0*/  FMUL.FTZ R27, R44, R79 ;  /* 0x0000004f2c1b7220 */ /* 0x000fe20000410000 */
[----:B------:R-:W-:-:S02]  /*114f0*/  HADD2.F32 R38, -RZ, R65.H0_H0 ;  /* 0x20000041ff267230 */ /* 0x000fc40000004100 */
[----:B------:R-:W-:Y:S01]  /*11500*/  FMUL.FTZ R78, R44, R76 ;  /* 0x0000004c2c4e7220 */ /* 0x000fe20000410000 */
[--C-:B------:R-:W-:Y:S02]  /*11510*/  HADD2.F32 R41, -RZ, R31.reuse.H0_H0 ;  /* 0x2000001fff297230 */ /* 0x100fe40000004100 */
[----:B------:R-:W-:Y:S01]  /*11520*/  FFMA.FTZ R66, R39, R42, R66 ;  /* 0x0000002a27427223 */ /* 0x000fe20000010042 */
[----:B------:R-:W-:Y:S02]  /*11530*/  HADD2.F32 R31, -RZ, R31.H1_H1 ;  /* 0x3000001fff1f7230 */ /* 0x000fe40000004100 */
[C---:B------:R-:W-:Y:S01]  /*11540*/  FMUL.FTZ R42, R35.reuse, R46 ;  /* 0x0000002e232a7220 */ /* 0x040fe20000410000 */
[----:B------:R-:W-:Y:S01]  /*11550*/  FMUL.FTZ R44, R35, R38 ;  /* 0x00000026232c7220 */ /* 0x000fe20000410000 */
[----:B------:R-:W-:Y:S02]  /*11560*/  HADD2.F32 R32, -RZ, R32.H1_H1 ;  /* 0x30000020ff207230 */ /* 0x000fe40000004100 */
[----:B------:R-:W-:Y:S01]  /*11570*/  FFMA.FTZ R76, R41, R76, R27 ;  /* 0x0000004c294c7223 */ /* 0x000fe2000001001b */
[----:B------:R-:W-:-:S02]  /*11580*/  HADD2.F32 R33, -RZ, R36.H0_H0 ;  /* 0x20000024ff217230 */ /* 0x000fc40000004100 */
[----:B------:R-:W-:Y:S01]  /*11590*/  FFMA.FTZ R78, R41, R79, -R78 ;  /* 0x0000004f294e7223 */ /* 0x000fe2000001084e */
[----:B------:R-:W-:Y:S02]  /*115a0*/  HADD2.F32 R35, -RZ, R26.H0_H0 ;  /* 0x2000001aff237230 */ /* 0x000fe40000004100 */
[C---:B------:R-:W-:Y:S01]  /*115b0*/  FFMA.FTZ R45, R31.reuse, R38, -R42 ;  /* 0x000000261f2d7223 */ /* 0x040fe2000001082a */
[----:B------:R-:W-:Y:S02]  /*115c0*/  HADD2.F32 R27, -RZ, R24.H0_H0 ;  /* 0x20000018ff1b7230 */ /* 0x000fe40000004100 */
[----:B------:R-:W-:Y:S01]  /*115d0*/  FFMA.FTZ R61, R31, R46, R44 ;  /* 0x0000002e1f3d7223 */ /* 0x000fe2000001002c */
[----:B------:R-:W-:Y:S02]  /*115e0*/  HADD2.F32 R28, -RZ, R28.H1_H1 ;  /* 0x3000001cff1c7230 */ /* 0x000fe40000004100 */
[----:B------:R-:W-:Y:S01]  /*115f0*/  FMUL.FTZ R31, R32, R33 ;  /* 0x00000021201f7220 */ /* 0x000fe20000410000 */
[----:B------:R-:W-:-:S02]  /*11600*/  HADD2.F32 R30, -RZ, R30.H1_H1 ;  /* 0x3000001eff1e7230 */ /* 0x000fc40000004100 */
[----:B------:R-:W-:Y:S01]  /*11610*/  FMUL.FTZ R41, R34, R35 ;  /* 0x0000002322297220 */ /* 0x000fe20000410000 */
[----:B------:R-:W-:Y:S01]  /*11620*/  FMUL.FTZ R32, R32, R27 ;  /* 0x0000001b20207220 */ /* 0x000fe20000410000 */
[----:B------:R-:W-:Y:S01]  /*11630*/  FMUL.FTZ R34, R34, R25 ;  /* 0x0000001922227220 */ /* 0x000fe20000410000 */
[----:B------:R-:W-:Y:S01]  /*11640*/  FFMA.FTZ R39, R28, R27, -R31 ;  /* 0x0000001b1c277223 */ /* 0x000fe2000001081f */
[----:B------:R-:W-:Y:S01]  /*11650*/  FFMA.FTZ R26, R30, R25, -R41 ;  /* 0x000000191e1a7223 */ /* 0x000fe20000010829 */
[----:B------:R-:W-:Y:S01]  /*11660*/  FFMA.FTZ R28, R28, R33, R32 ;  /* 0x000000211c1c7223 */ /* 0x000fe20000010020 */
[----:B------:R-:W-:Y:S01]  /*11670*/  FFMA.FTZ R35, R30, R35, R34 ;  /* 0x000000231e237223 */ /* 0x000fe20000010022 */
[----:B------:R-:W-:Y:S02]  /*11680*/  F2FP.F16.F32.PACK_AB R27, R45, R78 ;  /* 0x0000004e2d1b723e */ /* 0x000fe400000000ff */
[----:B------:R-:W-:Y:S02]  /*11690*/  F2FP.F16.F32.PACK_AB R25, R62, R29 ;  /* 0x0000001d3e19723e */ /* 0x000fe400000000ff */
[----:B------:R-:W-:-:S02]  /*116a0*/  F2FP.F16.F32.PACK_AB R24, R39, R60 ;  /* 0x0000003c2718723e */ /* 0x000fc400000000ff */
[----:B------:R-:W-:Y:S02]  /*116b0*/  F2FP.F16.F32.PACK_AB R26, R26, R43 ;  /* 0x0000002b1a1a723e */ /* 0x000fe400000000ff */
[----:B------:R-:W-:Y:S02]  /*116c0*/  F2FP.F16.F32.PACK_AB R31, R61, R76 ;  /* 0x0000004c3d1f723e */ /* 0x000fe400000000ff */
[----:B------:R-:W-:Y:S01]  /*116d0*/  F2FP.F16.F32.PACK_AB R29, R47, R64 ;  /* 0x000000402f1d723e */ /* 0x000fe200000000ff */
[----:B------:R3:W-:Y:S01]  /*116e0*/  STS.128 [R67], R24 ;  /* 0x0000001843007388 */ /* 0x0007e20000000c00 */
[----:B------:R-:W-:Y:S02]  /*116f0*/  F2FP.F16.F32.PACK_AB R28, R28, R37 ;  /* 0x000000251c1c723e */ /* 0x000fe400000000ff */
[----:B------:R-:W-:-:S05]  /*11700*/  F2FP.F16.F32.PACK_AB R30, R35, R66 ;  /* 0x00000042231e723e */ /* 0x000fca00000000ff */
[----:B------:R3:W-:Y:S02]  /*11710*/  STS.128 [R40+0xc400], R28 ;  /* 0x00c4001c28007388 */ /* 0x0007e40000000c00 */
.L_x_1733:
[----:B------:R-:W-:Y:S05]  /*11720*/  BSYNC B1 ;  /* 0x0000000000017941 */ /* 0x000fea0003800000 */
.L_x_1732:
[----:B---3--:R-:W-:-:S05]  /*11730*/  VIADD R24, R174, 0x40 ;  /* 0x00000040ae187836 */ /* 0x008fca0000000000 */
[----:B------:R-:W-:-:S13]  /*11740*/  ISETP.GE.AND P0, PT, R24, R21, PT ;  /* 0x000000151800720c */ /* 0x000fda0003f06270 */
[----:B------:R-:W-:Y:S05]  /*11750*/  @P0 BRA `(.L_x_1713) ;  /* 0x0000001000a40947 */ /* 0x000fea0003800000 */
[----:B------:R-:W3:Y:S01]  /*11760*/  LDC R21, c[0x0][0x3f4] ;  /* 0x0000fd00ff157b82 */ /* 0x000ee20000000800 */
[----:B------:R-:W-:Y:S01]  /*11770*/  BSSY B1, `(.L_x_1738) ;  /* 0x0000065000017945 */ /* 0x000fe20003800000 */
[----:B0-----:R-:W-:Y:S02]  /*11780*/  SHF.R.U32.HI R61, RZ, 0x3, R181 ;  /* 0x00000003ff3d7819 */ /* 0x001fe400000116b5 */
[-C--:B---3--:R-:W-:Y:S02]  /*11790*/  ISETP.GE.AND P0, PT, R18, R21.reuse, PT ;  /* 0x000000151200720c */ /* 0x088fe40003f06270 */
[-C--:B------:R-:W-:Y:S02]  /*117a0*/  ISETP.GE.AND P1, PT, R167, R21.reuse, PT ;  /* 0x00000015a700720c */ /* 0x080fe40003f26270 */
[----:B------:R-:W-:-:S09]  /*117b0*/  ISETP.GE.AND P2, PT, R168, R21, PT ;  /* 0x00000015a800720c */ /* 0x000fd20003f46270 */
[----:B------:R-:W-:Y:S05]  /*117c0*/  @P0 BRA `(.L_x_1739) ;  /* 0x00000004007c0947 */ /* 0x000fea0003800000 */
[----:B------:R-:W3:Y:S01]  /*117d0*/  LDL R62, [R1+0x40] ;  /* 0x00004000013e7983 */ /* 0x000ee20000100800 */
[----:B------:R-:W-:Y:S01]  /*117e0*/  LEA.HI R24, R21, R209, RZ, 0x1d ;  /* 0x000000d115187211 */ /* 0x000fe200078fe8ff */
[----:B------:R-:W-:Y:S01]  /*117f0*/  HADD2.F32 R38, -RZ, R82.H1_H1 ;  /* 0x30000052ff267230 */ /* 0x000fe20000004100 */
[----:B------:R-:W-:Y:S01]  /*11800*/  SHF.R.U32.HI R37, RZ, 0x10, R5 ;  /* 0x00000010ff257819 */ /* 0x000fe20000011605 */
[--C-:B------:R-:W-:Y:S01]  /*11810*/  HADD2.F32 R40, -RZ, R80.reuse.H1_H1 ;  /* 0x30000050ff287230 */ /* 0x100fe20000004100 */
[----:B------:R-:W-:Y:S01]  /*11820*/  SHF.R.S32.HI R25, RZ, 0x1f, R24 ;  /* 0x0000001fff197819 */ /* 0x000fe20000011418 */
[----:B------:R-:W-:Y:S01]  /*11830*/  IMAD.SHL.U32 R26, R24, 0x8, RZ ;  /* 0x00000008181a7824 */ /* 0x000fe200078e00ff */
[----:B--2---:R-:W-:Y:S01]  /*11840*/  SHF.R.U64 R60, R48, 0x10, R49 ;  /* 0x00000010303c7819 */ /* 0x004fe20000001231 */
[----:B------:R-:W-:Y:S01]  /*11850*/  HADD2.F32 R37, -RZ, R37.H0_H0 ;  /* 0x20000025ff257230 */ /* 0x000fe20000004100 */
[----:B------:R-:W-:Y:S01]  /*11860*/  LEA.HI R25, R25, R24, RZ, 0x3 ;  /* 0x0000001819197211 */ /* 0x000fe200078f18ff */
[----:B------:R-:W-:Y:S01]  /*11870*/  HADD2.F32 R80, -RZ, R80.H0_H0 ;  /* 0x20000050ff507230 */ /* 0x000fe20000004100 */
[----:B------:R-:W-:Y:S01]  /*11880*/  LOP3.LUT R24, R181, 0x38, R26, 0xf8, !PT ;  /* 0x00000038b5187812 */ /* 0x000fe200078ef81a */
[----:B------:R-:W-:Y:S01]  /*11890*/  HADD2.F32 R82, -RZ, R82.H0_H0 ;  /* 0x20000052ff527230 */ /* 0x000fe20000004100 */
[----:B-1----:R-:W-:Y:S01]  /*118a0*/  SHF.R.U64 R47, R4, 0x10, R5 ;  /* 0x00000010042f7819 */ /* 0x002fe20000001205 */
[----:B------:R-:W-:Y:S01]  /*118b0*/  IMAD.SHL.U32 R25, R25, 0x400, RZ ;  /* 0x0000040019197824 */ /* 0x000fe200078e00ff */
[----:B------:R-:W-:-:S02]  /*118c0*/  LOP3.LUT R29, R24, R61, RZ, 0x3c, !PT ;  /* 0x0000003d181d7212 */ /* 0x000fc400078e3cff */
[----:B------:R-:W-:Y:S02]  /*118d0*/  SHF.R.U32.HI R49, RZ, 0x10, R49 ;  /* 0x00000010ff317819 */ /* 0x000fe40000011631 */
[----:B------:R-:W-:Y:S02]  /*118e0*/  LOP3.LUT R28, R25, 0x7fffe000, RZ, 0xc0, !PT ;  /* 0x7fffe000191c7812 */ /* 0x000fe400078ec0ff */
[--C-:B------:R-:W-:Y:S02]  /*118f0*/  SHF.R.U64 R48, R50, 0x10, R51.reuse ;  /* 0x0000001032307819 */ /* 0x100fe40000001233 */
[----:B------:R-:W-:Y:S02]  /*11900*/  IADD3 R29, R29, R28, R200 ;  /* 0x0000001c1d1d7210 */ /* 0x000fe40007ffe0c8 */
[----:B------:R-:W-:Y:S02]  /*11910*/  SHF.R.U32.HI R50, RZ, 0x10, R51 ;  /* 0x00000010ff327819 */ /* 0x000fe40000011633 */
[----:B------:R-:W-:-:S02]  /*11920*/  LEA R32, R29, R2, 0x1 ;  /* 0x000000021d207211 */ /* 0x000fc400078e08ff */
[--C-:B------:R-:W-:Y:S02]  /*11930*/  SHF.R.U32.HI R41, RZ, 0x10, R7.reuse ;  /* 0x00000010ff297819 */ /* 0x100fe40000011607 */
[----:B------:R-:W-:Y:S01]  /*11940*/  SHF.R.U64 R45, R6, 0x10, R7 ;  /* 0x00000010062d7819 */ /* 0x000fe20000001207 */
[----:B------:R-:W0:Y:S02]  /*11950*/  LDS.128 R28, [R32+0xc400] ;  /* 0x00c40000201c7984 */ /* 0x000e240000000c00 */
[--C-:B0-----:R-:W-:Y:S02]  /*11960*/  HADD2.F32 R33, -RZ, R29.reuse.H0_H0 ;  /* 0x2000001dff217230 */ /* 0x101fe40000004100 */
[----:B------:R-:W-:Y:S02]  /*11970*/  HADD2.F32 R34, -RZ, R29.H1_H1 ;  /* 0x3000001dff227230 */ /* 0x000fe40000004100 */
[----:B------:R-:W-:Y:S02]  /*11980*/  HADD2.F32 R29, -RZ, R28.H0_H0 ;  /* 0x2000001cff1d7230 */ /* 0x000fe40000004100 */
[C---:B------:R-:W-:Y:S01]  /*11990*/  FMUL.FTZ R42, R33.reuse, R40 ;  /* 0x00000028212a7220 */ /* 0x040fe20000410000 */
[----:B------:R-:W-:Y:S01]  /*119a0*/  FMUL.FTZ R44, R33, R38 ;  /* 0x00000026212c7220 */ /* 0x000fe20000410000 */
[----:B------:R-:W-:-:S02]  /*119b0*/  HADD2.F32 R33, -RZ, R49.H0_H0 ;  /* 0x20000031ff217230 */ /* 0x000fc40000004100 */
[----:B------:R-:W-:Y:S02]  /*119c0*/  HADD2.F32 R35, -RZ, R30.H0_H0 ;  /* 0x2000001eff237230 */ /* 0x000fe40000004100 */
[--C-:B------:R-:W-:Y:S02]  /*119d0*/  HADD2.F32 R36, -RZ, R31.reuse.H0_H0 ;  /* 0x2000001fff247230 */ /* 0x100fe40000004100 */
[----:B------:R-:W-:Y:S02]  /*119e0*/  HADD2.F32 R31, -RZ, R31.H1_H1 ;  /* 0x3000001fff1f7230 */ /* 0x000fe40000004100 */
[----:B------:R-:W-:Y:S02]  /*119f0*/  HADD2.F32 R28, -RZ, R28.H1_H1 ;  /* 0x3000001cff1c7230 */ /* 0x000fe40000004100 */
[----:B------:R-:W-:Y:S01]  /*11a00*/  HADD2.F32 R30, -RZ, R30.H1_H1 ;  /* 0x3000001eff1e7230 */ /* 0x000fe20000004100 */
[----:B---3--:R-:W0:Y:S02]  /*11a10*/  LDS.128 R24, [R62] ;  /* 0x000000003e187984 */ /* 0x008e240000000c00 */
[----:B0-----:R-:W-:-:S02]  /*11a20*/  HADD2.F32 R5, -RZ, R25.H0_H0 ;  /* 0x20000019ff057230 */ /* 0x001fc40000004100 */
[----:B------:R-:W-:Y:S02]  /*11a30*/  HADD2.F32 R25, -RZ, R25.H1_H1 ;  /* 0x30000019ff197230 */ /* 0x000fe40000004100 */
[----:B------:R-:W-:Y:S02]  /*11a40*/  HADD2.F32 R4, -RZ, R24.H0_H0 ;  /* 0x20000018ff047230 */ /* 0x000fe40000004100 */
[C---:B------:R-:W-:Y:S01]  /*11a50*/  FFMA.FTZ R42, R5.reuse, R38, -R42 ;  /* 0x00000026052a7223 */ /* 0x040fe2000001082a */
[----:B------:R-:W-:Y:S01]  /*11a60*/  FFMA.FTZ R44, R5, R40, R44 ;  /* 0x00000028052c7223 */ /* 0x000fe2000001002c */
[C---:B------:R-:W-:Y:S01]  /*11a70*/  FMUL.FTZ R38, R34.reuse, R37 ;  /* 0x0000002522267220 */ /* 0x040fe20000410000 */
[C---:B------:R-:W-:Y:S01]  /*11a80*/  FMUL.FTZ R5, R29.reuse, R80 ;  /* 0x000000501d057220 */ /* 0x040fe20000410000 */
[-C--:B------:R-:W-:Y:S01]  /*11a90*/  FMUL.FTZ R29, R29, R82.reuse ;  /* 0x000000521d1d7220 */ /* 0x080fe20000410000 */
[-C--:B------:R-:W-:Y:S01]  /*11aa0*/  FMUL.FTZ R34, R34, R33.reuse ;  /* 0x0000002122227220 */ /* 0x080fe20000410000 */
[----:B------:R-:W-:Y:S01]  /*11ab0*/  FFMA.FTZ R39, R25, R33, -R38 ;  /* 0x0000002119277223 */ /* 0x000fe20000010826 */
[----:B------:R-:W-:Y:S01]  /*11ac0*/  FFMA.FTZ R82, R4, R82, -R5 ;  /* 0x0000005204527223 */ /* 0x000fe20000010805 */
[----:B------:R-:W-:-:S02]  /*11ad0*/  HADD2.F32 R33, -RZ, R81.H0_H0 ;  /* 0x20000051ff217230 */ /* 0x000fc40000004100 */
[----:B------:R-:W-:Y:S01]  /*11ae0*/  FFMA.FTZ R37, R25, R37, R34 ;  /* 0x0000002519257223 */ /* 0x000fe20000010022 */
[--C-:B------:R-:W-:Y:S02]  /*11af0*/  HADD2.F32 R5, -RZ, R83.reuse.H0_H0 ;  /* 0x20000053ff057230 */ /* 0x100fe40000004100 */
[----:B------:R-:W-:Y:S01]  /*11b00*/  FFMA.FTZ R80, R4, R80, R29 ;  /* 0x0000005004507223 */ /* 0x000fe2000001001d */
[----:B------:R-:W-:Y:S02]  /*11b10*/  HADD2.F32 R83, -RZ, R83.H1_H1 ;  /* 0x30000053ff537230 */ /* 0x000fe40000004100 */
[C---:B------:R-:W-:Y:S01]  /*11b20*/  FMUL.FTZ R25, R35.reuse, R33 ;  /* 0x0000002123197220 */ /* 0x040fe20000410000 */
[----:B------:R-:W-:Y:S02]  /*11b30*/  HADD2.F32 R81, -RZ, R81.H1_H1 ;  /* 0x30000051ff517230 */ /* 0x000fe40000004100 */
[----:B------:R-:W-:Y:S01]  /*11b40*/  FMUL.FTZ R29, R35, R5 ;  /* 0x00000005231d7220 */ /* 0x000fe20000410000 */
[----:B------:R-:W-:-:S02]  /*11b50*/  HADD2.F32 R6, -RZ, R26.H0_H0 ;  /* 0x2000001aff067230 */ /* 0x000fc40000004100 */
[C---:B------:R-:W-:Y:S01]  /*11b60*/  FMUL.FTZ R40, R36.reuse, R83 ;  /* 0x0000005324287220 */ /* 0x040fe20000410000 */
[----:B------:R-:W-:Y:S02]  /*11b70*/  HADD2.F32 R7, -RZ, R27.H0_H0 ;  /* 0x2000001bff077230 */ /* 0x000fe40000004100 */
[----:B------:R-:W-:Y:S01]  /*11b80*/  FMUL.FTZ R38, R36, R81 ;  /* 0x0000005124267220 */ /* 0x000fe20000410000 */
[----:B------:R-:W-:Y:S02]  /*11b90*/  HADD2.F32 R34, -RZ, R41.H0_H0 ;  /* 0x20000029ff227230 */ /* 0x000fe40000004100 */
[C---:B------:R-:W-:Y:S01]  /*11ba0*/  FFMA.FTZ R35, R6.reuse, R5, -R25 ;  /* 0x0000000506237223 */ /* 0x040fe20000010819 */
[----:B------:R-:W-:Y:S02]  /*11bb0*/  HADD2.F32 R4, -RZ, R50.H0_H0 ;  /* 0x20000032ff047230 */ /* 0x000fe40000004100 */
[----:B------:R-:W-:Y:S01]  /*11bc0*/  FFMA.FTZ R36, R6, R33, R29 ;  /* 0x0000002106247223 */ /* 0x000fe2000001001d */
[----:B------:R-:W-:-:S02]  /*11bd0*/  HADD2.F32 R27, -RZ, R27.H1_H1 ;  /* 0x3000001bff1b7230 */ /* 0x000fc40000004100 */
[----:B------:R-:W-:Y:S01]  /*11be0*/  FMUL.FTZ R6, R31, R34 ;  /* 0x000000221f067220 */ /* 0x000fe20000410000 */
[C---:B------:R-:W-:Y:S01]  /*11bf0*/  FFMA.FTZ R38, R7.reuse, R83, -R38 ;  /* 0x0000005307267223 */ /* 0x040fe20000010826 */
[----:B------:R-:W-:Y:S01]  /*11c00*/  FFMA.FTZ R40, R7, R81, R40 ;  /* 0x0000005107287223 */ /* 0x000fe20000010028 */
[-C--:B------:R-:W-:Y:S01]  /*11c10*/  FMUL.FTZ R46, R31, R4.reuse ;  /* 0x000000041f2e7220 */ /* 0x080fe20000410000 */
[----:B------:R-:W-:Y:S02]  /*11c20*/  HADD2.F32 R25, -RZ, R47.H0_H0 ;  /* 0x2000002fff197230 */ /* 0x000fe40000004100 */
[C---:B------:R-:W-:Y:S01]  /*11c30*/  FFMA.FTZ R43, R27.reuse, R4, -R6 ;  /* 0x000000041b2b7223 */ /* 0x040fe20000010806 */
[----:B------:R-:W-:Y:S02]  /*11c40*/  HADD2.F32 R29, -RZ, R45.H0_H0 ;  /* 0x2000002dff1d7230 */ /* 0x000fe40000004100 */
[----:B------:R-:W-:Y:S01]  /*11c50*/  FFMA.FTZ R45, R27, R34, R46 ;  /* 0x000000221b2d7223 */ /* 0x000fe2000001002e */
[----:B------:R-:W-:-:S02]  /*11c60*/  HADD2.F32 R5, -RZ, R60.H0_H0 ;  /* 0x2000003cff057230 */ /* 0x000fc40000004100 */
[----:B------:R-:W-:Y:S01]  /*11c70*/  FMUL.FTZ R27, R28, R25 ;  /* 0x000000191c1b7220 */ /* 0x000fe20000410000 */
[----:B------:R-:W-:Y:S02]  /*11c80*/  HADD2.F32 R7, -RZ, R48.H0_H0 ;  /* 0x20000030ff077230 */ /* 0x000fe40000004100 */
        /* <DEDUP_REMOVED lines=19> */
.L_x_1739:
[----:B------:R-:W-:Y:S05]  /*11dc0*/  BSYNC B1 ;  /* 0x0000000000017941 */ /* 0x000fea0003800000 */
.L_x_1738:
[----:B------:R-:W-:Y:S04]  /*11dd0*/  BSSY B1, `(.L_x_1740) ;  /* 0x0000061000017945 */ /* 0x000fe80003800000 */
[----:B------:R-:W-:Y:S05]  /*11de0*/  @P1 BRA `(.L_x_1741) ;  /* 0x00000004007c1947 */ /* 0x000fea0003800000 */
[----:B-1----:R-:W3:Y:S01]  /*11df0*/  LDL R46, [R1+0x38] ;  /* 0x00003800012e7983 */ /* 0x002ee20000100800 */
[----:B0-----:R-:W-:Y:S01]  /*11e00*/  LEA.HI R4, R21, R170, RZ, 0x1d ;  /* 0x000000aa15047211 */ /* 0x001fe200078fe8ff */
[----:B--2---:R-:W-:Y:S01]  /*11e10*/  HADD2.F32 R33, -RZ, R73.H1_H1 ;  /* 0x30000049ff217230 */ /* 0x004fe20000004100 */
[----:B------:R-:W-:Y:S01]  /*11e20*/  SHF.R.U32.HI R35, RZ, 0x10, R9 ;  /* 0x00000010ff237819 */ /* 0x000fe20000011609 */
[--C-:B------:R-:W-:Y:S01]  /*11e30*/  HADD2.F32 R34, -RZ, R70.reuse.H1_H1 ;  /* 0x30000046ff227230 */ /* 0x100fe20000004100 */
[----:B------:R-:W-:Y:S01]  /*11e40*/  SHF.R.S32.HI R5, RZ, 0x1f, R4 ;  /* 0x0000001fff057819 */ /* 0x000fe20000011404 */
[----:B------:R-:W-:Y:S01]  /*11e50*/  IMAD.SHL.U32 R6, R4, 0x8, RZ ;  /* 0x0000000804067824 */ /* 0x000fe200078e00ff */
[----:B------:R-:W-:Y:S01]  /*11e60*/  SHF.R.U64 R45, R52, 0x10, R53 ;  /* 0x00000010342d7819 */ /* 0x000fe20000001235 */
[----:B------:R-:W-:Y:S01]  /*11e70*/  HADD2.F32 R35, -RZ, R35.H0_H0 ;  /* 0x20000023ff237230 */ /* 0x000fe20000004100 */
[----:B------:R-:W-:Y:S01]  /*11e80*/  LEA.HI R5, R5, R4, RZ, 0x3 ;  /* 0x0000000405057211 */ /* 0x000fe200078f18ff */
[----:B------:R-:W-:Y:S01]  /*11e90*/  HADD2.F32 R70, -RZ, R70.H0_H0 ;  /* 0x20000046ff467230 */ /* 0x000fe20000004100 */
[----:B------:R-:W-:-:S02]  /*11ea0*/  LOP3.LUT R4, R181, 0x38, R6, 0xf8, !PT ;  /* 0x00000038b5047812 */ /* 0x000fc400078ef806 */
[----:B------:R-:W-:Y:S01]  /*11eb0*/  SHF.R.U32.HI R52, RZ, 0x10, R53 ;  /* 0x00000010ff347819 */ /* 0x000fe20000011635 */
[----:B------:R-:W-:Y:S01]  /*11ec0*/  IMAD.SHL.U32 R5, R5, 0x400, RZ ;  /* 0x0000040005057824 */ /* 0x000fe200078e00ff */
[----:B------:R-:W-:Y:S02]  /*11ed0*/  LOP3.LUT R25, R4, R61, RZ, 0x3c, !PT ;  /* 0x0000003d04197212 */ /* 0x000fe400078e3cff */
[----:B------:R-:W-:Y:S02]  /*11ee0*/  SHF.R.U64 R43, R8, 0x10, R9 ;  /* 0x00000010082b7819 */ /* 0x000fe40000001209 */
[----:B------:R-:W-:Y:S02]  /*11ef0*/  LOP3.LUT R24, R5, 0x7fffe000, RZ, 0xc0, !PT ;  /* 0x7fffe00005187812 */ /* 0x000fe400078ec0ff */
[----:B------:R-:W-:Y:S02]  /*11f00*/  SHF.R.U64 R41, R10, 0x10, R11 ;  /* 0x000000100a297819 */ /* 0x000fe4000000120b */
[----:B------:R-:W-:-:S02]  /*11f10*/  IADD3 R25, R25, R24, R200 ;  /* 0x0000001819197210 */ /* 0x000fc40007ffe0c8 */
[----:B------:R-:W-:Y:S02]  /*11f20*/  SHF.R.U32.HI R38, RZ, 0x10, R11 ;  /* 0x00000010ff267819 */ /* 0x000fe4000001160b */
[--C-:B------:R-:W-:Y:S01]  /*11f30*/  SHF.R.U64 R44, R54, 0x10, R55.reuse ;  /* 0x00000010362c7819 */ /* 0x100fe20000001237 */
[----:B------:R-:W-:Y:S01]  /*11f40*/  IMAD R28, R25, 0x2, R2 ;  /* 0x00000002191c7824 */ /* 0x000fe200078e0202 */
[----:B------:R-:W-:-:S04]  /*11f50*/  SHF.R.U32.HI R54, RZ, 0x10, R55 ;  /* 0x00000010ff367819 */ /* 0x000fc80000011637 */
[----:B------:R-:W0:Y:S02]  /*11f60*/  LDS.128 R24, [R28+0xc400] ;  /* 0x00c400001c187984 */ /* 0x000e240000000c00 */
[--C-:B0-----:R-:W-:Y:S02]  /*11f70*/  HADD2.F32 R29, -RZ, R25.reuse.H0_H0 ;  /* 0x20000019ff1d7230 */ /* 0x101fe40000004100 */
[----:B------:R-:W-:Y:S02]  /*11f80*/  HADD2.F32 R30, -RZ, R25.H1_H1 ;  /* 0x30000019ff1e7230 */ /* 0x000fe40000004100 */
[----:B------:R-:W-:Y:S02]  /*11f90*/  HADD2.F32 R25, -RZ, R24.H0_H0 ;  /* 0x20000018ff197230 */ /* 0x000fe40000004100 */
[C---:B------:R-:W-:Y:S01]  /*11fa0*/  FMUL.FTZ R37, R29.reuse, R34 ;  /* 0x000000221d257220 */ /* 0x040fe20000410000 */
[----:B------:R-:W-:Y:S01]  /*11fb0*/  FMUL.FTZ R39, R29, R33 ;  /* 0x000000211d277220 */ /* 0x000fe20000410000 */
[----:B------:R-:W-:-:S02]  /*11fc0*/  HADD2.F32 R29, -RZ, R52.H0_H0 ;  /* 0x20000034ff1d7230 */ /* 0x000fc40000004100 */
[----:B------:R-:W-:Y:S01]  /*11fd0*/  FMUL.FTZ R36, R30, R35 ;  /* 0x000000231e247220 */ /* 0x000fe20000410000 */
        /* <DEDUP_REMOVED lines=11> */
[----:B------:R-:W-:Y:S02]  /*12090*/  HADD2.F32 R8, -RZ, R73.H0_H0 ;  /* 0x20000049ff087230 */ /* 0x000fe40000004100 */
[-C--:B------:R-:W-:Y:S01]  /*120a0*/  FMUL.FTZ R34, R30, R29.reuse ;  /* 0x0000001d1e227220 */ /* 0x080fe20000410000 */
[----:B------:R-:W-:Y:S01]  /*120b0*/  FMUL.FTZ R30, R25, R70 ;  /* 0x00000046191e7220 */ /* 0x000fe20000410000 */
[----:B------:R-:W-:Y:S01]  /*120c0*/  FFMA.FTZ R36, R9, R29, -R36 ;  /* 0x0000001d09247223 */ /* 0x000fe20000010824 */
[----:B------:R-:W-:-:S02]  /*120d0*/  HADD2.F32 R29, -RZ, R71.H0_H0 ;  /* 0x20000047ff1d7230 */ /* 0x000fc40000004100 */
[-C--:B------:R-:W-:Y:S01]  /*120e0*/  FMUL.FTZ R25, R25, R8.reuse ;  /* 0x0000000819197220 */ /* 0x080fe20000410000 */
[----:B------:R-:W-:Y:S01]  /*120f0*/  FFMA.FTZ R33, R5, R8, -R30 ;  /* 0x0000000805217223 */ /* 0x000fe2000001081e */
[----:B------:R-:W-:Y:S02]  /*12100*/  HADD2.F32 R8, -RZ, R74.H0_H0 ;  /* 0x2000004aff087230 */ /* 0x000fe40000004100 */
[----:B------:R-:W-:Y:S01]  /*12110*/  FFMA.FTZ R34, R9, R35, R34 ;  /* 0x0000002309227223 */ /* 0x000fe20000010022 */
[----:B------:R-:W-:Y:S02]  /*12120*/  HADD2.F32 R10, -RZ, R6.H0_H0 ;  /* 0x20000006ff0a7230 */ /* 0x000fe40000004100 */
[----:B------:R-:W-:Y:S01]  /*12130*/  FFMA.FTZ R70, R5, R70, R25 ;  /* 0x0000004605467223 */ /* 0x000fe20000010019 */
[----:B------:R-:W-:Y:S02]  /*12140*/  HADD2.F32 R71, -RZ, R71.H1_H1 ;  /* 0x30000047ff477230 */ /* 0x000fe40000004100 */
[----:B------:R-:W-:Y:S01]  /*12150*/  FMUL.FTZ R5, R31, R29 ;  /* 0x0000001d1f057220 */ /* 0x000fe20000410000 */
[----:B------:R-:W-:-:S02]  /*12160*/  HADD2.F32 R74, -RZ, R74.H1_H1 ;  /* 0x3000004aff4a7230 */ /* 0x000fc40000004100 */
[-C--:B------:R-:W-:Y:S01]  /*12170*/  FMUL.FTZ R9, R31, R8.reuse ;  /* 0x000000081f097220 */ /* 0x080fe20000410000 */
[----:B------:R-:W-:Y:S02]  /*12180*/  HADD2.F32 R30, -RZ, R38.H0_H0 ;  /* 0x20000026ff1e7230 */ /* 0x000fe40000004100 */
[----:B------:R-:W-:Y:S01]  /*12190*/  FFMA.FTZ R31, R10, R8, -R5 ;  /* 0x000000080a1f7223 */ /* 0x000fe20000010805 */
[--C-:B------:R-:W-:Y:S02]  /*121a0*/  HADD2.F32 R11, -RZ, R7.reuse.H0_H0 ;  /* 0x20000007ff0b7230 */ /* 0x100fe40000004100 */
[C---:B------:R-:W-:Y:S01]  /*121b0*/  FMUL.FTZ R38, R32.reuse, R71 ;  /* 0x0000004720267220 */ /* 0x040fe20000410000 */
[----:B------:R-:W-:Y:S02]  /*121c0*/  HADD2.F32 R8, -RZ, R54.H0_H0 ;  /* 0x20000036ff087230 */ /* 0x000fe40000004100 */
[----:B------:R-:W-:Y:S01]  /*121d0*/  FMUL.FTZ R32, R32, R74 ;  /* 0x0000004a20207220 */ /* 0x000fe20000410000 */
[----:B------:R-:W-:-:S02]  /*121e0*/  HADD2.F32 R7, -RZ, R7.H1_H1 ;  /* 0x30000007ff077230 */ /* 0x000fc40000004100 */
[----:B------:R-:W-:Y:S01]  /*121f0*/  FFMA.FTZ R38, R11, R74, -R38 ;  /* 0x0000004a0b267223 */ /* 0x000fe20000010826 */
[----:B------:R-:W-:Y:S01]  /*12200*/  FMUL.FTZ R40, R27, R30 ;  /* 0x0000001e1b287220 */ /* 0x000fe20000410000 */
[----:B------:R-:W-:Y:S01]  /*12210*/  FFMA.FTZ R32, R11, R71, R32 ;  /* 0x000000470b207223 */ /* 0x000fe20000010020 */
[-C--:B------:R-:W-:Y:S01]  /*12220*/  FMUL.FTZ R42, R27, R8.reuse ;  /* 0x000000081b2a7220 */ /* 0x080fe20000410000 */
[----:B------:R-:W-:Y:S02]  /*12230*/  HADD2.F32 R11, -RZ, R43.H0_H0 ;  /* 0x2000002bff0b7230 */ /* 0x000fe40000004100 */
[----:B------:R-:W-:Y:S01]  /*12240*/  FFMA.FTZ R10, R10, R29, R9 ;  /* 0x0000001d0a0a7223 */ /* 0x000fe20000010009 */
[----:B------:R-:W-:Y:S02]  /*12250*/  HADD2.F32 R5, -RZ, R45.H0_H0 ;  /* 0x2000002dff057230 */ /* 0x000fe40000004100 */
[----:B------:R-:W-:Y:S01]  /*12260*/  FFMA.FTZ R35, R7, R8, -R40 ;  /* 0x0000000807237223 */ /* 0x000fe20000010828 */
[----:B------:R-:W-:-:S02]  /*12270*/  HADD2.F32 R25, -RZ, R41.H0_H0 ;  /* 0x20000029ff197230 */ /* 0x000fc40000004100 */
[----:B------:R-:W-:Y:S01]  /*12280*/  FFMA.FTZ R41, R7, R30, R42 ;  /* 0x0000001e07297223 */ /* 0x000fe2000001002a */
[----:B------:R-:W-:Y:S02]  /*12290*/  HADD2.F32 R9, -RZ, R44.H0_H0 ;  /* 0x2000002cff097230 */ /* 0x000fe40000004100 */
[C---:B------:R-:W-:Y:S01]  /*122a0*/  FMUL.FTZ R7, R24.reuse, R11 ;  /* 0x0000000b18077220 */ /* 0x040fe20000410000 */
[----:B------:R-:W-:Y:S02]  /*122b0*/  HADD2.F32 R4, -RZ, R4.H1_H1 ;  /* 0x30000004ff047230 */ /* 0x000fe40000004100 */
[----:B------:R-:W-:Y:S01]  /*122c0*/  FMUL.FTZ R24, R24, R5 ;  /* 0x0000000518187220 */ /* 0x000fe20000410000 */
[----:B------:R-:W-:Y:S02]  /*122d0*/  HADD2.F32 R6, -RZ, R6.H1_H1 ;  /* 0x30000006ff067230 */ /* 0x000fe40000004100 */
[C---:B------:R-:W-:Y:S01]  /*122e0*/  FMUL.FTZ R29, R26.reuse, R25 ;  /* 0x000000191a1d7220 */ /* 0x040fe20000410000 */
[----:B------:R-:W-:Y:S01]  /*122f0*/  FMUL.FTZ R26, R26, R9 ;  /* 0x000000091a1a7220 */ /* 0x000fe20000410000 */
        /* <DEDUP_REMOVED lines=14> */
.L_x_1741:
[----:B------:R-:W-:Y:S05]  /*123e0*/  BSYNC B1 ;  /* 0x0000000000017941 */ /* 0x000fea0003800000 */
.L_x_1740:
[----:B------:R-:W-:Y:S05]  /*123f0*/  @P2 BRA `(.L_x_1713) ;  /* 0x00000004007c2947 */ /* 0x000fea0003800000 */
[----:B------:R-:W4:Y:S01]  /*12400*/  LDL R40, [R1+0x34] ;  /* 0x0000340001287983 */ /* 0x000f220000100800 */
[----:B------:R-:W-:Y:S01]  /*12410*/  LEA.HI R21, R21, R171, RZ, 0x1d ;  /* 0x000000ab15157211 */ /* 0x000fe200078fe8ff */
[----:B--2---:R-:W-:Y:S01]  /*12420*/  HADD2.F32 R29, -RZ, R20.H1_H1 ;  /* 0x30000014ff1d7230 */ /* 0x004fe20000004100 */
[----:B------:R-:W-:Y:S01]  /*12430*/  SHF.R.U64 R39, R56, 0x10, R57 ;  /* 0x0000001038277819 */ /* 0x000fe20000001239 */
[--C-:B------:R-:W-:Y:S01]  /*12440*/  HADD2.F32 R31, -RZ, R0.reuse.H1_H1 ;  /* 0x30000000ff1f7230 */ /* 0x100fe20000004100 */
[----:B0--3--:R-:W-:Y:S01]  /*12450*/  SHF.R.S32.HI R6, RZ, 0x1f, R21 ;  /* 0x0000001fff067819 */ /* 0x009fe20000011415 */
[----:B------:R-:W-:Y:S01]  /*12460*/  IMAD.SHL.U32 R4, R21, 0x8, RZ ;  /* 0x0000000815047824 */ /* 0x000fe200078e00ff */
[----:B------:R-:W-:Y:S01]  /*12470*/  SHF.R.U32.HI R56, RZ, 0x10, R57 ;  /* 0x00000010ff387819 */ /* 0x000fe20000011639 */
[----:B------:R-:W-:Y:S01]  /*12480*/  HADD2.F32 R0, -RZ, R0.H0_H0 ;  /* 0x20000000ff007230 */ /* 0x000fe20000004100 */
[----:B------:R-:W-:Y:S01]  /*12490*/  LEA.HI R6, R6, R21, RZ, 0x3 ;  /* 0x0000001506067211 */ /* 0x000fe200078f18ff */
[----:B------:R-:W-:Y:S01]  /*124a0*/  HADD2.F32 R20, -RZ, R20.H0_H0 ;  /* 0x20000014ff147230 */ /* 0x000fe20000004100 */
[----:B------:R-:W-:-:S02]  /*124b0*/  LOP3.LUT R4, R181, 0x38, R4, 0xf8, !PT ;  /* 0x00000038b5047812 */ /* 0x000fc400078ef804 */
[----:B------:R-:W-:Y:S02]  /*124c0*/  SHF.L.U32 R6, R6, 0xa, RZ ;  /* 0x0000000a06067819 */ /* 0x000fe400000006ff */
[----:B------:R-:W-:Y:S02]  /*124d0*/  LOP3.LUT R9, R4, R61, RZ, 0x3c, !PT ;  /* 0x0000003d04097212 */ /* 0x000fe400078e3cff */
[----:B------:R-:W-:Y:S02]  /*124e0*/  LOP3.LUT R8, R6, 0x7fffe000, RZ, 0xc0, !PT ;  /* 0x7fffe00006087812 */ /* 0x000fe400078ec0ff */
[--C-:B------:R-:W-:Y:S02]  /*124f0*/  SHF.R.U32.HI R28, RZ, 0x10, R13.reuse ;  /* 0x00000010ff1c7819 */ /* 0x100fe4000001160d */
[----:B------:R-:W-:Y:S02]  /*12500*/  IADD3 R9, R9, R8, R200 ;  /* 0x0000000809097210 */ /* 0x000fe40007ffe0c8 */
[----:B------:R-:W-:Y:S01]  /*12510*/  SHF.R.U64 R37, R12, 0x10, R13 ;  /* 0x000000100c257819 */ /* 0x000fe2000000120d */
[----:B------:R-:W-:Y:S01]  /*12520*/  HADD2.F32 R28, -RZ, R28.H0_H0 ;  /* 0x2000001cff1c7230 */ /* 0x000fe20000004100 */
[--C-:B------:R-:W-:Y:S01]  /*12530*/  SHF.R.U64 R38, R58, 0x10, R59.reuse ;  /* 0x000000103a267819 */ /* 0x100fe2000000123b */
[----:B------:R-:W-:Y:S01]  /*12540*/  IMAD R21, R9, 0x2, R2 ;  /* 0x0000000209157824 */ /* 0x000fe200078e0202 */
[----:B------:R-:W-:-:S02]  /*12550*/  SHF.R.U32.HI R58, RZ, 0x10, R59 ;  /* 0x00000010ff3a7819 */ /* 0x000fc4000001163b */
[--C-:B-1----:R-:W-:Y:S02]  /*12560*/  SHF.R.U32.HI R34, RZ, 0x10, R15.reuse ;  /* 0x00000010ff227819 */ /* 0x102fe4000001160f */
[----:B------:R-:W0:Y:S01]  /*12570*/  LDS.128 R8, [R21+0xc400] ;  /* 0x00c4000015087984 */ /* 0x000e220000000c00 */
[----:B------:R-:W-:Y:S01]  /*12580*/  SHF.R.U64 R36, R14, 0x10, R15 ;  /* 0x000000100e247819 */ /* 0x000fe2000000120f */
[--C-:B0-----:R-:W-:Y:S02]  /*12590*/  HADD2.F32 R24, -RZ, R9.reuse.H0_H0 ;  /* 0x20000009ff187230 */ /* 0x101fe40000004100 */
[----:B------:R-:W-:Y:S02]  /*125a0*/  HADD2.F32 R25, -RZ, R9.H1_H1 ;  /* 0x30000009ff197230 */ /* 0x000fe40000004100 */
[----:B------:R-:W-:Y:S02]  /*125b0*/  HADD2.F32 R9, -RZ, R8.H0_H0 ;  /* 0x20000008ff097230 */ /* 0x000fe40000004100 */
[C---:B------:R-:W-:Y:S01]  /*125c0*/  FMUL.FTZ R33, R24.reuse, R31 ;  /* 0x0000001f18217220 */ /* 0x040fe20000410000 */
[----:B------:R-:W-:Y:S01]  /*125d0*/  FMUL.FTZ R35, R24, R29 ;  /* 0x0000001d18237220 */ /* 0x000fe20000410000 */
[----:B------:R-:W-:-:S02]  /*125e0*/  HADD2.F32 R24, -RZ, R56.H0_H0 ;  /* 0x20000038ff187230 */ /* 0x000fc40000004100 */
[C---:B------:R-:W-:Y:S01]  /*125f0*/  FMUL.FTZ R30, R25.reuse, R28 ;  /* 0x0000001c191e7220 */ /* 0x040fe20000410000 */
[----:B------:R-:W-:Y:S02]  /*12600*/  HADD2.F32 R27, -RZ, R11.H0_H0 ;  /* 0x2000000bff1b7230 */ /* 0x000fe40000004100 */
[----:B------:R-:W-:Y:S02]  /*12610*/  HADD2.F32 R26, -RZ, R10.H0_H0 ;  /* 0x2000000aff1a7230 */ /* 0x000fe40000004100 */
[----:B------:R-:W-:Y:S01]  /*12620*/  FMUL.FTZ R32, R25, R24 ;  /* 0x0000001819207220 */ /* 0x000fe20000410000 */
[----:B------:R-:W-:Y:S02]  /*12630*/  HADD2.F32 R25, -RZ, R3.H0_H0 ;  /* 0x20000003ff197230 */ /* 0x000fe40000004100 */
[----:B------:R-:W-:Y:S02]  /*12640*/  HADD2.F32 R11, -RZ, R11.H1_H1 ;  /* 0x3000000bff0b7230 */ /* 0x000fe40000004100 */
[----:B------:R-:W-:-:S02]  /*12650*/  HADD2.F32 R8, -RZ, R8.H1_H1 ;  /* 0x30000008ff087230 */ /* 0x000fc40000004100 */
[----:B------:R-:W-:Y:S01]  /*12660*/  HADD2.F32 R10, -RZ, R10.H1_H1 ;  /* 0x3000000aff0a7230 */ /* 0x000fe20000004100 */
[----:B----4-:R-:W0:Y:S02]  /*12670*/  LDS.128 R4, [R40] ;  /* 0x0000000028047984 */ /* 0x010e240000000c00 */
[--C-:B0-----:R-:W-:Y:S02]  /*12680*/  HADD2.F32 R12, -RZ, R5.reuse.H0_H0 ;  /* 0x20000005ff0c7230 */ /* 0x101fe40000004100 */
[----:B------:R-:W-:Y:S02]  /*12690*/  HADD2.F32 R13, -RZ, R5.H1_H1 ;  /* 0x30000005ff0d7230 */ /* 0x000fe40000004100 */
[----:B------:R-:W-:Y:S02]  /*126a0*/  HADD2.F32 R5, -RZ, R4.H0_H0 ;  /* 0x20000004ff057230 */ /* 0x000fe40000004100 */
[C---:B------:R-:W-:Y:S01]  /*126b0*/  FFMA.FTZ R33, R12.reuse, R29, -R33 ;  /* 0x0000001d0c217223 */ /* 0x040fe20000010821 */
[----:B------:R-:W-:Y:S01]  /*126c0*/  FFMA.FTZ R35, R12, R31, R35 ;  /* 0x0000001f0c237223 */ /* 0x000fe20000010023 */
[----:B------:R-:W-:Y:S01]  /*126d0*/  FMUL.FTZ R12, R9, R0 ;  /* 0x00000000090c7220 */ /* 0x000fe20000410000 */
[C---:B------:R-:W-:Y:S01]  /*126e0*/  FFMA.FTZ R30, R13.reuse, R24, -R30 ;  /* 0x000000180d1e7223 */ /* 0x040fe2000001081e */
[----:B------:R-:W-:Y:S01]  /*126f0*/  FFMA.FTZ R32, R13, R28, R32 ;  /* 0x0000001c0d207223 */ /* 0x000fe20000010020 */
[-C--:B------:R-:W-:Y:S01]  /*12700*/  FMUL.FTZ R29, R9, R20.reuse ;  /* 0x00000014091d7220 */ /* 0x080fe20000410000 */
[----:B------:R-:W-:Y:S01]  /*12710*/  FFMA.FTZ R13, R5, R20, -R12 ;  /* 0x00000014050d7223 */ /* 0x000fe2000001080c */
[----:B------:R-:W-:-:S02]  /*12720*/  HADD2.F32 R20, -RZ, R3.H1_H1 ;  /* 0x30000003ff147230 */ /* 0x000fc40000004100 */
[----:B------:R-:W-:Y:S02]  /*12730*/  HADD2.F32 R9, -RZ, R69.H0_H0 ;  /* 0x20000045ff097230 */ /* 0x000fe40000004100 */
[----:B------:R-:W-:Y:S01]  /*12740*/  FFMA.FTZ R29, R5, R0, R29 ;  /* 0x00000000051d7223 */ /* 0x000fe2000001001d */
[----:B------:R-:W-:Y:S02]  /*12750*/  HADD2.F32 R15, -RZ, R7.H0_H0 ;  /* 0x20000007ff0f7230 */ /* 0x000fe40000004100 */
[----:B------:R-:W-:Y:S01]  /*12760*/  FMUL.FTZ R28, R27, R20 ;  /* 0x000000141b1c7220 */ /* 0x000fe20000410000 */
[----:B------:R-:W-:Y:S02]  /*12770*/  HADD2.F32 R0, -RZ, R69.H1_H1 ;  /* 0x30000045ff007230 */ /* 0x000fe40000004100 */
[C---:B------:R-:W-:Y:S01]  /*12780*/  FMUL.FTZ R5, R26.reuse, R25 ;  /* 0x000000191a057220 */ /* 0x040fe20000410000 */
[----:B------:R-:W-:Y:S02]  /*12790*/  HADD2.F32 R14, -RZ, R6.H0_H0 ;  /* 0x20000006ff0e7230 */ /* 0x000fe40000004100 */
[----:B------:R-:W-:Y:S01]  /*127a0*/  FMUL.FTZ R3, R26, R9 ;  /* 0x000000091a037220 */ /* 0x000fe20000410000 */
[----:B------:R-:W-:-:S02]  /*127b0*/  HADD2.F32 R24, -RZ, R34.H0_H0 ;  /* 0x20000022ff187230 */ /* 0x000fc40000004100 */
[-C--:B------:R-:W-:Y:S01]  /*127c0*/  FMUL.FTZ R27, R27, R0.reuse ;  /* 0x000000001b1b7220 */ /* 0x080fe20000410000 */
[----:B------:R-:W-:Y:S02]  /*127d0*/  HADD2.F32 R12, -RZ, R58.H0_H0 ;  /* 0x2000003aff0c7230 */ /* 0x000fe40000004100 */
[----:B------:R-:W-:Y:S01]  /*127e0*/  FFMA.FTZ R28, R15, R0, -R28 ;  /* 0x000000000f1c7223 */ /* 0x000fe2000001081c */
[----:B------:R-:W-:Y:S02]  /*127f0*/  HADD2.F32 R7, -RZ, R7.H1_H1 ;  /* 0x30000007ff077230 */ /* 0x000fe40000004100 */
[C---:B------:R-:W-:Y:S01]  /*12800*/  FFMA.FTZ R26, R14.reuse, R9, -R5 ;  /* 0x000000090e1a7223 */ /* 0x040fe20000010805 */
[C---:B------:R-:W-:Y:S01]  /*12810*/  FMUL.FTZ R34, R11.reuse, R24 ;  /* 0x000000180b227220 */ /* 0x040fe20000410000 */
[----:B------:R-:W-:Y:S01]  /*12820*/  FMUL.FTZ R0, R11, R12 ;  /* 0x0000000c0b007220 */ /* 0x000fe20000410000 */
[----:B------:R-:W-:Y:S01]  /*12830*/  FFMA.FTZ R14, R14, R25, R3 ;  /* 0x000000190e0e7223 */ /* 0x000fe20000010003 */
[----:B------:R-:W-:-:S02]  /*12840*/  HADD2.F32 R9, -RZ, R37.H0_H0 ;  /* 0x20000025ff097230 */ /* 0x000fc40000004100 */
[----:B------:R-:W-:Y:S01]  /*12850*/  FFMA.FTZ R27, R15, R20, R27 ;  /* 0x000000140f1b7223 */ /* 0x000fe2000001001b */
[----:B------:R-:W-:Y:S02]  /*12860*/  HADD2.F32 R11, -RZ, R36.H0_H0 ;  /* 0x20000024ff0b7230 */ /* 0x000fe40000004100 */
[C---:B------:R-:W-:Y:S01]  /*12870*/  FFMA.FTZ R25, R7.reuse, R12, -R34 ;  /* 0x0000000c07197223 */ /* 0x040fe20000010822 */
[----:B------:R-:W-:Y:S02]  /*12880*/  HADD2.F32 R3, -RZ, R39.H0_H0 ;  /* 0x20000027ff037230 */ /* 0x000fe40000004100 */
[----:B------:R-:W-:Y:S01]  /*12890*/  FFMA.FTZ R24, R7, R24, R0 ;  /* 0x0000001807187223 */ /* 0x000fe20000010000 */
[----:B------:R-:W-:Y:S02]  /*128a0*/  HADD2.F32 R5, -RZ, R38.H0_H0 ;  /* 0x20000026ff057230 */ /* 0x000fe40000004100 */
[----:B------:R-:W-:Y:S01]  /*128b0*/  FMUL.FTZ R7, R8, R9 ;  /* 0x0000000908077220 */ /* 0x000fe20000410000 */
[----:B------:R-:W-:-:S02]  /*128c0*/  HADD2.F32 R4, -RZ, R4.H1_H1 ;  /* 0x30000004ff047230 */ /* 0x000fc40000004100 */
[----:B------:R-:W-:Y:S01]  /*128d0*/  FMUL.FTZ R15, R10, R11 ;  /* 0x0000000b0a0f7220 */ /* 0x000fe20000410000 */
[----:B------:R-:W-:Y:S02]  /*128e0*/  HADD2.F32 R6, -RZ, R6.H1_H1 ;  /* 0x30000006ff067230 */ /* 0x000fe40000004100 */
[----:B------:R-:W-:Y:S01]  /*128f0*/  FMUL.FTZ R8, R8, R3 ;  /* 0x0000000308087220 */ /* 0x000fe20000410000 */
[----:B------:R-:W-:Y:S01]  /*12900*/  FMUL.FTZ R10, R10, R5 ;  /* 0x000000050a0a7220 */ /* 0x000fe20000410000 */
[----:B------:R-:W-:Y:S01]  /*12910*/  FFMA.FTZ R0, R4, R3, -R7 ;  /* 0x0000000304007223 */ /* 0x000fe20000010807 */
[----:B------:R-:W-:Y:S01]  /*12920*/  F2FP.F16.F32.PACK_AB R7, R25, R28 ;  /* 0x0000001c1907723e */ /* 0x000fe200000000ff */
[----:B------:R-:W-:Y:S01]  /*12930*/  FFMA.FTZ R15, R6, R5, -R15 ;  /* 0x00000005060f7223 */ /* 0x000fe2000001080f */
[----:B------:R-:W-:Y:S01]  /*12940*/  FFMA.FTZ R8, R4, R9, R8 ;  /* 0x0000000904087223 */ /* 0x000fe20000010008 */
[----:B------:R-:W-:Y:S01]  /*12950*/  FFMA.FTZ R3, R6, R11, R10 ;  /* 0x0000000b06037223 */ /* 0x000fe2000001000a */
[----:B------:R-:W-:-:S02]  /*12960*/  F2FP.F16.F32.PACK_AB R5, R30, R33 ;  /* 0x000000211e05723e */ /* 0x000fc400000000ff */
[----:B------:R-:W-:Y:S02]  /*12970*/  F2FP.F16.F32.PACK_AB R4, R0, R13 ;  /* 0x0000000d0004723e */ /* 0x000fe400000000ff */
[----:B------:R-:W-:Y:S02]  /*12980*/  F2FP.F16.F32.PACK_AB R6, R15, R26 ;  /* 0x0000001a0f06723e */ /* 0x000fe400000000ff */
[----:B------:R-:W-:Y:S02]  /*12990*/  F2FP.F16.F32.PACK_AB R11, R24, R27 ;  /* 0x0000001b180b723e */ /* 0x000fe400000000ff */
[----:B------:R-:W-:Y:S01]  /*129a0*/  F2FP.F16.F32.PACK_AB R9, R32, R35 ;  /* 0x000000232009723e */ /* 0x000fe200000000ff */
[----:B------:R4:W-:Y:S01]  /*129b0*/  STS.128 [R40], R4 ;  /* 0x0000000428007388 */ /* 0x0009e20000000c00 */
[----:B------:R-:W-:Y:S02]  /*129c0*/  F2FP.F16.F32.PACK_AB R8, R8, R29 ;  /* 0x0000001d0808723e */ /* 0x000fe400000000ff */
[----:B------:R-:W-:-:S05]  /*129d0*/  F2FP.F16.F32.PACK_AB R10, R3, R14 ;  /* 0x0000000e030a723e */ /* 0x000fca00000000ff */
[----:B------:R4:W-:Y:S02]  /*129e0*/  STS.128 [R21+0xc400], R8 ;  /* 0x00c4000815007388 */ /* 0x0009e40000000c00 */
.L_x_1713:
[----:B------:R-:W-:Y:S05]  /*129f0*/  BSYNC B0 ;  /* 0x0000000000007941 */ /* 0x000fea0003800000 */
.L_x_1691:
        /* <DEDUP_REMOVED lines=8> */
.L_x_1689:
[----:B01-3--:R-:W3:Y:S02]  /*12a80*/  LDL R0, [R1+0x30] ;  /* 0x0000300001007983 */ /* 0x00bee40000100800 */
[----:B---3--:R-:W-:-:S13]  /*12a90*/  R2UR UR4, R0 ;  /* 0x00000000000472ca */ /* 0x008fda00000e0000 */
[----:B------:R-:W-:-:S05]  /*12aa0*/  IMAD.U32 R0, RZ, RZ, UR4 ;  /* 0x00000004ff007e24 */ /* 0x000fca000f8e00ff */
[----:B------:R-:W-:-:S13]  /*12ab0*/  ISETP.NE.AND P0, PT, R0, 0x3, PT ;  /* 0x000000030000780c */ /* 0x000fda0003f05270 */
[----:B------:R-:W-:Y:S05]  /*12ac0*/  @!P0 BRA `(.L_x_1742) ;  /* 0x0000000000048947 */ /* 0x000fea0003800000 */
[----:B------:R-:W-:Y:S01]  /*12ad0*/  BPT.TRAP 0x1 ;  /* 0x000000040000795c */ /* 0x000fe20000300000 */
.L_x_1742:
[----:B----4-:R-:W-:Y:S01]  /*12ae0*/  IMAD R21, R23, 0x8, R2 ;  /* 0x0000000817157824 */ /* 0x010fe200078e0202 */
[----:B------:R-:W-:-:S04]  /*12af0*/  SHF.L.U32 R0, R164, 0x1f, RZ ;  /* 0x0000001fa4007819 */ /* 0x000fc800000006ff */
[----:B------:R0:W1:Y:S01]  /*12b00*/  SYNCS.PHASECHK.TRANS64.TRYWAIT P1, [R21+URZ+0x2a830], R0 ;  /* 0x02a83000150075a7 */ /* 0x000062000802017f */
[----:B------:R-:W-:Y:S05]  /*12b10*/  @!P0 BRA `(.L_x_1743) ;  /* 0x0000000000048947 */ /* 0x000fea0003800000 */
[----:B------:R-:W-:Y:S01]  /*12b20*/  BPT.TRAP 0x1 ;  /* 0x000000040000795c */ /* 0x000fe20000300000 */
.L_x_1743:
[----:B-1----:R-:W-:Y:S05]  /*12b30*/  @P1 BRA `(.L_x_1744) ;  /* 0x0000000000081947 */ /* 0x002fea0003800000 */
[----:B------:R-:W1:Y:S02]  /*12b40*/  SYNCS.PHASECHK.TRANS64.TRYWAIT P1, [R21+URZ+0x2a830], R0 ;  /* 0x02a83000150075a7 */ /* 0x000e64000802017f */
[----:B-1----:R-:W-:Y:S05]  /*12b50*/  @!P1 BRA `(.L_x_1745) ;  /* 0x0000019c00a49947 */ /* 0x002fea0003800000 */
.L_x_1744:
[----:B------:R-:W-:Y:S05]  /*12b60*/  WARPSYNC.ALL ;  /* 0x0000000000007948 */ /* 0x000fea0003800000 */
[----:B01----:R-:W-:Y:S01]  /*12b70*/  VIADD R0, R2, 0x18400 ;  /* 0x0001840002007836 */ /* 0x003fe20000000000 */
[----:B------:R-:W-:Y:S01]  /*12b80*/  R2UR UR4, R68 ;  /* 0x00000000440472ca */ /* 0x000fe200000e0000 */
[----:B------:R-:W-:Y:S01]  /*12b90*/  UMOV UR9, 0x40000040 ;  /* 0x4000004000097882 */ /* 0x000fe20000000000 */
[----:B--2---:R-:W-:Y:S01]  /*12ba0*/  MOV R5, 0x40000040 ;  /* 0x4000004000057802 */ /* 0x004fe20000000f00 */
        /* <DEDUP_REMOVED lines=11> */
[----:B------:R-:W-:Y:S01]  /*12c60*/  IMAD.MOV.U32 R5, RZ, RZ, 0x40000040 ;  /* 0x40000040ff057424 */ /* 0x000fe200078e00ff */
[----:B------:R-:W-:Y:S01]  /*12c70*/  UMOV UR45, 0x40000040 ;  /* 0x40000040002d7882 */ /* 0x000fe20000000000 */
[----:B------:R-:W-:Y:S01]  /*12c80*/  UMOV UR41, 0x40000040 ;  /* 0x4000004000297882 */ /* 0x000fe20000000000 */
[----:B------:R-:W-:Y:S01]  /*12c90*/  IMAD R4, R23, 0x900, R6 ;  /* 0x0000090017047824 */ /* 0x000fe200078e0206 */
[----:B------:R-:W-:Y:S01]  /*12ca0*/  UIADD3 UR5, UR4, 0x2, URZ ;  /* 0x0000000204057890 */ /* 0x000fe2000fffe03f */
[----:B------:R-:W-:Y:S01]  /*12cb0*/  R2UR UR39, R5 ;  /* 0x00000000052772ca */ /* 0x000fe200000e0000 */
[----:B------:R-:W-:Y:S01]  /*12cc0*/  UMOV UR8, UR4 ;  /* 0x0000000400087c82 */ /* 0x000fe20008000000 */
[C---:B------:R-:W-:Y:S01]  /*12cd0*/  VIADD R8, R4.reuse, 0x2 ;  /* 0x0000000204087836 */ /* 0x040fe20000000000 */
[----:B------:R-:W-:Y:S01]  /*12ce0*/  R2UR UR10, R4 ;  /* 0x00000000040a72ca */ /* 0x000fe200000e0000 */
[----:B------:R-:W-:Y:S01]  /*12cf0*/  IMAD.U32 R10, RZ, RZ, UR8 ;  /* 0x00000008ff0a7e24 */ /* 0x000fe2000f8e00ff */
[----:B------:R-:W-:-:S02]  /*12d00*/  UIADD3 UR56, UR4, 0x404, URZ ;  /* 0x0000040404387890 */ /* 0x000fc4000fffe03f */
[----:B------:R-:W-:Y:S02]  /*12d10*/  UIADD3 UR52, UR4, 0x406, URZ ;  /* 0x0000040604347890 */ /* 0x000fe4000fffe03f */
[----:B------:R0:W-:Y:S01]  /*12d20*/  STL.64 [R1+0x28], R10 ;  /* 0x0000280a01007387 */ /* 0x0001e20000100a00 */
[----:B------:R-:W-:Y:S02]  /*12d30*/  UIADD3 UR48, UR4, 0x800, URZ ;  /* 0x0000080004307890 */ /* 0x000fe4000fffe03f */
[----:B------:R-:W-:Y:S02]  /*12d40*/  UIADD3 UR44, UR4, 0x802, URZ ;  /* 0x00000802042c7890 */ /* 0x000fe4000fffe03f */
[----:B------:R-:W-:Y:S02]  /*12d50*/  UIADD3 UR40, UR4, 0x804, URZ ;  /* 0x0000080404287890 */ /* 0x000fe4000fffe03f */
        /* <DEDUP_REMOVED lines=9> */
[----:B------:R-:W-:Y:S01]  /*12df0*/  IMAD.U32 R11, RZ, RZ, UR9 ;  /* 0x00000009ff0b7e24 */ /* 0x000fe2000f8e00ff */
[----:B------:R-:W-:Y:S01]  /*12e00*/  UIADD3 UR36, UR4, 0x806, URZ ;  /* 0x0000080604247890 */ /* 0x000fe2000fffe03f */
[----:B------:R-:W-:-:S03]  /*12e10*/  UMOV UR37, 0x40000040 ;  /* 0x4000004000257882 */ /* 0x000fc60000000000 */
        /* <DEDUP_REMOVED lines=47> */
[----:B------:R-:W-:Y:S02]  /*13110*/  VIADD R8, R4, 0x304 ;  /* 0x0000030404087836 */ /* 0x000fe40000000000 */
[----:B------:R-:W-:Y:S02]  /*13120*/  IMAD.MOV.U32 R9, RZ, RZ, 0x40000040 ;  /* 0x40000040ff097424 */ /* 0x000fe400078e00ff */
[----:B0-----:R-:W-:Y:S01]  /*13130*/  IMAD.U32 R10, RZ, RZ, UR8 ;  /* 0x00000008ff0a7e24 */ /* 0x001fe2000f8e00ff */
[----:B------:R-:W-:Y:S01]  /*13140*/  R2UR UR58, R8 ;  /* 0x00000000083a72ca */ /* 0x000fe200000e0000 */
[----:B------:R-:W-:Y:S01]  /*13150*/  IMAD.U32 R11, RZ, RZ, UR9 ;  /* 0x00000009ff0b7e24 */ /* 0x000fe2000f8e00ff */
[----:B------:R-:W-:Y:S01]  /*13160*/  R2UR UR59, R9 ;  /* 0x00000000093b72ca */ /* 0x000fe200000e0000 */
[----:B------:R-:W-:Y:S01]  /*13170*/  IMAD.MOV.U32 R9, RZ, RZ, 0x40000040 ;  /* 0x40000040ff097424 */ /* 0x000fe200078e00ff */
[----:B------:R-:W-:-:S02]  /*13180*/  IADD3 R8, R4, 0x306, RZ ;  /* 0x0000030604087810 */ /* 0x000fc40007ffe0ff */
[----:B------:R0:W-:Y:S02]  /*13190*/  STL.64 [R1], R10 ;  /* 0x0000000a01007387 */ /* 0x0001e40000100a00 */
[----:B------:R-:W-:Y:S01]  /*131a0*/  R2UR UR54, R8 ;  /* 0x00000000083672ca */ /* 0x000fe200000e0000 */
[----:B------:R-:W-:Y:S01]  /*131b0*/  VIADD R8, R4, 0x600 ;  /* 0x0000060004087836 */ /* 0x000fe20000000000 */
[----:B------:R-:W-:Y:S01]  /*131c0*/  R2UR UR55, R9 ;  /* 0x00000000093772ca */ /* 0x000fe200000e0000 */
[----:B------:R-:W-:-:S03]  /*131d0*/  IMAD.MOV.U32 R9, RZ, RZ, 0x40000040 ;  /* 0x40000040ff097424 */ /* 0x000fc600078e00ff */
[----:B------:R-:W-:Y:S01]  /*131e0*/  R2UR UR50, R8 ;  /* 0x00000000083272ca */ /* 0x000fe200000e0000 */
[----:B------:R-:W-:Y:S01]  /*131f0*/  VIADD R8, R4, 0x602 ;  /* 0x0000060204087836 */ /* 0x000fe20000000000 */
[----:B------:R-:W-:Y:S02]  /*13200*/  R2UR UR51, R9 ;  /* 0x00000000093372ca */ /* 0x000fe400000e0000 */
[----:B------:R-:W-:Y:S02]  /*13210*/  MOV R9, 0x40000040 ;  /* 0x4000004000097802 */ /* 0x000fe40000000f00 */
[----:B------:R-:W-:Y:S01]  /*13220*/  R2UR UR46, R8 ;  /* 0x00000000082e72ca */ /* 0x000fe200000e0000 */
[C---:B------:R-:W-:Y:S01]  /*13230*/  VIADD R8, R4.reuse, 0x604 ;  /* 0x0000060404087836 */ /* 0x040fe20000000000 */
[----:B------:R-:W-:Y:S01]  /*13240*/  R2UR UR47, R9 ;  /* 0x00000000092f72ca */ /* 0x000fe200000e0000 */
[----:B------:R-:W-:Y:S02]  /*13250*/  IMAD.MOV.U32 R9, RZ, RZ, 0x40000040 ;  /* 0x40000040ff097424 */ /* 0x000fe400078e00ff */
[----:B------:R-:W-:Y:S01]  /*13260*/  VIADD R4, R4, 0x606 ;  /* 0x0000060604047836 */ /* 0x000fe20000000000 */
[----:B------:R-:W-:-:S02]  /*13270*/  R2UR UR42, R8 ;  /* 0x00000000082a72ca */ /* 0x000fc400000e0000 */
        /* <DEDUP_REMOVED lines=26> */
.L_x_1746:
[----:B------:R-:W0:Y:S01]  /*13420*/  LDC R224, c[0x0][0x448] ;  /* 0x00011200ffe07b82 */ /* 0x000e220000000800 */
[----:B------:R-:W-:Y:S01]  /*13430*/  ULDC UR4, c[0x0][0x9d8] ;  /* 0x0002760000047ab9 */ /* 0x000fe20000000800 */
[----:B------:R-:W-:Y:S02]  /*13440*/  VIADD R21, R21, 0x2a840 ;  /* 0x0002a84015157836 */ /* 0x000fe40000000000 */
[----:B------:R-:W-:Y:S01]  /*13450*/  FMUL.FTZ R15, R38, UR4 ;  /* 0x00000004260f7c20 */ /* 0x000fe20008410000 */
[----:B------:R-:W-:Y:S01]  /*13460*/  FMUL.FTZ R38, R58, UR4 ;  /* 0x000000043a267c20 */ /* 0x000fe20008410000 */
[----:B------:R-:W-:Y:S01]  /*13470*/  IADD3 R58, R202, R188, RZ ;  /* 0x000000bcca3a7210 */ /* 0x000fe20007ffe0ff */
[----:B------:R-:W-:Y:S01]  /*13480*/  FMUL.FTZ R74, R28, UR4 ;  /* 0x000000041c4a7c20 */ /* 0x000fe20008410000 */
[----:B------:R-:W-:Y:S01]  /*13490*/  FMUL.FTZ R14, R39, UR4 ;  /* 0x00000004270e7c20 */ /* 0x000fe20008410000 */
[----:B------:R-:W-:Y:S01]  /*134a0*/  FMUL.FTZ R28, R47, UR4 ;  /* 0x000000042f1c7c20 */ /* 0x000fe20008410000 */
[----:B------:R-:W-:Y:S01]  /*134b0*/  FMUL.FTZ R47, R49, UR4 ;  /* 0x00000004312f7c20 */ /* 0x000fe20008410000 */
[----:B------:R-:W-:Y:S01]  /*134c0*/  FMUL.FTZ R39, R59, UR4 ;  /* 0x000000043b277c20 */ /* 0x000fe20008410000 */
[----:B------:R-:W-:-:S02]  /*134d0*/  IMAD.MOV.U32 R49, RZ, RZ, -0x60 ;  /* 0xffffffa0ff317424 */ /* 0x000fc400078e00ff */
        /* <DEDUP_REMOVED lines=12> */
[----:B0-----:R-:W-:Y:S01]  /*135a0*/  ISETP.NE.AND P1, PT, R224, 0x1, PT ;  /* 0x00000001e000780c */ /* 0x001fe20003f25270 */
[----:B------:R-:W-:Y:S01]  /*135b0*/  IMAD R49, R72, R49, 0x61 ;  /* 0x0000006148317424 */ /* 0x000fe200078e0231 */
[----:B------:R-:W-:Y:S01]  /*135c0*/  LOP3.LUT R16, R16, 0xffefffff, RZ, 0xc0, !PT ;  /* 0xffefffff10107812 */ /* 0x000fe200078ec0ff */
        /* <DEDUP_REMOVED lines=10> */
[----:B------:R-:W0:Y:S01]  /*13670*/  @P1 LDC R5, c[0x0][0x44c] ;  /* 0x00011300ff051b82 */ /* 0x000e220000000800 */
[----:B------:R-:W-:Y:S01]  /*13680*/  FMUL.FTZ R32, R32, UR4 ;  /* 0x0000000420207c20 */ /* 0x000fe20008410000 */
[----:B------:R-:W-:Y:S01]  /*13690*/  FMUL.FTZ R33, R33, UR4 ;  /* 0x0000000421217c20 */ /* 0x000fe20008410000 */
[----:B------:R-:W-:Y:S01]  /*136a0*/  FMUL.FTZ R36, R36, UR4 ;  /* 0x0000000424247c20 */ /* 0x000fe20008410000 */
[----:B------:R-:W-:Y:S01]  /*136b0*/  FMUL.FTZ R37, R37, UR4 ;  /* 0x0000000425257c20 */ /* 0x000fe20008410000 */
[----:B------:R-:W-:Y:S01]  /*136c0*/  FMUL.FTZ R40, R40, UR4 ;  /* 0x0000000428287c20 */ /* 0x000fe20008410000 */
        /* <DEDUP_REMOVED lines=13> */
[----:B------:R-:W-:Y:S01]  /*137a0*/  @P1 LOP3.LUT R16, R16, 0x100000, RZ, 0xfc, !PT ;  /* 0x0010000010101812 */ /* 0x000fe200078efcff */
[----:B------:R-:W-:Y:S01]  /*137b0*/  FMUL.FTZ R69, R69, UR4 ;  /* 0x0000000445457c20 */ /* 0x000fe20008410000 */
[----:B------:R-:W-:Y:S01]  /*137c0*/  ULDC UR38, c[0x0][0x9dc] ;  /* 0x0002770000267ab9 */ /* 0x000fe20000000800 */
[----:B------:R-:W2:Y:S01]  /*137d0*/  MUFU.TANH R13, R13 ;  /* 0x0000000d000d7308 */ /* 0x000ea20000002400 */
[----:B------:R-:W-:Y:S01]  /*137e0*/  ULOP3.LUT UR38, URZ, UR38, URZ, 0x33, !UPT ;  /* 0x000000263f267292 */ /* 0x000fe2000f8e333f */
[----:B0-----:R-:W-:-:S04]  /*137f0*/  @P1 IMAD.HI.U32 R4, R58, R5, RZ ;  /* 0x000000053a041227 */ /* 0x001fc800078e00ff */
[----:B------:R-:W-:Y:S01]  /*13800*/  FMUL.FTZ R70, R70, UR4 ;  /* 0x0000000446467c20 */ /* 0x000fe20008410000 */
[----:B------:R-:W-:Y:S01]  /*13810*/  LOP3.LUT R16, R16, 0xfff7ffff, RZ, 0xc0, !PT ;  /* 0xfff7ffff10107812 */ /* 0x000fe200078ec0ff */
[----:B------:R-:W-:Y:S01]  /*13820*/  IMAD R5, R72, -0x60, R166 ;  /* 0xffffffa048057824 */ /* 0x000fe200078e02a6 */
[----:B------:R-:W0:Y:S01]  /*13830*/  MUFU.TANH R73, R73 ;  /* 0x0000004900497308 */ /* 0x000e220000002400 */
[----:B------:R-:W-:Y:S01]  /*13840*/  VIADD R83, R49, 0xffffffff ;  /* 0xffffffff31537836 */ /* 0x000fe20000000000 */
[----:B-1----:R-:W-:Y:S02]  /*13850*/  @P1 SHF.R.U32.HI R58, RZ, R9, R4 ;  /* 0x00000009ff3a1219 */ /* 0x002fe40000011604 */
[----:B------:R-:W1:Y:S01]  /*13860*/  LDC.64 R8, c[0x0][0x9e0] ;  /* 0x00027800ff087b82 */ /* 0x000e620000000a00 */
[----:B------:R-:W-:Y:S01]  /*13870*/  PRMT R4, R172, 0x654, R21 ;  /* 0x00000654ac047816 */ /* 0x000fe20000000015 */
[--C-:B------:R-:W-:Y:S01]  /*13880*/  IMAD.IADD R62, R83, 0x1, -R182.reuse ;  /* 0x00000001533e7824 */ /* 0x100fe200078e0ab6 */
[----:B------:R-:W3:Y:S01]  /*13890*/  SHFL.IDX PT, R59, R58, RZ, 0x1c1f ;  /* 0x001c1fff3a3b7589 */ /* 0x000ee200000e0000 */
[----:B------:R-:W4:Y:S01]  /*138a0*/  MUFU.TANH R0, R0 ;  /* 0x0000000000007308 */ /* 0x000f220000002400 */
[----:B------:R-:W-:Y:S01]  /*138b0*/  IADD3 R76, -R182, 0x60, R5 ;  /* 0x00000060b64c7810 */ /* 0x000fe20007ffe105 */
[----:B------:R2:W-:Y:S06]  /*138c0*/  SYNCS.ARRIVE.TRANS64.RED.A1T0 RZ, [R4+URZ], RZ ;  /* 0x000000ff04ff79a7 */ /* 0x0005ec000810043f */
[----:B------:R-:W0:Y:S01]  /*138d0*/  MUFU.TANH R3, R3 ;  /* 0x0000000300037308 */ /* 0x000e220000002400 */
[----:B--2---:R-:W-:-:S07]  /*138e0*/  IADD3 R4, R166, R49, -R182 ;  /* 0x00000031a6047210 */ /* 0x004fce0007ffe8b6 */
[----:B------:R-:W2:Y:S01]  /*138f0*/  MUFU.TANH R74, R74 ;  /* 0x0000004a004a7308 */ /* 0x000ea20000002400 */
[----:B------:R-:W-:Y:S01]  /*13900*/  IMAD.IADD R57, R4, 0x1, -R165 ;  /* 0x0000000104397824 */ /* 0x000fe200078e0aa5 */
[----:B-1----:R-:W-:-:S03]  /*13910*/  ISETP.GE.AND P1, PT, R9, 0x1, PT ;  /* 0x000000010900780c */ /* 0x002fc60003f26270 */
[----:B------:R-:W-:-:S03]  /*13920*/  IMAD.IADD R81, R57, 0x1, R8 ;  /* 0x0000000139517824 */ /* 0x000fc600078e0208 */
[----:B------:R-:W1:Y:S02]  /*13930*/  MUFU.TANH R29, R29 ;  /* 0x0000001d001d7308 */ /* 0x000e640000002400 */
[----:B---3--:R-:W-:-:S06]  /*13940*/  VIADDMNMX R64, R59, R81, R76, PT ;  /* 0x000000513b407246 */ /* 0x008fcc000380014c */
[----:B------:R-:W3:Y:S01]  /*13950*/  MUFU.TANH R10, R10 ;  /* 0x0000000a000a7308 */ /* 0x000ee20000002400 */
[----:B------:R-:W-:-:S07]  /*13960*/  @P1 LOP3.LUT R16, R16, 0x80000, RZ, 0xfc, !PT ;  /* 0x0008000010101812 */ /* 0x000fce00078efcff */
        /* <DEDUP_REMOVED lines=41> */
[----:B----4-:R-:W-:-:S05]  /*13c00*/  IADD3 R70, R57, UR38, RZ ;  /* 0x0000002639467c10 */ /* 0x010fca000fffe0ff */
[----:B------:R-:W-:Y:S01]  /*13c10*/  IMAD.IADD R66, R70, 0x1, R59 ;  /* 0x0000000146427824 */ /* 0x000fe200078e023b */
[----:B-123--:R-:W-:Y:S06]  /*13c20*/  @!P1 BRA `(.L_x_1747) ;  /* 0x00000000004c9947 */ /* 0x00efec0003800000 */
[----:B------:R-:W-:Y:S01]  /*13c30*/  IADD3 R49, -R165, R166, R59 ;  /* 0x000000a6a5317210 */ /* 0x000fe20007ffe13b */
[----:B------:R-:W-:Y:S03]  /*13c40*/  BSSY B0, `(.L_x_1748) ;  /* 0x000000e000007945 */ /* 0x000fe60003800000 */
[----:B------:R-:W-:-:S13]  /*13c50*/  ISETP.GT.AND P1, PT, R49, -0x1, PT ;  /* 0xffffffff3100780c */ /* 0x000fda0003f24270 */
[----:B------:R-:W-:Y:S05]  /*13c60*/  @P1 BRA `(.L_x_1749) ;  /* 0x00000000001c1947 */ /* 0x000fea0003800000 */
[----:B------:R-:W-:Y:S02]  /*13c70*/  ISETP.NE.AND P1, PT, R9, 0x1, PT ;  /* 0x000000010900780c */ /* 0x000fe40003f25270 */
[----:B------:R-:W-:-:S11]  /*13c80*/  LOP3.LUT R49, RZ, R49, RZ, 0x33, !PT ;  /* 0x00000031ff317212 */ /* 0x000fd600078e33ff */
[----:B------:R-:W1:Y:S02]  /*13c90*/  @P1 LDC.64 R4, c[0x0][0x9e8] ;  /* 0x00027a00ff041b82 */ /* 0x000e640000000a00 */
[----:B-1----:R-:W-:-:S05]  /*13ca0*/  @P1 IMAD.HI.U32 R4, R49, R4, RZ ;  /* 0x0000000431041227 */ /* 0x002fca00078e00ff */
[----:B------:R-:W-:-:S04]  /*13cb0*/  @P1 SHF.R.U32.HI R49, RZ, R5, R4 ;  /* 0x00000005ff311219 */ /* 0x000fc80000011604 */
[----:B------:R-:W-:Y:S01]  /*13cc0*/  LOP3.LUT R49, RZ, R49, RZ, 0x33, !PT ;  /* 0x00000031ff317212 */ /* 0x000fe200078e33ff */
[----:B------:R-:W-:Y:S06]  /*13cd0*/  BRA `(.L_x_1750) ;  /* 0x0000000000107947 */ /* 0x000fec0003800000 */
.L_x_1749:
[----:B------:R-:W-:-:S13]  /*13ce0*/  ISETP.NE.AND P1, PT, R9, 0x1, PT ;  /* 0x000000010900780c */ /* 0x000fda0003f25270 */
[----:B------:R-:W1:Y:S02]  /*13cf0*/  @P1 LDC.64 R4, c[0x0][0x9e8] ;  /* 0x00027a00ff041b82 */ /* 0x000e640000000a00 */
[----:B-1----:R-:W-:-:S05]  /*13d00*/  @P1 IMAD.HI.U32 R4, R49, R4, RZ ;  /* 0x0000000431041227 */ /* 0x002fca00078e00ff */
[----:B------:R-:W-:-:S07]  /*13d10*/  @P1 SHF.R.U32.HI R49, RZ, R5, R4 ;  /* 0x00000005ff311219 */ /* 0x000fce0000011604 */
.L_x_1750:
[----:B------:R-:W-:Y:S05]  /*13d20*/  BSYNC B0 ;  /* 0x0000000000007941 */ /* 0x000fea0003800000 */
.L_x_1748:
[----:B------:R-:W-:-:S05]  /*13d30*/  IMAD R49, R49, R9, R62 ;  /* 0x0000000931317224 */ /* 0x000fca00078e023e */
[----:B------:R-:W-:Y:S02]  /*13d40*/  VIMNMX R66, R66, R49, !PT ;  /* 0x0000003142427248 */ /* 0x000fe40007fe0100 */
[----:B------:R-:W-:-:S07]  /*13d50*/  VIADDMNMX R64, R49, R9, R64, PT ;  /* 0x0000000931407246 */ /* 0x000fce0003800140 */
.L_x_1747:
[C---:B------:R-:W-:Y:S01]  /*13d60*/  ISETP.GE.AND P6, PT, R83.reuse, 0x9, PT ;  /* 0x000000095300780c */ /* 0x040fe20003fc6270 */
[----:B------:R-:W1:Y:S01]  /*13d70*/  SHFL.IDX PT, R5, R58, 0x1, 0x1c1f ;  /* 0x003c1f003a057f89 */ /* 0x000e6200000e0000 */
[C---:B------:R-:W-:Y:S02]  /*13d80*/  ISETP.GE.AND P1, PT, R83.reuse, 0x2, PT ;  /* 0x000000025300780c */ /* 0x040fe40003f26270 */
[C---:B------:R-:W-:Y:S02]  /*13d90*/  ISETP.GT.AND P2, PT, R66.reuse, 0x8, !P6 ;  /* 0x000000084200780c */ /* 0x040fe40007744270 */
[----:B------:R-:W-:Y:S02]  /*13da0*/  ISETP.GT.AND P3, PT, R66, 0x1, !P1 ;  /* 0x000000014200780c */ /* 0x000fe40004f64270 */
[----:B------:R-:W-:Y:S02]  /*13db0*/  ISETP.LT.OR P2, PT, R64, 0x9, P2 ;  /* 0x000000094000780c */ /* 0x000fe40001741670 */
[----:B------:R-:W-:-:S02]  /*13dc0*/  ISETP.GE.AND P4, PT, R83, 0xa, PT ;  /* 0x0000000a5300780c */ /* 0x000fc40003f86270 */
[----:B------:R-:W-:Y:S02]  /*13dd0*/  FSEL R77, R74, -INF , !P2 ;  /* 0xff8000004a4d7808 */ /* 0x000fe40005000000 */
[----:B------:R-:W-:Y:S02]  /*13de0*/  ISETP.LT.OR P3, PT, R64, 0x2, P3 ;  /* 0x000000024000780c */ /* 0x000fe40001f61670 */
[----:B------:R-:W-:Y:S02]  /*13df0*/  ISETP.GT.AND P2, PT, R66, 0x9, !P4 ;  /* 0x000000094200780c */ /* 0x000fe40006744270 */
[----:B0-----:R-:W-:Y:S02]  /*13e00*/  FSEL R79, R73, -INF , !P3 ;  /* 0xff800000494f7808 */ /* 0x001fe40005800000 */
        /* <DEDUP_REMOVED lines=17> */
[----:B------:R-:W-:Y:S01]  /*13f20*/  FSEL R71, R36, -INF , !P2 ;  /* 0xff80000024477808 */ /* 0x000fe20005000000 */
[----:B-1----:R-:W-:Y:S01]  /*13f30*/  IMAD.IADD R36, R70, 0x1, R5 ;  /* 0x0000000146247824 */ /* 0x002fe200078e0205 */
        /* <DEDUP_REMOVED lines=71> */
[----:B------:R-:W-:Y:S02]  /*143b0*/  VIADDMNMX R32, R5, R81, R76, PT ;  /* 0x0000005105207246 */ /* 0x000fe4000380014c */
        /* <DEDUP_REMOVED lines=16> */
[----:B------:R-:W-:-:S13]  /*144c0*/  ISETP.GE.AND P5, PT, R9, 0x1, PT ;  /* 0x000000010900780c */ /* 0x000fda0003fa6270 */
[----:B------:R-:W-:Y:S05]  /*144d0*/  @!P5 BRA `(.L_x_1751) ;  /* 0x00000000004cd947 */ /* 0x000fea0003800000 */
[----:B------:R-:W-:Y:S01]  /*144e0*/  IADD3 R81, -R165, R166, R5 ;  /* 0x000000a6a5517210 */ /* 0x000fe20007ffe105 */
[----:B------:R-:W-:Y:S03]  /*144f0*/  BSSY B0, `(.L_x_1752) ;  /* 0x000000e000007945 */ /* 0x000fe60003800000 */
        /* <DEDUP_REMOVED lines=9> */
.L_x_1753:
[----:B------:R-:W-:-:S13]  /*14590*/  ISETP.NE.AND P5, PT, R9, 0x1, PT ;  /* 0x000000010900780c */ /* 0x000fda0003fa5270 */
[----:B------:R-:W0:Y:S02]  /*145a0*/  @P5 LDC.64 R4, c[0x0][0x9e8] ;  /* 0x00027a00ff045b82 */ /* 0x000e240000000a00 */
[----:B0-----:R-:W-:-:S05]  /*145b0*/  @P5 IMAD.HI.U32 R4, R81, R4, RZ ;  /* 0x0000000451045227 */ /* 0x001fca00078e00ff */
[----:B------:R-:W-:-:S07]  /*145c0*/  @P5 SHF.R.U32.HI R81, RZ, R5, R4 ;  /* 0x00000005ff515219 */ /* 0x000fce0000011604 */
.L_x_1754:
[----:B------:R-:W-:Y:S05]  /*145d0*/  BSYNC B0 ;  /* 0x0000000000007941 */ /* 0x000fea0003800000 */
.L_x_1752:
[----:B------:R-:W-:-:S05]  /*145e0*/  IMAD R81, R81, R9, R62 ;  /* 0x0000000951517224 */ /* 0x000fca00078e023e */
[----:B------:R-:W-:Y:S02]  /*145f0*/  VIMNMX R36, R36, R81, !PT ;  /* 0x0000005124247248 */ /* 0x000fe40007fe0100 */
[----:B------:R-:W-:-:S07]  /*14600*/  VIADDMNMX R32, R81, R9, R32, PT ;  /* 0x0000000951207246 */ /* 0x000fce0003800120 */
.L_x_1751:
        /* <DEDUP_REMOVED lines=11> */
[----:B------:R-:W-:Y:S02]  /*146c0*/  FMNMX.FTZ R4, R99, R79, !PT ;  /* 0x0000004f63047209 */ /* 0x000fe40007810000 */
[----:B------:R-:W-:-:S02]  /*146d0*/  FSEL R93, R7, -INF , !P1 ;  /* 0xff800000075d7808 */ /* 0x000fc40004800000 */
[----:B------:R-:W-:Y:S02]  /*146e0*/  ISETP.NE.AND P1, PT, R78, RZ, PT ;  /* 0x000000ff4e00720c */ /* 0x000fe40003f25270 */
[----:B------:R-:W-:Y:S02]  /*146f0*/  ISETP.NE.AND P5, PT, R84, RZ, PT ;  /* 0x000000ff5400720c */ /* 0x000fe40003fa5270 */
        /* <DEDUP_REMOVED lines=18> */
[----:B------:R-:W-:Y:S02]  /*14820*/  ISETP.NE.AND P5, PT, R89, RZ, PT ;  /* 0x000000ff5900720c */ /* 0x000fe40003fa5270 */
        /* <DEDUP_REMOVED lines=8> */
[----:B------:R-:W-:-:S02]  /*148b0*/  ISETP.NE.AND P6, PT, R87, RZ, PT ;  /* 0x000000ff5700720c */ /* 0x000fc40003fc5270 */
        /* <DEDUP_REMOVED lines=29> */
[----:B------:R-:W-:Y:S01]  /*14a90*/  ISETP.NE.AND P1, PT, R94, RZ, PT ;  /* 0x000000ff5e00720c */ /* 0x000fe20003f25270 */
[----:B------:R-:W0:Y:S01]  /*14aa0*/  SHFL.BFLY PT, R4, R3, 0x2, 0x1f ;  /* 0x0c401f0003047f89 */ /* 0x000e2200000e0000 */
[----:B------:R-:W-:-:S02]  /*14ab0*/  ISETP.GT.AND P4, PT, R36, RZ, !P4 ;  /* 0x000000ff2400720c */ /* 0x000fc40006784270 */
[----:B------:R-:W-:Y:S02]  /*14ac0*/  ISETP.GT.AND P1, PT, R36, 0x31, !P1 ;  /* 0x000000312400780c */ /* 0x000fe40004f24270 */
[C---:B------:R-:W-:Y:S02]  /*14ad0*/  ISETP.LT.OR P4, PT, R32.reuse, 0x1, P4 ;  /* 0x000000012000780c */ /* 0x040fe40002781670 */
[----:B------:R-:W-:Y:S02]  /*14ae0*/  ISETP.LT.OR P1, PT, R32, 0x32, P1 ;  /* 0x000000322000780c */ /* 0x000fe40000f21670 */
[----:B------:R-:W-:Y:S02]  /*14af0*/  FSEL R0, R0, -INF , !P4 ;  /* 0xff80000000007808 */ /* 0x000fe40006000000 */
[----:B------:R-:W-:Y:S02]  /*14b00*/  FSEL R31, R31, -INF , !P1 ;  /* 0xff8000001f1f7808 */ /* 0x000fe40004800000 */
[----:B------:R-:W-:-:S02]  /*14b10*/  ISETP.NE.AND P1, PT, R96, RZ, PT ;  /* 0x000000ff6000720c */ /* 0x000fc40003f25270 */
[----:B------:R-:W-:Y:S02]  /*14b20*/  FMNMX.FTZ R12, R0, R95, !PT ;  /* 0x0000005f000c7209 */ /* 0x000fe40007810000 */
        /* <DEDUP_REMOVED lines=8> */
[----:B0-----:R-:W-:Y:S02]  /*14bb0*/  FMNMX.FTZ R26, R3, R4, !PT ;  /* 0x00000004031a7209 */ /* 0x001fe40007810000 */
[----:B------:R-:W-:Y:S02]  /*14bc0*/  ISETP.LT.OR P1, PT, R32, 0x3a, P1 ;  /* 0x0000003a2000780c */ /* 0x000fe40000f21670 */
[----:B------:R-:W-:Y:S01]  /*14bd0*/  FMNMX.FTZ R12, R91, R12, !PT ;  /* 0x0000000c5b0c7209 */ /* 0x000fe20007810000 */
[----:B------:R-:W0:Y:S01]  /*14be0*/  SHFL.BFLY PT, R97, R26, 0x1, 0x1f ;  /* 0x0c201f001a617f89 */ /* 0x000e2200000e0000 */
        /* <DEDUP_REMOVED lines=13> */
[----:B------:R-:W-:Y:S02]  /*14cc0*/  FMNMX.FTZ R12, R85, R12, !PT ;  /* 0x0000000c550c7209 */ /* 0x000fe40007810000 */
[----:B------:R-:W-:Y:S02]  /*14cd0*/  ISETP.GT.AND P1, PT, R36, 0x48, !P5 ;  /* 0x000000482400780c */ /* 0x000fe40006f24270 */
[----:B0-----:R-:W-:Y:S02]  /*14ce0*/  FMNMX.FTZ R4, R26, R97, !PT ;  /* 0x000000611a047209 */ /* 0x001fe40007810000 */
[----:B------:R-:W-:Y:S02]  /*14cf0*/  MOV R14, UR4 ;  /* 0x00000004000e7c02 */ /* 0x000fe40008000f00 */
[----:B------:R-:W-:Y:S02]  /*14d00*/  FMNMX.FTZ R12, R25, R12, !PT ;  /* 0x0000000c190c7209 */ /* 0x000fe40007810000 */
[----:B------:R-:W-:Y:S01]  /*14d10*/  ISETP.LT.OR P1, PT, R32, 0x49, P1 ;  /* 0x000000492000780c */ /* 0x000fe20000f21670 */
[----:B------:R-:W-:Y:S01]  /*14d20*/  FMUL.FTZ R10, R4, R14 ;  /* 0x0000000e040a7220 */ /* 0x000fe20000410000 */
[----:B------:R-:W-:-:S02]  /*14d30*/  FMNMX.FTZ R12, R31, R12, !PT ;  /* 0x0000000c1f0c7209 */ /* 0x000fc40007810000 */
[----:B------:R-:W-:Y:S02]  /*14d40*/  FSEL R43, R43, -INF , !P1 ;  /* 0xff8000002b2b7808 */ /* 0x000fe40004800000 */
[----:B------:R-:W-:Y:S02]  /*14d50*/  FSETP.NEU.FTZ.AND P1, PT, R4, -INF , PT ;  /* 0xff8000000400780b */ /* 0x000fe40003f3d000 */
[----:B------:R-:W-:Y:S02]  /*14d60*/  ISETP.NE.AND P5, PT, R52, RZ, PT ;  /* 0x000000ff3400720c */ /* 0x000fe40003fa5270 */
[----:B------:R-:W-:Y:S02]  /*14d70*/  FMNMX.FTZ R12, R81, R12, !PT ;  /* 0x0000000c510c7209 */ /* 0x000fe40007810000 */
[----:B------:R-:W-:Y:S02]  /*14d80*/  FSEL R10, R10, RZ, P1 ;  /* 0x000000ff0a0a7208 */ /* 0x000fe40000800000 */
[----:B------:R-:W-:-:S02]  /*14d90*/  ISETP.GT.AND P1, PT, R36, 0x49, !P5 ;  /* 0x000000492400780c */ /* 0x000fc40006f24270 */
[----:B------:R-:W-:Y:S01]  /*14da0*/  FMNMX.FTZ R12, R35, R12, !PT ;  /* 0x0000000c230c7209 */ /* 0x000fe20007810000 */
[-CC-:B------:R-:W-:Y:S01]  /*14db0*/  FFMA.FTZ R148, R69, R14.reuse, -R10.reuse ;  /* 0x0000000e45947223 */ /* 0x180fe2000001080a */
[----:B------:R-:W-:Y:S01]  /*14dc0*/  ISETP.LT.OR P1, PT, R32, 0x4a, P1 ;  /* 0x0000004a2000780c */ /* 0x000fe20000f21670 */
[-CC-:B------:R-:W-:Y:S01]  /*14dd0*/  FFMA.FTZ R154, R71, R14.reuse, -R10.reuse ;  /* 0x0000000e479a7223 */ /* 0x180fe2000001080a */
[----:B------:R-:W-:Y:S01]  /*14de0*/  ISETP.NE.AND P6, PT, R40, RZ, PT ;  /* 0x000000ff2800720c */ /* 0x000fe20003fc5270 */
[--C-:B------:R-:W-:Y:S01]  /*14df0*/  FFMA.FTZ R152, R73, R14, -R10.reuse ;  /* 0x0000000e49987223 */ /* 0x100fe2000001080a */
[----:B------:R-:W-:Y:S01]  /*14e00*/  FMNMX.FTZ R12, R83, R12, !PT ;  /* 0x0000000c530c7209 */ /* 0x000fe20007810000 */
[-CC-:B------:R-:W-:Y:S01]  /*14e10*/  FFMA.FTZ R156, R99, R14.reuse, -R10.reuse ;  /* 0x0000000e639c7223 */ /* 0x180fe2000001080a */
[----:B------:R-:W-:Y:S01]  /*14e20*/  FSEL R97, R42, -INF , !P1 ;  /* 0xff8000002a617808 */ /* 0x000fe20004800000 */
[-CC-:B------:R-:W-:Y:S01]  /*14e30*/  FFMA.FTZ R79, R79, R14.reuse, -R10.reuse ;  /* 0x0000000e4f4f7223 */ /* 0x180fe2000001080a */
[C---:B------:R-:W-:Y:S01]  /*14e40*/  ISETP.GT.AND P1, PT, R36.reuse, 0x50, !P6 ;  /* 0x000000502400780c */ /* 0x040fe20007724270 */
[--C-:B------:R-:W-:Y:S01]  /*14e50*/  FFMA.FTZ R158, R77, R14, -R10.reuse ;  /* 0x0000000e4d9e7223 */ /* 0x100fe2000001080a */
[----:B------:R-:W-:Y:S01]  /*14e60*/  FMNMX.FTZ R12, R39, R12, !PT ;  /* 0x0000000c270c7209 */ /* 0x000fe20007810000 */
[----:B------:R-:W-:Y:S01]  /*14e70*/  MUFU.EX2 R156, R156 ;  /* 0x0000009c009c7308 */ /* 0x000fe20000000800 */
[----:B------:R-:W-:Y:S01]  /*14e80*/  ISETP.GT.AND P2, PT, R36, 0x51, !P2 ;  /* 0x000000512400780c */ /* 0x000fe20005744270 */
[-CC-:B------:R-:W-:Y:S01]  /*14e90*/  FFMA.FTZ R65, R65, R14.reuse, -R10.reuse ;  /* 0x0000000e41417223 */ /* 0x180fe2000001080a */
[----:B------:R-:W-:Y:S01]  /*14ea0*/  ISETP.LT.OR P1, PT, R32, 0x51, P1 ;  /* 0x000000512000780c */ /* 0x000fe20000f21670 */
[--C-:B------:R-:W-:Y:S01]  /*14eb0*/  FFMA.FTZ R144, R45, R14, -R10.reuse ;  /* 0x0000000e2d907223 */ /* 0x100fe2000001080a */
[----:B------:R-:W-:Y:S01]  /*14ec0*/  FMNMX.FTZ R12, R43, R12, !PT ;  /* 0x0000000c2b0c7209 */ /* 0x000fe20007810000 */
[-CC-:B------:R-:W-:Y:S01]  /*14ed0*/  FFMA.FTZ R146, R33, R14.reuse, -R10.reuse ;  /* 0x0000000e21927223 */ /* 0x180fe2000001080a */
[----:B------:R-:W-:Y:S01]  /*14ee0*/  ISETP.NE.AND P5, PT, R46, RZ, PT ;  /* 0x000000ff2e00720c */ /* 0x000fe20003fa5270 */
[----:B------:R-:W0:Y:S01]  /*14ef0*/  MUFU.EX2 R79, R79 ;  /* 0x0000004f004f7308 */ /* 0x000e220000000800 */
[----:B------:R-:W-:Y:S01]  /*14f00*/  ISETP.GT.AND P3, PT, R36, 0x58, !P3 ;  /* 0x000000582400780c */ /* 0x000fe20005f64270 */
[-CC-:B-----5:R-:W-:Y:S01]  /*14f10*/  FFMA.FTZ R140, R41, R14.reuse, -R10.reuse ;  /* 0x0000000e298c7223 */ /* 0x1a0fe2000001080a */
[----:B------:R-:W-:Y:S01]  /*14f20*/  ISETP.LT.OR P2, PT, R32, 0x52, P2 ;  /* 0x000000522000780c */ /* 0x000fe20001741670 */
[-CC-:B------:R-:W-:Y:S01]  /*14f30*/  FFMA.FTZ R142, R47, R14.reuse, -R10.reuse ;  /* 0x0000000e2f8e7223 */ /* 0x180fe2000001080a */
[----:B------:R-:W-:Y:S01]  /*14f40*/  FSEL R69, R24, -INF , !P1 ;  /* 0xff80000018457808 */ /* 0x000fe20004800000 */
[--C-:B------:R-:W-:Y:S01]  /*14f50*/  FFMA.FTZ R136, R37, R14, -R10.reuse ;  /* 0x0000000e25887223 */ /* 0x100fe2000001080a */
[----:B------:R-:W-:Y:S01]  /*14f60*/  FMNMX.FTZ R12, R97, R12, !PT ;  /* 0x0000000c610c7209 */ /* 0x000fe20007810000 */
[----:B------:R-:W1:Y:S01]  /*14f70*/  MUFU.EX2 R158, R158 ;  /* 0x0000009e009e7308 */ /* 0x000e620000000800 */
[----:B------:R-:W-:Y:S01]  /*14f80*/  ISETP.GT.AND P4, PT, R36, 0x59, !P5 ;  /* 0x000000592400780c */ /* 0x000fe20006f84270 */
[-CC-:B------:R-:W-:Y:S01]  /*14f90*/  FFMA.FTZ R67, R67, R14.reuse, -R10.reuse ;  /* 0x0000000e43437223 */ /* 0x180fe2000001080a */
[----:B------:R-:W-:Y:S01]  /*14fa0*/  ISETP.LT.OR P3, PT, R32, 0x59, P3 ;  /* 0x000000592000780c */ /* 0x000fe20001f61670 */
[-CC-:B------:R-:W-:Y:S01]  /*14fb0*/  FFMA.FTZ R63, R63, R14.reuse, -R10.reuse ;  /* 0x0000000e3f3f7223 */ /* 0x180fe2000001080a */
[----:B------:R-:W-:Y:S01]  /*14fc0*/  FSEL R71, R20, -INF , !P2 ;  /* 0xff80000014477808 */ /* 0x000fe20005000000 */
[--C-:B------:R-:W-:Y:S01]  /*14fd0*/  FFMA.FTZ R20, R61, R14, -R10.reuse ;  /* 0x0000000e3d147223 */ /* 0x100fe2000001080a */
[----:B------:R-:W-:Y:S01]  /*14fe0*/  FMNMX.FTZ R12, R69, R12, !PT ;  /* 0x0000000c450c7209 */ /* 0x000fe20007810000 */
[----:B------:R-:W2:Y:S01]  /*14ff0*/  MUFU.EX2 R65, R65 ;  /* 0x0000004100417308 */ /* 0x000ea20000000800 */
[----:B------:R-:W-:Y:S01]  /*15000*/  ISETP.LT.OR P4, PT, R32, 0x5a, P4 ;  /* 0x0000005a2000780c */ /* 0x000fe20002781670 */
[-CC-:B------:R-:W-:Y:S01]  /*15010*/  FFMA.FTZ R150, R75, R14.reuse, -R10.reuse ;  /* 0x0000000e4b967223 */ /* 0x180fe2000001080a */
[----:B------:R-:W-:Y:S01]  /*15020*/  FSEL R61, R21, -INF , !P3 ;  /* 0xff800000153d7808 */ /* 0x000fe20005800000 */
[--C-:B------:R-:W-:Y:S01]  /*15030*/  FFMA.FTZ R49, R49, R14, -R10.reuse ;  /* 0x0000000e31317223 */ /* 0x100fe2000001080a */
[----:B------:R-:W-:Y:S01]  /*15040*/  FMNMX.FTZ R12, R71, R12, !PT ;  /* 0x0000000c470c7209 */ /* 0x000fe20007810000 */
[--C-:B------:R-:W-:Y:S01]  /*15050*/  FFMA.FTZ R45, R59, R14, -R10.reuse ;  /* 0x0000000e3b2d7223 */ /* 0x100fe2000001080a */
[----:B------:R-:W-:Y:S01]  /*15060*/  FSEL R73, R44, -INF , !P4 ;  /* 0xff8000002c497808 */ /* 0x000fe20006000000 */
[----:B------:R3:W-:Y:S01]  /*15070*/  MUFU.EX2 R21, R20 ;  /* 0x0000001400157308 */ /* 0x0007e20000000800 */
[----:B------:R-:W-:Y:S01]  /*15080*/  FMNMX.FTZ R12, R61, R12, !PT ;  /* 0x0000000c3d0c7209 */ /* 0x000fe20007810000 */
[-CC-:B------:R-:W-:Y:S01]  /*15090*/  FFMA.FTZ R33, R57, R14.reuse, -R10.reuse ;  /* 0x0000000e39217223 */ /* 0x180fe2000001080a */
[-CC-:B------:R-:W-:Y:S01]  /*150a0*/  FFMA.FTZ R41, R55, R14.reuse, -R10.reuse ;  /* 0x0000000e37297223 */ /* 0x180fe2000001080a */
[--C-:B------:R-:W-:Y:S01]  /*150b0*/  FFMA.FTZ R47, R53, R14, -R10.reuse ;  /* 0x0000000e352f7223 */ /* 0x100fe2000001080a */
[----:B------:R-:W-:Y:S01]  /*150c0*/  FMNMX.FTZ R12, R73, R12, !PT ;  /* 0x0000000c490c7209 */ /* 0x000fe20007810000 */
[-CC-:B------:R-:W-:Y:S01]  /*150d0*/  FFMA.FTZ R37, R51, R14.reuse, -R10.reuse ;  /* 0x0000000e33257223 */ /* 0x180fe2000001080a */
[-CC-:B------:R-:W-:Y:S01]  /*150e0*/  FFMA.FTZ R138, R29, R14.reuse, -R10.reuse ;  /* 0x0000000e1d8a7223 */ /* 0x180fe2000001080a */
[----:B------:R-:W-:Y:S01]  /*150f0*/  FFMA.FTZ R13, R13, R14, -R10 ;  /* 0x0000000e0d0d7223 */ /* 0x000fe2000001080a */
[----:B------:R-:W4:Y:S01]  /*15100*/  MUFU.EX2 R152, R152 ;  /* 0x0000009800987308 */ /* 0x000f220000000800 */
[----:B------:R-:W3:Y:S01]  /*15110*/  SHFL.BFLY PT, R3, R12, 0x2, 0x1f ;  /* 0x0c401f000c037f89 */ /* 0x000ee200000e0000 */
[----:B------:R-:W-:Y:S01]  /*15120*/  ISETP.NE.AND P5, PT, R224, 0x1, PT ;  /* 0x00000001e000780c */ /* 0x000fe20003fa5270 */
[----:B------:R-:W-:-:S05]  /*15130*/  IMAD.MOV.U32 R40, RZ, RZ, R188 ;  /* 0x000000ffff287224 */ /* 0x000fca00078e00bc */
[----:B------:R-:W4:Y:S07]  /*15140*/  MUFU.EX2 R67, R67 ;  /* 0x0000004300437308 */ /* 0x000f2e0000000800 */
[----:B------:R-:W4:Y:S01]  /*15150*/  @P5 LDC R42, c[0x0][0x450] ;  /* 0x00011400ff2a5b82 */ /* 0x000f220000000800 */
[----:B------:R-:W4:Y:S08]  /*15160*/  MUFU.EX2 R154, R154 ;  /* 0x0000009a009a7308 */ /* 0x000f300000000800 */
[----:B------:R-:W4:Y:S01]  /*15170*/  MUFU.EX2 R63, R63 ;  /* 0x0000003f003f7308 */ /* 0x000f220000000800 */
[----:B---3--:R-:W-:-:S05]  /*15180*/  FMNMX.FTZ R20, R12, R3, !PT ;  /* 0x000000030c147209 */ /* 0x008fca0007810000 */
[----:B------:R-:W3:Y:S02]  /*15190*/  SHFL.BFLY PT, R3, R20, 0x1, 0x1f ;  /* 0x0c201f0014037f89 */ /* 0x000ee400000e0000 */
[----:B------:R-:W-:Y:S08]  /*151a0*/  MUFU.EX2 R148, R148 ;  /* 0x0000009400947308 */ /* 0x000ff00000000800 */
[----:B------:R-:W-:Y:S08]  /*151b0*/  MUFU.EX2 R150, R150 ;  /* 0x0000009600967308 */ /* 0x000ff00000000800 */
[----:B------:R-:W-:Y:S01]  /*151c0*/  MUFU.EX2 R49, R49 ;  /* 0x0000003100317308 */ /* 0x000fe20000000800 */
[----:B---3--:R-:W-:-:S07]  /*151d0*/  FMNMX.FTZ R3, R20, R3, !PT ;  /* 0x0000000314037209 */ /* 0x008fce0007810000 */
[----:B------:R-:W-:Y:S01]  /*151e0*/  MUFU.EX2 R144, R144 ;  /* 0x0000009000907308 */ /* 0x000fe20000000800 */
[C---:B------:R-:W-:Y:S01]  /*151f0*/  FSETP.NEU.FTZ.AND P1, PT, R3.reuse, -INF , PT ;  /* 0xff8000000300780b */ /* 0x040fe20003f3d000 */
[----:B------:R-:W-:-:S05]  /*15200*/  FMUL.FTZ R32, R3, R14 ;  /* 0x0000000e03207220 */ /* 0x000fca0000410000 */
[----:B------:R-:W-:Y:S01]  /*15210*/  FSEL R32, R32, RZ, P1 ;  /* 0x000000ff20207208 */ /* 0x000fe20000800000 */
[----:B------:R-:W-:Y:S04]  /*15220*/  MUFU.EX2 R45, R45 ;  /* 0x0000002d002d7308 */ /* 0x000fe80000000800 */
[-CC-:B------:R-:W-:Y:S01]  /*15230*/  FFMA.FTZ R157, R0, R14.reuse, -R32.reuse ;  /* 0x0000000e009d7223 */ /* 0x180fe20000010820 */
[-CC-:B------:R-:W-:Y:S01]  /*15240*/  FFMA.FTZ R0, R95, R14.reuse, -R32.reuse ;  /* 0x0000000e5f007223 */ /* 0x180fe20000010820 */
[-CC-:B------:R-:W-:Y:S01]  /*15250*/  FFMA.FTZ R159, R5, R14.reuse, -R32.reuse ;  /* 0x0000000e059f7223 */ /* 0x180fe20000010820 */
[-CC-:B------:R-:W-:Y:S01]  /*15260*/  FFMA.FTZ R10, R93, R14.reuse, -R32.reuse ;  /* 0x0000000e5d0a7223 */ /* 0x180fe20000010820 */
[-CC-:B------:R-:W-:Y:S01]  /*15270*/  FFMA.FTZ R153, R7, R14.reuse, -R32.reuse ;  /* 0x0000000e07997223 */ /* 0x180fe20000010820 */
[----:B0-----:R-:W-:Y:S01]  /*15280*/  FADD.FTZ R5, R156, R79 ;  /* 0x0000004f9c057221 */ /* 0x001fe20000010000 */
[----:B------:R-:W-:Y:S01]  /*15290*/  MUFU.EX2 R157, R157 ;  /* 0x0000009d009d7308 */ /* 0x000fe20000000800 */
[-CC-:B------:R-:W-:Y:S01]  /*152a0*/  FFMA.FTZ R12, R91, R14.reuse, -R32.reuse ;  /* 0x0000000e5b0c7223 */ /* 0x180fe20000010820 */
[-CC-:B------:R-:W-:Y:S01]  /*152b0*/  FFMA.FTZ R155, R15, R14.reuse, -R32.reuse ;  /* 0x0000000e0f9b7223 */ /* 0x180fe20000010820 */
[----:B-1----:R-:W-:Y:S01]  /*152c0*/  FADD.FTZ R30, R158, R5 ;  /* 0x000000059e1e7221 */ /* 0x002fe20000010000 */
[-CC-:B------:R-:W-:Y:S01]  /*152d0*/  FFMA.FTZ R20, R89, R14.reuse, -R32.reuse ;  /* 0x0000000e59147223 */ /* 0x180fe20000010820 */
[-CC-:B------:R-:W-:Y:S01]  /*152e0*/  FFMA.FTZ R149, R11, R14.reuse, -R32.reuse ;  /* 0x0000000e0b957223 */ /* 0x180fe20000010820 */
[-C--:B------:R-:W-:Y:S01]  /*152f0*/  FFMA.FTZ R24, R87, R14.reuse, -R32 ;  /* 0x0000000e57187223 */ /* 0x080fe20000010820 */
[----:B--2---:R-:W-:Y:S01]  /*15300*/  FADD.FTZ R5, R65, R30 ;  /* 0x0000001e41057221 */ /* 0x004fe20000010000 */
[----:B------:R-:W0:Y:S01]  /*15310*/  MUFU.EX2 R0, R0 ;  /* 0x0000000000007308 */ /* 0x000e220000000800 */
[-CC-:B------:R-:W-:Y:S01]  /*15320*/  FFMA.FTZ R151, R27, R14.reuse, -R32.reuse ;  /* 0x0000000e1b977223 */ /* 0x180fe20000010820 */
[-CC-:B------:R-:W-:Y:S01]  /*15330*/  FFMA.FTZ R26, R85, R14.reuse, -R32.reuse ;  /* 0x0000000e551a7223 */ /* 0x180fe20000010820 */
[----:B----4-:R-:W-:Y:S01]  /*15340*/  FADD.FTZ R30, R152, R5 ;  /* 0x00000005981e7221 */ /* 0x010fe20000010000 */
[-CC-:B------:R-:W-:Y:S01]  /*15350*/  FFMA.FTZ R145, R25, R14.reuse, -R32.reuse ;  /* 0x0000000e19917223 */ /* 0x180fe20000010820 */
[----:B------:R-:W1:Y:S01]  /*15360*/  @P5 LDC R11, c[0x0][0x44c] ;  /* 0x00011300ff0b5b82 */ /* 0x000e620000000800 */
[-C--:B------:R-:W-:Y:S01]  /*15370*/  FFMA.FTZ R28, R31, R14.reuse, -R32 ;  /* 0x0000000e1f1c7223 */ /* 0x080fe20000010820 */
[----:B------:R-:W-:Y:S01]  /*15380*/  FADD.FTZ R7, R67, R30 ;  /* 0x0000001e43077221 */ /* 0x000fe20000010000 */
[----:B------:R-:W2:Y:S01]  /*15390*/  MUFU.EX2 R159, R159 ;  /* 0x0000009f009f7308 */ /* 0x000ea20000000800 */
[-CC-:B------:R-:W-:Y:S01]  /*153a0*/  FFMA.FTZ R147, R81, R14.reuse, -R32.reuse ;  /* 0x0000000e51937223 */ /* 0x180fe20000010820 */
[-CC-:B------:R-:W-:Y:S01]  /*153b0*/  FFMA.FTZ R30, R35, R14.reuse, -R32.reuse ;  /* 0x0000000e231e7223 */ /* 0x180fe20000010820 */
[----:B------:R-:W-:Y:S01]  /*153c0*/  FADD.FTZ R36, R154, R7 ;  /* 0x000000079a247221 */ /* 0x000fe20000010000 */
[-CC-:B------:R-:W-:Y:S01]  /*153d0*/  FFMA.FTZ R141, R83, R14.reuse, -R32.reuse ;  /* 0x0000000e538d7223 */ /* 0x180fe20000010820 */
[-CC-:B------:R-:W-:Y:S01]  /*153e0*/  FFMA.FTZ R39, R39, R14.reuse, -R32.reuse ;  /* 0x0000000e27277223 */ /* 0x180fe20000010820 */
[-C--:B------:R-:W-:Y:S01]  /*153f0*/  FFMA.FTZ R43, R43, R14.reuse, -R32 ;  /* 0x0000000e2b2b7223 */ /* 0x080fe20000010820 */
[----:B------:R-:W-:Y:S01]  /*15400*/  FADD.FTZ R7, R63, R36 ;  /* 0x000000243f077221 */ /* 0x000fe20000010000 */
[----:B------:R-:W3:Y:S01]  /*15410*/  MUFU.EX2 R10, R10 ;  /* 0x0000000a000a7308 */ /* 0x000ee20000000800 */
[----:B0-----:R-:W-:Y:S01]  /*15420*/  FADD.FTZ R34, R157, R0 ;  /* 0x000000009d227221 */ /* 0x001fe20000010000 */
[-CC-:B------:R-:W-:Y:S01]  /*15430*/  FFMA.FTZ R97, R97, R14.reuse, -R32.reuse ;  /* 0x0000000e61617223 */ /* 0x180fe20000010820 */
[----:B------:R-:W-:Y:S01]  /*15440*/  FADD.FTZ R36, R148, R7 ;  /* 0x0000000794247221 */ /* 0x000fe20000010000 */
[-CC-:B------:R-:W-:Y:S01]  /*15450*/  FFMA.FTZ R69, R69, R14.reuse, -R32.reuse ;  /* 0x0000000e45457223 */ /* 0x180fe20000010820 */
[-CC-:B------:R-:W-:Y:S01]  /*15460*/  FFMA.FTZ R71, R71, R14.reuse, -R32.reuse ;  /* 0x0000000e47477223 */ /* 0x180fe20000010820 */
[-C--:B------:R-:W-:Y:S01]  /*15470*/  FFMA.FTZ R61, R61, R14.reuse, -R32 ;  /* 0x0000000e3d3d7223 */ /* 0x080fe20000010820 */
[----:B------:R-:W-:Y:S01]  /*15480*/  FADD.FTZ R7, R21, R36 ;  /* 0x0000002415077221 */ /* 0x000fe20000010000 */
[----:B------:R-:W0:Y:S01]  /*15490*/  MUFU.EX2 R153, R153 ;  /* 0x0000009900997308 */ /* 0x000e220000000800 */
[----:B--2---:R-:W-:Y:S01]  /*154a0*/  FADD.FTZ R5, R159, R34 ;  /* 0x000000229f057221 */ /* 0x004fe20000010000 */
[----:B------:R-:W-:Y:S01]  /*154b0*/  FFMA.FTZ R73, R73, R14, -R32 ;  /* 0x0000000e49497223 */ /* 0x000fe20000010820 */
[----:B------:R-:W-:Y:S01]  /*154c0*/  FADD.FTZ R38, R150, R7 ;  /* 0x0000000796267221 */ /* 0x000fe20000010000 */
[----:B------:R-:W-:Y:S01]  /*154d0*/  F2FP.F16.F32.PACK_AB R157, R0, R157 ;  /* 0x0000009d009d723e */ /* 0x000fe200000000ff */
[----:B-1----:R-:W-:Y:S01]  /*154e0*/  @P5 IMAD.HI.U32 R11, R188, R11, RZ ;  /* 0x0000000bbc0b5227 */ /* 0x002fe200078e00ff */
[----:B------:R-:W-:-:S03]  /*154f0*/  F2FP.F16.F32.PACK_AB R156, R79, R156 ;  /* 0x0000009c4f9c723e */ /* 0x000fc600000000ff */
[----:B------:R-:W-:Y:S01]  /*15500*/  FADD.FTZ R7, R49, R38 ;  /* 0x0000002631077221 */ /* 0x000fe20000010000 */
[----:B------:R-:W1:Y:S01]  /*15510*/  MUFU.EX2 R12, R12 ;  /* 0x0000000c000c7308 */ /* 0x000e620000000800 */
[----:B---3--:R-:W-:Y:S01]  /*15520*/  FADD.FTZ R34, R10, R5 ;  /* 0x000000050a227221 */ /* 0x008fe20000010000 */
[----:B------:R-:W-:Y:S01]  /*15530*/  @P5 SHF.R.U32.HI R40, RZ, R42, R11 ;  /* 0x0000002aff285219 */ /* 0x000fe2000001160b */
[----:B------:R-:W-:Y:S01]  /*15540*/  FADD.FTZ R38, R144, R7 ;  /* 0x0000000790267221 */ /* 0x000fe20000010000 */
[----:B------:R-:W-:Y:S02]  /*15550*/  ISETP.GE.AND P5, PT, R9, 0x1, PT ;  /* 0x000000010900780c */ /* 0x000fe40003fa6270 */
[----:B------:R-:W-:Y:S01]  /*15560*/  F2FP.F16.F32.PACK_AB R158, R65, R158 ;  /* 0x0000009e419e723e */ /* 0x000fe200000000ff */
[----:B------:R-:W-:Y:S01]  /*15570*/  FADD.FTZ R7, R45, R38 ;  /* 0x000000262d077221 */ /* 0x000fe20000010000 */
[----:B------:R-:W2:Y:S01]  /*15580*/  MUFU.EX2 R155, R155 ;  /* 0x0000009b009b7308 */ /* 0x000ea20000000800 */
[----:B0-----:R-:W-:Y:S01]  /*15590*/  FADD.FTZ R5, R153, R34 ;  /* 0x0000002299057221 */ /* 0x001fe20000010000 */
[----:B------:R-:W-:Y:S01]  /*155a0*/  IMAD.IADD R193, R193, 0x1, R40 ;  /* 0x00000001c1c17824 */ /* 0x000fe200078e0228 */
[----:B------:R-:W-:-:S02]  /*155b0*/  F2FP.F16.F32.PACK_AB R152, R67, R152 ;  /* 0x000000984398723e */ /* 0x000fc400000000ff */
[----:B------:R-:W-:Y:S01]  /*155c0*/  F2FP.F16.F32.PACK_AB R154, R63, R154 ;  /* 0x0000009a3f9a723e */ /* 0x000fe200000000ff */
[----:B------:R-:W-:Y:S01]  /*155d0*/  IMAD.IADD R8, R193, 0x1, R8 ;  /* 0x00000001c1087824 */ /* 0x000fe200078e0208 */
[----:B------:R-:W-:Y:S01]  /*155e0*/  F2FP.F16.F32.PACK_AB R148, R21, R148 ;  /* 0x000000941594723e */ /* 0x000fe200000000ff */
[----:B------:R-:W0:Y:S01]  /*155f0*/  MUFU.EX2 R20, R20 ;  /* 0x0000001400147308 */ /* 0x000e220000000800 */
[----:B-1----:R-:W-:Y:S01]  /*15600*/  FADD.FTZ R34, R12, R5 ;  /* 0x000000050c227221 */ /* 0x002fe20000010000 */
[----:B------:R-:W-:Y:S02]  /*15610*/  F2FP.F16.F32.PACK_AB R150, R49, R150 ;  /* 0x000000963196723e */ /* 0x000fe400000000ff */
[----:B------:R-:W-:Y:S02]  /*15620*/  F2FP.F16.F32.PACK_AB R144, R45, R144 ;  /* 0x000000902d90723e */ /* 0x000fe400000000ff */
[----:B------:R-:W-:Y:S02]  /*15630*/  F2FP.F16.F32.PACK_AB R159, R10, R159 ;  /* 0x0000009f0a9f723e */ /* 0x000fe400000000ff */
[----:B------:R-:W1:Y:S01]  /*15640*/  MUFU.EX2 R149, R149 ;  /* 0x0000009500957308 */ /* 0x000e620000000800 */
[----:B--2---:R-:W-:Y:S01]  /*15650*/  FADD.FTZ R5, R155, R34 ;  /* 0x000000229b057221 */ /* 0x004fe20000010000 */
[----:B------:R-:W-:-:S06]  /*15660*/  F2FP.F16.F32.PACK_AB R153, R12, R153 ;  /* 0x000000990c99723e */ /* 0x000fcc00000000ff */
        /* <DEDUP_REMOVED lines=12> */
[----:B------:R-:W-:-:S06]  /*15730*/  F2FP.F16.F32.PACK_AB R151, R26, R151 ;  /* 0x000000971a97723e */ /* 0x000fcc00000000ff */
[----:B------:R-:W1:Y:S01]  /*15740*/  MUFU.EX2 R33, R33 ;  /* 0x0000002100217308 */ /* 0x000e620000000800 */
[----:B--2---:R-:W-:-:S07]  /*15750*/  FADD.FTZ R38, R146, R7 ;  /* 0x0000000792267221 */ /* 0x004fce0000010000 */
[----:B------:R-:W2:Y:S01]  /*15760*/  MUFU.EX2 R28, R28 ;  /* 0x0000001c001c7308 */ /* 0x000ea20000000800 */
[----:B0-----:R-:W-:-:S07]  /*15770*/  FADD.FTZ R5, R145, R36 ;  /* 0x0000002491057221 */ /* 0x001fce0000010000 */
[----:B------:R-:W0:Y:S01]  /*15780*/  MUFU.EX2 R140, R140 ;  /* 0x0000008c008c7308 */ /* 0x000e220000000800 */
[C---:B-1----:R-:W-:Y:S01]  /*15790*/  FADD.FTZ R7, R33.reuse, R38 ;  /* 0x0000002621077221 */ /* 0x042fe20000010000 */
[----:B------:R-:W-:-:S06]  /*157a0*/  F2FP.F16.F32.PACK_AB R146, R33, R146 ;  /* 0x000000922192723e */ /* 0x000fcc00000000ff */
        /* <DEDUP_REMOVED lines=16> */
[----:B--2---:R-:W-:-:S07]  /*158b0*/  FADD.FTZ R5, R141, R38 ;  /* 0x000000268d057221 */ /* 0x004fce0000010000 */
[----:B------:R-:W2:Y:S01]  /*158c0*/  MUFU.EX2 R136, R136 ;  /* 0x0000008800887308 */ /* 0x000ea20000000800 */
[C---:B0-----:R-:W-:Y:S01]  /*158d0*/  FADD.FTZ R7, R47.reuse, R40 ;  /* 0x000000282f077221 */ /* 0x041fe20000010000 */
[----:B------:R-:W-:-:S06]  /*158e0*/  F2FP.F16.F32.PACK_AB R142, R47, R142 ;  /* 0x0000008e2f8e723e */ /* 0x000fcc00000000ff */
        /* <DEDUP_REMOVED lines=21> */
[----:B0-----:R-:W-:-:S04]  /*15a40*/  FADD.FTZ R7, R61, R0 ;  /* 0x000000003d077221 */ /* 0x001fc80000010000 */
[C---:B-1----:R-:W-:Y:S01]  /*15a50*/  FADD.FTZ R0, R38.reuse, R7 ;  /* 0x0000000726007221 */ /* 0x042fe20000010000 */
[----:B------:R-:W-:Y:S01]  /*15a60*/  F2FP.F16.F32.PACK_AB R139, R38, R61 ;  /* 0x0000003d268b723e */ /* 0x000fe200000000ff */
[----:B------:R-:W-:Y:S02]  /*15a70*/  VIADD R7, R72, 0xfffffffe ;  /* 0xfffffffe48077836 */ /* 0x000fe40000000000 */
[C---:B--2---:R-:W-:Y:S01]  /*15a80*/  FADD.FTZ R5, R13.reuse, R42 ;  /* 0x0000002a0d057221 */ /* 0x044fe20000010000 */
[----:B------:R-:W-:Y:S01]  /*15a90*/  F2FP.F16.F32.PACK_AB R138, R13, R138 ;  /* 0x0000008a0d8a723e */ /* 0x000fe200000000ff */
[----:B------:R-:W-:Y:S06]  /*15aa0*/  @!P5 BRA `(.L_x_1755) ;  /* 0x000000000048d947 */ /* 0x000fec0003800000 */
[C---:B------:R-:W-:Y:S01]  /*15ab0*/  ISETP.GT.AND P1, PT, R193.reuse, RZ, PT ;  /* 0x000000ffc100720c */ /* 0x040fe20003f24270 */
[----:B------:R-:W-:Y:S01]  /*15ac0*/  BSSY B0, `(.L_x_1756) ;  /* 0x000000e000007945 */ /* 0x000fe20003800000 */
[----:B------:R-:W-:-:S11]  /*15ad0*/  IADD3 R12, R193, -0x1, RZ ;  /* 0xffffffffc10c7810 */ /* 0x000fd60007ffe0ff */
        /* <DEDUP_REMOVED lines=8> */
.L_x_1757:
[----:B------:R-:W-:-:S13]  /*15b60*/  ISETP.NE.AND P1, PT, R9, 0x1, PT ;  /* 0x000000010900780c */ /* 0x000fda0003f25270 */
[----:B------:R-:W0:Y:S02]  /*15b70*/  @P1 LDC.64 R10, c[0x0][0x9e8] ;  /* 0x00027a00ff0a1b82 */ /* 0x000e240000000a00 */
[----:B0-----:R-:W-:-:S05]  /*15b80*/  @P1 IMAD.HI.U32 R10, R12, R10, RZ ;  /* 0x0000000a0c0a1227 */ /* 0x001fca00078e00ff */
[----:B------:R-:W-:-:S07]  /*15b90*/  @P1 SHF.R.U32.HI R12, RZ, R11, R10 ;  /* 0x0000000bff0c1219 */ /* 0x000fce000001160a */
.L_x_1758:
[----:B------:R-:W-:Y:S05]  /*15ba0*/  BSYNC B0 ;  /* 0x0000000000007941 */ /* 0x000fea0003800000 */
.L_x_1756:
[----:B------:R-:W-:-:S05]  /*15bb0*/  IMAD R9, R12, R9, R9 ;  /* 0x000000090c097224 */ /* 0x000fca00078e0209 */
[----:B------:R-:W-:-:S07]  /*15bc0*/  VIMNMX R8, R8, R9, PT ;  /* 0x0000000908087248 */ /* 0x000fce0003fe0100 */
.L_x_1755:
[----:B------:R-:W-:Y:S01]  /*15bd0*/  IMAD.HI R8, R8, 0x2aaaaaab, RZ ;  /* 0x2aaaaaab08087827 */ /* 0x000fe200078e02ff */
[----:B------:R-:W-:Y:S01]  /*15be0*/  ULDC UR47, c[0x0][0x9e4] ;  /* 0x00027900002f7ab9 */ /* 0x000fe20000000800 */
[----:B------:R-:W-:Y:S01]  /*15bf0*/  ULDC UR46, c[0x0][0x9e4] ;  /* 0x00027900002e7ab9 */ /* 0x000fe20000000800 */
[----:B------:R-:W-:Y:S01]  /*15c00*/  ULDC UR39, c[0x0][0x9d8] ;  /* 0x0002760000277ab9 */ /* 0x000fe20000000800 */
[----:B------:R-:W-:Y:S01]  /*15c10*/  ULDC UR43, c[0x0][0x9d8] ;  /* 0x00027600002b7ab9 */ /* 0x000fe20000000800 */
[----:B------:R-:W-:Y:S01]  /*15c20*/  SHF.R.U32.HI R9, RZ, 0x1f, R8 ;  /* 0x0000001fff097819 */ /* 0x000fe20000011608 */
[----:B------:R-:W-:Y:S01]  /*15c30*/  ULDC UR42, c[0x0][0x9d8] ;  /* 0x00027600002a7ab9 */ /* 0x000fe20000000800 */
[----:B------:R-:W-:Y:S01]  /*15c40*/  ULDC UR50, c[0x0][0x988] ;  /* 0x0002620000327ab9 */ /* 0x000fe20000000800 */
[----:B------:R-:W-:Y:S01]  /*15c50*/  ULDC UR54, c[0x0][0x988] ;  /* 0x0002620000367ab9 */ /* 0x000fe20000000800 */
[----:B------:R-:W-:Y:S01]  /*15c60*/  LEA.HI.SX32 R8, R8, R9, 0x1c ;  /* 0x0000000908087211 */ /* 0x000fe200078fe2ff */
[----:B------:R-:W-:Y:S01]  /*15c70*/  ULDC UR51, c[0x0][0x988] ;  /* 0x0002620000337ab9 */ /* 0x000fe20000000800 */
[----:B------:R-:W-:Y:S01]  /*15c80*/  ULDC UR58, c[0x0][0x9e0] ;  /* 0x00027800003a7ab9 */ /* 0x000fe20000000800 */
[----:B------:R-:W-:Y:S01]  /*15c90*/  ULDC UR55, c[0x0][0x9e0] ;  /* 0x0002780000377ab9 */ /* 0x000fe20000000800 */
[----:B------:R-:W-:Y:S01]  /*15ca0*/  VIMNMX R8, R201, R8, !PT ;  /* 0x00000008c9087248 */ /* 0x000fe20007fe0100 */
[----:B------:R-:W-:Y:S01]  /*15cb0*/  BSSY B1, `(.L_x_1759) ;  /* 0x00003c3000017945 */ /* 0x000fe20003800000 */
[----:B------:R-:W-:Y:S01]  /*15cc0*/  IMAD.MOV.U32 R9, RZ, RZ, 0x3f800000 ;  /* 0x3f800000ff097424 */ /* 0x000fe200078e00ff */
[----:B------:R-:W-:-:S02]  /*15cd0*/  CS2R R86, SRZ ;  /* 0x0000000000567805 */ /* 0x000fc4000001ff00 */
[----:B------:R-:W-:Y:S01]  /*15ce0*/  ISETP.GE.AND P1, PT, R7, R8, PT ;  /* 0x000000080700720c */ /* 0x000fe20003f26270 */
[----:B------:R-:W-:Y:S01]  /*15cf0*/  IMAD.MOV.U32 R94, RZ, RZ, 0x3f800000 ;  /* 0x3f800000ff5e7424 */ /* 0x000fe200078e00ff */
        /* <DEDUP_REMOVED lines=31> */
[----:B------:R-:W-:Y:S06]  /*15ef0*/  @!P1 BRA `(.L_x_1760) ;  /* 0x0000003800789947 */ /* 0x000fec0003800000 */
[----:B------:R-:W-:Y:S01]  /*15f00*/  BSSY B0, `(.L_x_1761) ;  /* 0x0000399000007945 */ /* 0x000fe20003800000 */
[----:B------:R-:W-:Y:S01]  /*15f10*/  IMAD.MOV.U32 R9, RZ, RZ, 0x3f800000 ;  /* 0x3f800000ff097424 */ /* 0x000fe200078e00ff */
[----:B------:R-:W-:-:S07]  /*15f20*/  MOV R87, RZ ;  /* 0x000000ff00577202 */ /* 0x000fce0000000f00 */
.L_x_1782:
[----:B------:R-:W-:-:S05]  /*15f30*/  VIADD R12, R23, 0x1 ;  /* 0x00000001170c7836 */ /* 0x000fca0000000000 */
[----:B------:R-:W-:-:S04]  /*15f40*/  ISETP.NE.AND P1, PT, R12, 0x2, PT ;  /* 0x000000020c00780c */ /* 0x000fc80003f25270 */
[----:B------:R-:W-:Y:S02]  /*15f50*/  SEL R13, RZ, 0x1, P1 ;  /* 0x00000001ff0d7807 */ /* 0x000fe40000800000 */
[----:B------:R-:W-:Y:S02]  /*15f60*/  SEL R12, R12, RZ, P1 ;  /* 0x000000ff0c0c7207 */ /* 0x000fe40000800000 */
[----:B------:R-:W-:Y:S01]  /*15f70*/  LOP3.LUT R13, R164, R13, RZ, 0x3c, !PT ;  /* 0x0000000da40d7212 */ /* 0x000fe200078e3cff */
[----:B------:R-:W-:Y:S06]  /*15f80*/  @!P0 BRA `(.L_x_1762) ;  /* 0x0000000000048947 */ /* 0x000fec0003800000 */
[----:B------:R-:W-:Y:S01]  /*15f90*/  BPT.TRAP 0x1 ;  /* 0x000000040000795c */ /* 0x000fe20000300000 */
.L_x_1762:
[----:B------:R-:W-:Y:S01]  /*15fa0*/  IMAD R20, R12, 0x8, R2 ;  /* 0x000000080c147824 */ /* 0x000fe200078e0202 */
[----:B------:R-:W-:-:S04]  /*15fb0*/  SHF.L.U32 R11, R13, 0x1f, RZ ;  /* 0x0000001f0d0b7819 */ /* 0x000fc800000006ff */
[----:B------:R0:W1:Y:S01]  /*15fc0*/  SYNCS.PHASECHK.TRANS64.TRYWAIT P1, [R20+URZ+0x2a830], R11 ;  /* 0x02a8300b140075a7 */ /* 0x000062000802017f */
[----:B------:R-:W-:Y:S05]  /*15fd0*/  @!P0 BRA `(.L_x_1763) ;  /* 0x0000000000048947 */ /* 0x000fea0003800000 */
[----:B------:R-:W-:Y:S01]  /*15fe0*/  BPT.TRAP 0x1 ;  /* 0x000000040000795c */ /* 0x000fe20000300000 */
.L_x_1763:
[----:B------:R-:W-:Y:S01]  /*15ff0*/  IMAD R95, R12, 0x900, R6 ;  /* 0x000009000c5f7824 */ /* 0x000fe200078e0206 */
[----:B------:R-:W-:Y:S03]  /*16000*/  BSSY B2, `(.L_x_1764) ;  /* 0x0000006000027945 */ /* 0x000fe60003800000 */
[C---:B------:R-:W-:Y:S02]  /*16010*/  VIADD R90, R95.reuse, 0x2 ;  /* 0x000000025f5a7836 */ /* 0x040fe40000000000 */
[----:B------:R-:W-:Y:S01]  /*16020*/  VIADD R92, R95, 0x4 ;  /* 0x000000045f5c7836 */ /* 0x000fe20000000000 */
[----:B-1----:R-:W-:Y:S06]  /*16030*/  @P1 BRA `(.L_x_1765) ;  /* 0x0000000000081947 */ /* 0x002fec0003800000 */
[----:B------:R-:W1:Y:S02]  /*16040*/  SYNCS.PHASECHK.TRANS64.TRYWAIT P1, [R20+URZ+0x2a830], R11 ;  /* 0x02a8300b140075a7 */ /* 0x000e64000802017f */
[----:B-1----:R-:W-:Y:S05]  /*16050*/  @!P1 BRA `(.L_x_1766) ;  /* 0x0000016800789947 */ /* 0x002fea0003800000 */
.L_x_1765:
[----:B------:R-:W-:Y:S05]  /*16060*/  BSYNC B2 ;  /* 0x0000000000027941 */ /* 0x000fea0003800000 */
.L_x_1764:
[----:B------:R-:W2:Y:S01]  /*16070*/  LDL.64 R96, [R1+0x28] ;  /* 0x0000280001607983 */ /* 0x000ea20000100a00 */
[----:B------:R-:W-:Y:S01]  /*16080*/  MOV R88, R95 ;  /* 0x0000005f00587202 */ /* 0x000fe20000000f00 */
[----:B------:R-:W-:Y:S01]  /*16090*/  IMAD.MOV.U32 R89, RZ, RZ, 0x40000040 ;  /* 0x40000040ff597424 */ /* 0x000fe200078e00ff */
[----:B------:R-:W-:Y:S01]  /*160a0*/  MOV R197, UR50 ;  /* 0x0000003200c57c02 */ /* 0x000fe20008000f00 */
[----:B------:R-:W-:Y:S01]  /*160b0*/  IMAD.MOV.U32 R91, RZ, RZ, 0x40000040 ;  /* 0x40000040ff5b7424 */ /* 0x000fe200078e00ff */
[----:B------:R-:W-:Y:S01]  /*160c0*/  R2UR UR50, R88 ;  /* 0x00000000583272ca */ /* 0x000fe200000e0000 */
[----:B------:R-:W-:Y:S01]  /*160d0*/  VIADD R88, R95, 0x6 ;  /* 0x000000065f587836 */ /* 0x000fe20000000000 */
[----:B------:R-:W-:Y:S01]  /*160e0*/  MOV R193, UR46 ;  /* 0x0000002e00c17c02 */ /* 0x000fe20008000f00 */
[-C--:B------:R-:W-:Y:S01]  /*160f0*/  FMUL.FTZ R24, R24, R94.reuse ;  /* 0x0000005e18187220 */ /* 0x080fe20000410000 */
[----:B01----:R-:W-:Y:S01]  /*16100*/  MOV R11, UR38 ;  /* 0x00000026000b7c02 */ /* 0x003fe20008000f00 */
[-C--:B------:R-:W-:Y:S01]  /*16110*/  FMUL.FTZ R25, R25, R94.reuse ;  /* 0x0000005e19197220 */ /* 0x080fe20000410000 */
[----:B------:R-:W-:Y:S01]  /*16120*/  R2UR UR46, R90 ;  /* 0x000000005a2e72ca */ /* 0x000fe200000e0000 */
[C---:B------:R-:W-:Y:S01]  /*16130*/  VIADD R90, R95.reuse, 0x300 ;  /* 0x000003005f5a7836 */ /* 0x040fe20000000000 */
[----:B------:R-:W-:Y:S01]  /*16140*/  R2UR UR38, R88 ;  /* 0x00000000582672ca */ /* 0x000fe200000e0000 */
[C---:B------:R-:W-:Y:S01]  /*16150*/  VIADD R88, R95.reuse, 0x302 ;  /* 0x000003025f587836 */ /* 0x040fe20000000000 */
[----:B------:R-:W-:Y:S01]  /*16160*/  MOV R189, UR42 ;  /* 0x0000002a00bd7c02 */ /* 0x000fe20008000f00 */
[-C--:B------:R-:W-:Y:S01]  /*16170*/  FMUL.FTZ R28, R28, R94.reuse ;  /* 0x0000005e1c1c7220 */ /* 0x080fe20000410000 */
[----:B------:R-:W-:Y:S01]  /*16180*/  R2UR UR42, R92 ;  /* 0x000000005c2a72ca */ /* 0x000fe200000e0000 */
[C---:B------:R-:W-:Y:S01]  /*16190*/  VIADD R92, R95.reuse, 0x304 ;  /* 0x000003045f5c7836 */ /* 0x040fe20000000000 */
[----:B------:R-:W-:Y:S01]  /*161a0*/  R2UR UR34, R90 ;  /* 0x000000005a2272ca */ /* 0x000fe200000e0000 */
[C---:B------:R-:W-:Y:S01]  /*161b0*/  VIADD R90, R95.reuse, 0x306 ;  /* 0x000003065f5a7836 */ /* 0x040fe20000000000 */
[----:B------:R-:W-:Y:S01]  /*161c0*/  R2UR UR30, R88 ;  /* 0x00000000581e72ca */ /* 0x000fe200000e0000 */
[----:B------:R-:W-:Y:S01]  /*161d0*/  VIADD R88, R95, 0x600 ;  /* 0x000006005f587836 */ /* 0x000fe20000000000 */
[----:B------:R-:W-:Y:S01]  /*161e0*/  MOV R196, UR51 ;  /* 0x0000003300c47c02 */ /* 0x000fe20008000f00 */
        /* <DEDUP_REMOVED lines=8> */
[C---:B------:R-:W-:Y:S01]  /*16270*/  VIADD R92, R95.reuse, 0x606 ;  /* 0x000006065f5c7836 */ /* 0x040fe20000000000 */
[----:B------:R-:W-:Y:S01]  /*16280*/  R2UR UR22, R90 ;  /* 0x000000005a1672ca */ /* 0x000fe200000e0000 */
[----:B------:R-:W-:Y:S01]  /*16290*/  VIADD R90, R95, 0x604 ;  /* 0x000006045f5a7836 */ /* 0x000fe20000000000 */
[----:B------:R-:W-:Y:S01]  /*162a0*/  R2UR UR18, R88 ;  /* 0x00000000581272ca */ /* 0x000fe200000e0000 */
[-C--:B------:R-:W-:Y:S01]  /*162b0*/  FMUL.FTZ R37, R37, R94.reuse ;  /* 0x0000005e25257220 */ /* 0x080fe20000410000 */
        /* <DEDUP_REMOVED lines=85> */
[----:B------:R-:W-:Y:S02]  /*16810*/  R2UR UR51, R196 ;  /* 0x00000000c43372ca */ /* 0x000fe400000e0000 */
[----:B------:R-:W-:Y:S02]  /*16820*/  R2UR UR50, R197 ;  /* 0x00000000c53272ca */ /* 0x000fe400000e0000 */
[----:B------:R-:W2:Y:S01]  /*16830*/  LDL.64 R196, [R1+0x20] ;  /* 0x0000200001c47983 */ /* 0x000ea20000100a00 */
[----:B------:R-:W-:Y:S02]  /*16840*/  WARPGROUP.DEPBAR.LE gsb0, 0x0 ;  /* 0x00008000000079c5 */ /* 0x000fe40000010000 */
[----:B------:R-:W-:Y:S01]  /*16850*/  WARPGROUP.ARRIVE ;  /* 0x00000000000079c5 */ /* 0x000fe20000000000 */
[----:B--2---:R-:W-:Y:S02]  /*16860*/  R2UR UR44, R196 ;  /* 0x00000000c42c72ca */ /* 0x004fe400000e0000 */
[----:B------:R-:W-:-:S02]  /*16870*/  R2UR UR45, R197 ;  /* 0x00000000c52d72ca */ /* 0x000fc400000e0000 */
[----:B------:R-:W-:Y:S01]  /*16880*/  R2UR UR49, R198 ;  /* 0x00000000c63172ca */ /* 0x000fe200000e0000 */
[----:B------:R-:W2:Y:S10]  /*16890*/  LDL.64 R196, [R1] ;  /* 0x0000000001c47983 */ /* 0x000eb40000100a00 */
[----:B------:R-:W-:Y:S01]  /*168a0*/  HGMMA.64x96x16.F32 R88, gdesc[UR44], R88, gsb0 ;  /* 0x016000002c5879f0 */ /* 0x000fe20008000858 */
[----:B------:R-:W-:-:S02]  /*168b0*/  R2UR UR45, R194 ;  /* 0x00000000c22d72ca */ /* 0x000fc400000e0000 */
[----:B------:R-:W-:Y:S02]  /*168c0*/  R2UR UR44, R195 ;  /* 0x00000000c32c72ca */ /* 0x000fe400000e0000 */
[----:B------:R-:W3:Y:S01]  /*168d0*/  LDL.64 R194, [R1+0x18] ;  /* 0x0000180001c27983 */ /* 0x000ee20000100a00 */
[----:B------:R-:W-:Y:S02]  /*168e0*/  R2UR UR47, R192 ;  /* 0x00000000c02f72ca */ /* 0x000fe400000e0000 */
[----:B------:R-:W-:Y:S02]  /*168f0*/  R2UR UR46, R193 ;  /* 0x00000000c12e72ca */ /* 0x000fe400000e0000 */
[----:B------:R-:W4:Y:S01]  /*16900*/  LDL.64 R192, [R1+0x10] ;  /* 0x0000100001c07983 */ /* 0x000f220000100a00 */
[----:B------:R-:W-:-:S03]  /*16910*/  R2UR UR48, R199 ;  /* 0x00000000c73072ca */ /* 0x000fc600000e0000 */
[----:B------:R-:W5:Y:S01]  /*16920*/  LDL.64 R198, [R1+0x8] ;  /* 0x0000080001c67983 */ /* 0x000f620000100a00 */
[----:B------:R-:W-:Y:S02]  /*16930*/  WARPGROUP.DEPBAR.LE gsb0, 0x0 ;  /* 0x00008000000079c5 */ /* 0x000fe40000010000 */
[----:B------:R-:W-:Y:S01]  /*16940*/  WARPGROUP.ARRIVE ;  /* 0x00000000000079c5 */ /* 0x000fe20000000000 */
[----:B---3--:R-:W-:Y:S02]  /*16950*/  R2UR UR40, R194 ;  /* 0x00000000c22872ca */ /* 0x008fe400000e0000 */
[----:B------:R-:W-:-:S13]  /*16960*/  R2UR UR41, R195 ;  /* 0x00000000c32972ca */ /* 0x000fda00000e0000 */
[----:B------:R-:W-:Y:S01]  /*16970*/  HGMMA.64x96x16.F32 R88, gdesc[UR40], R88, gsb0 ;  /* 0x01600000285879f0 */ /* 0x000fe20008000858 */
[----:B----4-:R-:W-:Y:S02]  /*16980*/  R2UR UR36, R192 ;  /* 0x00000000c02472ca */ /* 0x010fe400000e0000 */
[----:B------:R-:W-:Y:S02]  /*16990*/  R2UR UR37, R193 ;  /* 0x00000000c12572ca */ /* 0x000fe400000e0000 */
[----:B-----5:R-:W-:Y:S02]  /*169a0*/  R2UR UR32, R198 ;  /* 0x00000000c62072ca */ /* 0x020fe400000e0000 */
[----:B------:R-:W-:Y:S01]  /*169b0*/  R2UR UR33, R199 ;  /* 0x00000000c72172ca */ /* 0x000fe200000e0000 */
[----:B------:R-:W-:Y:S02]  /*169c0*/  WARPGROUP.DEPBAR.LE gsb0, 0x0 ;  /* 0x00008000000079c5 */ /* 0x000fe40000010000 */
[----:B------:R-:W-:-:S06]  /*169d0*/  WARPGROUP.ARRIVE ;  /* 0x00000000000079c5 */ /* 0x000fcc0000000000 */
        /* <DEDUP_REMOVED lines=47> */
[----:B------:R-:W-:Y:S02]  /*16cd0*/  WARPGROUP.DEPBAR.LE gsb0, 0x0 ;  /* 0x00008000000079c5 */ /* 0x000fe40000010000 */
[----:B------:R-:W-:-:S12]  /*16ce0*/  @!P0 BRA `(.L_x_1767) ;  /* 0x0000000000048947 */ /* 0x000fd80003800000 */
[----:B------:R-:W-:Y:S01]  /*16cf0*/  BPT.TRAP 0x1 ;  /* 0x000000040000795c */ /* 0x000fe20000300000 */
.L_x_1767:
[----:B------:R-:W-:Y:S01]  /*16d00*/  SHF.L.U32 R9, R164, 0x1f, RZ ;  /* 0x0000001fa4097819 */ /* 0x000fe200000006ff */
[----:B------:R-:W-:-:S04]  /*16d10*/  IMAD R21, R23, 0x8, R2 ;  /* 0x0000000817157824 */ /* 0x000fc800078e0202 */
[----:B------:R0:W1:Y:S01]  /*16d20*/  SYNCS.PHASECHK.TRANS64.TRYWAIT P1, [R21+URZ+0x2a850], R9 ;  /* 0x02a85009150075a7 */ /* 0x000062000802017f */
[----:B------:R-:W-:Y:S05]  /*16d30*/  @!P0 BRA `(.L_x_1768) ;  /* 0x0000000000048947 */ /* 0x000fea0003800000 */
[----:B------:R-:W-:Y:S01]  /*16d40*/  BPT.TRAP 0x1 ;  /* 0x000000040000795c */ /* 0x000fe20000300000 */
.L_x_1768:
[----:B------:R-:W-:Y:S04]  /*16d50*/  BSSY B2, `(.L_x_1769) ;  /* 0x0000004000027945 */ /* 0x000fe80003800000 */
[----:B-1----:R-:W-:Y:S05]  /*16d60*/  @P1 BRA `(.L_x_1770) ;  /* 0x0000000000081947 */ /* 0x002fea0003800000 */
[----:B------:R-:W1:Y:S02]  /*16d70*/  SYNCS.PHASECHK.TRANS64.TRYWAIT P1, [R21+URZ+0x2a850], R9 ;  /* 0x02a85009150075a7 */ /* 0x000e64000802017f */
[----:B-1----:R-:W-:Y:S05]  /*16d80*/  @!P1 BRA `(.L_x_1771) ;  /* 0x0000015c00409947 */ /* 0x002fea0003800000 */
.L_x_1770:
[----:B------:R-:W-:Y:S05]  /*16d90*/  BSYNC B2 ;  /* 0x0000000000027941 */ /* 0x000fea0003800000 */
.L_x_1769:
[----:B01----:R-:W-:Y:S01]  /*16da0*/  VIADD R9, R2, 0x400 ;  /* 0x0000040002097836 */ /* 0x003fe20000000000 */
[----:B------:R-:W-:Y:S01]  /*16db0*/  MOV R11, 0x40000040 ;  /* 0x40000040000b7802 */ /* 0x000fe20000000f00 */
[----:B------:R-:W-:Y:S01]  /*16dc0*/  WARPGROUP.ARRIVE ;  /* 0x00000000000079c5 */ /* 0x000fe20000000000 */
[----:B------:R-:W-:Y:S02]  /*16dd0*/  IMAD.MOV.U32 R15, RZ, RZ, 0x40000040 ;  /* 0x40000040ff0f7424 */ /* 0x000fe400078e00ff */
[----:B------:R-:W-:Y:S02]  /*16de0*/  SHF.R.U32.HI R9, RZ, 0x4, R9 ;  /* 0x00000004ff097819 */ /* 0x000fe40000011609 */
[----:B------:R-:W-:Y:S02]  /*16df0*/  R2UR UR7, R11 ;  /* 0x000000000b0772ca */ /* 0x000fe400000e0000 */
[----:B------:R-:W-:Y:S02]  /*16e00*/  LOP3.LUT R9, R9, 0x3fff, RZ, 0xc0, !PT ;  /* 0x00003fff09097812 */ /* 0x000fe400078ec0ff */
[----:B------:R-:W-:-:S02]  /*16e10*/  MOV R11, 0x40000040 ;  /* 0x40000040000b7802 */ /* 0x000fc40000000f00 */
[----:B------:R-:W-:-:S05]  /*16e20*/  LOP3.LUT R9, R9, 0x3000000, RZ, 0xfc, !PT ;  /* 0x0300000009097812 */ /* 0x000fca00078efcff */
[----:B------:R-:W-:-:S04]  /*16e30*/  IMAD R10, R23, 0x600, R9 ;  /* 0x00000600170a7824 */ /* 0x000fc800078e0209 */
[C---:B------:R-:W-:Y:S01]  /*16e40*/  VIADD R14, R10.reuse, 0x80 ;  /* 0x000000800a0e7836 */ /* 0x040fe20000000000 */
[----:B------:R-:W-:-:S13]  /*16e50*/  R2UR UR6, R10 ;  /* 0x000000000a0672ca */ /* 0x000fda00000e0000 */
        /* <DEDUP_REMOVED lines=16> */
[C---:B------:R-:W-:Y:S01]  /*16f60*/  VIADD R14, R10.reuse, 0x200 ;  /* 0x000002000a0e7836 */ /* 0x040fe20000000000 */
[----:B------:R-:W-:Y:S01]  /*16f70*/  R2UR UR7, R15 ;  /* 0x000000000f0772ca */ /* 0x000fe200000e0000 */
[----:B------:R-:W-:Y:S02]  /*16f80*/  IMAD.MOV.U32 R15, RZ, RZ, 0x40000040 ;  /* 0x40000040ff0f7424 */ /* 0x000fe400078e00ff */
        /* <DEDUP_REMOVED lines=17> */
.L_x_1772:
[----:B------:R-:W-:Y:S01]  /*170a0*/  ISETP.NE.AND P2, PT, R224, 0x1, PT ;  /* 0x00000001e000780c */ /* 0x000fe20003f45270 */
        /* <DEDUP_REMOVED lines=11> */
[----:B------:R-:W-:Y:S01]  /*17160*/  IMAD.IADD R131, R202, 0x1, R188 ;  /* 0x00000001ca837824 */ /* 0x000fe200078e02bc */
        /* <DEDUP_REMOVED lines=36> */
[----:B------:R-:W-:Y:S01]  /*173b0*/  FMUL.FTZ R121, R127, UR43 ;  /* 0x0000002b7f797c20 */ /* 0x000fe20008410000 */
[----:B------:R-:W0:Y:S01]  /*173c0*/  SHFL.IDX PT, R138, R131, RZ, 0x1c1f ;  /* 0x001c1fff838a7589 */ /* 0x000e2200000e0000 */
[----:B------:R-:W-:Y:S01]  /*173d0*/  FMUL.FTZ R126, R128, UR43 ;  /* 0x0000002b807e7c20 */ /* 0x000fe20008410000 */
[----:B------:R-:W-:-:S02]  /*173e0*/  VIADD R11, R20, 0x2a840 ;  /* 0x0002a840140b7836 */ /* 0x000fc40000000000 */
[----:B------:R-:W-:Y:S01]  /*173f0*/  FMUL.FTZ R127, R129, UR43 ;  /* 0x0000002b817f7c20 */ /* 0x000fe20008410000 */
[----:B------:R-:W-:Y:S02]  /*17400*/  IMAD R133, R7, -0x60, RZ ;  /* 0xffffffa007857824 */ /* 0x000fe400078e02ff */
[----:B------:R-:W-:Y:S01]  /*17410*/  FMUL.FTZ R20, R134, UR43 ;  /* 0x0000002b86147c20 */ /* 0x000fe20008410000 */
[----:B------:R-:W-:Y:S01]  /*17420*/  FMUL.FTZ R128, R135, UR43 ;  /* 0x0000002b87807c20 */ /* 0x000fe20008410000 */
[----:B------:R-:W-:Y:S01]  /*17430*/  LOP3.LUT P1, RZ, R16, 0x80000, RZ, 0xc0, !PT ;  /* 0x0008000010ff7812 */ /* 0x000fe2000782c0ff */
[----:B------:R-:W1:Y:S01]  /*17440*/  MUFU.TANH R15, R15 ;  /* 0x0000000f000f7308 */ /* 0x000e620000002400 */
[----:B------:R-:W-:Y:S02]  /*17450*/  IADD3 R136, -R182, 0x1, R133 ;  /* 0x00000001b6887810 */ /* 0x000fe40007ffe185 */
[----:B------:R-:W-:Y:S02]  /*17460*/  PRMT R10, R172, 0x654, R11 ;  /* 0x00000654ac0a7816 */ /* 0x000fe4000000000b */
[----:B------:R-:W-:-:S02]  /*17470*/  IADD3 R136, -R165, R136, R166 ;  /* 0x00000088a5887210 */ /* 0x000fc40007ffe1a6 */
[----:B------:R2:W-:Y:S01]  /*17480*/  SYNCS.ARRIVE.TRANS64.RED.A1T0 RZ, [R10+URZ], RZ ;  /* 0x000000ff0aff79a7 */ /* 0x0005e2000810043f */
[----:B------:R-:W3:Y:S01]  /*17490*/  MUFU.TANH R23, R23 ;  /* 0x0000001700177308 */ /* 0x000ee20000002400 */
[----:B------:R-:W-:Y:S01]  /*174a0*/  IADD3 R129, -R182, R133, RZ ;  /* 0x00000085b6817210 */ /* 0x000fe20007ffe1ff */
[C---:B------:R-:W-:Y:S02]  /*174b0*/  VIADD R137, R136.reuse, UR58 ;  /* 0x0000003a88897c36 */ /* 0x040fe40008000000 */
[----:B------:R-:W-:-:S04]  /*174c0*/  VIADD R136, R136, UR38 ;  /* 0x0000002688887c36 */ /* 0x000fc80008000000 */
[----:B------:R-:W4:Y:S01]  /*174d0*/  MUFU.TANH R9, R9 ;  /* 0x0000000900097308 */ /* 0x000f220000002400 */
[--C-:B0-----:R-:W-:Y:S02]  /*174e0*/  IMAD.IADD R135, R137, 0x1, R138.reuse ;  /* 0x0000000189877824 */ /* 0x101fe400078e028a */
        /* <DEDUP_REMOVED lines=59> */
.L_x_1775:
[----:B------:R-:W-:-:S05]  /*178a0*/  IMAD.U32 R139, RZ, RZ, UR47 ;  /* 0x0000002fff8b7e24 */ /* 0x000fca000f8e00ff */
[----:B------:R-:W-:-:S13]  /*178b0*/  ISETP.NE.AND P1, PT, R139, 0x1, PT ;  /* 0x000000018b00780c */ /* 0x000fda0003f25270 */
[----:B------:R-:W1:Y:S02]  /*178c0*/  @P1 LDC.64 R10, c[0x0][0x9e8] ;  /* 0x00027a00ff0a1b82 */ /* 0x000e640000000a00 */
[----:B-1----:R-:W-:-:S05]  /*178d0*/  @P1 IMAD.HI.U32 R10, R138, R10, RZ ;  /* 0x0000000a8a0a1227 */ /* 0x002fca00078e00ff */
[----:B------:R-:W-:-:S07]  /*178e0*/  @P1 SHF.R.U32.HI R138, RZ, R11, R10 ;  /* 0x0000000bff8a1219 */ /* 0x000fce000001160a */
.L_x_1776:
[----:B------:R-:W-:Y:S05]  /*178f0*/  BSYNC B2 ;  /* 0x0000000000027941 */ /* 0x000fea0003800000 */
.L_x_1774:
[----:B------:R-:W-:-:S05]  /*17900*/  IMAD R138, R138, R139, R129 ;  /* 0x0000008b8a8a7224 */ /* 0x000fca00078e0281 */
[----:B------:R-:W-:Y:S02]  /*17910*/  VIADDMNMX R135, R138, R139, R135, PT ;  /* 0x0000008b8a877246 */ /* 0x000fe40003800187 */
[----:B------:R-:W-:-:S07]  /*17920*/  VIMNMX R134, R134, R138, !PT ;  /* 0x0000008a86867248 */ /* 0x000fce0007fe0100 */
.L_x_1773:
[C---:B------:R-:W-:Y:S01]  /*17930*/  ISETP.GE.AND P1, PT, R133.reuse, 0x2, PT ;  /* 0x000000028500780c */ /* 0x040fe20003f26270 */
[----:B------:R-:W1:Y:S01]  /*17940*/  SHFL.IDX PT, R131, R131, 0x1, 0x1c1f ;  /* 0x003c1f0083837f89 */ /* 0x000e6200000e0000 */
[C---:B------:R-:W-:Y:S02]  /*17950*/  ISETP.GE.AND P2, PT, R133.reuse, 0x9, PT ;  /* 0x000000098500780c */ /* 0x040fe40003f46270 */
[C---:B------:R-:W-:Y:S02]  /*17960*/  ISETP.GT.AND P4, PT, R134.reuse, 0x1, !P1 ;  /* 0x000000018600780c */ /* 0x040fe40004f84270 */
[----:B------:R-:W-:Y:S02]  /*17970*/  ISETP.GE.AND P5, PT, R133, 0xa, PT ;  /* 0x0000000a8500780c */ /* 0x000fe40003fa6270 */
[----:B------:R-:W-:Y:S02]  /*17980*/  ISETP.GT.AND P3, PT, R134, 0x8, !P2 ;  /* 0x000000088600780c */ /* 0x000fe40005764270 */
[----:B------:R-:W-:-:S02]  /*17990*/  ISETP.LT.OR P4, PT, R135, 0x2, P4 ;  /* 0x000000028700780c */ /* 0x000fc40002781670 */
[----:B------:R-:W-:Y:S02]  /*179a0*/  ISETP.LT.OR P3, PT, R135, 0x9, P3 ;  /* 0x000000098700780c */ /* 0x000fe40001f61670 */
[----:B------:R-:W-:Y:S02]  /*179b0*/  FSEL R23, R23, -INF , !P4 ;  /* 0xff80000017177808 */ /* 0x000fe40006000000 */
[----:B------:R-:W-:Y:S02]  /*179c0*/  ISETP.GE.AND P4, PT, R133, 0x11, PT ;  /* 0x000000118500780c */ /* 0x000fe40003f86270 */
[----:B------:R-:W-:Y:S02]  /*179d0*/  LOP3.LUT R16, R16, 0xfffffffb, RZ, 0xc0, !PT ;  /* 0xfffffffb10107812 */ /* 0x000fe400078ec0ff */
[----:B0-----:R-:W-:Y:S02]  /*179e0*/  FSEL R90, R90, -INF , !P3 ;  /* 0xff8000005a5a7808 */ /* 0x001fe40005800000 */
[----:B------:R-:W-:-:S02]  /*179f0*/  ISETP.GT.AND P3, PT, R134, 0x9, !P5 ;  /* 0x000000098600780c */ /* 0x000fc40006f64270 */
[----:B------:R-:W-:Y:S01]  /*17a00*/  @P5 LOP3.LUT R16, R16, 0x4, RZ, 0xfc, !PT ;  /* 0x0000000410105812 */ /* 0x000fe200078efcff */
[----:B-1----:R-:W-:Y:S01]  /*17a10*/  IMAD.IADD R136, R136, 0x1, R131 ;  /* 0x0000000188887824 */ /* 0x002fe200078e0283 */
[----:B------:R-:W-:Y:S02]  /*17a20*/  ISETP.LT.OR P3, PT, R135, 0xa, P3 ;  /* 0x0000000a8700780c */ /* 0x000fe40001f61670 */
[----:B------:R-:W-:Y:S02]  /*17a30*/  LOP3.LUT R16, R16, 0xfffffff7, RZ, 0xc0, !PT ;  /* 0xfffffff710107812 */ /* 0x000fe400078ec0ff */
[----:B------:R-:W-:Y:S02]  /*17a40*/  FSEL R91, R91, -INF , !P3 ;  /* 0xff8000005b5b7808 */ /* 0x000fe40005800000 */
[----:B------:R-:W-:Y:S02]  /*17a50*/  @P4 LOP3.LUT R16, R16, 0x8, RZ, 0xfc, !PT ;  /* 0x0000000810104812 */ /* 0x000fe400078efcff */
[----:B------:R-:W-:-:S02]  /*17a60*/  ISETP.GT.AND P3, PT, R134, 0x10, !P4 ;  /* 0x000000108600780c */ /* 0x000fc40006764270 */
[----:B------:R-:W-:Y:S02]  /*17a70*/  ISETP.GE.AND P4, PT, R133, 0x12, PT ;  /* 0x000000128500780c */ /* 0x000fe40003f86270 */
[----:B------:R-:W-:Y:S02]  /*17a80*/  ISETP.LT.OR P3, PT, R135, 0x11, P3 ;  /* 0x000000118700780c */ /* 0x000fe40001f61670 */
[----:B------:R-:W-:Y:S02]  /*17a90*/  LOP3.LUT R16, R16, 0xffffffef, RZ, 0xc0, !PT ;  /* 0xffffffef10107812 */ /* 0x000fe400078ec0ff */
[----:B------:R-:W-:Y:S02]  /*17aa0*/  FSEL R94, R94, -INF , !P3 ;  /* 0xff8000005e5e7808 */ /* 0x000fe40005800000 */
[----:B------:R-:W-:Y:S02]  /*17ab0*/  ISETP.GT.AND P3, PT, R134, 0x11, !P4 ;  /* 0x000000118600780c */ /* 0x000fe40006764270 */
[----:B------:R-:W-:-:S02]  /*17ac0*/  IADD3 R137, R137, R131, RZ ;  /* 0x0000008389897210 */ /* 0x000fc40007ffe0ff */
[----:B------:R-:W-:Y:S02]  /*17ad0*/  ISETP.LT.OR P3, PT, R135, 0x12, P3 ;  /* 0x000000128700780c */ /* 0x000fe40001f61670 */
[----:B------:R-:W-:Y:S02]  /*17ae0*/  @P4 LOP3.LUT R16, R16, 0x10, RZ, 0xfc, !PT ;  /* 0x0000001010104812 */ /* 0x000fe400078efcff */
[----:B------:R-:W-:Y:S02]  /*17af0*/  ISETP.GE.AND P4, PT, R133, 0x19, PT ;  /* 0x000000198500780c */ /* 0x000fe40003f86270 */
[----:B------:R-:W-:Y:S02]  /*17b00*/  LOP3.LUT R16, R16, 0xfffbffff, RZ, 0xc0, !PT ;  /* 0xfffbffff10107812 */ /* 0x000fe400078ec0ff */
[----:B------:R-:W-:Y:S02]  /*17b10*/  FSEL R95, R95, -INF , !P3 ;  /* 0xff8000005f5f7808 */ /* 0x000fe40005800000 */
[----:B------:R-:W-:-:S04]  /*17b20*/  ISETP.GT.AND P3, PT, R134, 0x18, !P4 ;  /* 0x000000188600780c */ /* 0x000fc80006764270 */
[----:B------:R-:W-:-:S03]  /*17b30*/  ISETP.LT.OR P3, PT, R135, 0x19, P3 ;  /* 0x000000198700780c */ /* 0x000fc60001f61670 */
        /* <DEDUP_REMOVED lines=68> */
[----:B------:R-:W-:Y:S02]  /*17f80*/  FSEL R119, R119, -INF , !P3 ;  /* 0xff80000077777808 */ /* 0x000fe40005800000 */
[----:B------:R-:W-:Y:S02]  /*17f90*/  LOP3.LUT R16, R16, 0xffffffbf, RZ, 0xc0, !PT ;  /* 0xffffffbf10107812 */ /* 0x000fe400078ec0ff */
[----:B------:R-:W-:-:S04]  /*17fa0*/  ISETP.GT.AND P3, PT, R134, 0x48, !P4 ;  /* 0x000000488600780c */ /* 0x000fc80006764270 */
[----:B------:R-:W-:-:S03]  /*17fb0*/  ISETP.LT.OR P3, PT, R135, 0x49, P3 ;  /* 0x000000498700780c */ /* 0x000fc60001f61670 */
[----:B------:R-:W-:Y:S02]  /*17fc0*/  @P4 LOP3.LUT R16, R16, 0x40, RZ, 0xfc, !PT ;  /* 0x0000004010104812 */ /* 0x000fe400078efcff */
[----:B------:R-:W-:Y:S02]  /*17fd0*/  ISETP.GE.AND P4, PT, R133, 0x4a, PT ;  /* 0x0000004a8500780c */ /* 0x000fe40003f86270 */
[----:B------:R-:W-:Y:S02]  /*17fe0*/  FSEL R122, R122, -INF , !P3 ;  /* 0xff8000007a7a7808 */ /* 0x000fe40005800000 */
[----:B------:R-:W-:Y:S02]  /*17ff0*/  ISETP.GT.AND P3, PT, R134, 0x49, !P4 ;  /* 0x000000498600780c */ /* 0x000fe40006764270 */
[----:B------:R-:W-:Y:S02]  /*18000*/  LOP3.LUT R16, R16, 0xffffffdf, RZ, 0xc0, !PT ;  /* 0xffffffdf10107812 */ /* 0x000fe400078ec0ff */
[----:B------:R-:W-:-:S04]  /*18010*/  ISETP.LT.OR P3, PT, R135, 0x4a, P3 ;  /* 0x0000004a8700780c */ /* 0x000fc80001f61670 */
[----:B------:R-:W-:Y:S02]  /*18020*/  FSEL R123, R123, -INF , !P3 ;  /* 0xff8000007b7b7808 */ /* 0x000fe40005800000 */
[----:B------:R-:W-:Y:S02]  /*18030*/  ISETP.GE.AND P3, PT, R133, 0x51, PT ;  /* 0x000000518500780c */ /* 0x000fe40003f66270 */
[----:B------:R-:W-:Y:S02]  /*18040*/  @P4 LOP3.LUT R16, R16, 0x20, RZ, 0xfc, !PT ;  /* 0x0000002010104812 */ /* 0x000fe400078efcff */
[----:B------:R-:W-:Y:S02]  /*18050*/  ISETP.GT.AND P4, PT, R134, 0x50, !P3 ;  /* 0x000000508600780c */ /* 0x000fe40005f84270 */
[----:B------:R-:W-:Y:S02]  /*18060*/  LOP3.LUT R16, R16, 0xfffffffd, RZ, 0xc0, !PT ;  /* 0xfffffffd10107812 */ /* 0x000fe400078ec0ff */
        /* <DEDUP_REMOVED lines=10> */
[----:B------:R-:W-:-:S13]  /*18110*/  ISETP.GE.AND P6, PT, R133, 0x1, PT ;  /* 0x000000018500780c */ /* 0x000fda0003fc6270 */
[----:B------:R-:W-:Y:S02]  /*18120*/  @P6 LOP3.LUT R16, R16, 0x2, RZ, 0xfc, !PT ;  /* 0x0000000210106812 */ /* 0x000fe400078efcff */
[----:B------:R-:W-:Y:S02]  /*18130*/  ISETP.GT.AND P6, PT, R134, RZ, !P6 ;  /* 0x000000ff8600720c */ /* 0x000fe400077c4270 */
[----:B------:R-:W-:Y:S02]  /*18140*/  LOP3.LUT R16, R16, 0xfffffffe, RZ, 0xc0, !PT ;  /* 0xfffffffe10107812 */ /* 0x000fe400078ec0ff */
[----:B------:R-:W-:-:S04]  /*18150*/  ISETP.LT.OR P6, PT, R135, 0x1, P6 ;  /* 0x000000018700780c */ /* 0x000fc800037c1670 */
[----:B------:R-:W-:Y:S02]  /*18160*/  FSEL R15, R15, -INF , !P6 ;  /* 0xff8000000f0f7808 */ /* 0x000fe40007000000 */
[----:B------:R-:W-:-:S13]  /*18170*/  ISETP.GE.AND P6, PT, R133, 0x5a, PT ;  /* 0x0000005a8500780c */ /* 0x000fda0003fc6270 */
[----:B------:R-:W-:Y:S02]  /*18180*/  @P6 LOP3.LUT R16, R16, 0x1, RZ, 0xfc, !PT ;  /* 0x0000000110106812 */ /* 0x000fe400078efcff */
[----:B------:R-:W-:-:S04]  /*18190*/  ISETP.GT.AND P6, PT, R134, 0x59, !P6 ;  /* 0x000000598600780c */ /* 0x000fc800077c4270 */
[----:B------:R-:W-:-:S04]  /*181a0*/  ISETP.LT.OR P6, PT, R135, 0x5a, P6 ;  /* 0x0000005a8700780c */ /* 0x000fc800037c1670 */
[----:B------:R-:W-:Y:S02]  /*181b0*/  FSEL R132, R132, -INF , !P6 ;  /* 0xff80000084847808 */ /* 0x000fe40007000000 */
[----:B------:R-:W-:-:S13]  /*181c0*/  LOP3.LUT P6, RZ, R16, 0x80000, RZ, 0xc0, !PT ;  /* 0x0008000010ff7812 */ /* 0x000fda00078cc0ff */
[----:B------:R-:W-:Y:S05]  /*181d0*/  @!P6 BRA `(.L_x_1777) ;  /* 0x000000000054e947 */ /* 0x000fea0003800000 */
        /* <DEDUP_REMOVED lines=12> */
.L_x_1779:
[----:B------:R-:W-:-:S05]  /*182a0*/  IMAD.U32 R133, RZ, RZ, UR47 ;  /* 0x0000002fff857e24 */ /* 0x000fca000f8e00ff */
[----:B------:R-:W-:-:S13]  /*182b0*/  ISETP.NE.AND P6, PT, R133, 0x1, PT ;  /* 0x000000018500780c */ /* 0x000fda0003fc5270 */
[----:B------:R-:W0:Y:S02]  /*182c0*/  @P6 LDC.64 R10, c[0x0][0x9e8] ;  /* 0x00027a00ff0a6b82 */ /* 0x000e240000000a00 */
[----:B0-----:R-:W-:-:S05]  /*182d0*/  @P6 IMAD.HI.U32 R10, R131, R10, RZ ;  /* 0x0000000a830a6227 */ /* 0x001fca00078e00ff */
[----:B------:R-:W-:-:S07]  /*182e0*/  @P6 SHF.R.U32.HI R131, RZ, R11, R10 ;  /* 0x0000000bff836219 */ /* 0x000fce000001160a */
.L_x_1780:
[----:B------:R-:W-:Y:S05]  /*182f0*/  BSYNC B2 ;  /* 0x0000000000027941 */ /* 0x000fea0003800000 */
.L_x_1778:
[----:B------:R-:W-:-:S05]  /*18300*/  IMAD R10, R131, R133, R129 ;  /* 0x00000085830a7224 */ /* 0x000fca00078e0281 */
[----:B------:R-:W-:Y:S02]  /*18310*/  VIADDMNMX R137, R10, R133, R137, PT ;  /* 0x000000850a897246 */ /* 0x000fe40003800189 */
[----:B------:R-:W-:-:S07]  /*18320*/  VIMNMX R136, R136, R10, !PT ;  /* 0x0000000a88887248 */ /* 0x000fce0007fe0100 */
.L_x_1777:
[C---:B------:R-:W-:Y:S02]  /*18330*/  ISETP.GT.AND P1, PT, R136.reuse, 0x1, !P1 ;  /* 0x000000018800780c */ /* 0x040fe40004f24270 */
[----:B------:R-:W-:Y:S02]  /*18340*/  ISETP.GT.AND P2, PT, R136, 0x8, !P2 ;  /* 0x000000088800780c */ /* 0x000fe40005744270 */
[C---:B------:R-:W-:Y:S02]  /*18350*/  ISETP.LT.OR P1, PT, R137.reuse, 0x2, P1 ;  /* 0x000000028900780c */ /* 0x040fe40000f21670 */
[----:B------:R-:W-:Y:S02]  /*18360*/  ISETP.LT.OR P2, PT, R137, 0x9, P2 ;  /* 0x000000098900780c */ /* 0x000fe40001741670 */
[----:B------:R-:W-:Y:S01]  /*18370*/  FSEL R11, R14, -INF , !P1 ;  /* 0xff8000000e0b7808 */ /* 0x000fe20004800000 */
[----:B------:R-:W-:Y:S01]  /*18380*/  IMAD.U32 R14, RZ, RZ, UR54 ;  /* 0x00000036ff0e7e24 */ /* 0x000fe2000f8e00ff */
[----:B------:R-:W-:-:S02]  /*18390*/  LOP3.LUT P1, RZ, R16, 0x4, RZ, 0xc0, !PT ;  /* 0x0000000410ff7812 */ /* 0x000fc4000782c0ff */
[----:B------:R-:W-:Y:S02]  /*183a0*/  FSEL R88, R88, -INF , !P2 ;  /* 0xff80000058587808 */ /* 0x000fe40005000000 */
[----:B------:R-:W-:Y:S02]  /*183b0*/  ISETP.GT.AND P1, PT, R136, 0x9, !P1 ;  /* 0x000000098800780c */ /* 0x000fe40004f24270 */
[C---:B------:R-:W-:Y:S02]  /*183c0*/  LOP3.LUT P2, RZ, R16.reuse, 0x20000, RZ, 0xc0, !PT ;  /* 0x0002000010ff7812 */ /* 0x040fe4000784c0ff */
[----:B------:R-:W-:Y:S02]  /*183d0*/  ISETP.LT.OR P1, PT, R137, 0xa, P1 ;  /* 0x0000000a8900780c */ /* 0x000fe40000f21670 */
[----:B------:R-:W-:Y:S02]  /*183e0*/  LOP3.LUT P6, RZ, R16, 0x10000, RZ, 0xc0, !PT ;  /* 0x0001000010ff7812 */ /* 0x000fe400078cc0ff */
[----:B------:R-:W-:-:S02]  /*183f0*/  FSEL R89, R89, -INF , !P1 ;  /* 0xff80000059597808 */ /* 0x000fc40004800000 */
[----:B------:R-:W-:Y:S02]  /*18400*/  LOP3.LUT P1, RZ, R16, 0x8, RZ, 0xc0, !PT ;  /* 0x0000000810ff7812 */ /* 0x000fe4000782c0ff */
[----:B------:R-:W-:Y:S02]  /*18410*/  FMNMX.FTZ R10, R15, R4, !PT ;  /* 0x000000040f0a7209 */ /* 0x000fe40007810000 */
[----:B------:R-:W-:Y:S02]  /*18420*/  ISETP.GT.AND P1, PT, R136, 0x10, !P1 ;  /* 0x000000108800780c */ /* 0x000fe40004f24270 */
[----:B------:R-:W-:Y:S02]  /*18430*/  FMNMX.FTZ R129, R23, R10, !PT ;  /* 0x0000000a17817209 */ /* 0x000fe40007810000 */
[----:B------:R-:W-:Y:S02]  /*18440*/  ISETP.LT.OR P1, PT, R137, 0x11, P1 ;  /* 0x000000118900780c */ /* 0x000fe40000f21670 */
[----:B------:R-:W-:-:S02]  /*18450*/  FMNMX.FTZ R10, R90, R129, !PT ;  /* 0x000000815a0a7209 */ /* 0x000fc40007810000 */
[----:B------:R-:W-:Y:S02]  /*18460*/  FSEL R92, R92, -INF , !P1 ;  /* 0xff8000005c5c7808 */ /* 0x000fe40004800000 */
[----:B------:R-:W-:Y:S02]  /*18470*/  LOP3.LUT P1, RZ, R16, 0x10, RZ, 0xc0, !PT ;  /* 0x0000001010ff7812 */ /* 0x000fe4000782c0ff */
[----:B------:R-:W-:Y:S02]  /*18480*/  FMNMX.FTZ R129, R91, R10, !PT ;  /* 0x0000000a5b817209 */ /* 0x000fe40007810000 */
[----:B------:R-:W-:Y:S02]  /*18490*/  ISETP.GT.AND P1, PT, R136, 0x11, !P1 ;  /* 0x000000118800780c */ /* 0x000fe40004f24270 */
[----:B------:R-:W-:Y:S02]  /*184a0*/  FMNMX.FTZ R10, R94, R129, !PT ;  /* 0x000000815e0a7209 */ /* 0x000fe40007810000 */
[----:B------:R-:W-:-:S02]  /*184b0*/  ISETP.LT.OR P1, PT, R137, 0x12, P1 ;  /* 0x000000128900780c */ /* 0x000fc40000f21670 */
[----:B------:R-:W-:Y:S02]  /*184c0*/  FMNMX.FTZ R129, R95, R10, !PT ;  /* 0x0000000a5f817209 */ /* 0x000fe40007810000 */
[----:B------:R-:W-:Y:S02]  /*184d0*/  FSEL R93, R93, -INF , !P1 ;  /* 0xff8000005d5d7808 */ /* 0x000fe40004800000 */
[----:B------:R-:W-:Y:S02]  /*184e0*/  LOP3.LUT P1, RZ, R16, 0x40000, RZ, 0xc0, !PT ;  /* 0x0004000010ff7812 */ /* 0x000fe4000782c0ff */
        /* <DEDUP_REMOVED lines=30> */
[----:B------:R-:W-:Y:S02]  /*186d0*/  LOP3.LUT P1, RZ, R16, 0x2000, RZ, 0xc0, !PT ;  /* 0x0000200010ff7812 */ /* 0x000fe4000782c0ff */
[----:B------:R-:W-:Y:S02]  /*186e0*/  FMNMX.FTZ R129, R123, R10, !PT ;  /* 0x0000000a7b817209 */ /* 0x000fe40007810000 */
[----:B------:R-:W-:-:S02]  /*186f0*/  ISETP.GT.AND P1, PT, R136, 0x29, !P1 ;  /* 0x000000298800780c */ /* 0x000fc40004f24270 */
[----:B------:R-:W-:Y:S02]  /*18700*/  FMNMX.FTZ R10, R126, R129, !PT ;  /* 0x000000817e0a7209 */ /* 0x000fe40007810000 */
[----:B------:R-:W-:Y:S02]  /*18710*/  ISETP.LT.OR P1, PT, R137, 0x2a, P1 ;  /* 0x0000002a8900780c */ /* 0x000fe40000f21670 */
[----:B------:R-:W-:Y:S02]  /*18720*/  FMNMX.FTZ R129, R127, R10, !PT ;  /* 0x0000000a7f817209 */ /* 0x000fe40007810000 */
[----:B------:R-:W-:Y:S02]  /*18730*/  FSEL R105, R105, -INF , !P1 ;  /* 0xff80000069697808 */ /* 0x000fe40004800000 */
[----:B------:R-:W-:Y:S02]  /*18740*/  LOP3.LUT P1, RZ, R16, 0x1000, RZ, 0xc0, !PT ;  /* 0x0000100010ff7812 */ /* 0x000fe4000782c0ff */
[----:B------:R-:W-:-:S02]  /*18750*/  FMNMX.FTZ R129, R130, R129, !PT ;  /* 0x0000008182817209 */ /* 0x000fc40007810000 */
[----:B------:R-:W-:Y:S02]  /*18760*/  ISETP.GT.AND P1, PT, R136, 0x30, !P1 ;  /* 0x000000308800780c */ /* 0x000fe40004f24270 */
[----:B------:R-:W-:Y:S02]  /*18770*/  FMNMX.FTZ R131, R132, R129, !PT ;  /* 0x0000008184837209 */ /* 0x000fe40007810000 */
[----:B------:R-:W-:Y:S02]  /*18780*/  ISETP.LT.OR P1, PT, R137, 0x31, P1 ;  /* 0x000000318900780c */ /* 0x000fe40000f21670 */
[----:B------:R-:W-:Y:S01]  /*18790*/  LOP3.LUT P2, RZ, R16, 0x40, RZ, 0xc0, !PT ;  /* 0x0000004010ff7812 */ /* 0x000fe2000784c0ff */
[----:B------:R-:W0:Y:S01]  /*187a0*/  SHFL.BFLY PT, R10, R131, 0x2, 0x1f ;  /* 0x0c401f00830a7f89 */ /* 0x000e2200000e0000 */
[----:B------:R-:W-:Y:S02]  /*187b0*/  FSEL R108, R108, -INF , !P1 ;  /* 0xff8000006c6c7808 */ /* 0x000fe40004800000 */
[----:B------:R-:W-:-:S02]  /*187c0*/  LOP3.LUT P1, RZ, R16, 0x800, RZ, 0xc0, !PT ;  /* 0x0000080010ff7812 */ /* 0x000fc4000782c0ff */
[----:B------:R-:W-:Y:S02]  /*187d0*/  LOP3.LUT P6, RZ, R16, 0x20, RZ, 0xc0, !PT ;  /* 0x0000002010ff7812 */ /* 0x000fe400078cc0ff */
[C---:B------:R-:W-:Y:S02]  /*187e0*/  ISETP.GT.AND P1, PT, R136.reuse, 0x31, !P1 ;  /* 0x000000318800780c */ /* 0x040fe40004f24270 */
[----:B------:R-:W-:Y:S02]  /*187f0*/  ISETP.GT.AND P3, PT, R136, 0x50, !P3 ;  /* 0x000000508800780c */ /* 0x000fe40005f64270 */
[C---:B------:R-:W-:Y:S02]  /*18800*/  ISETP.LT.OR P1, PT, R137.reuse, 0x32, P1 ;  /* 0x000000328900780c */ /* 0x040fe40000f21670 */
[----:B------:R-:W-:Y:S02]  /*18810*/  ISETP.LT.OR P3, PT, R137, 0x51, P3 ;  /* 0x000000518900780c */ /* 0x000fe40001f61670 */
[----:B------:R-:W-:-:S02]  /*18820*/  FSEL R109, R109, -INF , !P1 ;  /* 0xff8000006d6d7808 */ /* 0x000fc40004800000 */
[----:B------:R-:W-:Y:S02]  /*18830*/  LOP3.LUT P1, RZ, R16, 0x400, RZ, 0xc0, !PT ;  /* 0x0000040010ff7812 */ /* 0x000fe4000782c0ff */
[C---:B------:R-:W-:Y:S02]  /*18840*/  ISETP.GT.AND P4, PT, R136.reuse, 0x51, !P4 ;  /* 0x000000518800780c */ /* 0x040fe40006784270 */
[----:B------:R-:W-:Y:S02]  /*18850*/  ISETP.GT.AND P1, PT, R136, 0x38, !P1 ;  /* 0x000000388800780c */ /* 0x000fe40004f24270 */
[----:B------:R-:W-:Y:S02]  /*18860*/  FSEL R125, R125, -INF , !P3 ;  /* 0xff8000007d7d7808 */ /* 0x000fe40005800000 */
[----:B------:R-:W-:Y:S02]  /*18870*/  ISETP.LT.OR P1, PT, R137, 0x39, P1 ;  /* 0x000000398900780c */ /* 0x000fe40000f21670 */
[----:B0-----:R-:W-:-:S02]  /*18880*/  FMNMX.FTZ R133, R131, R10, !PT ;  /* 0x0000000a83857209 */ /* 0x001fc40007810000 */
[----:B------:R-:W-:Y:S02]  /*18890*/  FSEL R112, R112, -INF , !P1 ;  /* 0xff80000070707808 */ /* 0x000fe40004800000 */
[----:B------:R-:W-:Y:S01]  /*188a0*/  LOP3.LUT P1, RZ, R16, 0x200, RZ, 0xc0, !PT ;  /* 0x0000020010ff7812 */ /* 0x000fe2000782c0ff */
[----:B------:R-:W0:Y:S01]  /*188b0*/  SHFL.BFLY PT, R10, R133, 0x1, 0x1f ;  /* 0x0c201f00850a7f89 */ /* 0x000e2200000e0000 */
[C---:B------:R-:W-:Y:S02]  /*188c0*/  ISETP.GT.AND P5, PT, R136.reuse, 0x58, !P5 ;  /* 0x000000588800780c */ /* 0x040fe40006fa4270 */
[----:B------:R-:W-:Y:S02]  /*188d0*/  ISETP.GT.AND P1, PT, R136, 0x39, !P1 ;  /* 0x000000398800780c */ /* 0x000fe40004f24270 */
[C---:B------:R-:W-:Y:S02]  /*188e0*/  ISETP.LT.OR P4, PT, R137.reuse, 0x52, P4 ;  /* 0x000000528900780c */ /* 0x040fe40002781670 */
[----:B------:R-:W-:-:S02]  /*188f0*/  ISETP.LT.OR P1, PT, R137, 0x3a, P1 ;  /* 0x0000003a8900780c */ /* 0x000fc40000f21670 */
[----:B------:R-:W-:Y:S02]  /*18900*/  ISETP.LT.OR P5, PT, R137, 0x59, P5 ;  /* 0x000000598900780c */ /* 0x000fe40002fa1670 */
[----:B------:R-:W-:Y:S02]  /*18910*/  FSEL R113, R113, -INF , !P1 ;  /* 0xff80000071717808 */ /* 0x000fe40004800000 */
[----:B------:R-:W-:Y:S02]  /*18920*/  LOP3.LUT P1, RZ, R16, 0x100, RZ, 0xc0, !PT ;  /* 0x0000010010ff7812 */ /* 0x000fe4000782c0ff */
[----:B------:R-:W-:Y:S02]  /*18930*/  FSEL R124, R124, -INF , !P4 ;  /* 0xff8000007c7c7808 */ /* 0x000fe40006000000 */
[----:B------:R-:W-:-:S04]  /*18940*/  ISETP.GT.AND P1, PT, R136, 0x40, !P1 ;  /* 0x000000408800780c */ /* 0x000fc80004f24270 */
[----:B------:R-:W-:Y:S02]  /*18950*/  ISETP.LT.OR P1, PT, R137, 0x41, P1 ;  /* 0x000000418900780c */ /* 0x000fe40000f21670 */
[----:B0-----:R-:W-:Y:S02]  /*18960*/  FMNMX.FTZ R10, R133, R10, !PT ;  /* 0x0000000a850a7209 */ /* 0x001fe40007810000 */
[----:B------:R-:W-:Y:S02]  /*18970*/  FSEL R116, R116, -INF , !P1 ;  /* 0xff80000074747808 */ /* 0x000fe40004800000 */
[----:B------:R-:W-:Y:S01]  /*18980*/  LOP3.LUT P1, RZ, R16, 0x80, RZ, 0xc0, !PT ;  /* 0x0000008010ff7812 */ /* 0x000fe2000782c0ff */
[----:B------:R-:W-:-:S03]  /*18990*/  FMUL.FTZ R129, R10, R14 ;  /* 0x0000000e0a817220 */ /* 0x000fc60000410000 */
[----:B------:R-:W-:-:S04]  /*189a0*/  ISETP.GT.AND P1, PT, R136, 0x41, !P1 ;  /* 0x000000418800780c */ /* 0x000fc80004f24270 */
[----:B------:R-:W-:-:S04]  /*189b0*/  ISETP.LT.OR P1, PT, R137, 0x42, P1 ;  /* 0x000000428900780c */ /* 0x000fc80000f21670 */
[----:B------:R-:W-:Y:S02]  /*189c0*/  FSEL R117, R117, -INF , !P1 ;  /* 0xff80000075757808 */ /* 0x000fe40004800000 */
[----:B------:R-:W-:Y:S02]  /*189d0*/  ISETP.GT.AND P1, PT, R136, 0x48, !P2 ;  /* 0x000000488800780c */ /* 0x000fe40005724270 */
[----:B------:R-:W-:Y:S02]  /*189e0*/  LOP3.LUT P2, RZ, R16, 0x2, RZ, 0xc0, !PT ;  /* 0x0000000210ff7812 */ /* 0x000fe4000784c0ff */
[----:B------:R-:W-:-:S04]  /*189f0*/  ISETP.LT.OR P1, PT, R137, 0x49, P1 ;  /* 0x000000498900780c */ /* 0x000fc80000f21670 */
[----:B------:R-:W-:Y:S02]  /*18a00*/  FSEL R120, R120, -INF , !P1 ;  /* 0xff80000078787808 */ /* 0x000fe40004800000 */
[----:B------:R-:W-:Y:S02]  /*18a10*/  ISETP.GT.AND P1, PT, R136, 0x49, !P6 ;  /* 0x000000498800780c */ /* 0x000fe40007724270 */
[----:B------:R-:W-:Y:S02]  /*18a20*/  LOP3.LUT P6, RZ, R16, 0x1, RZ, 0xc0, !PT ;  /* 0x0000000110ff7812 */ /* 0x000fe400078cc0ff */
[----:B------:R-:W-:-:S04]  /*18a30*/  ISETP.LT.OR P1, PT, R137, 0x4a, P1 ;  /* 0x0000004a8900780c */ /* 0x000fc80000f21670 */
[----:B------:R-:W-:Y:S02]  /*18a40*/  FSEL R121, R121, -INF , !P1 ;  /* 0xff80000079797808 */ /* 0x000fe40004800000 */
[C---:B------:R-:W-:Y:S02]  /*18a50*/  ISETP.GT.AND P1, PT, R136.reuse, RZ, !P2 ;  /* 0x000000ff8800720c */ /* 0x040fe40005724270 */
[----:B------:R-:W-:Y:S02]  /*18a60*/  ISETP.GT.AND P2, PT, R136, 0x59, !P6 ;  /* 0x000000598800780c */ /* 0x000fe40007744270 */
[C---:B------:R-:W-:Y:S02]  /*18a70*/  ISETP.LT.OR P1, PT, R137.reuse, 0x1, P1 ;  /* 0x000000018900780c */ /* 0x040fe40000f21670 */
[----:B------:R-:W-:Y:S02]  /*18a80*/  ISETP.LT.OR P2, PT, R137, 0x5a, P2 ;  /* 0x0000005a8900780c */ /* 0x000fe40001741670 */
[----:B------:R-:W-:-:S02]  /*18a90*/  FSEL R9, R9, -INF , !P1 ;  /* 0xff80000009097808 */ /* 0x000fc40004800000 */
[----:B------:R-:W-:Y:S02]  /*18aa0*/  FSETP.NEU.FTZ.AND P1, PT, R10, -INF , PT ;  /* 0xff8000000a00780b */ /* 0x000fe40003f3d000 */
[----:B------:R-:W-:Y:S02]  /*18ab0*/  FSEL R128, R128, -INF , !P2 ;  /* 0xff80000080807808 */ /* 0x000fe40005000000 */
[----:B------:R-:W-:-:S05]  /*18ac0*/  FSEL R129, R129, RZ, P1 ;  /* 0x000000ff81817208 */ /* 0x000fca0000800000 */
[-CC-:B------:R-:W-:Y:S01]  /*18ad0*/  FFMA.FTZ R156, R15, R14.reuse, -R129.reuse ;  /* 0x0000000e0f9c7223 */ /* 0x180fe20000010881 */
[----:B------:R-:W-:Y:S01]  /*18ae0*/  FMNMX.FTZ R15, R9, R3, !PT ;  /* 0x00000003090f7209 */ /* 0x000fe20007810000 */
[-CC-:B------:R-:W-:Y:S01]  /*18af0*/  FFMA.FTZ R152, R94, R14.reuse, -R129.reuse ;  /* 0x0000000e5e987223 */ /* 0x180fe20000010881 */
[-CC-:B------:R-:W-:Y:S01]  /*18b00*/  FFMA.FTZ R158, R90, R14.reuse, -R129.reuse ;  /* 0x0000000e5a9e7223 */ /* 0x180fe20000010881 */
[-CC-:B------:R-:W-:Y:S01]  /*18b10*/  FFMA.FTZ R90, R95, R14.reuse, -R129.reuse ;  /* 0x0000000e5f5a7223 */ /* 0x180fe20000010881 */
[----:B------:R-:W-:Y:S01]  /*18b20*/  FMNMX.FTZ R15, R11, R15, !PT ;  /* 0x0000000f0b0f7209 */ /* 0x000fe20007810000 */
[-CC-:B------:R-:W-:Y:S01]  /*18b30*/  FFMA.FTZ R95, R107, R14.reuse, -R129.reuse ;  /* 0x0000000e6b5f7223 */ /* 0x180fe20000010881 */
[----:B------:R-:W-:Y:S01]  /*18b40*/  FSEL R107, R20, -INF , !P5 ;  /* 0xff800000146b7808 */ /* 0x000fe20006800000 */
[-CC-:B------:R-:W-:Y:S01]  /*18b50*/  FFMA.FTZ R150, R106, R14.reuse, -R129.reuse ;  /* 0x0000000e6a967223 */ /* 0x180fe20000010881 */
[----:B------:R-:W-:Y:S01]  /*18b60*/  FMNMX.FTZ R15, R88, R15, !PT ;  /* 0x0000000f580f7209 */ /* 0x000fe20007810000 */
[-CC-:B------:R-:W-:Y:S01]  /*18b70*/  FFMA.FTZ R144, R110, R14.reuse, -R129.reuse ;  /* 0x0000000e6e907223 */ /* 0x180fe20000010881 */
[-CC-:B------:R-:W-:Y:S01]  /*18b80*/  FFMA.FTZ R106, R111, R14.reuse, -R129.reuse ;  /* 0x0000000e6f6a7223 */ /* 0x180fe20000010881 */
[----:B------:R-:W-:Y:S01]  /*18b90*/  FSEL R110, R10, RZ, P1 ;  /* 0x000000ff0a6e7208 */ /* 0x000fe20000800000 */
[-CC-:B------:R-:W-:Y:S01]  /*18ba0*/  FFMA.FTZ R131, R23, R14.reuse, -R129.reuse ;  /* 0x0000000e17837223 */ /* 0x180fe20000010881 */
[----:B------:R-:W-:Y:S01]  /*18bb0*/  FMNMX.FTZ R15, R89, R15, !PT ;  /* 0x0000000f590f7209 */ /* 0x000fe20007810000 */
[-CC-:B------:R-:W-:Y:S01]  /*18bc0*/  FFMA.FTZ R146, R114, R14.reuse, -R129.reuse ;  /* 0x0000000e72927223 */ /* 0x180fe20000010881 */
[----:B------:R-:W-:Y:S01]  /*18bd0*/  MUFU.EX2 R156, R156 ;  /* 0x0000009c009c7308 */ /* 0x000fe20000000800 */
[----:B------:R-:W-:Y:S01]  /*18be0*/  FADD.FTZ R110, -R110, R4 ;  /* 0x000000046e6e7221 */ /* 0x000fe20000010100 */
[----:B------:R-:W-:Y:S01]  /*18bf0*/  FMNMX.FTZ R15, R92, R15, !PT ;  /* 0x0000000f5c0f7209 */ /* 0x000fe20007810000 */
[-CC-:B------:R-:W-:Y:S01]  /*18c00*/  FFMA.FTZ R91, R91, R14.reuse, -R129.reuse ;  /* 0x0000000e5b5b7223 */ /* 0x180fe20000010881 */
[-CC-:B------:R-:W-:Y:S01]  /*18c10*/  FFMA.FTZ R154, R98, R14.reuse, -R129.reuse ;  /* 0x0000000e629a7223 */ /* 0x180fe20000010881 */
[-C--:B------:R-:W-:Y:S01]  /*18c20*/  FMUL.FTZ R110, R110, R14.reuse ;  /* 0x0000000e6e6e7220 */ /* 0x080fe20000410000 */
[----:B------:R-:W-:Y:S01]  /*18c30*/  FMNMX.FTZ R15, R93, R15, !PT ;  /* 0x0000000f5d0f7209 */ /* 0x000fe20007810000 */
[-CC-:B------:R-:W-:Y:S01]  /*18c40*/  FFMA.FTZ R23, R99, R14.reuse, -R129.reuse ;  /* 0x0000000e63177223 */ /* 0x180fe20000010881 */
[----:B------:R-:W-:Y:S01]  /*18c50*/  MUFU.EX2 R131, R131 ;  /* 0x0000008300837308 */ /* 0x000fe20000000800 */
[-CC-:B------:R-:W-:Y:S01]  /*18c60*/  FFMA.FTZ R148, R102, R14.reuse, -R129.reuse ;  /* 0x0000000e66947223 */ /* 0x180fe20000010881 */
[----:B------:R-:W-:Y:S01]  /*18c70*/  FMNMX.FTZ R15, R96, R15, !PT ;  /* 0x0000000f600f7209 */ /* 0x000fe20007810000 */
[-CC-:B------:R-:W-:Y:S01]  /*18c80*/  FFMA.FTZ R103, R103, R14.reuse, -R129.reuse ;  /* 0x0000000e67677223 */ /* 0x180fe20000010881 */
[-CC-:B------:R-:W-:Y:S01]  /*18c90*/  FFMA.FTZ R140, R118, R14.reuse, -R129.reuse ;  /* 0x0000000e768c7223 */ /* 0x180fe20000010881 */
[-CC-:B------:R-:W-:Y:S01]  /*18ca0*/  FFMA.FTZ R102, R119, R14.reuse, -R129.reuse ;  /* 0x0000000e77667223 */ /* 0x180fe20000010881 */
[----:B------:R-:W-:Y:S01]  /*18cb0*/  FMNMX.FTZ R15, R97, R15, !PT ;  /* 0x0000000f610f7209 */ /* 0x000fe20007810000 */
[-CC-:B------:R-:W-:Y:S01]  /*18cc0*/  FFMA.FTZ R142, R122, R14.reuse, -R129.reuse ;  /* 0x0000000e7a8e7223 */ /* 0x180fe20000010881 */
[----:B------:R-:W-:Y:S01]  /*18cd0*/  MUFU.EX2 R158, R158 ;  /* 0x0000009e009e7308 */ /* 0x000fe20000000800 */
[-CC-:B------:R-:W-:Y:S01]  /*18ce0*/  FFMA.FTZ R99, R123, R14.reuse, -R129.reuse ;  /* 0x0000000e7b637223 */ /* 0x180fe20000010881 */
[----:B------:R-:W-:Y:S01]  /*18cf0*/  FMNMX.FTZ R15, R100, R15, !PT ;  /* 0x0000000f640f7209 */ /* 0x000fe20007810000 */
[-CC-:B------:R-:W-:Y:S01]  /*18d00*/  FFMA.FTZ R136, R126, R14.reuse, -R129.reuse ;  /* 0x0000000e7e887223 */ /* 0x180fe20000010881 */
[-CC-:B------:R-:W-:Y:S01]  /*18d10*/  FFMA.FTZ R98, R127, R14.reuse, -R129.reuse ;  /* 0x0000000e7f627223 */ /* 0x180fe20000010881 */
[----:B------:R-:W-:Y:S01]  /*18d20*/  FFMA.FTZ R138, R130, R14, -R129 ;  /* 0x0000000e828a7223 */ /* 0x000fe20000010881 */
[----:B------:R-:W-:-:S02]  /*18d30*/  FMNMX.FTZ R15, R101, R15, !PT ;  /* 0x0000000f650f7209 */ /* 0x000fc40007810000 */
[----:B------:R-:W-:Y:S02]  /*18d40*/  MUFU.EX2 R91, R91 ;  /* 0x0000005b005b7308 */ /* 0x000fe40000000800 */
[----:B------:R-:W-:-:S04]  /*18d50*/  FMNMX.FTZ R15, R104, R15, !PT ;  /* 0x0000000f680f7209 */ /* 0x000fc80007810000 */
[----:B------:R-:W-:Y:S02]  /*18d60*/  FMNMX.FTZ R15, R105, R15, !PT ;  /* 0x0000000f690f7209 */ /* 0x000fe40007810000 */
        /* <DEDUP_REMOVED lines=15> */
[----:B------:R0:W-:Y:S02]  /*18e60*/  MUFU.EX2 R15, R103 ;  /* 0x00000067000f7308 */ /* 0x0001e40000000800 */
[----:B------:R-:W-:-:S04]  /*18e70*/  FMNMX.FTZ R20, R107, R94, !PT ;  /* 0x0000005e6b147209 */ /* 0x000fc80007810000 */
[----:B------:R-:W-:Y:S02]  /*18e80*/  FMNMX.FTZ R20, R128, R20, !PT ;  /* 0x0000001480147209 */ /* 0x000fe40007810000 */
[----:B------:R-:W-:Y:S01]  /*18e90*/  MUFU.EX2 R150, R150 ;  /* 0x0000009600967308 */ /* 0x000fe20000000800 */
[-CC-:B0-----:R-:W-:Y:S01]  /*18ea0*/  FFMA.FTZ R103, R115, R14.reuse, -R129.reuse ;  /* 0x0000000e73677223 */ /* 0x181fe20000010881 */
[----:B------:R-:W-:Y:S01]  /*18eb0*/  FFMA.FTZ R129, R132, R14, -R129 ;  /* 0x0000000e84817223 */ /* 0x000fe20000010881 */
[----:B------:R-:W0:Y:S05]  /*18ec0*/  SHFL.BFLY PT, R94, R20, 0x2, 0x1f ;  /* 0x0c401f00145e7f89 */ /* 0x000e2a00000e0000 */
[----:B------:R-:W-:Y:S08]  /*18ed0*/  MUFU.EX2 R95, R95 ;  /* 0x0000005f005f7308 */ /* 0x000ff00000000800 */
[----:B------:R-:W-:Y:S08]  /*18ee0*/  MUFU.EX2 R144, R144 ;  /* 0x0000009000907308 */ /* 0x000ff00000000800 */
[----:B------:R-:W-:Y:S01]  /*18ef0*/  MUFU.EX2 R106, R106 ;  /* 0x0000006a006a7308 */ /* 0x000fe20000000800 */
[----:B0-----:R-:W-:-:S05]  /*18f00*/  FMNMX.FTZ R20, R20, R94, !PT ;  /* 0x0000005e14147209 */ /* 0x001fca0007810000 */
[----:B------:R-:W0:Y:S02]  /*18f10*/  SHFL.BFLY PT, R94, R20, 0x1, 0x1f ;  /* 0x0c201f00145e7f89 */ /* 0x000e2400000e0000 */
[----:B------:R-:W-:Y:S08]  /*18f20*/  MUFU.EX2 R146, R146 ;  /* 0x0000009200927308 */ /* 0x000ff00000000800 */
[----:B------:R-:W-:Y:S08]  /*18f30*/  MUFU.EX2 R103, R103 ;  /* 0x0000006700677308 */ /* 0x000ff00000000800 */
[----:B------:R-:W-:Y:S01]  /*18f40*/  MUFU.EX2 R140, R140 ;  /* 0x0000008c008c7308 */ /* 0x000fe20000000800 */
[----:B0-----:R-:W-:-:S07]  /*18f50*/  FMNMX.FTZ R20, R20, R94, !PT ;  /* 0x0000005e14147209 */ /* 0x001fce0007810000 */
[----:B------:R-:W-:Y:S01]  /*18f60*/  MUFU.EX2 R102, R102 ;  /* 0x0000006600667308 */ /* 0x000fe20000000800 */
[C---:B------:R-:W-:Y:S01]  /*18f70*/  FSETP.NEU.FTZ.AND P1, PT, R20.reuse, -INF , PT ;  /* 0xff8000001400780b */ /* 0x040fe20003f3d000 */
[----:B------:R-:W-:-:S06]  /*18f80*/  FMUL.FTZ R111, R20, R14 ;  /* 0x0000000e146f7220 */ /* 0x000fcc0000410000 */
[----:B------:R-:W0:Y:S01]  /*18f90*/  MUFU.EX2 R94, R110 ;  /* 0x0000006e005e7308 */ /* 0x000e220000000800 */
[----:B------:R-:W-:-:S05]  /*18fa0*/  FSEL R111, R111, RZ, P1 ;  /* 0x000000ff6f6f7208 */ /* 0x000fca0000800000 */
        /* <DEDUP_REMOVED lines=11> */
[----:B0-----:R-:W-:Y:S01]  /*19060*/  FFMA.FTZ R5, R94, R5, R156 ;  /* 0x000000055e057223 */ /* 0x001fe2000001009c */
[-C--:B------:R-:W-:Y:S01]  /*19070*/  FFMA.FTZ R151, R104, R14.reuse, -R111 ;  /* 0x0000000e68977223 */ /* 0x080fe2000001086f */
[----:B------:R-:W-:Y:S01]  /*19080*/  MUFU.EX2 R157, R157 ;  /* 0x0000009d009d7308 */ /* 0x000fe20000000800 */
[----:B-1----:R-:W-:Y:S01]  /*19090*/  FSEL R9, R20, RZ, P1 ;  /* 0x000000ff14097208 */ /* 0x002fe20000800000 */
[----:B------:R-:W-:Y:S01]  /*190a0*/  FADD.FTZ R5, R131, R5 ;  /* 0x0000000583057221 */ /* 0x000fe20000010000 */
[-CC-:B------:R-:W-:Y:S01]  /*190b0*/  FFMA.FTZ R100, R105, R14.reuse, -R111.reuse ;  /* 0x0000000e69647223 */ /* 0x180fe2000001086f */
[-CC-:B------:R-:W-:Y:S01]  /*190c0*/  FFMA.FTZ R145, R108, R14.reuse, -R111.reuse ;  /* 0x0000000e6c917223 */ /* 0x180fe2000001086f */
[-C--:B------:R-:W-:Y:S01]  /*190d0*/  FFMA.FTZ R97, R109, R14.reuse, -R111 ;  /* 0x0000000e6d617223 */ /* 0x080fe2000001086f */
[----:B------:R-:W-:Y:S01]  /*190e0*/  FADD.FTZ R9, -R9, R3 ;  /* 0x0000000309097221 */ /* 0x000fe20000010100 */
[----:B------:R-:W-:Y:S01]  /*190f0*/  FADD.FTZ R5, R158, R5 ;  /* 0x000000059e057221 */ /* 0x000fe20000010000 */
[----:B------:R-:W-:Y:S01]  /*19100*/  MUFU.EX2 R114, R114 ;  /* 0x0000007200727308 */ /* 0x000fe20000000800 */
[-C--:B------:R-:W-:Y:S01]  /*19110*/  FFMA.FTZ R147, R112, R14.reuse, -R111 ;  /* 0x0000000e70937223 */ /* 0x080fe2000001086f */
[-C--:B------:R-:W-:Y:S01]  /*19120*/  FMUL.FTZ R9, R9, R14.reuse ;  /* 0x0000000e09097220 */ /* 0x080fe20000410000 */
[----:B------:R-:W-:Y:S01]  /*19130*/  FADD.FTZ R5, R91, R5 ;  /* 0x000000055b057221 */ /* 0x000fe20000010000 */
[-CC-:B------:R-:W-:Y:S01]  /*19140*/  FFMA.FTZ R96, R113, R14.reuse, -R111.reuse ;  /* 0x0000000e71607223 */ /* 0x180fe2000001086f */
[-CC-:B------:R-:W-:Y:S01]  /*19150*/  FFMA.FTZ R141, R116, R14.reuse, -R111.reuse ;  /* 0x0000000e748d7223 */ /* 0x180fe2000001086f */
[-C--:B------:R-:W-:Y:S01]  /*19160*/  FFMA.FTZ R93, R117, R14.reuse, -R111 ;  /* 0x0000000e755d7223 */ /* 0x080fe2000001086f */
[----:B------:R-:W-:Y:S01]  /*19170*/  FADD.FTZ R5, R152, R5 ;  /* 0x0000000598057221 */ /* 0x000fe20000010000 */
[----:B------:R-:W0:Y:S01]  /*19180*/  MUFU.EX2 R9, R9 ;  /* 0x0000000900097308 */ /* 0x000e220000000800 */
[-CC-:B------:R-:W-:Y:S01]  /*19190*/  FFMA.FTZ R143, R120, R14.reuse, -R111.reuse ;  /* 0x0000000e788f7223 */ /* 0x180fe2000001086f */
[-C--:B------:R-:W-:Y:S01]  /*191a0*/  FFMA.FTZ R92, R121, R14.reuse, -R111 ;  /* 0x0000000e795c7223 */ /* 0x080fe2000001086f */
[----:B------:R-:W-:Y:S01]  /*191b0*/  FADD.FTZ R5, R90, R5 ;  /* 0x000000055a057221 */ /* 0x000fe20000010000 */
[-CC-:B------:R-:W-:Y:S01]  /*191c0*/  FFMA.FTZ R137, R125, R14.reuse, -R111.reuse ;  /* 0x0000000e7d897223 */ /* 0x180fe2000001086f */
[-CC-:B------:R-:W-:Y:S01]  /*191d0*/  FFMA.FTZ R3, R124, R14.reuse, -R111.reuse ;  /* 0x0000000e7c037223 */ /* 0x180fe2000001086f */
[-C--:B------:R-:W-:Y:S01]  /*191e0*/  FFMA.FTZ R139, R107, R14.reuse, -R111 ;  /* 0x0000000e6b8b7223 */ /* 0x080fe2000001086f */
[----:B------:R-:W-:Y:S01]  /*191f0*/  FADD.FTZ R5, R154, R5 ;  /* 0x000000059a057221 */ /* 0x000fe20000010000 */
[----:B------:R-:W1:Y:S01]  /*19200*/  MUFU.EX2 R159, R159 ;  /* 0x0000009f009f7308 */ /* 0x000e620000000800 */
[----:B------:R-:W-:-:S02]  /*19210*/  FFMA.FTZ R101, R128, R14, -R111 ;  /* 0x0000000e80657223 */ /* 0x000fc4000001086f */
[----:B------:R-:W-:-:S04]  /*19220*/  FADD.FTZ R5, R23, R5 ;  /* 0x0000000517057221 */ /* 0x000fc80000010000 */
[----:B------:R-:W-:Y:S01]  /*19230*/  FADD.FTZ R5, R148, R5 ;  /* 0x0000000594057221 */ /* 0x000fe20000010000 */
[----:B------:R-:W2:Y:S01]  /*19240*/  MUFU.EX2 R153, R153 ;  /* 0x0000009900997308 */ /* 0x000ea20000000800 */
[----:B0-----:R-:W-:Y:S02]  /*19250*/  FFMA.FTZ R0, R9, R0, R157 ;  /* 0x0000000009007223 */ /* 0x001fe4000001009d */
[----:B------:R-:W-:Y:S02]  /*19260*/  FADD.FTZ R5, R15, R5 ;  /* 0x000000050f057221 */ /* 0x000fe40000010000 */
[----:B------:R-:W-:Y:S02]  /*19270*/  FADD.FTZ R0, R114, R0 ;  /* 0x0000000072007221 */ /* 0x000fe40000010000 */
[----:B------:R-:W-:Y:S01]  /*19280*/  FADD.FTZ R5, R150, R5 ;  /* 0x0000000596057221 */ /* 0x000fe20000010000 */
[----:B------:R-:W0:Y:S01]  /*19290*/  MUFU.EX2 R89, R89 ;  /* 0x0000005900597308 */ /* 0x000e220000000800 */
[----:B-1----:R-:W-:-:S02]  /*192a0*/  FADD.FTZ R0, R159, R0 ;  /* 0x000000009f007221 */ /* 0x002fc40000010000 */
[----:B------:R-:W-:Y:S02]  /*192b0*/  FADD.FTZ R5, R95, R5 ;  /* 0x000000055f057221 */ /* 0x000fe40000010000 */
[----:B------:R-:W-:Y:S02]  /*192c0*/  FADD.FTZ R0, R110, R0 ;  /* 0x000000006e007221 */ /* 0x000fe40000010000 */
[----:B------:R-:W-:Y:S01]  /*192d0*/  FADD.FTZ R5, R144, R5 ;  /* 0x0000000590057221 */ /* 0x000fe20000010000 */
[----:B------:R-:W1:Y:S01]  /*192e0*/  MUFU.EX2 R155, R155 ;  /* 0x0000009b009b7308 */ /* 0x000e620000000800 */
[----:B--2---:R-:W-:Y:S02]  /*192f0*/  FADD.FTZ R0, R153, R0 ;  /* 0x0000000099007221 */ /* 0x004fe40000010000 */
[----:B------:R-:W-:-:S04]  /*19300*/  FADD.FTZ R5, R106, R5 ;  /* 0x000000056a057221 */ /* 0x000fc80000010000 */
[----:B------:R-:W-:Y:S01]  /*19310*/  FADD.FTZ R5, R146, R5 ;  /* 0x0000000592057221 */ /* 0x000fe20000010000 */
[----:B------:R-:W2:Y:S01]  /*19320*/  MUFU.EX2 R88, R88 ;  /* 0x0000005800587308 */ /* 0x000ea20000000800 */
[----:B0-----:R-:W-:Y:S02]  /*19330*/  FADD.FTZ R0, R89, R0 ;  /* 0x0000000059007221 */ /* 0x001fe40000010000 */
[----:B------:R-:W-:-:S04]  /*19340*/  FADD.FTZ R5, R103, R5 ;  /* 0x0000000567057221 */ /* 0x000fc80000010000 */
[----:B------:R-:W-:Y:S01]  /*19350*/  FADD.FTZ R5, R140, R5 ;  /* 0x000000058c057221 */ /* 0x000fe20000010000 */
[----:B------:R-:W0:Y:S01]  /*19360*/  MUFU.EX2 R149, R149 ;  /* 0x0000009500957308 */ /* 0x000e220000000800 */
[----:B-1----:R-:W-:Y:S02]  /*19370*/  FADD.FTZ R0, R155, R0 ;  /* 0x000000009b007221 */ /* 0x002fe40000010000 */
[----:B------:R-:W-:-:S05]  /*19380*/  FADD.FTZ R5, R102, R5 ;  /* 0x0000000566057221 */ /* 0x000fca0000010000 */
        /* <DEDUP_REMOVED lines=46> */
.L_x_1781:
[C---:B------:R-:W-:Y:S01]  /*19670*/  ISETP.GT.AND P1, PT, R7.reuse, R8, PT ;  /* 0x000000080700720c */ /* 0x040fe20003f24270 */
[----:B------:R-:W-:Y:S01]  /*19680*/  VIADD R7, R7, 0xffffffff ;  /* 0xffffffff07077836 */ /* 0x000fe20000000000 */
[----:B------:R-:W-:Y:S01]  /*19690*/  IADD3 R21, R21, 0x2a860, RZ ;  /* 0x0002a86015157810 */ /* 0x000fe20007ffe0ff */
[----:B------:R-:W-:Y:S01]  /*196a0*/  IMAD.MOV.U32 R164, RZ, RZ, R13 ;  /* 0x000000ffffa47224 */ /* 0x000fe200078e000d */
[----:B------:R-:W-:Y:S02]  /*196b0*/  F2FP.F16.F32.PACK_AB R154, R23, R154 ;  /* 0x0000009a179a723e */ /* 0x000fe400000000ff */
        /* <DEDUP_REMOVED lines=29> */
[----:B------:R-:W-:Y:S05]  /*19890*/  BSYNC B0 ;  /* 0x0000000000007941 */ /* 0x000fea0003800000 */
.L_x_1761:
[----:B------:R-:W-:Y:S02]  /*198a0*/  IMAD.MOV.U32 R3, RZ, RZ, R20 ;  /* 0x000000ffff037224 */ /* 0x000fe400078e0014 */
[----:B------:R-:W-:Y:S02]  /*198b0*/  IMAD.MOV.U32 R4, RZ, RZ, R10 ;  /* 0x000000ffff047224 */ /* 0x000fe400078e000a */
[----:B------:R-:W-:Y:S02]  /*198c0*/  IMAD.MOV.U32 R23, RZ, RZ, R12 ;  /* 0x000000ffff177224 */ /* 0x000fe400078e000c */
[----:B------:R-:W-:-:S07]  /*198d0*/  IMAD.MOV.U32 R164, RZ, RZ, R13 ;  /* 0x000000ffffa47224 */ /* 0x000fce00078e000d */
.L_x_1760:
[----:B------:R-:W-:Y:S05]  /*198e0*/  BSYNC B1 ;  /* 0x0000000000017941 */ /* 0x000fea0003800000 */
.L_x_1759:
[----:B------:R-:W0:Y:S01]  /*198f0*/  LDC R226, c[0x0][0x448] ;  /* 0x00011200ffe27b82 */ /* 0x000e220000000800 */
[----:B------:R-:W-:Y:S01]  /*19900*/  IADD3 R8, R188, 0x7f, RZ ;  /* 0x0000007fbc087810 */ /* 0x000fe20007ffe0ff */
[----:B------:R-:W-:Y:S01]  /*19910*/  ULDC UR4, c[0x0][0x9dc] ;  /* 0x0002770000047ab9 */ /* 0x000fe20000000800 */
[----:B------:R-:W-:Y:S02]  /*19920*/  LOP3.LUT R16, R16, 0xfff7ffff, RZ, 0xc0, !PT ;  /* 0xfff7ffff10107812 */ /* 0x000fe400078ec0ff */
[----:B------:R-:W-:-:S03]  /*19930*/  IADD3 R13, R166, 0x1, -R165 ;  /* 0x00000001a60d7810 */ /* 0x000fc60007ffe8a5 */
[----:B------:R-:W1:Y:S01]  /*19940*/  LDC R224, c[0x0][0x9e4] ;  /* 0x00027900ffe07b82 */ /* 0x000e620000000800 */
[----:B0-----:R-:W-:-:S13]  /*19950*/  ISETP.NE.AND P1, PT, R226, 0x1, PT ;  /* 0x00000001e200780c */ /* 0x001fda0003f25270 */
[----:B------:R-:W0:Y:S01]  /*19960*/  @P1 LDC R11, c[0x0][0x44c] ;  /* 0x00011300ff0b1b82 */ /* 0x000e220000000800 */
[----:B------:R-:W-:-:S04]  /*19970*/  @P1 LOP3.LUT R16, R16, 0x80000, RZ, 0xfc, !PT ;  /* 0x0008000010101812 */ /* 0x000fc800078efcff */
[----:B------:R-:W-:-:S03]  /*19980*/  LOP3.LUT R16, R16, 0xffefffff, RZ, 0xc0, !PT ;  /* 0xffefffff10107812 */ /* 0x000fc600078ec0ff */
[----:B------:R-:W2:Y:S01]  /*19990*/  @P1 LDC R10, c[0x0][0x450] ;  /* 0x00011400ff0a1b82 */ /* 0x000ea20000000800 */
[----:B0-----:R-:W-:-:S05]  /*199a0*/  @P1 IMAD.HI.U32 R11, R8, R11, RZ ;  /* 0x0000000b080b1227 */ /* 0x001fca00078e00ff */
[----:B--2---:R-:W-:Y:S02]  /*199b0*/  @P1 SHF.R.U32.HI R8, RZ, R10, R11 ;  /* 0x0000000aff081219 */ /* 0x004fe4000001160b */
[----:B-1----:R-:W-:-:S03]  /*199c0*/  ISETP.GE.AND P1, PT, R224, 0x1, PT ;  /* 0x00000001e000780c */ /* 0x002fc60003f26270 */
[----:B------:R-:W-:-:S04]  /*199d0*/  IMAD.IADD R8, R13, 0x1, R8 ;  /* 0x000000010d087824 */ /* 0x000fc800078e0208 */
[----:B------:R-:W-:-:S06]  /*199e0*/  VIADD R12, R8, -UR4 ;  /* 0x80000004080c7c36 */ /* 0x000fcc0008000000 */
[----:B------:R-:W-:Y:S01]  /*199f0*/  @P1 LOP3.LUT R16, R16, 0x100000, RZ, 0xfc, !PT ;  /* 0x0010000010101812 */ /* 0x000fe200078efcff */
        /* <DEDUP_REMOVED lines=11> */
.L_x_1785:
[----:B------:R-:W-:-:S13]  /*19ab0*/  ISETP.NE.AND P1, PT, R224, 0x1, PT ;  /* 0x00000001e000780c */ /* 0x000fda0003f25270 */
[----:B------:R-:W0:Y:S02]  /*19ac0*/  @P1 LDC.64 R10, c[0x0][0x9e8] ;  /* 0x00027a00ff0a1b82 */ /* 0x000e240000000a00 */
[----:B0-----:R-:W-:-:S05]  /*19ad0*/  @P1 IMAD.HI.U32 R10, R8, R10, RZ ;  /* 0x0000000a080a1227 */ /* 0x001fca00078e00ff */
[----:B------:R-:W-:-:S07]  /*19ae0*/  @P1 SHF.R.U32.HI R8, RZ, R11, R10 ;  /* 0x0000000bff081219 */ /* 0x000fce000001160a */
.L_x_1786:
[----:B------:R-:W-:Y:S05]  /*19af0*/  BSYNC B0 ;  /* 0x0000000000007941 */ /* 0x000fea0003800000 */
.L_x_1784:
[----:B------:R-:W-:-:S05]  /*19b00*/  IMAD R11, R8, R224, RZ ;  /* 0x000000e0080b7224 */ /* 0x000fca00078e02ff */
[----:B------:R-:W-:-:S07]  /*19b10*/  VIMNMX R12, R12, R11, !PT ;  /* 0x0000000b0c0c7248 */ /* 0x000fce0007fe0100 */
.L_x_1783:
[----:B------:R-:W-:Y:S01]  /*19b20*/  VIADD R12, R12, 0x5f ;  /* 0x0000005f0c0c7836 */ /* 0x000fe20000000000 */
[----:B------:R-:W-:Y:S03]  /*19b30*/  BSSY B0, `(.L_x_1787) ;  /* 0x000027d000007945 */ /* 0x000fe60003800000 */
[----:B------:R-:W-:-:S05]  /*19b40*/  IMAD.HI R12, R12, 0x2aaaaaab, RZ ;  /* 0x2aaaaaab0c0c7827 */ /* 0x000fca00078e02ff */
[----:B------:R-:W-:-:S04]  /*19b50*/  SHF.R.U32.HI R11, RZ, 0x1f, R12 ;  /* 0x0000001fff0b7819 */ /* 0x000fc8000001160c */
[----:B------:R-:W-:-:S04]  /*19b60*/  LEA.HI.SX32 R8, R12, R11, 0x1c ;  /* 0x0000000b0c087211 */ /* 0x000fc800078fe2ff */
[----:B------:R-:W-:-:S04]  /*19b70*/  VIMNMX R8, R201, R8, !PT ;  /* 0x00000008c9087248 */ /* 0x000fc80007fe0100 */
[----:B------:R-:W-:-:S13]  /*19b80*/  ISETP.GE.AND P1, PT, R7, R8, PT ;  /* 0x000000080700720c */ /* 0x000fda0003f26270 */
[----:B------:R-:W-:Y:S05]  /*19b90*/  @!P1 BRA `(.L_x_1788) ;  /* 0x0000002400d89947 */ /* 0x000fea0003800000 */
[----:B------:R-:W-:Y:S01]  /*19ba0*/  BSSY B1, `(.L_x_1788) ;  /* 0x0000275000017945 */ /* 0x000fe20003800000 */
[----:B------:R-:W-:Y:S01]  /*19bb0*/  IMAD.MOV.U32 R10, RZ, RZ, R3 ;  /* 0x000000ffff0a7224 */ /* 0x000fe200078e0003 */
[----:B------:R-:W-:Y:S01]  /*19bc0*/  MOV R11, R4 ;  /* 0x00000004000b7202 */ /* 0x000fe20000000f00 */
[----:B------:R-:W-:Y:S02]  /*19bd0*/  IMAD.MOV.U32 R12, RZ, RZ, R164 ;  /* 0x000000ffff0c7224 */ /* 0x000fe400078e00a4 */
[----:B------:R-:W-:-:S07]  /*19be0*/  IMAD.MOV.U32 R13, RZ, RZ, R23 ;  /* 0x000000ffff0d7224 */ /* 0x000fce00078e0017 */
.L_x_1801:
[----:B------:R-:W-:-:S04]  /*19bf0*/  ISETP.NE.AND P1, PT, R13, 0x1, PT ;  /* 0x000000010d00780c */ /* 0x000fc80003f25270 */
[----:B------:R-:W-:-:S04]  /*19c00*/  SEL R3, RZ, 0x1, P1 ;  /* 0x00000001ff037807 */ /* 0x000fc80000800000 */
[----:B------:R-:W-:Y:S01]  /*19c10*/  LOP3.LUT R164, R12, R3, RZ, 0x3c, !PT ;  /* 0x000000030ca47212 */ /* 0x000fe200078e3cff */
[----:B------:R-:W-:Y:S06]  /*19c20*/  @!P0 BRA `(.L_x_1789) ;  /* 0x0000000000048947 */ /* 0x000fec0003800000 */
[----:B------:R-:W-:Y:S01]  /*19c30*/  BPT.TRAP 0x1 ;  /* 0x000000040000795c */ /* 0x000fe20000300000 */
.L_x_1789:
[----:B------:R-:W-:Y:S01]  /*19c40*/  VIADD R23, R13, 0x1 ;  /* 0x000000010d177836 */ /* 0x000fe20000000000 */
[----:B------:R-:W-:-:S04]  /*19c50*/  SHF.L.U32 R3, R164, 0x1f, RZ ;  /* 0x0000001fa4037819 */ /* 0x000fc800000006ff */
[----:B------:R-:W-:-:S04]  /*19c60*/  ISETP.NE.AND P1, PT, R23, 0x2, PT ;  /* 0x000000021700780c */ /* 0x000fc80003f25270 */
[----:B------:R-:W-:-:S05]  /*19c70*/  SEL R23, R23, RZ, P1 ;  /* 0x000000ff17177207 */ /* 0x000fca0000800000 */
[----:B------:R-:W-:-:S04]  /*19c80*/  IMAD R20, R23, 0x8, R2 ;  /* 0x0000000817147824 */ /* 0x000fc800078e0202 */
[----:B------:R0:W1:Y:S01]  /*19c90*/  SYNCS.PHASECHK.TRANS64.TRYWAIT P1, [R20+URZ+0x2a830], R3 ;  /* 0x02a83003140075a7 */ /* 0x000062000802017f */
[----:B------:R-:W-:Y:S05]  /*19ca0*/  @!P0 BRA `(.L_x_1790) ;  /* 0x0000000000048947 */ /* 0x000fea0003800000 */
[----:B------:R-:W-:Y:S01]  /*19cb0*/  BPT.TRAP 0x1 ;  /* 0x000000040000795c */ /* 0x000fe20000300000 */
.L_x_1790:
[----:B------:R-:W-:Y:S01]  /*19cc0*/  IMAD R95, R23, 0x900, R6 ;  /* 0x00000900175f7824 */ /* 0x000fe200078e0206 */
[----:B------:R-:W-:Y:S03]  /*19cd0*/  BSSY B2, `(.L_x_1791) ;  /* 0x0000006000027945 */ /* 0x000fe60003800000 */
[C---:B------:R-:W-:Y:S01]  /*19ce0*/  VIADD R92, R95.reuse, 0x4 ;  /* 0x000000045f5c7836 */ /* 0x040fe20000000000 */
[----:B------:R-:W-:Y:S01]  /*19cf0*/  IADD3 R90, R95, 0x2, RZ ;  /* 0x000000025f5a7810 */ /* 0x000fe20007ffe0ff */
[----:B-1----:R-:W-:Y:S06]  /*19d00*/  @P1 BRA `(.L_x_1792) ;  /* 0x0000000000081947 */ /* 0x002fec0003800000 */
[----:B------:R-:W1:Y:S02]  /*19d10*/  SYNCS.PHASECHK.TRANS64.TRYWAIT P1, [R20+URZ+0x2a830], R3 ;  /* 0x02a83003140075a7 */ /* 0x000e64000802017f */
[----:B-1----:R-:W-:Y:S05]  /*19d20*/  @!P1 BRA `(.L_x_1793) ;  /* 0x0000012c006c9947 */ /* 0x002fea0003800000 */
.L_x_1792:
[----:B------:R-:W-:Y:S05]  /*19d30*/  BSYNC B2 ;  /* 0x0000000000027941 */ /* 0x000fea0003800000 */
.L_x_1791:
[----:B------:R-:W2:Y:S01]  /*19d40*/  LDL.64 R96, [R1+0x28] ;  /* 0x0000280001607983 */ /* 0x000ea20000100a00 */
[----:B------:R-:W-:Y:S01]  /*19d50*/  IMAD.MOV.U32 R88, RZ, RZ, R95 ;  /* 0x000000ffff587224 */ /* 0x000fe200078e005f */
[----:B------:R-:W-:Y:S01]  /*19d60*/  MOV R197, UR50 ;  /* 0x0000003200c57c02 */ /* 0x000fe20008000f00 */
[----:B------:R-:W-:Y:S01]  /*19d70*/  IMAD.MOV.U32 R89, RZ, RZ, 0x40000040 ;  /* 0x40000040ff597424 */ /* 0x000fe200078e00ff */
[----:B------:R-:W-:Y:S01]  /*19d80*/  MOV R4, UR38 ;  /* 0x0000002600047c02 */ /* 0x000fe20008000f00 */
[----:B------:R-:W-:Y:S01]  /*19d90*/  IMAD.MOV.U32 R93, RZ, RZ, 0x40000040 ;  /* 0x40000040ff5d7424 */ /* 0x000fe200078e00ff */
[----:B------:R-:W-:Y:S01]  /*19da0*/  R2UR UR50, R88 ;  /* 0x00000000583272ca */ /* 0x000fe200000e0000 */
[C---:B------:R-:W-:Y:S01]  /*19db0*/  VIADD R88, R95.reuse, 0x6 ;  /* 0x000000065f587836 */ /* 0x040fe20000000000 */
[----:B------:R-:W-:Y:S01]  /*19dc0*/  MOV R193, UR46 ;  /* 0x0000002e00c17c02 */ /* 0x000fe20008000f00 */
[-C--:B------:R-:W-:Y:S01]  /*19dd0*/  FMUL.FTZ R24, R24, R94.reuse ;  /* 0x0000005e18187220 */ /* 0x080fe20000410000 */
[----:B------:R-:W-:Y:S01]  /*19de0*/  R2UR UR46, R90 ;  /* 0x000000005a2e72ca */ /* 0x000fe200000e0000 */
[C---:B------:R-:W-:Y:S01]  /*19df0*/  VIADD R90, R95.reuse, 0x300 ;  /* 0x000003005f5a7836 */ /* 0x040fe20000000000 */
[----:B------:R-:W-:Y:S01]  /*19e00*/  R2UR UR38, R88 ;  /* 0x00000000582672ca */ /* 0x000fe200000e0000 */
[----:B------:R-:W-:Y:S01]  /*19e10*/  VIADD R88, R95, 0x302 ;  /* 0x000003025f587836 */ /* 0x000fe20000000000 */
[----:B------:R-:W-:Y:S01]  /*19e20*/  MOV R189, UR42 ;  /* 0x0000002a00bd7c02 */ /* 0x000fe20008000f00 */
[-C--:B------:R-:W-:Y:S01]  /*19e30*/  FMUL.FTZ R25, R25, R94.reuse ;  /* 0x0000005e19197220 */ /* 0x080fe20000410000 */
[----:B------:R-:W-:Y:S01]  /*19e40*/  R2UR UR42, R92 ;  /* 0x000000005c2a72ca */ /* 0x000fe200000e0000 */
[C---:B------:R-:W-:Y:S01]  /*19e50*/  VIADD R92, R95.reuse, 0x304 ;  /* 0x000003045f5c7836 */ /* 0x040fe20000000000 */
[----:B------:R-:W-:Y:S01]  /*19e60*/  R2UR UR30, R88 ;  /* 0x00000000581e72ca */ /* 0x000fe200000e0000 */
[C---:B------:R-:W-:Y:S01]  /*19e70*/  VIADD R88, R95.reuse, 0x600 ;  /* 0x000006005f587836 */ /* 0x040fe20000000000 */
[----:B------:R-:W-:Y:S01]  /*19e80*/  R2UR UR34, R90 ;  /* 0x000000005a2272ca */ /* 0x000fe200000e0000 */
        /* <DEDUP_REMOVED lines=14> */
[C---:B------:R-:W-:Y:S01]  /*19f70*/  VIADD R90, R95.reuse, 0x604 ;  /* 0x000006045f5a7836 */ /* 0x040fe20000000000 */
[----:B------:R-:W-:Y:S01]  /*19f80*/  R2UR UR18, R88 ;  /* 0x00000000581272ca */ /* 0x000fe200000e0000 */
[----:B------:R-:W-:Y:S01]  /*19f90*/  VIADD R88, R95, 0x602 ;  /* 0x000006025f587836 */ /* 0x000fe20000000000 */
[----:B------:R-:W-:Y:S01]  /*19fa0*/  MOV R91, 0x40000040 ;  /* 0x40000040005b7802 */ /* 0x000fe20000000f00 */
[-C--:B------:R-:W-:Y:S01]  /*19fb0*/  FMUL.FTZ R40, R40, R94.reuse ;  /* 0x0000005e28287220 */ /* 0x080fe20000410000 */
[----:B------:R-:W-:Y:S01]  /*19fc0*/  MOV R192, UR47 ;  /* 0x0000002f00c07c02 */ /* 0x000fe20008000f00 */
[-C--:B------:R-:W-:Y:S01]  /*19fd0*/  FMUL.FTZ R41, R41, R94.reuse ;  /* 0x0000005e29297220 */ /* 0x080fe20000410000 */
[----:B------:R-:W-:Y:S01]  /*19fe0*/  MOV R21, UR43 ;  /* 0x0000002b00157c02 */ /* 0x000fe20008000f00 */
[-C--:B------:R-:W-:Y:S01]  /*19ff0*/  FMUL.FTZ R44, R44, R94.reuse ;  /* 0x0000005e2c2c7220 */ /* 0x080fe20000410000 */
[----:B01----:R-:W-:Y:S01]  /*1a000*/  MOV R3, UR39 ;  /* 0x0000002700037c02 */ /* 0x003fe20008000f00 */
        /* <DEDUP_REMOVED lines=156> */
.L_x_1794:
[----:B------:R-:W-:Y:S02]  /*1a9d0*/  SHF.L.U32 R3, R12, 0x1f, RZ ;  /* 0x0000001f0c037819 */ /* 0x000fe400000006ff */
[----:B------:R-:W-:-:S04]  /*1a9e0*/  LEA R21, R13, R2, 0x3 ;  /* 0x000000020d157211 */ /* 0x000fc800078e18ff */
[----:B------:R0:W1:Y:S01]  /*1a9f0*/  SYNCS.PHASECHK.TRANS64.TRYWAIT P1, [R21+URZ+0x2a850], R3 ;  /* 0x02a85003150075a7 */ /* 0x000062000802017f */
[----:B------:R-:W-:Y:S05]  /*1aa00*/  @!P0 BRA `(.L_x_1795) ;  /* 0x0000000000048947 */ /* 0x000fea0003800000 */
[----:B------:R-:W-:Y:S01]  /*1aa10*/  BPT.TRAP 0x1 ;  /* 0x000000040000795c */ /* 0x000fe20000300000 */
.L_x_1795:
[----:B------:R-:W-:Y:S04]  /*1aa20*/  BSSY B2, `(.L_x_1796) ;  /* 0x0000004000027945 */ /* 0x000fe80003800000 */
[----:B-1----:R-:W-:Y:S05]  /*1aa30*/  @P1 BRA `(.L_x_1797) ;  /* 0x0000000000081947 */ /* 0x002fea0003800000 */
[----:B------:R-:W1:Y:S02]  /*1aa40*/  SYNCS.PHASECHK.TRANS64.TRYWAIT P1, [R21+URZ+0x2a850], R3 ;  /* 0x02a85003150075a7 */ /* 0x000e64000802017f */
[----:B-1----:R-:W-:Y:S05]  /*1aa50*/  @!P1 BRA `(.L_x_1798) ;  /* 0x0000012000349947 */ /* 0x002fea0003800000 */
.L_x_1797:
[----:B------:R-:W-:Y:S05]  /*1aa60*/  BSYNC B2 ;  /* 0x0000000000027941 */ /* 0x000fea0003800000 */
.L_x_1796:
[----:B01----:R-:W-:Y:S01]  /*1aa70*/  VIADD R3, R2, 0x400 ;  /* 0x0000040002037836 */ /* 0x003fe20000000000 */
[----:B------:R-:W-:Y:S01]  /*1aa80*/  WARPGROUP.ARRIVE ;  /* 0x00000000000079c5 */ /* 0x000fe20000000000 */
[----:B------:R-:W-:-:S03]  /*1aa90*/  IMAD.MOV.U32 R15, RZ, RZ, 0x40000040 ;  /* 0x40000040ff0f7424 */ /* 0x000fc600078e00ff */
[----:B------:R-:W-:-:S04]  /*1aaa0*/  SHF.R.U32.HI R3, RZ, 0x4, R3 ;  /* 0x00000004ff037819 */ /* 0x000fc80000011603 */
[----:B------:R-:W-:-:S04]  /*1aab0*/  LOP3.LUT R3, R3, 0x3fff, RZ, 0xc0, !PT ;  /* 0x00003fff03037812 */ /* 0x000fc800078ec0ff */
[----:B------:R-:W-:-:S05]  /*1aac0*/  LOP3.LUT R3, R3, 0x3000000, RZ, 0xfc, !PT ;  /* 0x0300000003037812 */ /* 0x000fca00078efcff */
[----:B------:R-:W-:Y:S02]  /*1aad0*/  IMAD R12, R13, 0x600, R3 ;  /* 0x000006000d0c7824 */ /* 0x000fe400078e0203 */
[----:B------:R-:W-:Y:S02]  /*1aae0*/  IMAD.MOV.U32 R13, RZ, RZ, 0x40000040 ;  /* 0x40000040ff0d7424 */ /* 0x000fe400078e00ff */
[C---:B------:R-:W-:Y:S01]  /*1aaf0*/  VIADD R14, R12.reuse, 0x80 ;  /* 0x000000800c0e7836 */ /* 0x040fe20000000000 */
[----:B------:R-:W-:Y:S02]  /*1ab00*/  R2UR UR6, R12 ;  /* 0x000000000c0672ca */ /* 0x000fe400000e0000 */
        /* <DEDUP_REMOVED lines=17> */
[----:B------:R-:W-:Y:S01]  /*1ac20*/  R2UR UR6, R14 ;  /* 0x000000000e0672ca */ /* 0x000fe200000e0000 */
[C---:B------:R-:W-:Y:S01]  /*1ac30*/  VIADD R14, R12.reuse, 0x200 ;  /* 0x000002000c0e7836 */ /* 0x040fe20000000000 */
[----:B------:R-:W-:Y:S01]  /*1ac40*/  R2UR UR7, R15 ;  /* 0x000000000f0772ca */ /* 0x000fe200000e0000 */
[----:B------:R-:W-:Y:S01]  /*1ac50*/  VIADD R12, R12, 0x280 ;  /* 0x000002800c0c7836 */ /* 0x000fe20000000000 */
[----:B------:R-:W-:Y:S01]  /*1ac60*/  MOV R15, 0x40000040 ;  /* 0x40000040000f7802 */ /* 0x000fe20000000f00 */
[----:B------:R-:W-:Y:S02]  /*1ac70*/  WARPGROUP.DEPBAR.LE gsb0, 0x0 ;  /* 0x00008000000079c5 */ /* 0x000fe40000010000 */
[----:B------:R-:W-:-:S08]  /*1ac80*/  WARPGROUP.ARRIVE ;  /* 0x00000000000079c5 */ /* 0x000fd00000000000 */
        /* <DEDUP_REMOVED lines=14> */
.L_x_1799:
        /* <DEDUP_REMOVED lines=60> */
[----:B------:R-:W-:-:S02]  /*1b130*/  VIADD R20, R20, 0x2a840 ;  /* 0x0002a84014147836 */ /* 0x000fc40000000000 */
[----:B------:R-:W1:Y:S01]  /*1b140*/  MUFU.TANH R92, R92 ;  /* 0x0000005c005c7308 */ /* 0x000e620000002400 */
[----:B--2---:R-:W-:Y:S02]  /*1b150*/  FMNMX.FTZ R4, R91, R4, !PT ;  /* 0x000000045b047209 */ /* 0x004fe40007810000 */
[----:B------:R-:W-:-:S04]  /*1b160*/  PRMT R20, R172, 0x654, R20 ;  /* 0x00000654ac147816 */ /* 0x000fc80000000014 */
[----:B------:R2:W-:Y:S01]  /*1b170*/  SYNCS.ARRIVE.TRANS64.RED.A1T0 RZ, [R20+URZ], RZ ;  /* 0x000000ff14ff79a7 */ /* 0x0005e2000810043f */
        /* <DEDUP_REMOVED lines=79> */
[----:B0-----:R-:W-:Y:S02]  /*1b670*/  FMNMX.FTZ R9, R132, R4, !PT ;  /* 0x0000000484097209 */ /* 0x001fe40007810000 */
[----:B-1----:R-:W-:-:S05]  /*1b680*/  FMNMX.FTZ R4, R131, R3, !PT ;  /* 0x0000000383047209 */ /* 0x002fca0007810000 */
[----:B------:R-:W0:Y:S01]  /*1b690*/  SHFL.BFLY PT, R14, R4, 0x2, 0x1f ;  /* 0x0c401f00040e7f89 */ /* 0x000e2200000e0000 */
[----:B---3--:R-:W-:-:S05]  /*1b6a0*/  FMNMX.FTZ R3, R133, R9, !PT ;  /* 0x0000000985037209 */ /* 0x008fca0007810000 */
        /* <DEDUP_REMOVED lines=8> */
[-C--:B------:R-:W-:Y:S01]  /*1b730*/  FMUL.FTZ R11, R4, R14.reuse ;  /* 0x0000000e040b7220 */ /* 0x080fe20000410000 */
[----:B-1----:R-:W-:Y:S02]  /*1b740*/  FMNMX.FTZ R3, R3, R9, !PT ;  /* 0x0000000903037209 */ /* 0x002fe40007810000 */
[-C--:B------:R-:W-:Y:S01]  /*1b750*/  FMUL.FTZ R94, R94, R14.reuse ;  /* 0x0000000e5e5e7220 */ /* 0x080fe20000410000 */
[-CC-:B------:R-:W-:Y:S01]  /*1b760*/  FFMA.FTZ R154, R98, R14.reuse, -R11.reuse ;  /* 0x0000000e629a7223 */ /* 0x180fe2000001080b */
[-CC-:B------:R-:W-:Y:S01]  /*1b770*/  FFMA.FTZ R98, R99, R14.reuse, -R11.reuse ;  /* 0x0000000e63627223 */ /* 0x180fe2000001080b */
[-CC-:B------:R-:W-:Y:S01]  /*1b780*/  FFMA.FTZ R156, R12, R14.reuse, -R11.reuse ;  /* 0x0000000e0c9c7223 */ /* 0x180fe2000001080b */
[C---:B------:R-:W-:Y:S01]  /*1b790*/  FADD.FTZ R9, -R3.reuse, R10 ;  /* 0x0000000a03097221 */ /* 0x040fe20000010100 */
[-C--:B------:R-:W-:Y:S01]  /*1b7a0*/  FMUL.FTZ R99, R3, R14.reuse ;  /* 0x0000000e03637220 */ /* 0x080fe20000410000 */
[-CC-:B------:R-:W-:Y:S01]  /*1b7b0*/  FFMA.FTZ R152, R93, R14.reuse, -R11.reuse ;  /* 0x0000000e5d987223 */ /* 0x180fe2000001080b */
[-C--:B------:R-:W-:Y:S01]  /*1b7c0*/  FFMA.FTZ R93, R107, R14.reuse, -R11 ;  /* 0x0000000e6b5d7223 */ /* 0x080fe2000001080b */
[-C--:B------:R-:W-:Y:S01]  /*1b7d0*/  FMUL.FTZ R9, R9, R14.reuse ;  /* 0x0000000e09097220 */ /* 0x080fe20000410000 */
[-C--:B------:R-:W-:Y:S01]  /*1b7e0*/  FFMA.FTZ R157, R15, R14.reuse, -R99 ;  /* 0x0000000e0f9d7223 */ /* 0x080fe20000010863 */
[-C--:B------:R-:W-:Y:S01]  /*1b7f0*/  FFMA.FTZ R137, R13, R14.reuse, -R11 ;  /* 0x0000000e0d897223 */ /* 0x080fe2000001080b */
[-C--:B------:R-:W-:Y:S01]  /*1b800*/  FFMA.FTZ R107, R88, R14.reuse, -R99 ;  /* 0x0000000e586b7223 */ /* 0x080fe20000010863 */
[----:B------:R-:W-:Y:S01]  /*1b810*/  MUFU.EX2 R94, R94 ;  /* 0x0000005e005e7308 */ /* 0x000fe20000000800 */
[-C--:B------:R-:W-:Y:S01]  /*1b820*/  FFMA.FTZ R158, R89, R14.reuse, -R11 ;  /* 0x0000000e599e7223 */ /* 0x080fe2000001080b */
[-C--:B------:R-:W-:Y:S01]  /*1b830*/  FFMA.FTZ R159, R91, R14.reuse, -R99 ;  /* 0x0000000e5b9f7223 */ /* 0x080fe20000010863 */
[-CC-:B------:R-:W-:Y:S01]  /*1b840*/  FFMA.FTZ R150, R106, R14.reuse, -R11.reuse ;  /* 0x0000000e6a967223 */ /* 0x180fe2000001080b */
[-C--:B------:R-:W-:Y:S01]  /*1b850*/  FFMA.FTZ R135, R90, R14.reuse, -R11 ;  /* 0x0000000e5a877223 */ /* 0x080fe2000001080b */
[-CC-:B------:R-:W-:Y:S01]  /*1b860*/  FFMA.FTZ R106, R92, R14.reuse, -R99.reuse ;  /* 0x0000000e5c6a7223 */ /* 0x180fe20000010863 */
[-C--:B------:R-:W-:Y:S01]  /*1b870*/  FFMA.FTZ R153, R96, R14.reuse, -R99 ;  /* 0x0000000e60997223 */ /* 0x080fe20000010863 */
[-CC-:B------:R-:W-:Y:S01]  /*1b880*/  FFMA.FTZ R134, R95, R14.reuse, -R11.reuse ;  /* 0x0000000e5f867223 */ /* 0x180fe2000001080b */
[----:B------:R-:W-:Y:S01]  /*1b890*/  MUFU.EX2 R9, R9 ;  /* 0x0000000900097308 */ /* 0x000fe20000000800 */
[-C--:B------:R-:W-:Y:S01]  /*1b8a0*/  FFMA.FTZ R95, R103, R14.reuse, -R11 ;  /* 0x0000000e675f7223 */ /* 0x080fe2000001080b */
[-CC-:B------:R-:W-:Y:S01]  /*1b8b0*/  FFMA.FTZ R103, R97, R14.reuse, -R99.reuse ;  /* 0x0000000e61677223 */ /* 0x180fe20000010863 */
[-C--:B------:R-:W-:Y:S01]  /*1b8c0*/  FFMA.FTZ R155, R100, R14.reuse, -R99 ;  /* 0x0000000e649b7223 */ /* 0x080fe20000010863 */
[-C--:B------:R-:W-:Y:S01]  /*1b8d0*/  FFMA.FTZ R148, R102, R14.reuse, -R11 ;  /* 0x0000000e66947223 */ /* 0x080fe2000001080b */
[-CC-:B------:R-:W-:Y:S01]  /*1b8e0*/  FFMA.FTZ R102, R101, R14.reuse, -R99.reuse ;  /* 0x0000000e65667223 */ /* 0x180fe20000010863 */
[-CC-:B------:R-:W-:Y:S01]  /*1b8f0*/  FFMA.FTZ R149, R104, R14.reuse, -R99.reuse ;  /* 0x0000000e68957223 */ /* 0x180fe20000010863 */
[-CC-:B------:R-:W-:Y:S01]  /*1b900*/  FFMA.FTZ R101, R105, R14.reuse, -R99.reuse ;  /* 0x0000000e69657223 */ /* 0x180fe20000010863 */
[----:B------:R-:W0:Y:S01]  /*1b910*/  MUFU.EX2 R156, R156 ;  /* 0x0000009c009c7308 */ /* 0x000e220000000800 */
[-CC-:B------:R-:W-:Y:S01]  /*1b920*/  FFMA.FTZ R151, R108, R14.reuse, -R99.reuse ;  /* 0x0000000e6c977223 */ /* 0x180fe20000010863 */
[-C--:B------:R-:W-:Y:S01]  /*1b930*/  FFMA.FTZ R100, R109, R14.reuse, -R99 ;  /* 0x0000000e6d647223 */ /* 0x080fe20000010863 */
[-C--:B------:R-:W-:Y:S01]  /*1b940*/  FFMA.FTZ R144, R110, R14.reuse, -R11 ;  /* 0x0000000e6e907223 */ /* 0x080fe2000001080b */
[-C--:B------:R-:W-:Y:S01]  /*1b950*/  FFMA.FTZ R145, R112, R14.reuse, -R99 ;  /* 0x0000000e70917223 */ /* 0x080fe20000010863 */
[-C--:B------:R-:W-:Y:S01]  /*1b960*/  FFMA.FTZ R90, R111, R14.reuse, -R11 ;  /* 0x0000000e6f5a7223 */ /* 0x080fe2000001080b */
[-C--:B------:R-:W-:Y:S01]  /*1b970*/  FFMA.FTZ R97, R113, R14.reuse, -R99 ;  /* 0x0000000e71617223 */ /* 0x080fe20000010863 */
[-C--:B------:R-:W-:Y:S01]  /*1b980*/  FFMA.FTZ R146, R114, R14.reuse, -R11 ;  /* 0x0000000e72927223 */ /* 0x080fe2000001080b */
[----:B------:R-:W1:Y:S01]  /*1b990*/  MUFU.EX2 R157, R157 ;  /* 0x0000009d009d7308 */ /* 0x000e620000000800 */
[-C--:B------:R-:W-:Y:S01]  /*1b9a0*/  FFMA.FTZ R147, R116, R14.reuse, -R99 ;  /* 0x0000000e74937223 */ /* 0x080fe20000010863 */
[-C--:B------:R-:W-:Y:S01]  /*1b9b0*/  FFMA.FTZ R89, R115, R14.reuse, -R11 ;  /* 0x0000000e73597223 */ /* 0x080fe2000001080b */
[-C--:B------:R-:W-:Y:S01]  /*1b9c0*/  FFMA.FTZ R96, R117, R14.reuse, -R99 ;  /* 0x0000000e75607223 */ /* 0x080fe20000010863 */
[-C--:B------:R-:W-:Y:S01]  /*1b9d0*/  FFMA.FTZ R140, R118, R14.reuse, -R11 ;  /* 0x0000000e768c7223 */ /* 0x080fe2000001080b */
[-C--:B------:R-:W-:Y:S01]  /*1b9e0*/  FFMA.FTZ R141, R120, R14.reuse, -R99 ;  /* 0x0000000e788d7223 */ /* 0x080fe20000010863 */
[-C--:B------:R-:W-:Y:S01]  /*1b9f0*/  FFMA.FTZ R13, R119, R14.reuse, -R11 ;  /* 0x0000000e770d7223 */ /* 0x080fe2000001080b */
[-C--:B------:R-:W-:Y:S01]  /*1ba00*/  FFMA.FTZ R92, R121, R14.reuse, -R99 ;  /* 0x0000000e795c7223 */ /* 0x080fe20000010863 */
[----:B------:R-:W3:Y:S01]  /*1ba10*/  MUFU.EX2 R137, R137 ;  /* 0x0000008900897308 */ /* 0x000ee20000000800 */
[----:B0-----:R-:W-:Y:S01]  /*1ba20*/  FFMA.FTZ R5, R94, R5, R156 ;  /* 0x000000055e057223 */ /* 0x001fe2000001009c */
[-C--:B------:R-:W-:Y:S01]  /*1ba30*/  FFMA.FTZ R142, R122, R14.reuse, -R11 ;  /* 0x0000000e7a8e7223 */ /* 0x080fe2000001080b */
[-C--:B------:R-:W-:Y:S01]  /*1ba40*/  FFMA.FTZ R143, R124, R14.reuse, -R99 ;  /* 0x0000000e7c8f7223 */ /* 0x080fe20000010863 */
[-C--:B------:R-:W-:Y:S01]  /*1ba50*/  FFMA.FTZ R12, R123, R14.reuse, -R11 ;  /* 0x0000000e7b0c7223 */ /* 0x080fe2000001080b */
[-C--:B------:R-:W-:Y:S01]  /*1ba60*/  FFMA.FTZ R91, R125, R14.reuse, -R99 ;  /* 0x0000000e7d5b7223 */ /* 0x080fe20000010863 */
[-C--:B------:R-:W-:Y:S01]  /*1ba70*/  FFMA.FTZ R136, R126, R14.reuse, -R11 ;  /* 0x0000000e7e887223 */ /* 0x080fe2000001080b */
[----:B------:R-:W-:Y:S01]  /*1ba80*/  FFMA.FTZ R15, R128, R14, -R99 ;  /* 0x0000000e800f7223 */ /* 0x000fe20000010863 */
[----:B------:R-:W0:Y:S01]  /*1ba90*/  MUFU.EX2 R107, R107 ;  /* 0x0000006b006b7308 */ /* 0x000e220000000800 */
[----:B-1----:R-:W-:Y:S01]  /*1baa0*/  FFMA.FTZ R0, R9, R0, R157 ;  /* 0x0000000009007223 */ /* 0x002fe2000001009d */
[-C--:B------:R-:W-:Y:S01]  /*1bab0*/  FFMA.FTZ R10, R127, R14.reuse, -R11 ;  /* 0x0000000e7f0a7223 */ /* 0x080fe2000001080b */
[-C--:B------:R-:W-:Y:S01]  /*1bac0*/  FFMA.FTZ R88, R129, R14.reuse, -R99 ;  /* 0x0000000e81587223 */ /* 0x080fe20000010863 */
[-C--:B------:R-:W-:Y:S01]  /*1bad0*/  FFMA.FTZ R138, R130, R14.reuse, -R11 ;  /* 0x0000000e828a7223 */ /* 0x080fe2000001080b */
[-C--:B------:R-:W-:Y:S01]  /*1bae0*/  FFMA.FTZ R139, R132, R14.reuse, -R99 ;  /* 0x0000000e848b7223 */ /* 0x080fe20000010863 */
[-C--:B------:R-:W-:Y:S01]  /*1baf0*/  FFMA.FTZ R11, R131, R14.reuse, -R11 ;  /* 0x0000000e830b7223 */ /* 0x080fe2000001080b */
[----:B------:R-:W-:Y:S01]  /*1bb00*/  FFMA.FTZ R99, R133, R14, -R99 ;  /* 0x0000000e85637223 */ /* 0x000fe20000010863 */
[----:B------:R-:W1:Y:S01]  /*1bb10*/  MUFU.EX2 R158, R158 ;  /* 0x0000009e009e7308 */ /* 0x000e620000000800 */
[----:B---3--:R-:W-:-:S07]  /*1bb20*/  FADD.FTZ R5, R137, R5 ;  /* 0x0000000589057221 */ /* 0x008fce0000010000 */
[----:B------:R-:W3:Y:S01]  /*1bb30*/  MUFU.EX2 R159, R159 ;  /* 0x0000009f009f7308 */ /* 0x000ee20000000800 */
[----:B0-----:R-:W-:-:S07]  /*1bb40*/  FADD.FTZ R0, R107, R0 ;  /* 0x000000006b007221 */ /* 0x001fce0000010000 */
[----:B------:R-:W0:Y:S01]  /*1bb50*/  MUFU.EX2 R135, R135 ;  /* 0x0000008700877308 */ /* 0x000e220000000800 */
[----:B-1----:R-:W-:-:S07]  /*1bb60*/  FADD.FTZ R5, R158, R5 ;  /* 0x000000059e057221 */ /* 0x002fce0000010000 */
        /* <DEDUP_REMOVED lines=80> */
[----:B--2---:R-:W2:Y:S01]  /*1c070*/  MUFU.EX2 R20, R99 ;  /* 0x0000006300147308 */ /* 0x004ea20000000800 */
[----:B0-----:R-:W-:Y:S01]  /*1c080*/  FADD.FTZ R0, R139, R0 ;  /* 0x000000008b007221 */ /* 0x001fe20000010000 */
[----:B-1----:R-:W-:-:S03]  /*1c090*/  FADD.FTZ R5, R11, R5 ;  /* 0x000000050b057221 */ /* 0x002fc60000010000 */
[----:B--2---:R-:W-:Y:S01]  /*1c0a0*/  FADD.FTZ R0, R20, R0 ;  /* 0x0000000014007221 */ /* 0x004fe20000010000 */
[----:B------:R-:W-:Y:S06]  /*1c0b0*/  @!P0 BRA `(.L_x_1800) ;  /* 0x0000000000048947 */ /* 0x000fec0003800000 */
[----:B------:R-:W-:Y:S01]  /*1c0c0*/  BPT.TRAP 0x1 ;  /* 0x000000040000795c */ /* 0x000fe20000300000 */
.L_x_1800:
[C---:B------:R-:W-:Y:S01]  /*1c0d0*/  ISETP.GT.AND P1, PT, R7.reuse, R8, PT ;  /* 0x000000080700720c */ /* 0x040fe20003f24270 */
[----:B------:R-:W-:Y:S01]  /*1c0e0*/  VIADD R7, R7, 0xffffffff ;  /* 0xffffffff07077836 */ /* 0x000fe20000000000 */
[----:B------:R-:W-:Y:S02]  /*1c0f0*/  IADD3 R21, R21, 0x2a860, RZ ;  /* 0x0002a86015157810 */ /* 0x000fe40007ffe0ff */
[----:B------:R-:W-:Y:S02]  /*1c100*/  F2FP.F16.F32.PACK_AB R156, R137, R156 ;  /* 0x0000009c899c723e */ /* 0x000fe400000000ff */
[----:B------:R-:W-:Y:S02]  /*1c110*/  PRMT R21, R172, 0x654, R21 ;  /* 0x00000654ac157816 */ /* 0x000fe40000000015 */
[----:B------:R-:W-:Y:S02]  /*1c120*/  F2FP.F16.F32.PACK_AB R140, R13, R140 ;  /* 0x0000008c0d8c723e */ /* 0x000fe400000000ff */
[----:B------:R0:W-:Y:S01]  /*1c130*/  SYNCS.ARRIVE.TRANS64.RED.A1T0 RZ, [R21+URZ], RZ ;  /* 0x000000ff15ff79a7 */ /* 0x0001e2000810043f */
        /* <DEDUP_REMOVED lines=25> */
[----:B------:R-:W-:Y:S01]  /*1c2d0*/  MOV R13, R23 ;  /* 0x00000017000d7202 */ /* 0x000fe20000000f00 */
[----:B0-----:R-:W-:Y:S06]  /*1c2e0*/  @P1 BRA `(.L_x_1801) ;  /* 0xffffffd800401947 */ /* 0x001fec000383ffff */
[----:B------:R-:W-:Y:S05]  /*1c2f0*/  BSYNC B1 ;  /* 0x0000000000017941 */ /* 0x000fea0003800000 */
.L_x_1788:
[----:B------:R-:W-:Y:S05]  /*1c300*/  BSYNC B0 ;  /* 0x0000000000007941 */ /* 0x000fea0003800000 */
.L_x_1787:
[----:B------:R-:W-:Y:S01]  /*1c310*/  ISETP.GE.AND P1, PT, R7, R201, PT ;  /* 0x000000c90700720c */ /* 0x000fe20003f26270 */
[----:B------:R-:W-:-:S12]  /*1c320*/  BSSY B0, `(.L_x_1802) ;  /* 0x000039d000007945 */ /* 0x000fd80003800000 */
[----:B------:R-:W-:Y:S05]  /*1c330*/  @!P1 BRA `(.L_x_1803) ;  /* 0x00000038006c9947 */ /* 0x000fea0003800000 */
[----:B------:R-:W-:Y:S02]  /*1c340*/  IMAD.MOV.U32 R10, RZ, RZ, R3 ;  /* 0x000000ffff0a7224 */ /* 0x000fe400078e0003 */
[----:B------:R-:W-:Y:S02]  /*1c350*/  IMAD.MOV.U32 R11, RZ, RZ, R4 ;  /* 0x000000ffff0b7224 */ /* 0x000fe400078e0004 */
[----:B------:R-:W-:Y:S02]  /*1c360*/  IMAD.MOV.U32 R8, RZ, RZ, R164 ;  /* 0x000000ffff087224 */ /* 0x000fe400078e00a4 */
[----:B------:R-:W-:-:S07]  /*1c370*/  IMAD.MOV.U32 R12, RZ, RZ, R23 ;  /* 0x000000ffff0c7224 */ /* 0x000fce00078e0017 */
.L_x_1824:
[----:B------:R-:W-:-:S04]  /*1c380*/  ISETP.NE.AND P1, PT, R12, 0x1, PT ;  /* 0x000000010c00780c */ /* 0x000fc80003f25270 */
[----:B------:R-:W-:-:S04]  /*1c390*/  SEL R3, RZ, 0x1, P1 ;  /* 0x00000001ff037807 */ /* 0x000fc80000800000 */
[----:B------:R-:W-:Y:S01]  /*1c3a0*/  LOP3.LUT R164, R8, R3, RZ, 0x3c, !PT ;  /* 0x0000000308a47212 */ /* 0x000fe200078e3cff */
[----:B------:R-:W-:Y:S06]  /*1c3b0*/  @!P0 BRA `(.L_x_1804) ;  /* 0x0000000000048947 */ /* 0x000fec0003800000 */
[----:B------:R-:W-:Y:S01]  /*1c3c0*/  BPT.TRAP 0x1 ;  /* 0x000000040000795c */ /* 0x000fe20000300000 */
.L_x_1804:
[----:B------:R-:W-:Y:S02]  /*1c3d0*/  IADD3 R23, R12, 0x1, RZ ;  /* 0x000000010c177810 */ /* 0x000fe40007ffe0ff */
[----:B------:R-:W-:Y:S02]  /*1c3e0*/  SHF.L.U32 R4, R164, 0x1f, RZ ;  /* 0x0000001fa4047819 */ /* 0x000fe400000006ff */
[----:B------:R-:W-:-:S04]  /*1c3f0*/  ISETP.NE.AND P1, PT, R23, 0x2, PT ;  /* 0x000000021700780c */ /* 0x000fc80003f25270 */
[----:B------:R-:W-:-:S05]  /*1c400*/  SEL R23, R23, RZ, P1 ;  /* 0x000000ff17177207 */ /* 0x000fca0000800000 */
[----:B------:R-:W-:-:S04]  /*1c410*/  IMAD R3, R23, 0x8, R2 ;  /* 0x0000000817037824 */ /* 0x000fc800078e0202 */
[----:B------:R0:W1:Y:S01]  /*1c420*/  SYNCS.PHASECHK.TRANS64.TRYWAIT P1, [R3+URZ+0x2a830], R4 ;  /* 0x02a83004030075a7 */ /* 0x000062000802017f */
[----:B------:R-:W-:Y:S05]  /*1c430*/  @!P0 BRA `(.L_x_1805) ;  /* 0x0000000000048947 */ /* 0x000fea0003800000 */
[----:B------:R-:W-:Y:S01]  /*1c440*/  BPT.TRAP 0x1 ;  /* 0x000000040000795c */ /* 0x000fe20000300000 */
.L_x_1805:
[----:B------:R-:W-:Y:S01]  /*1c450*/  IMAD R95, R23, 0x900, R6 ;  /* 0x00000900175f7824 */ /* 0x000fe200078e0206 */
[----:B------:R-:W-:Y:S03]  /*1c460*/  BSSY B1, `(.L_x_1806) ;  /* 0x0000006000017945 */ /* 0x000fe60003800000 */
[C---:B------:R-:W-:Y:S02]  /*1c470*/  VIADD R90, R95.reuse, 0x2 ;  /* 0x000000025f5a7836 */ /* 0x040fe40000000000 */
[----:B------:R-:W-:Y:S01]  /*1c480*/  VIADD R92, R95, 0x4 ;  /* 0x000000045f5c7836 */ /* 0x000fe20000000000 */
[----:B-1----:R-:W-:Y:S06]  /*1c490*/  @P1 BRA `(.L_x_1807) ;  /* 0x0000000000081947 */ /* 0x002fec0003800000 */
[----:B------:R-:W1:Y:S02]  /*1c4a0*/  SYNCS.PHASECHK.TRANS64.TRYWAIT P1, [R3+URZ+0x2a830], R4 ;  /* 0x02a83004030075a7 */ /* 0x000e64000802017f */
[----:B-1----:R-:W-:Y:S05]  /*1c4b0*/  @!P1 BRA `(.L_x_1808) ;  /* 0x0000010400b09947 */ /* 0x002fea0003800000 */
.L_x_1807:
[----:B------:R-:W-:Y:S05]  /*1c4c0*/  BSYNC B1 ;  /* 0x0000000000017941 */ /* 0x000fea0003800000 */
.L_x_1806:
        /* <DEDUP_REMOVED lines=11> */
[----:B------:R-:W-:Y:S01]  /*1c580*/  VIADD R90, R95, 0x300 ;  /* 0x000003005f5a7836 */ /* 0x000fe20000000000 */
[----:B------:R-:W-:Y:S01]  /*1c590*/  R2UR UR38, R88 ;  /* 0x00000000582672ca */ /* 0x000fe200000e0000 */
[-C--:B------:R-:W-:Y:S01]  /*1c5a0*/  FMUL.FTZ R25, R25, R94.reuse ;  /* 0x0000005e19197220 */ /* 0x080fe20000410000 */
[----:B------:R-:W-:Y:S01]  /*1c5b0*/  IADD3 R88, R95, 0x302, RZ ;  /* 0x000003025f587810 */ /* 0x000fe20007ffe0ff */
[-C--:B------:R-:W-:Y:S01]  /*1c5c0*/  FMUL.FTZ R28, R28, R94.reuse ;  /* 0x0000005e1c1c7220 */ /* 0x080fe20000410000 */
        /* <DEDUP_REMOVED lines=19> */
[----:B------:R-:W-:Y:S01]  /*1c700*/  VIADD R92, R95, 0x606 ;  /* 0x000006065f5c7836 */ /* 0x000fe20000000000 */
[----:B------:R-:W-:Y:S01]  /*1c710*/  R2UR UR22, R90 ;  /* 0x000000005a1672ca */ /* 0x000fe200000e0000 */
[-C--:B------:R-:W-:Y:S01]  /*1c720*/  FMUL.FTZ R41, R41, R94.reuse ;  /* 0x0000005e29297220 */ /* 0x080fe20000410000 */
[----:B------:R-:W-:Y:S01]  /*1c730*/  R2UR UR18, R88 ;  /* 0x00000000581272ca */ /* 0x000fe200000e0000 */
[C---:B------:R-:W-:Y:S01]  /*1c740*/  VIADD R88, R95.reuse, 0x602 ;  /* 0x000006025f587836 */ /* 0x040fe20000000000 */
[----:B------:R-:W-:Y:S01]  /*1c750*/  IADD3 R90, R95, 0x604, RZ ;  /* 0x000006045f5a7810 */ /* 0x000fe20007ffe0ff */
        /* <DEDUP_REMOVED lines=84> */
[----:B------:R-:W-:Y:S01]  /*1cca0*/  R2UR UR51, R195 ;  /* 0x00000000c33372ca */ /* 0x000fe200000e0000 */
[----:B------:R-:W-:Y:S02]  /*1ccb0*/  WARPGROUP.DEPBAR.LE gsb0, 0x0 ;  /* 0x00008000000079c5 */ /* 0x000fe40000010000 */
[----:B------:R-:W-:Y:S01]  /*1ccc0*/  WARPGROUP.ARRIVE ;  /* 0x00000000000079c5 */ /* 0x000fe20000000000 */
[----:B--2---:R-:W-:-:S02]  /*1ccd0*/  R2UR UR44, R196 ;  /* 0x00000000c42c72ca */ /* 0x004fc400000e0000 */
[----:B------:R-:W-:Y:S02]  /*1cce0*/  R2UR UR45, R197 ;  /* 0x00000000c52d72ca */ /* 0x000fe400000e0000 */
[----:B------:R-:W-:Y:S01]  /*1ccf0*/  R2UR UR48, R198 ;  /* 0x00000000c63072ca */ /* 0x000fe200000e0000 */
[----:B------:R-:W2:Y:S04]  /*1cd00*/  LDL.64 R196, [R1] ;  /* 0x0000000001c47983 */ /* 0x000ea80000100a00 */
[----:B------:R-:W3:Y:S06]  /*1cd10*/  LDL.64 R198, [R1+0x8] ;  /* 0x0000080001c67983 */ /* 0x000eec0000100a00 */
[----:B------:R-:W-:Y:S01]  /*1cd20*/  HGMMA.64x96x16.F32 R88, gdesc[UR44], R88, gsb0 ;  /* 0x016000002c5879f0 */ /* 0x000fe20008000858 */
[----:B------:R-:W-:-:S02]  /*1cd30*/  R2UR UR44, R194 ;  /* 0x00000000c22c72ca */ /* 0x000fc400000e0000 */
[----:B------:R-:W4:Y:S01]  /*1cd40*/  LDL.64 R194, [R1+0x18] ;  /* 0x0000180001c27983 */ /* 0x000f220000100a00 */
[----:B------:R-:W-:Y:S02]  /*1cd50*/  R2UR UR46, R192 ;  /* 0x00000000c02e72ca */ /* 0x000fe400000e0000 */
[----:B------:R-:W-:Y:S02]  /*1cd60*/  R2UR UR45, R193 ;  /* 0x00000000c12d72ca */ /* 0x000fe400000e0000 */
[----:B------:R-:W5:Y:S01]  /*1cd70*/  LDL.64 R192, [R1+0x10] ;  /* 0x0000100001c07983 */ /* 0x000f620000100a00 */
[----:B------:R-:W-:Y:S02]  /*1cd80*/  WARPGROUP.DEPBAR.LE gsb0, 0x0 ;  /* 0x00008000000079c5 */ /* 0x000fe40000010000 */
[----:B------:R-:W-:Y:S01]  /*1cd90*/  WARPGROUP.ARRIVE ;  /* 0x00000000000079c5 */ /* 0x000fe20000000000 */
[----:B----4-:R-:W-:Y:S02]  /*1cda0*/  R2UR UR40, R194 ;  /* 0x00000000c22872ca */ /* 0x010fe400000e0000 */
[----:B------:R-:W-:-:S13]  /*1cdb0*/  R2UR UR41, R195 ;  /* 0x00000000c32972ca */ /* 0x000fda00000e0000 */
[----:B------:R-:W-:Y:S01]  /*1cdc0*/  HGMMA.64x96x16.F32 R88, gdesc[UR40], R88, gsb0 ;  /* 0x01600000285879f0 */ /* 0x000fe20008000858 */
[----:B-----5:R-:W-:Y:S02]  /*1cdd0*/  R2UR UR36, R192 ;  /* 0x00000000c02472ca */ /* 0x020fe400000e0000 */
[----:B------:R-:W-:Y:S02]  /*1cde0*/  R2UR UR37, R193 ;  /* 0x00000000c12572ca */ /* 0x000fe400000e0000 */
[----:B---3--:R-:W-:Y:S02]  /*1cdf0*/  R2UR UR32, R198 ;  /* 0x00000000c62072ca */ /* 0x008fe400000e0000 */
        /* <DEDUP_REMOVED lines=49> */
[----:B------:R-:W-:Y:S02]  /*1d110*/  R2UR UR39, R4 ;  /* 0x00000000042772ca */ /* 0x000fe400000e0000 */
[----:B------:R-:W-:Y:S01]  /*1d120*/  R2UR UR38, R13 ;  /* 0x000000000d2672ca */ /* 0x000fe200000e0000 */
[----:B------:R-:W-:Y:S02]  /*1d130*/  WARPGROUP.DEPBAR.LE gsb0, 0x0 ;  /* 0x00008000000079c5 */ /* 0x000fe40000010000 */
[----:B------:R-:W-:-:S12]  /*1d140*/  @!P0 BRA `(.L_x_1809) ;  /* 0x0000000000048947 */ /* 0x000fd80003800000 */
[----:B------:R-:W-:Y:S01]  /*1d150*/  BPT.TRAP 0x1 ;  /* 0x000000040000795c */ /* 0x000fe20000300000 */
.L_x_1809:
[----:B------:R-:W-:Y:S01]  /*1d160*/  SHF.L.U32 R4, R8, 0x1f, RZ ;  /* 0x0000001f08047819 */ /* 0x000fe200000006ff */
[----:B------:R-:W-:-:S04]  /*1d170*/  IMAD R15, R12, 0x8, R2 ;  /* 0x000000080c0f7824 */ /* 0x000fc800078e0202 */
[----:B------:R0:W1:Y:S01]  /*1d180*/  SYNCS.PHASECHK.TRANS64.TRYWAIT P1, [R15+URZ+0x2a850], R4 ;  /* 0x02a850040f0075a7 */ /* 0x000062000802017f */
[----:B------:R-:W-:Y:S05]  /*1d190*/  @!P0 BRA `(.L_x_1810) ;  /* 0x0000000000048947 */ /* 0x000fea0003800000 */
[----:B------:R-:W-:Y:S01]  /*1d1a0*/  BPT.TRAP 0x1 ;  /* 0x000000040000795c */ /* 0x000fe20000300000 */
.L_x_1810:
[----:B------:R-:W-:Y:S04]  /*1d1b0*/  BSSY B1, `(.L_x_1811) ;  /* 0x0000004000017945 */ /* 0x000fe80003800000 */
[----:B-1----:R-:W-:Y:S05]  /*1d1c0*/  @P1 BRA `(.L_x_1812) ;  /* 0x0000000000081947 */ /* 0x002fea0003800000 */
[----:B------:R-:W1:Y:S02]  /*1d1d0*/  SYNCS.PHASECHK.TRANS64.TRYWAIT P1, [R15+URZ+0x2a850], R4 ;  /* 0x02a850040f0075a7 */ /* 0x000e64000802017f */
[----:B-1----:R-:W-:Y:S05]  /*1d1e0*/  @!P1 BRA `(.L_x_1813) ;  /* 0x000000f800789947 */ /* 0x002fea0003800000 */
.L_x_1812:
[----:B------:R-:W-:Y:S05]  /*1d1f0*/  BSYNC B1 ;  /* 0x0000000000017941 */ /* 0x000fea0003800000 */
.L_x_1811:
[----:B01----:R-:W-:Y:S01]  /*1d200*/  VIADD R4, R2, 0x400 ;  /* 0x0000040002047836 */ /* 0x003fe20000000000 */
[----:B------:R-:W-:Y:S01]  /*1d210*/  WARPGROUP.ARRIVE ;  /* 0x00000000000079c5 */ /* 0x000fe20000000000 */
[----:B------:R-:W-:Y:S02]  /*1d220*/  IMAD.MOV.U32 R9, RZ, RZ, 0x40000040 ;  /* 0x40000040ff097424 */ /* 0x000fe400078e00ff */
[----:B------:R-:W-:Y:S01]  /*1d230*/  IMAD.MOV.U32 R13, RZ, RZ, 0x40000040 ;  /* 0x40000040ff0d7424 */ /* 0x000fe200078e00ff */
[----:B------:R-:W-:Y:S02]  /*1d240*/  SHF.R.U32.HI R4, RZ, 0x4, R4 ;  /* 0x00000004ff047819 */ /* 0x000fe40000011604 */
[----:B------:R-:W-:Y:S01]  /*1d250*/  R2UR UR7, R9 ;  /* 0x00000000090772ca */ /* 0x000fe200000e0000 */
[----:B------:R-:W-:Y:S01]  /*1d260*/  IMAD.MOV.U32 R9, RZ, RZ, 0x40000040 ;  /* 0x40000040ff097424 */ /* 0x000fe200078e00ff */
[----:B------:R-:W-:-:S04]  /*1d270*/  LOP3.LUT R4, R4, 0x3fff, RZ, 0xc0, !PT ;  /* 0x00003fff04047812 */ /* 0x000fc800078ec0ff */
[----:B------:R-:W-:-:S05]  /*1d280*/  LOP3.LUT R4, R4, 0x3000000, RZ, 0xfc, !PT ;  /* 0x0300000004047812 */ /* 0x000fca00078efcff */
[----:B------:R-:W-:-:S05]  /*1d290*/  IMAD R8, R12, 0x600, R4 ;  /* 0x000006000c087824 */ /* 0x000fca00078e0204 */
[C---:B------:R-:W-:Y:S02]  /*1d2a0*/  R2UR UR6, R8.reuse ;  /* 0x00000000080672ca */ /* 0x040fe400000e0000 */
[----:B------:R-:W-:-:S11]  /*1d2b0*/  IADD3 R12, R8, 0x80, RZ ;  /* 0x00000080080c7810 */ /* 0x000fd60007ffe0ff */
        /* <DEDUP_REMOVED lines=36> */
.L_x_1814:
        /* <DEDUP_REMOVED lines=8> */
[----:B------:R-:W-:Y:S01]  /*1d580*/  IADD3 R129, R202, R188, RZ ;  /* 0x000000bcca817210 */ /* 0x000fe20007ffe0ff */
        /* <DEDUP_REMOVED lines=42> */
[----:B------:R-:W-:-:S02]  /*1d830*/  VIADD R9, R3, 0x2a840 ;  /* 0x0002a84003097836 */ /* 0x000fc40000000000 */
[----:B------:R-:W-:Y:S01]  /*1d840*/  FMUL.FTZ R119, R127, UR39 ;  /* 0x000000277f777c20 */ /* 0x000fe20008410000 */
[----:B------:R-:W-:Y:S02]  /*1d850*/  IMAD R132, R7, -0x60, RZ ;  /* 0xffffffa007847824 */ /* 0x000fe400078e02ff */
[----:B------:R-:W-:Y:S01]  /*1d860*/  FMUL.FTZ R130, R133, UR39 ;  /* 0x0000002785827c20 */ /* 0x000fe20008410000 */
[----:B------:R-:W-:Y:S01]  /*1d870*/  FMUL.FTZ R3, R134, UR39 ;  /* 0x0000002786037c20 */ /* 0x000fe20008410000 */
[----:B------:R-:W-:Y:S01]  /*1d880*/  FMUL.FTZ R126, R135, UR39 ;  /* 0x00000027877e7c20 */ /* 0x000fe20008410000 */
[----:B------:R-:W-:Y:S01]  /*1d890*/  ISETP.GE.AND P1, PT, R224, 0x1, PT ;  /* 0x00000001e000780c */ /* 0x000fe20003f26270 */
[----:B------:R-:W1:Y:S01]  /*1d8a0*/  MUFU.TANH R13, R13 ;  /* 0x0000000d000d7308 */ /* 0x000e620000002400 */
[----:B------:R-:W-:Y:S01]  /*1d8b0*/  IADD3 R135, -R182, 0x1, R132 ;  /* 0x00000001b6877810 */ /* 0x000fe20007ffe184 */
[----:B------:R-:W-:Y:S01]  /*1d8c0*/  IMAD.IADD R127, R132, 0x1, -R182 ;  /* 0x00000001847f7824 */ /* 0x000fe200078e0ab6 */
[----:B------:R-:W-:-:S02]  /*1d8d0*/  PRMT R8, R172, 0x654, R9 ;  /* 0x00000654ac087816 */ /* 0x000fc40000000009 */
[----:B------:R-:W-:Y:S02]  /*1d8e0*/  IADD3 R135, -R165, R135, R166 ;  /* 0x00000087a5877210 */ /* 0x000fe40007ffe1a6 */
[----:B------:R2:W-:Y:S01]  /*1d8f0*/  SYNCS.ARRIVE.TRANS64.RED.A1T0 RZ, [R8+URZ], RZ ;  /* 0x000000ff08ff79a7 */ /* 0x0005e2000810043f */
[----:B------:R-:W3:Y:S02]  /*1d900*/  MUFU.TANH R14, R14 ;  /* 0x0000000e000e7308 */ /* 0x000ee40000002400 */
[C---:B------:R-:W-:Y:S02]  /*1d910*/  VIADD R136, R135.reuse, UR55 ;  /* 0x0000003787887c36 */ /* 0x040fe40008000000 */
[----:B------:R-:W-:-:S04]  /*1d920*/  VIADD R135, R135, UR38 ;  /* 0x0000002687877c36 */ /* 0x000fc80008000000 */
[----:B------:R-:W4:Y:S01]  /*1d930*/  MUFU.TANH R12, R12 ;  /* 0x0000000c000c7308 */ /* 0x000f220000002400 */
[----:B0-----:R-:W-:Y:S01]  /*1d940*/  IADD3 R134, R136, R131, RZ ;  /* 0x0000008388867210 */ /* 0x001fe20007ffe0ff */
[----:B------:R-:W-:-:S06]  /*1d950*/  IMAD.IADD R133, R135, 0x1, R131 ;  /* 0x0000000187857824 */ /* 0x000fcc00078e0283 */
        /* <DEDUP_REMOVED lines=58> */
.L_x_1817:
[----:B------:R-:W-:-:S05]  /*1dd00*/  IMAD.U32 R137, RZ, RZ, UR46 ;  /* 0x0000002eff897e24 */ /* 0x000fca000f8e00ff */
[----:B------:R-:W-:-:S13]  /*1dd10*/  ISETP.NE.AND P1, PT, R137, 0x1, PT ;  /* 0x000000018900780c */ /* 0x000fda0003f25270 */
[----:B------:R-:W1:Y:S02]  /*1dd20*/  @P1 LDC.64 R8, c[0x0][0x9e8] ;  /* 0x00027a00ff081b82 */ /* 0x000e640000000a00 */
[----:B-1----:R-:W-:-:S05]  /*1dd30*/  @P1 IMAD.HI.U32 R8, R131, R8, RZ ;  /* 0x0000000883081227 */ /* 0x002fca00078e00ff */
[----:B------:R-:W-:-:S07]  /*1dd40*/  @P1 SHF.R.U32.HI R131, RZ, R9, R8 ;  /* 0x00000009ff831219 */ /* 0x000fce0000011608 */
.L_x_1818:
[----:B------:R-:W-:Y:S05]  /*1dd50*/  BSYNC B1 ;  /* 0x0000000000017941 */ /* 0x000fea0003800000 */
.L_x_1816:
[----:B------:R-:W-:-:S05]  /*1dd60*/  IMAD R131, R131, R137, R127 ;  /* 0x0000008983837224 */ /* 0x000fca00078e027f */
[----:B------:R-:W-:Y:S02]  /*1dd70*/  VIADDMNMX R134, R131, R137, R134, PT ;  /* 0x0000008983867246 */ /* 0x000fe40003800186 */
[----:B------:R-:W-:-:S07]  /*1dd80*/  VIMNMX R133, R133, R131, !PT ;  /* 0x0000008385857248 */ /* 0x000fce0007fe0100 */
.L_x_1815:
[C---:B------:R-:W-:Y:S02]  /*1dd90*/  ISETP.GE.AND P1, PT, R132.reuse, 0x2, PT ;  /* 0x000000028400780c */ /* 0x040fe40003f26270 */
[C---:B------:R-:W-:Y:S02]  /*1dda0*/  ISETP.GE.AND P2, PT, R132.reuse, 0x9, PT ;  /* 0x000000098400780c */ /* 0x040fe40003f46270 */
[C---:B------:R-:W-:Y:S02]  /*1ddb0*/  ISETP.GT.AND P4, PT, R133.reuse, 0x1, !P1 ;  /* 0x000000018500780c */ /* 0x040fe40004f84270 */
[----:B------:R-:W-:Y:S02]  /*1ddc0*/  ISETP.GE.AND P5, PT, R132, 0xa, PT ;  /* 0x0000000a8400780c */ /* 0x000fe40003fa6270 */
[----:B------:R-:W-:Y:S02]  /*1ddd0*/  ISETP.GT.AND P3, PT, R133, 0x8, !P2 ;  /* 0x000000088500780c */ /* 0x000fe40005764270 */
[----:B------:R-:W-:-:S02]  /*1dde0*/  ISETP.LT.OR P4, PT, R134, 0x2, P4 ;  /* 0x000000028600780c */ /* 0x000fc40002781670 */
[----:B------:R-:W-:Y:S02]  /*1ddf0*/  ISETP.LT.OR P3, PT, R134, 0x9, P3 ;  /* 0x000000098600780c */ /* 0x000fe40001f61670 */
[----:B------:R-:W-:Y:S02]  /*1de00*/  FSEL R131, R14, -INF , !P4 ;  /* 0xff8000000e837808 */ /* 0x000fe40006000000 */
[----:B------:R-:W-:Y:S01]  /*1de10*/  ISETP.GE.AND P4, PT, R132, 0x11, PT ;  /* 0x000000118400780c */ /* 0x000fe20003f86270 */
[----:B------:R-:W1:Y:S01]  /*1de20*/  SHFL.IDX PT, R14, R129, 0x1, 0x1c1f ;  /* 0x003c1f00810e7f89 */ /* 0x000e6200000e0000 */
[----:B------:R-:W-:Y:S02]  /*1de30*/  LOP3.LUT R16, R16, 0xfffffffb, RZ, 0xc0, !PT ;  /* 0xfffffffb10107812 */ /* 0x000fe400078ec0ff */
[----:B0-----:R-:W-:Y:S02]  /*1de40*/  FSEL R88, R88, -INF , !P3 ;  /* 0xff80000058587808 */ /* 0x001fe40005800000 */
[----:B------:R-:W-:-:S02]  /*1de50*/  ISETP.GT.AND P3, PT, R133, 0x9, !P5 ;  /* 0x000000098500780c */ /* 0x000fc40006f64270 */
[----:B------:R-:W-:Y:S02]  /*1de60*/  @P5 LOP3.LUT R16, R16, 0x4, RZ, 0xfc, !PT ;  /* 0x0000000410105812 */ /* 0x000fe400078efcff */
[----:B------:R-:W-:Y:S02]  /*1de70*/  ISETP.LT.OR P3, PT, R134, 0xa, P3 ;  /* 0x0000000a8600780c */ /* 0x000fe40001f61670 */
[----:B------:R-:W-:Y:S02]  /*1de80*/  LOP3.LUT R16, R16, 0xfffffff7, RZ, 0xc0, !PT ;  /* 0xfffffff710107812 */ /* 0x000fe400078ec0ff */
[----:B------:R-:W-:Y:S02]  /*1de90*/  FSEL R89, R89, -INF , !P3 ;  /* 0xff80000059597808 */ /* 0x000fe40005800000 */
[----:B------:R-:W-:Y:S02]  /*1dea0*/  @P4 LOP3.LUT R16, R16, 0x8, RZ, 0xfc, !PT ;  /* 0x0000000810104812 */ /* 0x000fe400078efcff */
[----:B------:R-:W-:-:S02]  /*1deb0*/  ISETP.GT.AND P3, PT, R133, 0x10, !P4 ;  /* 0x000000108500780c */ /* 0x000fc40006764270 */
[----:B------:R-:W-:Y:S02]  /*1dec0*/  ISETP.GE.AND P4, PT, R132, 0x12, PT ;  /* 0x000000128400780c */ /* 0x000fe40003f86270 */
[----:B------:R-:W-:Y:S02]  /*1ded0*/  ISETP.LT.OR P3, PT, R134, 0x11, P3 ;  /* 0x000000118600780c */ /* 0x000fe40001f61670 */
[----:B------:R-:W-:Y:S01]  /*1dee0*/  LOP3.LUT R16, R16, 0xffffffef, RZ, 0xc0, !PT ;  /* 0xffffffef10107812 */ /* 0x000fe200078ec0ff */
[----:B-1----:R-:W-:Y:S01]  /*1def0*/  IMAD.IADD R136, R136, 0x1, R14 ;  /* 0x0000000188887824 */ /* 0x002fe200078e020e */
        /* <DEDUP_REMOVED lines=128> */
.L_x_1821:
[----:B------:R-:W-:-:S05]  /*1e700*/  IMAD.U32 R129, RZ, RZ, UR46 ;  /* 0x0000002eff817e24 */ /* 0x000fca000f8e00ff */
[----:B------:R-:W-:-:S13]  /*1e710*/  ISETP.NE.AND P6, PT, R129, 0x1, PT ;  /* 0x000000018100780c */ /* 0x000fda0003fc5270 */
[----:B------:R-:W0:Y:S02]  /*1e720*/  @P6 LDC.64 R8, c[0x0][0x9e8] ;  /* 0x00027a00ff086b82 */ /* 0x000e240000000a00 */
[----:B0-----:R-:W-:-:S05]  /*1e730*/  @P6 IMAD.HI.U32 R8, R14, R8, RZ ;  /* 0x000000080e086227 */ /* 0x001fca00078e00ff */
[----:B------:R-:W-:-:S07]  /*1e740*/  @P6 SHF.R.U32.HI R14, RZ, R9, R8 ;  /* 0x00000009ff0e6219 */ /* 0x000fce0000011608 */
.L_x_1822:
[----:B------:R-:W-:Y:S05]  /*1e750*/  BSYNC B1 ;  /* 0x0000000000017941 */ /* 0x000fea0003800000 */
.L_x_1820:
[----:B------:R-:W-:-:S05]  /*1e760*/  IMAD R14, R14, R129, R127 ;  /* 0x000000810e0e7224 */ /* 0x000fca00078e027f */
[----:B------:R-:W-:Y:S02]  /*1e770*/  VIADDMNMX R136, R14, R129, R136, PT ;  /* 0x000000810e887246 */ /* 0x000fe40003800188 */
[----:B------:R-:W-:-:S07]  /*1e780*/  VIMNMX R135, R135, R14, !PT ;  /* 0x0000000e87877248 */ /* 0x000fce0007fe0100 */
.L_x_1819:
[C---:B------:R-:W-:Y:S01]  /*1e790*/  ISETP.GT.AND P1, PT, R135.reuse, 0x1, !P1 ;  /* 0x000000018700780c */ /* 0x040fe20004f24270 */
[----:B------:R-:W-:Y:S01]  /*1e7a0*/  IMAD.U32 R14, RZ, RZ, UR50 ;  /* 0x00000032ff0e7e24 */ /* 0x000fe2000f8e00ff */
[----:B------:R-:W-:Y:S02]  /*1e7b0*/  ISETP.GT.AND P2, PT, R135, 0x8, !P2 ;  /* 0x000000088700780c */ /* 0x000fe40005744270 */
[C---:B------:R-:W-:Y:S02]  /*1e7c0*/  ISETP.LT.OR P1, PT, R136.reuse, 0x2, P1 ;  /* 0x000000028800780c */ /* 0x040fe40000f21670 */
[----:B------:R-:W-:Y:S02]  /*1e7d0*/  ISETP.LT.OR P2, PT, R136, 0x9, P2 ;  /* 0x000000098800780c */ /* 0x000fe40001741670 */
[----:B------:R-:W-:Y:S02]  /*1e7e0*/  FSEL R8, R4, -INF , !P1 ;  /* 0xff80000004087808 */ /* 0x000fe40004800000 */
[----:B------:R-:W-:-:S02]  /*1e7f0*/  LOP3.LUT P1, RZ, R16, 0x4, RZ, 0xc0, !PT ;  /* 0x0000000410ff7812 */ /* 0x000fc4000782c0ff */
[----:B------:R-:W-:Y:S02]  /*1e800*/  FSEL R20, R20, -INF , !P2 ;  /* 0xff80000014147808 */ /* 0x000fe40005000000 */
[----:B------:R-:W-:Y:S02]  /*1e810*/  ISETP.GT.AND P1, PT, R135, 0x9, !P1 ;  /* 0x000000098700780c */ /* 0x000fe40004f24270 */
[----:B------:R-:W-:Y:S02]  /*1e820*/  LOP3.LUT P2, RZ, R16, 0x20000, RZ, 0xc0, !PT ;  /* 0x0002000010ff7812 */ /* 0x000fe4000784c0ff */
        /* <DEDUP_REMOVED lines=96> */
[----:B------:R-:W-:-:S04]  /*1ee30*/  ISETP.GT.AND P1, PT, R135, 0x48, !P2 ;  /* 0x000000488700780c */ /* 0x000fc80005724270 */
[----:B------:R-:W-:-:S04]  /*1ee40*/  ISETP.LT.OR P1, PT, R136, 0x49, P1 ;  /* 0x000000498800780c */ /* 0x000fc80000f21670 */
[----:B------:R-:W-:Y:S02]  /*1ee50*/  FSEL R118, R118, -INF , !P1 ;  /* 0xff80000076767808 */ /* 0x000fe40004800000 */
[----:B------:R-:W-:Y:S02]  /*1ee60*/  ISETP.GT.AND P1, PT, R135, 0x49, !P6 ;  /* 0x000000498700780c */ /* 0x000fe40007724270 */
[----:B------:R-:W-:Y:S02]  /*1ee70*/  LOP3.LUT P6, RZ, R16, 0x2, RZ, 0xc0, !PT ;  /* 0x0000000210ff7812 */ /* 0x000fe400078cc0ff */
[----:B------:R-:W-:-:S04]  /*1ee80*/  ISETP.LT.OR P1, PT, R136, 0x4a, P1 ;  /* 0x0000004a8800780c */ /* 0x000fc80000f21670 */
[----:B------:R-:W-:Y:S02]  /*1ee90*/  FSEL R119, R119, -INF , !P1 ;  /* 0xff80000077777808 */ /* 0x000fe40004800000 */
[C---:B------:R-:W-:Y:S02]  /*1eea0*/  ISETP.GT.AND P1, PT, R135.reuse, RZ, !P6 ;  /* 0x000000ff8700720c */ /* 0x040fe40007724270 */
[----:B------:R-:W-:Y:S02]  /*1eeb0*/  LOP3.LUT P6, RZ, R16, 0x1, RZ, 0xc0, !PT ;  /* 0x0000000110ff7812 */ /* 0x000fe400078cc0ff */
[----:B------:R-:W-:Y:S02]  /*1eec0*/  ISETP.LT.OR P1, PT, R136, 0x1, P1 ;  /* 0x000000018800780c */ /* 0x000fe40000f21670 */
[----:B------:R-:W-:Y:S02]  /*1eed0*/  ISETP.GT.AND P2, PT, R135, 0x59, !P6 ;  /* 0x000000598700780c */ /* 0x000fe40007744270 */
[----:B------:R-:W-:-:S02]  /*1eee0*/  FSEL R12, R12, -INF , !P1 ;  /* 0xff8000000c0c7808 */ /* 0x000fc40004800000 */
[----:B------:R-:W-:Y:S02]  /*1eef0*/  FSETP.NEU.FTZ.AND P1, PT, R4, -INF , PT ;  /* 0xff8000000400780b */ /* 0x000fe40003f3d000 */
[----:B------:R-:W-:Y:S02]  /*1ef00*/  ISETP.LT.OR P2, PT, R136, 0x5a, P2 ;  /* 0x0000005a8800780c */ /* 0x000fe40001741670 */
[----:B------:R-:W-:Y:S02]  /*1ef10*/  FSEL R129, R129, RZ, P1 ;  /* 0x000000ff81817208 */ /* 0x000fe40000800000 */
[----:B------:R-:W-:-:S03]  /*1ef20*/  FSEL R126, R126, -INF , !P2 ;  /* 0xff8000007e7e7808 */ /* 0x000fc60005000000 */
[--C-:B------:R-:W-:Y:S01]  /*1ef30*/  FFMA.FTZ R156, R13, R14, -R129.reuse ;  /* 0x0000000e0d9c7223 */ /* 0x100fe20000010881 */
        /* <DEDUP_REMOVED lines=10> */
[----:B------:R-:W-:Y:S01]  /*1efe0*/  FSEL R105, R4, RZ, P1 ;  /* 0x000000ff04697208 */ /* 0x000fe20000800000 */
[-CC-:B------:R-:W-:Y:S01]  /*1eff0*/  FFMA.FTZ R144, R108, R14.reuse, -R129.reuse ;  /* 0x0000000e6c907223 */ /* 0x180fe20000010881 */
[----:B------:R-:W-:Y:S01]  /*1f000*/  FMNMX.FTZ R13, R21, R13, !PT ;  /* 0x0000000d150d7209 */ /* 0x000fe20007810000 */
[----:B------:R-:W-:Y:S01]  /*1f010*/  MUFU.EX2 R156, R156 ;  /* 0x0000009c009c7308 */ /* 0x000fe20000000800 */
[-C--:B------:R-:W-:Y:S01]  /*1f020*/  FFMA.FTZ R89, R89, R14.reuse, -R129 ;  /* 0x0000000e59597223 */ /* 0x080fe20000010881 */
[----:B------:R-:W-:Y:S01]  /*1f030*/  FADD.FTZ R105, -R105, R11 ;  /* 0x0000000b69697221 */ /* 0x000fe20000010100 */
[----:B------:R-:W-:Y:S01]  /*1f040*/  FMNMX.FTZ R13, R90, R13, !PT ;  /* 0x0000000d5a0d7209 */ /* 0x000fe20007810000 */
[-CC-:B------:R-:W-:Y:S01]  /*1f050*/  FFMA.FTZ R154, R96, R14.reuse, -R129.reuse ;  /* 0x0000000e609a7223 */ /* 0x180fe20000010881 */
[-CC-:B------:R-:W-:Y:S01]  /*1f060*/  FFMA.FTZ R97, R97, R14.reuse, -R129.reuse ;  /* 0x0000000e61617223 */ /* 0x180fe20000010881 */
[-C--:B------:R-:W-:Y:S01]  /*1f070*/  FMUL.FTZ R108, R105, R14.reuse ;  /* 0x0000000e696c7220 */ /* 0x080fe20000410000 */
[----:B------:R-:W-:Y:S01]  /*1f080*/  FMNMX.FTZ R13, R91, R13, !PT ;  /* 0x0000000d5b0d7209 */ /* 0x000fe20007810000 */
[----:B------:R-:W-:Y:S01]  /*1f090*/  MUFU.EX2 R127, R127 ;  /* 0x0000007f007f7308 */ /* 0x000fe20000000800 */
[-CC-:B------:R-:W-:Y:S01]  /*1f0a0*/  FFMA.FTZ R148, R100, R14.reuse, -R129.reuse ;  /* 0x0000000e64947223 */ /* 0x180fe20000010881 */
[-CC-:B------:R-:W-:Y:S01]  /*1f0b0*/  FFMA.FTZ R101, R101, R14.reuse, -R129.reuse ;  /* 0x0000000e65657223 */ /* 0x180fe20000010881 */
[----:B------:R-:W-:Y:S01]  /*1f0c0*/  FMNMX.FTZ R13, R9, R13, !PT ;  /* 0x0000000d090d7209 */ /* 0x000fe20007810000 */
[-CC-:B------:R-:W-:Y:S01]  /*1f0d0*/  FFMA.FTZ R146, R112, R14.reuse, -R129.reuse ;  /* 0x0000000e70927223 */ /* 0x180fe20000010881 */
[-CC-:B------:R-:W-:Y:S01]  /*1f0e0*/  FFMA.FTZ R100, R113, R14.reuse, -R129.reuse ;  /* 0x0000000e71647223 */ /* 0x180fe20000010881 */
[-CC-:B------:R-:W-:Y:S01]  /*1f0f0*/  FFMA.FTZ R140, R116, R14.reuse, -R129.reuse ;  /* 0x0000000e748c7223 */ /* 0x180fe20000010881 */
[----:B------:R-:W-:Y:S01]  /*1f100*/  FMNMX.FTZ R13, R95, R13, !PT ;  /* 0x0000000d5f0d7209 */ /* 0x000fe20007810000 */
[----:B------:R-:W-:Y:S01]  /*1f110*/  MUFU.EX2 R158, R158 ;  /* 0x0000009e009e7308 */ /* 0x000fe20000000800 */
[-CC-:B------:R-:W-:Y:S01]  /*1f120*/  FFMA.FTZ R142, R120, R14.reuse, -R129.reuse ;  /* 0x0000000e788e7223 */ /* 0x180fe20000010881 */
[-CC-:B------:R-:W-:Y:S01]  /*1f130*/  FFMA.FTZ R96, R122, R14.reuse, -R129.reuse ;  /* 0x0000000e7a607223 */ /* 0x180fe20000010881 */
[----:B------:R-:W-:Y:S01]  /*1f140*/  FMNMX.FTZ R13, R98, R13, !PT ;  /* 0x0000000d620d7209 */ /* 0x000fe20007810000 */
[-CC-:B------:R-:W-:Y:S01]  /*1f150*/  FFMA.FTZ R136, R124, R14.reuse, -R129.reuse ;  /* 0x0000000e7c887223 */ /* 0x180fe20000010881 */
[----:B------:R-:W-:-:S02]  /*1f160*/  FFMA.FTZ R138, R128, R14, -R129 ;  /* 0x0000000e808a7223 */ /* 0x000fc40000010881 */
        /* <DEDUP_REMOVED lines=24> */
[----:B0-----:R-:W-:-:S03]  /*1f2f0*/  FFMA.FTZ R101, R109, R14, -R129 ;  /* 0x0000000e6d657223 */ /* 0x001fc60000010881 */
[----:B------:R-:W0:Y:S04]  /*1f300*/  SHFL.BFLY PT, R93, R3, 0x2, 0x1f ;  /* 0x0c401f00035d7f89 */ /* 0x000e2800000e0000 */
[----:B------:R-:W-:Y:S08]  /*1f310*/  MUFU.EX2 R104, R104 ;  /* 0x0000006800687308 */ /* 0x000ff00000000800 */
[----:B------:R-:W-:Y:S08]  /*1f320*/  MUFU.EX2 R144, R144 ;  /* 0x0000009000907308 */ /* 0x000ff00000000800 */
[----:B------:R-:W-:Y:S01]  /*1f330*/  MUFU.EX2 R101, R101 ;  /* 0x0000006500657308 */ /* 0x000fe20000000800 */
[----:B0-----:R-:W-:Y:S01]  /*1f340*/  FMNMX.FTZ R3, R3, R93, !PT ;  /* 0x0000005d03037209 */ /* 0x001fe20007810000 */
[-CC-:B------:R-:W-:Y:S01]  /*1f350*/  FFMA.FTZ R93, R125, R14.reuse, -R129.reuse ;  /* 0x0000000e7d5d7223 */ /* 0x180fe20000010881 */
[----:B------:R-:W-:-:S05]  /*1f360*/  FFMA.FTZ R129, R130, R14, -R129 ;  /* 0x0000000e82817223 */ /* 0x000fca0000010881 */
[----:B------:R-:W-:Y:S01]  /*1f370*/  MUFU.EX2 R146, R146 ;  /* 0x0000009200927308 */ /* 0x000fe20000000800 */
[----:B------:R-:W0:Y:S07]  /*1f380*/  SHFL.BFLY PT, R94, R3, 0x1, 0x1f ;  /* 0x0c201f00035e7f89 */ /* 0x000e2e00000e0000 */
        /* <DEDUP_REMOVED lines=11> */
[----:B------:R-:W0:Y:S01]  /*1f440*/  MUFU.EX2 R94, R108 ;  /* 0x0000006c005e7308 */ /* 0x000e220000000800 */
[-CC-:B------:R-:W-:Y:S01]  /*1f450*/  FFMA.FTZ R8, R8, R14.reuse, -R105.reuse ;  /* 0x0000000e08087223 */ /* 0x180fe20000010869 */
[-CC-:B------:R-:W-:Y:S01]  /*1f460*/  FFMA.FTZ R159, R20, R14.reuse, -R105.reuse ;  /* 0x0000000e149f7223 */ /* 0x180fe20000010869 */
[----:B------:R-:W-:Y:S01]  /*1f470*/  FADD.FTZ R9, -R9, R10 ;  /* 0x0000000a09097221 */ /* 0x000fe20000010100 */
[-CC-:B------:R-:W-:Y:S01]  /*1f480*/  FFMA.FTZ R21, R21, R14.reuse, -R105.reuse ;  /* 0x0000000e15157223 */ /* 0x180fe20000010869 */
[-CC-:B------:R-:W-:Y:S01]  /*1f490*/  FFMA.FTZ R153, R90, R14.reuse, -R105.reuse ;  /* 0x0000000e5a997223 */ /* 0x180fe20000010869 */
[-CC-:B------:R-:W-:Y:S01]  /*1f4a0*/  FFMA.FTZ R20, R91, R14.reuse, -R105.reuse ;  /* 0x0000000e5b147223 */ /* 0x180fe20000010869 */
        /* <DEDUP_REMOVED lines=13> */
[-C--:B------:R-:W-:Y:S01]  /*1f580*/  FFMA.FTZ R143, R118, R14.reuse, -R105 ;  /* 0x0000000e768f7223 */ /* 0x080fe20000010869 */
[----:B------:R-:W-:Y:S01]  /*1f590*/  FADD.FTZ R5, R127, R5 ;  /* 0x000000057f057221 */ /* 0x000fe20000010000 */
[-CC-:B------:R-:W-:Y:S01]  /*1f5a0*/  FFMA.FTZ R90, R119, R14.reuse, -R105.reuse ;  /* 0x0000000e775a7223 */ /* 0x180fe20000010869 */
[-C--:B------:R-:W-:Y:S01]  /*1f5b0*/  FFMA.FTZ R137, R123, R14.reuse, -R105 ;  /* 0x0000000e7b897223 */ /* 0x080fe20000010869 */
[----:B------:R0:W2:Y:S01]  /*1f5c0*/  MUFU.EX2 R108, R8 ;  /* 0x00000008006c7308 */ /* 0x0000a20000000800 */
[----:B------:R-:W-:Y:S01]  /*1f5d0*/  FADD.FTZ R5, R158, R5 ;  /* 0x000000059e057221 */ /* 0x000fe20000010000 */
[-CC-:B------:R-:W-:Y:S01]  /*1f5e0*/  FFMA.FTZ R10, R121, R14.reuse, -R105.reuse ;  /* 0x0000000e790a7223 */ /* 0x180fe20000010869 */
[-CC-:B------:R-:W-:Y:S01]  /*1f5f0*/  FFMA.FTZ R139, R131, R14.reuse, -R105.reuse ;  /* 0x0000000e838b7223 */ /* 0x180fe20000010869 */
[----:B------:R-:W-:Y:S01]  /*1f600*/  FFMA.FTZ R102, R126, R14, -R105 ;  /* 0x0000000e7e667223 */ /* 0x000fe20000010869 */
[----:B------:R-:W-:-:S03]  /*1f610*/  FADD.FTZ R5, R89, R5 ;  /* 0x0000000559057221 */ /* 0x000fc60000010000 */
[----:B------:R-:W3:Y:S01]  /*1f620*/  MUFU.EX2 R159, R159 ;  /* 0x0000009f009f7308 */ /* 0x000ee20000000800 */
[----:B-1----:R-:W-:Y:S01]  /*1f630*/  FFMA.FTZ R0, R9, R0, R157 ;  /* 0x0000000009007223 */ /* 0x002fe2000001009d */
[-C--:B0-----:R-:W-:Y:S01]  /*1f640*/  FFMA.FTZ R8, R99, R14.reuse, -R105 ;  /* 0x0000000e63087223 */ /* 0x081fe20000010869 */
[----:B------:R-:W-:Y:S01]  /*1f650*/  FADD.FTZ R5, R152, R5 ;  /* 0x0000000598057221 */ /* 0x000fe20000010000 */
[----:B------:R-:W-:-:S03]  /*1f660*/  FFMA.FTZ R99, R103, R14, -R105 ;  /* 0x0000000e67637223 */ /* 0x000fc60000010869 */
[----:B------:R-:W-:Y:S01]  /*1f670*/  FADD.FTZ R5, R88, R5 ;  /* 0x0000000558057221 */ /* 0x000fe20000010000 */
[----:B------:R-:W0:Y:S01]  /*1f680*/  MUFU.EX2 R21, R21 ;  /* 0x0000001500157308 */ /* 0x000e220000000800 */
[----:B--2---:R-:W-:Y:S02]  /*1f690*/  FADD.FTZ R0, R108, R0 ;  /* 0x000000006c007221 */ /* 0x004fe40000010000 */
[----:B------:R-:W-:-:S04]  /*1f6a0*/  FADD.FTZ R5, R154, R5 ;  /* 0x000000059a057221 */ /* 0x000fc80000010000 */
[----:B------:R-:W-:Y:S01]  /*1f6b0*/  FADD.FTZ R5, R13, R5 ;  /* 0x000000050d057221 */ /* 0x000fe20000010000 */
[----:B------:R-:W1:Y:S01]  /*1f6c0*/  MUFU.EX2 R153, R153 ;  /* 0x0000009900997308 */ /* 0x000e620000000800 */
[----:B---3--:R-:W-:Y:S02]  /*1f6d0*/  FADD.FTZ R0, R159, R0 ;  /* 0x000000009f007221 */ /* 0x008fe40000010000 */
        /* <DEDUP_REMOVED lines=8> */
[----:B------:R-:W-:-:S04]  /*1f760*/  FADD.FTZ R5, R144, R5 ;  /* 0x0000000590057221 */ /* 0x000fc80000010000 */
        /* <DEDUP_REMOVED lines=54> */
.L_x_1823:
[----:B------:R-:W-:Y:S01]  /*1fad0*/  ISETP.GT.AND P1, PT, R7, R201, PT ;  /* 0x000000c90700720c */ /* 0x000fe20003f24270 */
[----:B------:R-:W-:Y:S01]  /*1fae0*/  VIADD R15, R15, 0x2a860 ;  /* 0x0002a8600f0f7836 */ /* 0x000fe20000000000 */
[----:B------:R-:W-:Y:S01]  /*1faf0*/  F2FP.F16.F32.PACK_AB R155, R12, R155 ;  /* 0x0000009b0c9b723e */ /* 0x000fe200000000ff */
[----:B------:R-:W-:Y:S01]  /*1fb00*/  IMAD.MOV.U32 R12, RZ, RZ, R23 ;  /* 0x000000ffff0c7224 */ /* 0x000fe200078e0017 */
        /* <DEDUP_REMOVED lines=28> */
[----:B------:R-:W-:Y:S01]  /*1fcd0*/  IADD3 R7, R7, -0x1, RZ ;  /* 0xffffffff07077810 */ /* 0x000fe20007ffe0ff */
[----:B0-----:R-:W-:Y:S06]  /*1fce0*/  @P1 BRA `(.L_x_1824) ;  /* 0xffffffc400a41947 */ /* 0x001fec000383ffff */
.L_x_1803:
[----:B------:R-:W-:Y:S05]  /*1fcf0*/  BSYNC B0 ;  /* 0x0000000000007941 */ /* 0x000fea0003800000 */
.L_x_1802:
        /* <DEDUP_REMOVED lines=67> */
.L_x_1825:
[----:B------:R-:W-:Y:S02]  /*20130*/  LEA R8, R23, R2, 0x3 ;  /* 0x0000000217087211 */ /* 0x000fe400078e18ff */
[----:B------:R-:W-:-:S04]  /*20140*/  SHF.L.U32 R7, R164, 0x1f, RZ ;  /* 0x0000001fa4077819 */ /* 0x000fc800000006ff */
[----:B------:R0:W1:Y:S01]  /*20150*/  SYNCS.PHASECHK.TRANS64.TRYWAIT P1, [R8+URZ+0x2a850], R7 ;  /* 0x02a85007080075a7 */ /* 0x000062000802017f */
[----:B------:R-:W-:Y:S05]  /*20160*/  @!P0 BRA `(.L_x_1826) ;  /* 0x0000000000048947 */ /* 0x000fea0003800000 */
[----:B------:R-:W-:Y:S01]  /*20170*/  BPT.TRAP 0x1 ;  /* 0x000000040000795c */ /* 0x000fe20000300000 */
.L_x_1826:
        /* <DEDUP_REMOVED lines=9> */
.L_x_1828:
[----:B------:R-:W-:Y:S05]  /*20210*/  BSYNC B0 ;  /* 0x0000000000007941 */ /* 0x000fea0003800000 */
.L_x_1827:
[----:B------:R-:W-:Y:S01]  /*20220*/  IMAD.MOV.U32 R6, RZ, RZ, R2 ;  /* 0x000000ffff067224 */ /* 0x000fe200078e0002 */
[----:B------:R-:W-:Y:S01]  /*20230*/  WARPGROUP.ARRIVE ;  /* 0x00000000000079c5 */ /* 0x000fe20000000000 */
[----:B01----:R-:W-:Y:S02]  /*20240*/  IMAD.MOV.U32 R7, RZ, RZ, 0x40000040 ;  /* 0x40000040ff077424 */ /* 0x003fe400078e00ff */
[----:B------:R-:W-:Y:S01]  /*20250*/  IMAD.MOV.U32 R20, RZ, RZ, -0x800000 ;  /* 0xff800000ff147424 */ /* 0x000fe200078e00ff */
[----:B------:R-:W-:Y:S01]  /*20260*/  R2UR UR6, R6 ;  /* 0x00000000060672ca */ /* 0x000fe200000e0000 */
[----:B------:R-:W-:Y:S01]  /*20270*/  VIADD R6, R2, 0x80 ;  /* 0x0000008002067836 */ /* 0x000fe20000000000 */
[----:B------:R-:W-:Y:S02]  /*20280*/  R2UR UR7, R7 ;  /* 0x00000000070772ca */ /* 0x000fe400000e0000 */
[----:B------:R-:W-:-:S11]  /*20290*/  MOV R7, 0x40000040 ;  /* 0x4000004000077802 */ /* 0x000fd60000000f00 */
        /* <DEDUP_REMOVED lines=26> */
[----:B------:R-:W0:Y:S01]  /*20440*/  SHFL.BFLY PT, R2, R5, 0x2, 0x1f ;  /* 0x0c401f0005027f89 */ /* 0x000e2200000e0000 */
[----:B------:R-:W-:Y:S02]  /*20450*/  WARPGROUP.DEPBAR.LE gsb0, 0x0 ;  /* 0x00008000000079c5 */ /* 0x000fe40000010000 */
[----:B------:R-:W-:-:S08]  /*20460*/  WARPGROUP.ARRIVE ;  /* 0x00000000000079c5 */ /* 0x000fd00000000000 */
[----:B------:R-:W-:Y:S01]  /*20470*/  HGMMA.64x128x16.F32 R24, R140, gdesc[UR4].tnspB, R24, gsb0 ;  /* 0x41e000048c187df0 */ /* 0x000fe20008000818 */
[----:B------:R-:W-:Y:S01]  /*20480*/  R2UR UR6, R6 ;  /* 0x00000000060672ca */ /* 0x000fe200000e0000 */
[----:B0-----:R-:W-:Y:S01]  /*20490*/  FADD.FTZ R6, R2, R5 ;  /* 0x0000000502067221 */ /* 0x001fe20000010000 */
[----:B------:R-:W-:Y:S01]  /*204a0*/  R2UR UR7, R7 ;  /* 0x00000000070772ca */ /* 0x000fe200000e0000 */
[----:B------:R-:W-:Y:S01]  /*204b0*/  IMAD.MOV.U32 R5, RZ, RZ, RZ ;  /* 0x000000ffff057224 */ /* 0x000fe200078e00ff */
[----:B------:R-:W0:Y:S02]  /*204c0*/  SHFL.BFLY PT, R7, R0, 0x2, 0x1f ;  /* 0x0c401f0000077f89 */ /* 0x000e2400000e0000 */
[----:B0-----:R-:W-:Y:S01]  /*204d0*/  FADD.FTZ R9, R7, R0 ;  /* 0x0000000007097221 */ /* 0x001fe20000010000 */
[----:B------:R-:W-:Y:S01]  /*204e0*/  IMAD.MOV.U32 R0, RZ, RZ, -0x800000 ;  /* 0xff800000ff007424 */ /* 0x000fe200078e00ff */
[----:B------:R-:W0:Y:S04]  /*204f0*/  SHFL.BFLY PT, R7, R6, 0x1, 0x1f ;  /* 0x0c201f0006077f89 */ /* 0x000e2800000e0000 */
[----:B------:R-:W1:Y:S01]  /*20500*/  SHFL.BFLY PT, R2, R9, 0x1, 0x1f ;  /* 0x0c201f0009027f89 */ /* 0x000e6200000e0000 */
[----:B0-----:R-:W-:Y:S01]  /*20510*/  FADD.FTZ R12, R6, R7 ;  /* 0x00000007060c7221 */ /* 0x001fe20000010000 */
[----:B-1----:R-:W-:-:S04]  /*20520*/  FADD.FTZ R13, R9, R2 ;  /* 0x00000002090d7221 */ /* 0x002fc80000010000 */
[----:B------:R-:W-:Y:S02]  /*20530*/  FSETP.NE.FTZ.AND P1, PT, R12, RZ, PT ;  /* 0x000000ff0c00720b */ /* 0x000fe40003f35000 */
[----:B------:R-:W-:Y:S02]  /*20540*/  MOV R2, RZ ;  /* 0x000000ff00027202 */ /* 0x000fe40000000f00 */
        /* <DEDUP_REMOVED lines=17> */
.L_x_1830:
[----:B------:R-:W-:Y:S02]  /*20660*/  VIADD R3, R8, 0x2a860 ;  /* 0x0002a86008037836 */ /* 0x000fe40000000000 */
[-C--:B------:R-:W-:Y:S01]  /*20670*/  FMUL.FTZ R88, R24, R5.reuse ;  /* 0x0000000518587220 */ /* 0x080fe20000410000 */
        /* <DEDUP_REMOVED lines=69> */
[----:B------:R-:W-:-:S02]  /*20ad0*/  LOP3.LUT R164, R164, R3, RZ, 0x3c, !PT ;  /* 0x00000003a4a47212 */ /* 0x000fc400078e3cff */
[----:B------:R-:W-:Y:S02]  /*20ae0*/  IADD3 R208, R208, 0x1, RZ ;  /* 0x00000001d0d07810 */ /* 0x000fe40007ffe0ff */
[----:B------:R-:W-:-:S07]  /*20af0*/  SEL R23, R23, RZ, P1 ;  /* 0x000000ff17177207 */ /* 0x000fce0000800000 */
.L_x_1683:
[----:B------:R-:W2:Y:S08]  /*20b00*/  S2UR UR4, SR_CgaCtaId ;  /* 0x00000000000479c3 */ /* 0x000eb00000008800 */
[----:B------:R-:W-:Y:S01]  /*20b10*/  BAR.SYNC.DEFER_BLOCKING 0x5, 0x180 ;  /* 0x0146000000007b1d */ /* 0x000fe20000010000 */
[----:B------:R-:W-:-:S05]  /*20b20*/  MOV R3, 0x400 ;  /* 0x0000040000037802 */ /* 0x000fca0000000f00 */
[----:B------:R-:W-:Y:S01]  /*20b30*/  BSSY B0, `(.L_x_1831) ;  /* 0x00002da000007945 */ /* 0x000fe20003800000 */
[----:B--2---:R-:W-:-:S05]  /*20b40*/  IMAD.U32 R172, RZ, RZ, UR4 ;  /* 0x00000004ffac7e24 */ /* 0x004fca000f8e00ff */
[----:B------:R-:W-:-:S05]  /*20b50*/  LEA R2, R172, R3, 0x18 ;  /* 0x00000003ac027211 */ /* 0x000fca00078ec0ff */
[----:B-1--4-:R1:W2:Y:S01]  /*20b60*/  LDS.128 R28, [R2+0x2a8d0] ;  /* 0x02a8d000021c7984 */ /* 0x0122a20000000c00 */
[----:B------:R-:W-:Y:S06]  /*20b70*/  BAR.ARV 0x4, 0x180 ;  /* 0x0106000000007b1d */ /* 0x000fec0000002000 */
[----:B------:R-:W-:Y:S05]  /*20b80*/  @P0 BRA `(.L_x_1832) ;  /* 0x0000002000680947 */ /* 0x000fea0003800000 */
[----:B------:R-:W3:Y:S01]  /*20b90*/  LDL R4, [R1+0x54] ;  /* 0x0000540001047983 */ /* 0x000ee20000100800 */
[----:B------:R-:W-:Y:S01]  /*20ba0*/  F2FP.F16.F32.PACK_AB R34, R69, R68 ;  /* 0x000000444522723e */ /* 0x000fe200000000ff */
[----:B------:R-:W-:Y:S01]  /*20bb0*/  ULDC.64 UR4, c[0x0][0xc00] ;  /* 0x0003000000047ab9 */ /* 0x000fe20000000a00 */
[----:B------:R-:W-:Y:S01]  /*20bc0*/  ULDC.64 UR6, c[0x0][0xc08] ;  /* 0x0003020000067ab9 */ /* 0x000fe20000000a00 */
[----:B------:R-:W4:Y:S01]  /*20bd0*/  S2R R3, SR_SWINHI ;  /* 0x0000000000037919 */ /* 0x000f220000002f00 */
[----:B------:R-:W-:Y:S02]  /*20be0*/  MOV R72, R2 ;  /* 0x0000000200487202 */ /* 0x000fe40000000f00 */
[----:B----4-:R-:W-:Y:S01]  /*20bf0*/  MOV R73, R3 ;  /* 0x0000000300497202 */ /* 0x010fe20000000f00 */
[----:B------:R-:W-:Y:S02]  /*20c00*/  BAR.SYNC.DEFER_BLOCKING 0x1, 0x100 ;  /* 0x0044000000007b1d */ /* 0x000fe40000010000 */
[----:B---3--:R-:W-:-:S03]  /*20c10*/  IMAD.WIDE R4, R4, 0x2, R72 ;  /* 0x0000000204047825 */ /* 0x008fc600078e0248 */
        /* <DEDUP_REMOVED lines=9> */
[----:B------:R-:W-:Y:S01]  /*20cb0*/  IMAD.X R13, RZ, RZ, R5, P4 ;  /* 0x000000ffff0d7224 */ /* 0x000fe200020e0605 */
[----:B------:R-:W-:-:S02]  /*20cc0*/  IADD3 R103, P1, R4, 0x4040, RZ ;  /* 0x0000404004677810 */ /* 0x000fc40007f3e0ff */
[----:B------:R-:W-:Y:S01]  /*20cd0*/  IADD3 R105, P0, R4, 0x4060, RZ ;  /* 0x0000406004697810 */ /* 0x000fe20007f1e0ff */
[--C-:B------:R-:W-:Y:S01]  /*20ce0*/  IMAD.X R25, RZ, RZ, R5.reuse, P2 ;  /* 0x000000ffff197224 */ /* 0x100fe200010e0605 */
[----:B------:R-:W-:Y:S01]  /*20cf0*/  LOP3.LUT R4, R3, R4, RZ, 0x3c, !PT ;  /* 0x0000000403047212 */ /* 0x000fe200078e3cff */
[--C-:B------:R-:W-:Y:S01]  /*20d00*/  IMAD.X R27, RZ, RZ, R5.reuse, P1 ;  /* 0x000000ffff1b7224 */ /* 0x100fe200008e0605 */
[----:B------:R-:W-:Y:S01]  /*20d10*/  LOP3.LUT R3, R6, 0x380, RZ, 0xc0, !PT ;  /* 0x0000038006037812 */ /* 0x000fe200078ec0ff */
[----:B0-----:R-:W-:Y:S01]  /*20d20*/  IMAD.X R33, RZ, RZ, R5, P0 ;  /* 0x000000ffff217224 */ /* 0x001fe200000e0605 */
[----:B------:R-:W-:Y:S02]  /*20d30*/  LOP3.LUT R12, R21, 0x380, RZ, 0xc0, !PT ;  /* 0x00000380150c7812 */ /* 0x000fe400078ec0ff */
[----:B------:R-:W-:Y:S02]  /*20d40*/  LOP3.LUT R7, R10, 0x380, RZ, 0xc0, !PT ;  /* 0x000003800a077812 */ /* 0x000fe400078ec0ff */
[----:B------:R-:W-:-:S02]  /*20d50*/  SHF.R.U64 R3, R3, 0x3, RZ ;  /* 0x0000000303037819 */ /* 0x000fc400000012ff */
[----:B------:R-:W-:Y:S02]  /*20d60*/  SHF.R.U64 R12, R12, 0x3, RZ ;  /* 0x000000030c0c7819 */ /* 0x000fe400000012ff */
[----:B------:R-:W-:Y:S02]  /*20d70*/  SHF.R.U64 R7, R7, 0x3, RZ ;  /* 0x0000000307077819 */ /* 0x000fe400000012ff */
[----:B------:R-:W-:Y:S02]  /*20d80*/  LOP3.LUT R14, R35, 0x380, RZ, 0xc0, !PT ;  /* 0x00000380230e7812 */ /* 0x000fe400078ec0ff */
[----:B------:R-:W-:Y:S02]  /*20d90*/  LOP3.LUT R8, R3, R6, RZ, 0x3c, !PT ;  /* 0x0000000603087212 */ /* 0x000fe400078e3cff */
[----:B------:R-:W-:Y:S02]  /*20da0*/  LOP3.LUT R3, R24, 0x380, RZ, 0xc0, !PT ;  /* 0x0000038018037812 */ /* 0x000fe400078ec0ff */
[----:B------:R-:W-:-:S02]  /*20db0*/  LOP3.LUT R26, R103, 0x380, RZ, 0xc0, !PT ;  /* 0x00000380671a7812 */ /* 0x000fc400078ec0ff */
[----:B------:R-:W-:Y:S02]  /*20dc0*/  LOP3.LUT R12, R12, R21, RZ, 0x3c, !PT ;  /* 0x000000150c0c7212 */ /* 0x000fe400078e3cff */
[----:B--2---:R-:W-:Y:S02]  /*20dd0*/  LOP3.LUT R28, R105, 0x380, RZ, 0xc0, !PT ;  /* 0x00000380691c7812 */ /* 0x004fe400078ec0ff */
[-C--:B------:R-:W-:Y:S02]  /*20de0*/  IADD3.X R15, RZ, R5.reuse, RZ, P3, !PT ;  /* 0x00000005ff0f7210 */ /* 0x080fe40001ffe4ff */
[----:B------:R-:W-:Y:S02]  /*20df0*/  LOP3.LUT R10, R7, R10, RZ, 0x3c, !PT ;  /* 0x0000000a070a7212 */ /* 0x000fe400078e3cff */
[----:B------:R-:W-:Y:S02]  /*20e00*/  MOV R21, R4 ;  /* 0x0000000400157202 */ /* 0x000fe40000000f00 */
[----:B------:R-:W-:-:S02]  /*20e10*/  SHF.R.U64 R14, R14, 0x3, RZ ;  /* 0x000000030e0e7819 */ /* 0x000fc400000012ff */
[----:B------:R-:W-:Y:S02]  /*20e20*/  F2FP.F16.F32.PACK_AB R4, R89, R88 ;  /* 0x000000585904723e */ /* 0x000fe400000000ff */
[----:B------:R-:W-:Y:S02]  /*20e30*/  F2FP.F16.F32.PACK_AB R5, R97, R96 ;  /* 0x000000606105723e */ /* 0x000fe400000000ff */
[----:B------:R-:W-:Y:S02]  /*20e40*/  F2FP.F16.F32.PACK_AB R6, R91, R90 ;  /* 0x0000005a5b06723e */ /* 0x000fe400000000ff */
[----:B------:R-:W-:Y:S02]  /*20e50*/  F2FP.F16.F32.PACK_AB R7, R99, R98 ;  /* 0x000000626307723e */ /* 0x000fe400000000ff */
[----:B------:R-:W-:Y:S02]  /*20e60*/  SHF.R.U64 R3, R3, 0x3, RZ ;  /* 0x0000000303037819 */ /* 0x000fe400000012ff */
[----:B------:R-:W-:Y:S01]  /*20e70*/  SHF.R.U64 R26, R26, 0x3, RZ ;  /* 0x000000031a1a7819 */ /* 0x000fe200000012ff */
[----:B------:R0:W-:Y:S01]  /*20e80*/  STSM.16.M88.4 [R21], R4 ;  /* 0x0000000415007844 */ /* 0x0001e20000000200 */
[----:B------:R-:W-:-:S02]  /*20e90*/  SHF.R.U64 R28, R28, 0x3, RZ ;  /* 0x000000031c1c7819 */ /* 0x000fc400000012ff */
[----:B------:R-:W-:Y:S02]  /*20ea0*/  LOP3.LUT R14, R14, R35, RZ, 0x3c, !PT ;  /* 0x000000230e0e7212 */ /* 0x000fe400078e3cff */
[----:B------:R-:W-:Y:S02]  /*20eb0*/  LOP3.LUT R24, R3, R24, RZ, 0x3c, !PT ;  /* 0x0000001803187212 */ /* 0x000fe400078e3cff */
[----:B------:R-:W-:Y:S02]  /*20ec0*/  LOP3.LUT R26, R26, R103, RZ, 0x3c, !PT ;  /* 0x000000671a1a7212 */ /* 0x000fe400078e3cff */
[----:B------:R-:W-:Y:S01]  /*20ed0*/  LOP3.LUT R32, R28, R105, RZ, 0x3c, !PT ;  /* 0x000000691c207212 */ /* 0x000fe200078e3cff */
[----:B------:R-:W2:Y:S01]  /*20ee0*/  LDC.64 R102, c[0x0][0xc00] ;  /* 0x00030000ff667b82 */ /* 0x000ea20000000a00 */
[----:B------:R-:W-:Y:S02]  /*20ef0*/  MOV R107, R8 ;  /* 0x00000008006b7202 */ /* 0x000fe40000000f00 */
[----:B------:R-:W-:-:S02]  /*20f00*/  MOV R106, R10 ;  /* 0x0000000a006a7202 */ /* 0x000fc40000000f00 */
[----:B------:R-:W-:Y:S02]  /*20f10*/  F2FP.F16.F32.PACK_AB R8, R41, R40 ;  /* 0x000000282908723e */ /* 0x000fe400000000ff */
[----:B0-----:R-:W-:Y:S02]  /*20f20*/  F2FP.F16.F32.PACK_AB R4, R93, R92 ;  /* 0x0000005c5d04723e */ /* 0x001fe400000000ff */
[----:B------:R-:W-:Y:S02]  /*20f30*/  F2FP.F16.F32.PACK_AB R5, R101, R100 ;  /* 0x000000646505723e */ /* 0x000fe400000000ff */
[----:B------:R-:W-:Y:S02]  /*20f40*/  F2FP.F16.F32.PACK_AB R6, R37, R36 ;  /* 0x000000242506723e */ /* 0x000fe400000000ff */
[----:B------:R-:W-:Y:S02]  /*20f50*/  F2FP.F16.F32.PACK_AB R7, R39, R38 ;  /* 0x000000262707723e */ /* 0x000fe400000000ff */
[----:B------:R-:W-:-:S02]  /*20f60*/  F2FP.F16.F32.PACK_AB R9, R43, R42 ;  /* 0x0000002a2b09723e */ /* 0x000fc400000000ff */
[----:B------:R-:W-:Y:S01]  /*20f70*/  F2FP.F16.F32.PACK_AB R10, R45, R44 ;  /* 0x0000002c2d0a723e */ /* 0x000fe200000000ff */
[----:B------:R0:W-:Y:S01]  /*20f80*/  STSM.16.M88.4 [R107], R4 ;  /* 0x000000046b007844 */ /* 0x0001e20000000200 */
[----:B------:R-:W-:Y:S02]  /*20f90*/  F2FP.F16.F32.PACK_AB R11, R47, R46 ;  /* 0x0000002e2f0b723e */ /* 0x000fe400000000ff */
[----:B------:R-:W-:Y:S02]  /*20fa0*/  MOV R105, R12 ;  /* 0x0000000c00697202 */ /* 0x000fe40000000f00 */
[----:B------:R-:W-:Y:S01]  /*20fb0*/  MOV R3, R14 ;  /* 0x0000000e00037202 */ /* 0x000fe20000000f00 */
[----:B------:R-:W-:Y:S01]  /*20fc0*/  STSM.16.M88.4 [R106], R8 ;  /* 0x000000086a007844 */ /* 0x000fe20000000200 */
        /* <DEDUP_REMOVED lines=8> */
[----:B------:R2:W-:Y:S01]  /*21050*/  STSM.16.M88.4 [R105], R12 ;  /* 0x0000000c69007844 */ /* 0x0005e20000000200 */
[----:B------:R-:W-:-:S02]  /*21060*/  F2FP.F16.F32.PACK_AB R26, R61, R60 ;  /* 0x0000003c3d1a723e */ /* 0x000fc400000000ff */
[----:B------:R-:W-:Y:S02]  /*21070*/  F2FP.F16.F32.PACK_AB R27, R63, R62 ;  /* 0x0000003e3f1b723e */ /* 0x000fe400000000ff */
[----:B------:R-:W-:Y:S02]  /*21080*/  MOV R21, R32 ;  /* 0x0000002000157202 */ /* 0x000fe40000000f00 */
[----:B------:R-:W-:Y:S01]  /*21090*/  F2FP.F16.F32.PACK_AB R32, R65, R64 ;  /* 0x000000404120723e */ /* 0x000fe200000000ff */
[----:B------:R3:W-:Y:S01]  /*210a0*/  STSM.16.M88.4 [R3], R24 ;  /* 0x0000001803007844 */ /* 0x0007e20000000200 */
[----:B------:R-:W-:Y:S02]  /*210b0*/  F2FP.F16.F32.PACK_AB R33, R67, R66 ;  /* 0x000000424321723e */ /* 0x000fe400000000ff */
[----:B------:R-:W-:Y:S02]  /*210c0*/  F2FP.F16.F32.PACK_AB R35, R71, R70 ;  /* 0x000000464723723e */ /* 0x000fe400000000ff */
[----:B0-----:R-:W-:-:S02]  /*210d0*/  F2FP.F16.F32.PACK_AB R4, R95, R94 ;  /* 0x0000005e5f04723e */ /* 0x001fc400000000ff */
[----:B------:R-:W-:Y:S01]  /*210e0*/  F2FP.F16.F32.PACK_AB R5, R75, R74 ;  /* 0x0000004a4b05723e */ /* 0x000fe200000000ff */
[----:B------:R-:W-:Y:S01]  /*210f0*/  STSM.16.M88.4 [R104], R32 ;  /* 0x0000002068007844 */ /* 0x000fe20000000200 */
[----:B------:R-:W-:Y:S01]  /*21100*/  F2FP.F16.F32.PACK_AB R6, R77, R76 ;  /* 0x0000004c4d06723e */ /* 0x000fe200000000ff */
[----:B--2---:R-:W-:Y:S01]  /*21110*/  IMAD.WIDE R12, R207, 0x4, R102 ;  /* 0x00000004cf0c7825 */ /* 0x004fe200078e0266 */
[----:B------:R-:W-:Y:S01]  /*21120*/  F2FP.F16.F32.PACK_AB R7, R79, R78 ;  /* 0x0000004e4f07723e */ /* 0x000fe200000000ff */
[----:B------:R-:W0:Y:S01]  /*21130*/  LDC.64 R14, c[0x0][0xba8] ;  /* 0x0002ea00ff0e7b82 */ /* 0x000e220000000a00 */
[----:B------:R-:W-:Y:S02]  /*21140*/  F2FP.F16.F32.PACK_AB R8, R81, R80 ;  /* 0x000000505108723e */ /* 0x000fe400000000ff */
[----:B------:R-:W-:Y:S01]  /*21150*/  F2FP.F16.F32.PACK_AB R9, R83, R82 ;  /* 0x000000525309723e */ /* 0x000fe200000000ff */
[----:B------:R-:W-:Y:S01]  /*21160*/  STSM.16.M88.4 [R28], R4 ;  /* 0x000000041c007844 */ /* 0x000fe20000000200 */
[----:B------:R-:W-:Y:S01]  /*21170*/  F2FP.F16.F32.PACK_AB R10, R85, R84 ;  /* 0x00000054550a723e */ /* 0x000fe200000000ff */
[----:B---3--:R-:W-:Y:S01]  /*21180*/  IMAD.MOV.U32 R3, RZ, RZ, RZ ;  /* 0x000000ffff037224 */ /* 0x008fe200078e00ff */
[----:B------:R-:W-:-:S02]  /*21190*/  F2FP.F16.F32.PACK_AB R11, R87, R86 ;  /* 0x00000056570b723e */ /* 0x000fc400000000ff */
[----:B------:R-:W-:-:S03]  /*211a0*/  ISETP.NE.U32.AND P0, PT, RZ, UR4, PT ;  /* 0x00000004ff007c0c */ /* 0x000fc6000bf05070 */
[----:B------:R2:W-:Y:S01]  /*211b0*/  STSM.16.M88.4 [R21], R8 ;  /* 0x0000000815007844 */ /* 0x0005e20000000200 */
[----:B------:R-:W-:Y:S01]  /*211c0*/  BAR.SYNC.DEFER_BLOCKING 0x1, 0x100 ;  /* 0x0044000000007b1d */ /* 0x000fe20000010000 */
[----:B------:R-:W-:Y:S02]  /*211d0*/  ISETP.NE.AND.EX P0, PT, RZ, UR5, PT, P0 ;  /* 0x00000005ff007c0c */ /* 0x000fe4000bf05300 */
[----:B------:R-:W-:Y:S02]  /*211e0*/  ISETP.NE.U32.AND P1, PT, RZ, UR6, PT ;  /* 0x00000006ff007c0c */ /* 0x000fe4000bf25070 */
[----:B------:R-:W-:Y:S01]  /*211f0*/  ISETP.NE.AND P2, PT, R206, RZ, PT ;  /* 0x000000ffce00720c */ /* 0x000fe20003f45270 */
[----:B------:R-:W-:Y:S02]  /*21200*/  IMAD.MOV.U32 R26, RZ, RZ, 0x9b8 ;  /* 0x000009b8ff1a7424 */ /* 0x000fe400078e00ff */
[----:B--2---:R-:W2:Y:S06]  /*21210*/  LDC R21, c[0x0][0xbe8] ;  /* 0x0002fa00ff157b82 */ /* 0x004eac0000000800 */
[----:B------:R-:W3:Y:S01]  /*21220*/  @P0 LDG.E R3, desc[UR60][R12.64] ;  /* 0x0000003c0c030981 */ /* 0x000ee2000c1e1900 */
[----:B------:R-:W-:Y:S01]  /*21230*/  ULDC UR6, c[0x0][0xa88] ;  /* 0x0002a20000067ab9 */ /* 0x000fe20000000800 */
[----:B------:R-:W-:-:S02]  /*21240*/  ISETP.NE.AND.EX P1, PT, RZ, UR7, PT, P1 ;  /* 0x00000007ff007c0c */ /* 0x000fc4000bf25310 */
[----:B------:R-:W-:Y:S01]  /*21250*/  MOV R102, UR6 ;  /* 0x0000000600667c02 */ /* 0x000fe20008000f00 */
[----:B------:R-:W-:Y:S02]  /*21260*/  ULDC UR6, c[0x0][0xad4] ;  /* 0x0002b50000067ab9 */ /* 0x000fe40000000800 */
[----:B------:R-:W-:-:S04]  /*21270*/  SEL R206, R206, UR6, P2 ;  /* 0x00000006cece7c07 */ /* 0x000fc80009000000 */
[----:B------:R-:W-:-:S04]  /*21280*/  ISETP.GT.AND P3, PT, R206, 0x1, PT ;  /* 0x00000001ce00780c */ /* 0x000fc80003f64270 */
[----:B------:R-:W-:Y:S01]  /*21290*/  SEL R26, R26, 0x978, P3 ;  /* 0x000009781a1a7807 */ /* 0x000fe20001800000 */
[----:B------:R-:W4:Y:S08]  /*212a0*/  @P1 LDC.64 R4, c[0x0][0xc08] ;  /* 0x00030200ff041b82 */ /* 0x000f300000000a00 */
[----:B------:R-:W1:Y:S08]  /*212b0*/  LDC.64 R6, c[0x0][R26+0x220] ;  /* 0x000088001a067b82 */ /* 0x000e700000000a00 */
[----:B------:R-:W0:Y:S01]  /*212c0*/  LDC.64 R8, c[0x0][R26+0x218] ;  /* 0x000086001a087b82 */ /* 0x000e220000000a00 */
[----:B--2---:R-:W-:-:S07]  /*212d0*/  ISETP.NE.AND P4, PT, R21, 0x1, PT ;  /* 0x000000011500780c */ /* 0x004fce0003f85270 */
[----:B------:R-:W2:Y:S01]  /*212e0*/  LDC.64 R10, c[0x0][R26+0x228] ;  /* 0x00008a001a0a7b82 */ /* 0x000ea20000000a00 */
[----:B----4-:R-:W-:-:S05]  /*212f0*/  @P1 IMAD.WIDE R4, R207, 0x4, R4 ;  /* 0x00000004cf041825 */ /* 0x010fca00078e0204 */
[----:B------:R4:W5:Y:S01]  /*21300*/  @P1 LDG.E R102, desc[UR60][R4.64] ;  /* 0x0000003c04661981 */ /* 0x000962000c1e1900 */
[----:B------:R-:W-:Y:S01]  /*21310*/  ISETP.NE.U32.AND P2, PT, RZ, UR4, PT ;  /* 0x00000004ff007c0c */ /* 0x000fe2000bf45070 */
[----:B------:R-:W3:Y:S01]  /*21320*/  @P4 LDC R35, c[0x0][0xbec] ;  /* 0x0002fb00ff234b82 */ /* 0x000ee20000000800 */
[----:B------:R-:W-:Y:S02]  /*21330*/  SHF.R.S32.HI R24, RZ, 0x1f, R207 ;  /* 0x0000001fff187819 */ /* 0x000fe400000114cf */
[----:B------:R-:W-:-:S04]  /*21340*/  ISETP.NE.AND.EX P2, PT, RZ, UR5, PT, P2 ;  /* 0x00000005ff007c0c */ /* 0x000fc8000bf45320 */
[----:B------:R-:W-:Y:S01]  /*21350*/  SEL R28, R207, RZ, !P2 ;  /* 0x000000ffcf1c7207 */ /* 0x000fe20005000000 */
[----:B----4-:R-:W4:Y:S01]  /*21360*/  LDC.64 R4, c[0x0][R26+0x210] ;  /* 0x000084001a047b82 */ /* 0x010f220000000a00 */
[----:B------:R-:W-:Y:S01]  /*21370*/  SEL R25, R24, RZ, !P2 ;  /* 0x000000ff18197207 */ /* 0x000fe20005000000 */
[----:B------:R-:W-:-:S06]  /*21380*/  IMAD.IADD R24, R202, 0x1, R188 ;  /* 0x00000001ca187824 */ /* 0x000fcc00078e02bc */
[----:B------:R-:W4:Y:S01]  /*21390*/  @P4 LDC R105, c[0x0][0xbf0] ;  /* 0x0002fc00ff694b82 */ /* 0x000f220000000800 */
[----:B-1----:R-:W-:-:S07]  /*213a0*/  IMAD R7, R7, R28, RZ ;  /* 0x0000001c07077224 */ /* 0x002fce00078e02ff */
[----:B0-----:R-:W0:Y:S01]  /*213b0*/  @!P3 LDC R14, c[0x0][0xb50] ;  /* 0x0002d400ff0ebb82 */ /* 0x001e220000000800 */
[----:B------:R-:W-:Y:S01]  /*213c0*/  IMAD R33, R6, R25, R7 ;  /* 0x0000001906217224 */ /* 0x000fe200078e0207 */
[----:B------:R-:W-:Y:S01]  /*213d0*/  SEL R25, R210, RZ, P3 ;  /* 0x000000ffd2197207 */ /* 0x000fe20001800000 */
[----:B------:R-:W-:-:S05]  /*213e0*/  IMAD.WIDE.U32 R6, R6, R28, RZ ;  /* 0x0000001c06067225 */ /* 0x000fca00078e00ff */
[----:B------:R-:W1:Y:S01]  /*213f0*/  @!P3 LDC R15, c[0x0][0xb54] ;  /* 0x0002d500ff0fbb82 */ /* 0x000e620000000800 */
[-C--:B------:R-:W-:Y:S02]  /*21400*/  IMAD R27, R9, R169.reuse, RZ ;  /* 0x000000a9091b7224 */ /* 0x080fe400078e02ff */
[----:B------:R-:W-:-:S04]  /*21410*/  IMAD.WIDE.U32 R8, R8, R169, RZ ;  /* 0x000000a908087225 */ /* 0x000fc800078e00ff */
[----:B------:R-:W-:Y:S02]  /*21420*/  IMAD.IADD R32, R9, 0x1, R27 ;  /* 0x0000000109207824 */ /* 0x000fe400078e021b */
[----:B------:R-:W-:Y:S01]  /*21430*/  IMAD.IADD R9, R7, 0x1, R33 ;  /* 0x0000000107097824 */ /* 0x000fe200078e0221 */
[----:B------:R-:W-:Y:S01]  /*21440*/  MOV R7, R24 ;  /* 0x0000001800077202 */ /* 0x000fe20000000f00 */
[-C--:B--2---:R-:W-:Y:S02]  /*21450*/  IMAD R27, R11, R25.reuse, RZ ;  /* 0x000000190b1b7224 */ /* 0x084fe400078e02ff */
[----:B------:R-:W-:-:S04]  /*21460*/  IMAD.WIDE.U32 R10, R10, R25, RZ ;  /* 0x000000190a0a7225 */ /* 0x000fc800078e00ff */
[----:B------:R-:W-:Y:S01]  /*21470*/  IMAD.IADD R27, R11, 0x1, R27 ;  /* 0x000000010b1b7824 */ /* 0x000fe200078e021b */
[--C-:B---3--:R-:W-:Y:S01]  /*21480*/  IADD3 R8, P2, P5, R6, R8, R3.reuse ;  /* 0x0000000806087210 */ /* 0x108fe20007d5e003 */
[----:B------:R-:W-:Y:S01]  /*21490*/  @P4 IMAD.HI.U32 R6, R24, R35, RZ ;  /* 0x0000002318064227 */ /* 0x000fe200078e00ff */
[----:B------:R-:W-:-:S04]  /*214a0*/  SHF.R.S32.HI R103, RZ, 0x1f, R3 ;  /* 0x0000001fff677819 */ /* 0x000fc80000011403 */
[----:B----4-:R-:W-:Y:S02]  /*214b0*/  @P4 SHF.R.U32.HI R7, RZ, R105, R6 ;  /* 0x00000069ff074219 */ /* 0x010fe40000011606 */
[----:B------:R-:W-:Y:S02]  /*214c0*/  IADD3.X R9, R9, R32, R103, P2, P5 ;  /* 0x0000002009097210 */ /* 0x000fe400017ea467 */
[----:B------:R-:W-:Y:S01]  /*214d0*/  IADD3 R10, P2, P5, R7, R8, R10 ;  /* 0x00000008070a7210 */ /* 0x000fe20007d5e00a */
[--C-:B------:R-:W-:Y:S01]  /*214e0*/  IMAD.MOV R25, RZ, RZ, -R7.reuse ;  /* 0x000000ffff197224 */ /* 0x100fe200078e0a07 */
[----:B------:R-:W-:-:S03]  /*214f0*/  SHF.R.S32.HI R6, RZ, 0x1f, R7 ;  /* 0x0000001fff067819 */ /* 0x000fc60000011407 */
[----:B------:R-:W-:Y:S01]  /*21500*/  IMAD R7, R21, R25, R24 ;  /* 0x0000001915077224 */ /* 0x000fe200078e0218 */
[----:B------:R-:W-:-:S03]  /*21510*/  IADD3.X R11, R6, R9, R27, P2, P5 ;  /* 0x00000009060b7210 */ /* 0x000fc600017ea41b */
        /* <DEDUP_REMOVED lines=11> */
[----:B--2---:R-:W-:-:S07]  /*215d0*/  IMAD.IADD R102, R102, 0x1, -R5 ;  /* 0x0000000166667824 */ /* 0x004fce00078e0a05 */
.L_x_1833:
[----:B------:R-:W2:Y:S01]  /*215e0*/  LDL R8, [R1+0x50] ;  /* 0x0000500001087983 */ /* 0x000ea20000100800 */
[----:B-----5:R-:W-:Y:S01]  /*215f0*/  IMAD R102, R102, R21, RZ ;  /* 0x0000001566667224 */ /* 0x020fe200078e02ff */
[----:B------:R-:W-:Y:S02]  /*21600*/  LOP3.LUT P0, RZ, R228, 0x3, RZ, 0xc0, !PT ;  /* 0x00000003e4ff7812 */ /* 0x000fe4000780c0ff */
[----:B------:R-:W-:Y:S04]  /*21610*/  SHFL.IDX PT, R4, R14, RZ, 0x1c1f ;  /* 0x001c1fff0e047589 */ /* 0x000fe800000e0000 */
[----:B------:R-:W0:Y:S04]  /*21620*/  SHFL.IDX PT, R5, R15, RZ, 0x1c1f ;  /* 0x001c1fff0f057589 */ /* 0x000e2800000e0000 */
[----:B------:R-:W-:Y:S04]  /*21630*/  SHFL.IDX PT, R6, R14, 0x1, 0x1c1f ;  /* 0x003c1f000e067f89 */ /* 0x000fe800000e0000 */
[----:B------:R-:W1:Y:S01]  /*21640*/  SHFL.IDX PT, R7, R15, 0x1, 0x1c1f ;  /* 0x003c1f000f077f89 */ /* 0x000e6200000e0000 */
[----:B--2---:R-:W-:-:S04]  /*21650*/  IADD3 R9, R8, R188, RZ ;  /* 0x000000bc08097210 */ /* 0x004fc80007ffe0ff */
[C---:B------:R-:W-:Y:S01]  /*21660*/  ISETP.GE.OR P1, PT, R9.reuse, R102, P0 ;  /* 0x000000660900720c */ /* 0x040fe20000726670 */
[----:B------:R-:W-:-:S05]  /*21670*/  VIADD R12, R9, 0x8 ;  /* 0x00000008090c7836 */ /* 0x000fca0000000000 */
[----:B------:R-:W-:-:S07]  /*21680*/  ISETP.GE.OR P0, PT, R12, R102, P0 ;  /* 0x000000660c00720c */ /* 0x000fce0000706670 */
[----:B0-----:R0:W-:Y:S06]  /*21690*/  @!P1 ST.E desc[UR60][R4.64], R0 ;  /* 0x0000000004009985 */ /* 0x0011ec000c10193c */
[----:B-1----:R0:W-:Y:S01]  /*216a0*/  @!P0 ST.E desc[UR60][R6.64], R20 ;  /* 0x0000001406008985 */ /* 0x0021e2000c10193c */
[----:B------:R-:W-:Y:S05]  /*216b0*/  @P3 BRA `(.L_x_1834) ;  /* 0x0000000800843947 */ /* 0x000fea0003800000 */
[----:B0-----:R-:W-:Y:S01]  /*216c0*/  IMAD R5, R225, 0x40, R203 ;  /* 0x00000040e1057824 */ /* 0x001fe200078e02cb */
[----:B------:R-:W0:Y:S01]  /*216d0*/  @P4 LDC R53, c[0x0][0xbec] ;  /* 0x0002fb00ff354b82 */ /* 0x000e220000000800 */
[----:B------:R-:W-:Y:S02]  /*216e0*/  ULDC.64 UR4, c[0x0][0xaa0] ;  /* 0x0002a80000047ab9 */ /* 0x000fe40000000a00 */
[----:B------:R-:W-:-:S03]  /*216f0*/  IMAD.WIDE R72, R5, 0x2, R72 ;  /* 0x0000000205487825 */ /* 0x000fc600078e0248 */
[C---:B------:R-:W-:Y:S02]  /*21700*/  IADD3 R9, P6, R72.reuse, 0x1000, RZ ;  /* 0x0000100048097810 */ /* 0x040fe40007fde0ff */
[----:B------:R-:W1:Y:S01]  /*21710*/  @P4 LDC R55, c[0x0][0xbf0] ;  /* 0x0002fc00ff374b82 */ /* 0x000e620000000800 */
[----:B------:R-:W-:Y:S01]  /*21720*/  IMAD.WIDE.U32 R48, R3, UR4, RZ ;  /* 0x0000000403307c25 */ /* 0x000fe2000f8e00ff */
[C---:B------:R-:W-:Y:S02]  /*21730*/  IADD3 R13, P5, R72.reuse, 0x2000, RZ ;  /* 0x00002000480d7810 */ /* 0x040fe40007fbe0ff */
[----:B------:R-:W-:Y:S02]  /*21740*/  LOP3.LUT R8, R9, 0x380, RZ, 0xc0, !PT ;  /* 0x0000038009087812 */ /* 0x000fe400078ec0ff */
[----:B------:R-:W-:Y:S02]  /*21750*/  IADD3 R25, P3, R72, 0x3000, RZ ;  /* 0x0000300048197810 */ /* 0x000fe40007f7e0ff */
[----:B------:R-:W-:-:S02]  /*21760*/  SHF.R.U64 R8, R8, 0x3, RZ ;  /* 0x0000000308087819 */ /* 0x000fc400000012ff */
[----:B------:R-:W-:Y:S02]  /*21770*/  IADD3 R33, P2, R72, 0x4000, RZ ;  /* 0x0000400048217810 */ /* 0x000fe40007f5e0ff */
[----:B------:R-:W-:Y:S01]  /*21780*/  LOP3.LUT R8, R8, R9, RZ, 0x3c, !PT ;  /* 0x0000000908087212 */ /* 0x000fe200078e3cff */
[--C-:B------:R-:W-:Y:S01]  /*21790*/  IMAD.X R9, RZ, RZ, R73.reuse, P6 ;  /* 0x000000ffff097224 */ /* 0x100fe200030e0649 */
[C---:B------:R-:W-:Y:S02]  /*217a0*/  IADD3 R5, P6, R72.reuse, 0x7000, RZ ;  /* 0x0000700048057810 */ /* 0x040fe40007fde0ff */
[C---:B------:R-:W-:Y:S02]  /*217b0*/  IADD3 R37, P1, R72.reuse, 0x5000, RZ ;  /* 0x0000500048257810 */ /* 0x040fe40007f3e0ff */
[----:B------:R-:W-:Y:S01]  /*217c0*/  LOP3.LUT R0, R5, 0x380, RZ, 0xc0, !PT ;  /* 0x0000038005007812 */ /* 0x000fe200078ec0ff */
[----:B------:R-:W-:Y:S01]  /*217d0*/  IMAD.X R45, RZ, RZ, R73, P6 ;  /* 0x000000ffff2d7224 */ /* 0x000fe200030e0649 */
[----:B------:R-:W-:Y:S01]  /*217e0*/  IADD3 R41, P0, R72, 0x6000, RZ ;  /* 0x0000600048297810 */ /* 0x000fe20007f1e0ff */
[----:B------:R-:W5:Y:S01]  /*217f0*/  LD.E.128 R8, desc[UR60][R8.64] ;  /* 0x0000003c08087980 */ /* 0x000f62000c101d00 */
[----:B------:R-:W-:-:S02]  /*21800*/  SHF.R.U64 R0, R0, 0x3, RZ ;  /* 0x0000000300007819 */ /* 0x000fc400000012ff */
[----:B------:R-:W-:Y:S02]  /*21810*/  LOP3.LUT R12, R13, 0x380, RZ, 0xc0, !PT ;  /* 0x000003800d0c7812 */ /* 0x000fe400078ec0ff */
[----:B------:R-:W-:Y:S01]  /*21820*/  LOP3.LUT R44, R0, R5, RZ, 0x3c, !PT ;  /* 0x00000005002c7212 */ /* 0x000fe200078e3cff */
[----:B------:R-:W-:Y:S01]  /*21830*/  IMAD R0, R103, UR4, RZ ;  /* 0x0000000467007c24 */ /* 0x000fe2000f8e02ff */
[----:B------:R-:W-:Y:S02]  /*21840*/  LOP3.LUT R24, R25, 0x380, RZ, 0xc0, !PT ;  /* 0x0000038019187812 */ /* 0x000fe400078ec0ff */
[----:B------:R-:W-:Y:S01]  /*21850*/  LOP3.LUT R32, R33, 0x380, RZ, 0xc0, !PT ;  /* 0x0000038021207812 */ /* 0x000fe200078ec0ff */
[----:B------:R-:W-:Y:S01]  /*21860*/  IMAD R51, R3, UR5, R0 ;  /* 0x0000000503337c24 */ /* 0x000fe2000f8e0200 */
[----:B------:R-:W-:Y:S01]  /*21870*/  ULDC.64 UR4, c[0x0][0xae8] ;  /* 0x0002ba0000047ab9 */ /* 0x000fe20000000a00 */
[----:B------:R-:W-:Y:S01]  /*21880*/  IMAD R3, R205, 0x20, R225 ;  /* 0x00000020cd037824 */ /* 0x000fe200078e02e1 */
[----:B------:R-:W-:Y:S01]  /*21890*/  LOP3.LUT R36, R37, 0x380, RZ, 0xc0, !PT ;  /* 0x0000038025247812 */ /* 0x000fe200078ec0ff */
[----:B------:R-:W5:Y:S01]  /*218a0*/  LD.E.128 R44, desc[UR60][R44.64] ;  /* 0x0000003c2c2c7980 */ /* 0x000f62000c101d00 */
[----:B------:R-:W-:Y:S01]  /*218b0*/  IADD3 R49, R49, R51, RZ ;  /* 0x0000003331317210 */ /* 0x000fe20007ffe0ff */
[----:B------:R-:W-:Y:S01]  /*218c0*/  IMAD.IADD R50, R188, 0x1, R3 ;  /* 0x00000001bc327824 */ /* 0x000fe200078e0203 */
[----:B------:R-:W-:-:S02]  /*218d0*/  LOP3.LUT R40, R41, 0x380, RZ, 0xc0, !PT ;  /* 0x0000038029287812 */ /* 0x000fc400078ec0ff */
[----:B------:R-:W-:Y:S01]  /*218e0*/  LOP3.LUT R7, R72, 0x380, RZ, 0xc0, !PT ;  /* 0x0000038048077812 */ /* 0x000fe200078ec0ff */
[C---:B------:R-:W-:Y:S01]  /*218f0*/  IMAD.WIDE.U32 R48, R169.reuse, UR4, R48 ;  /* 0x00000004a9307c25 */ /* 0x040fe2000f8e0030 */
[----:B------:R-:W-:Y:S02]  /*21900*/  SHF.R.S32.HI R51, RZ, 0x1f, R28 ;  /* 0x0000001fff337819 */ /* 0x000fe4000001141c */
[----:B------:R-:W-:Y:S01]  /*21910*/  SHF.R.U64 R12, R12, 0x3, RZ ;  /* 0x000000030c0c7819 */ /* 0x000fe200000012ff */
[----:B0-----:R-:W-:Y:S01]  /*21920*/  @P4 IMAD.HI.U32 R0, R50, R53, RZ ;  /* 0x0000003532004227 */ /* 0x001fe200078e00ff */
[----:B------:R-:W-:Y:S02]  /*21930*/  SHF.R.U64 R24, R24, 0x3, RZ ;  /* 0x0000000318187819 */ /* 0x000fe400000012ff */
[----:B------:R-:W-:Y:S01]  /*21940*/  SHF.R.U64 R32, R32, 0x3, RZ ;  /* 0x0000000320207819 */ /* 0x000fe200000012ff */
[----:B------:R-:W-:Y:S01]  /*21950*/  IMAD R49, R169, UR5, R49 ;  /* 0x00000005a9317c24 */ /* 0x000fe2000f8e0231 */
[----:B------:R-:W-:Y:S01]  /*21960*/  ULDC.64 UR4, c[0x0][0xaf0] ;  /* 0x0002bc0000047ab9 */ /* 0x000fe20000000a00 */
[----:B------:R-:W-:Y:S01]  /*21970*/  IMAD.MOV.U32 R3, RZ, RZ, R50 ;  /* 0x000000ffff037224 */ /* 0x000fe200078e0032 */
[----:B-1----:R-:W-:Y:S01]  /*21980*/  @P4 SHF.R.U32.HI R3, RZ, R55, R0 ;  /* 0x00000037ff034219 */ /* 0x002fe20000011600 */
[----:B------:R-:W-:Y:S01]  /*21990*/  IMAD R51, R51, UR4, RZ ;  /* 0x0000000433337c24 */ /* 0x000fe2000f8e02ff */
[----:B------:R-:W-:-:S02]  /*219a0*/  SHF.R.U64 R36, R36, 0x3, RZ ;  /* 0x0000000324247819 */ /* 0x000fc400000012ff */
[----:B------:R-:W-:Y:S02]  /*219b0*/  SHF.R.U64 R40, R40, 0x3, RZ ;  /* 0x0000000328287819 */ /* 0x000fe400000012ff */
[----:B------:R-:W-:Y:S01]  /*219c0*/  SHF.R.U64 R7, R7, 0x3, RZ ;  /* 0x0000000307077819 */ /* 0x000fe200000012ff */
[--C-:B------:R-:W-:Y:S01]  /*219d0*/  IMAD.MOV R20, RZ, RZ, -R3.reuse ;  /* 0x000000ffff147224 */ /* 0x100fe200078e0a03 */
[----:B------:R-:W-:Y:S01]  /*219e0*/  SHF.R.S32.HI R0, RZ, 0x1f, R3 ;  /* 0x0000001fff007819 */ /* 0x000fe20000011403 */
[----:B------:R-:W-:Y:S01]  /*219f0*/  IMAD R51, R28, UR5, R51 ;  /* 0x000000051c337c24 */ /* 0x000fe2000f8e0233 */
[----:B------:R-:W-:Y:S01]  /*21a00*/  LOP3.LUT R12, R12, R13, RZ, 0x3c, !PT ;  /* 0x0000000d0c0c7212 */ /* 0x000fe200078e3cff */
[----:B------:R-:W-:Y:S01]  /*21a10*/  IMAD.X R13, RZ, RZ, R73, P5 ;  /* 0x000000ffff0d7224 */ /* 0x000fe200028e0649 */
        /* <DEDUP_REMOVED lines=8> */
[----:B------:R-:W-:Y:S01]  /*21aa0*/  IADD3.X R25, RZ, R73, RZ, P3, !PT ;  /* 0x00000049ff197210 */ /* 0x000fe20001ffe4ff */
[----:B------:R-:W-:Y:S01]  /*21ab0*/  IMAD.X R41, RZ, RZ, R73, P0 ;  /* 0x000000ffff297224 */ /* 0x000fe200000e0649 */
[----:B------:R-:W-:Y:S01]  /*21ac0*/  LOP3.LUT R72, R7, R72, RZ, 0x3c, !PT ;  /* 0x0000004807487212 */ /* 0x000fe200078e3cff */
[----:B------:R-:W-:-:S02]  /*21ad0*/  IMAD R0, R0, UR4, RZ ;  /* 0x0000000400007c24 */ /* 0x000fc4000f8e02ff */
[----:B------:R-:W-:Y:S01]  /*21ae0*/  IMAD R21, R21, R20, R50 ;  /* 0x0000001415157224 */ /* 0x000fe200078e0232 */
[----:B------:R-:W-:Y:S01]  /*21af0*/  IADD3 R49, R49, R51, RZ ;  /* 0x0000003331317210 */ /* 0x000fe20007ffe0ff */
[----:B------:R0:W5:Y:S01]  /*21b00*/  LD.E.128 R4, desc[UR60][R72.64] ;  /* 0x0000003c48047980 */ /* 0x000162000c101d00 */
[----:B------:R-:W-:-:S03]  /*21b10*/  IMAD R51, R3, UR5, R0 ;  /* 0x0000000503337c24 */ /* 0x000fc6000f8e0200 */
[----:B------:R-:W5:Y:S01]  /*21b20*/  LD.E.128 R12, desc[UR60][R12.64] ;  /* 0x0000003c0c0c7980 */ /* 0x000f62000c101d00 */
[----:B------:R-:W-:-:S03]  /*21b30*/  SHF.R.S32.HI R0, RZ, 0x1f, R21 ;  /* 0x0000001fff007819 */ /* 0x000fc60000011415 */
[----:B------:R-:W5:Y:S04]  /*21b40*/  LD.E.128 R24, desc[UR60][R24.64] ;  /* 0x0000003c18187980 */ /* 0x000f68000c101d00 */
[----:B------:R-:W5:Y:S04]  /*21b50*/  LD.E.128 R32, desc[UR60][R32.64] ;  /* 0x0000003c20207980 */ /* 0x000f68000c101d00 */
[----:B------:R-:W5:Y:S04]  /*21b60*/  LD.E.128 R36, desc[UR60][R36.64] ;  /* 0x0000003c24247980 */ /* 0x000f68000c101d00 */
[----:B------:R-:W5:Y:S01]  /*21b70*/  LD.E.128 R40, desc[UR60][R40.64] ;  /* 0x0000003c28287980 */ /* 0x000f62000c101d00 */
[----:B------:R-:W-:Y:S01]  /*21b80*/  IMAD.WIDE.U32 R48, R3, UR4, R48 ;  /* 0x0000000403307c25 */ /* 0x000fe2000f8e0030 */
[----:B------:R-:W-:Y:S01]  /*21b90*/  ULDC.64 UR4, c[0x0][0xad8] ;  /* 0x0002b60000047ab9 */ /* 0x000fe20000000a00 */
[----:B------:R-:W-:Y:S01]  /*21ba0*/  @!PT LDS RZ, [RZ] ;  /* 0x00000000fffff984 */ /* 0x000fe20000000800 */
[----:B------:R-:W-:Y:S01]  /*21bb0*/  @!PT LDS RZ, [RZ] ;  /* 0x00000000fffff984 */ /* 0x000fe20000000800 */
[----:B------:R-:W-:Y:S01]  /*21bc0*/  @!PT LDS RZ, [RZ] ;  /* 0x00000000fffff984 */ /* 0x000fe20000000800 */
[----:B------:R-:W-:Y:S01]  /*21bd0*/  @!PT LDS RZ, [RZ] ;  /* 0x00000000fffff984 */ /* 0x000fe20000000800 */
[----:B------:R1:W-:Y:S06]  /*21be0*/  MEMBAR.ALL.CTA ;  /* 0x0000000000007992 */ /* 0x0003ec0000008000 */
[----:B-1----:R-:W1:Y:S01]  /*21bf0*/  FENCE.VIEW.ASYNC.S ;  /* 0x00000000000073c6 */ /* 0x002e620000000000 */
[----:B------:R-:W-:-:S02]  /*21c00*/  IMAD R0, R0, UR4, RZ ;  /* 0x0000000400007c24 */ /* 0x000fc4000f8e02ff */
[----:B------:R-:W-:Y:S02]  /*21c10*/  IMAD.IADD R49, R49, 0x1, R51 ;  /* 0x0000000131317824 */ /* 0x000fe400078e0233 */
[----:B------:R-:W-:Y:S02]  /*21c20*/  IMAD.IADD R53, R225, 0x1, R188 ;  /* 0x00000001e1357824 */ /* 0x000fe400078e02bc */
[C---:B------:R-:W-:Y:S02]  /*21c30*/  IMAD R51, R21.reuse, UR5, R0 ;  /* 0x0000000515337c24 */ /* 0x040fe4000f8e0200 */
[----:B------:R-:W-:Y:S01]  /*21c40*/  IMAD.WIDE.U32 R20, R21, UR4, R48 ;  /* 0x0000000415147c25 */ /* 0x000fe2000f8e0030 */
[----:B------:R-:W-:Y:S01]  /*21c50*/  ISETP.GE.AND P2, PT, R53, R102, PT ;  /* 0x000000663500720c */ /* 0x000fe20003f46270 */
[----:B------:R-:W-:Y:S02]  /*21c60*/  ULDC.64 UR4, c[0x0][0xa80] ;  /* 0x0002a00000047ab9 */ /* 0x000fe40000000a00 */
[----:B------:R-:W-:Y:S01]  /*21c70*/  VIADD R0, R2, 0x2a820 ;  /* 0x0002a82002007836 */ /* 0x000fe20000000000 */
[----:B------:R-:W-:Y:S01]  /*21c80*/  LEA R28, P3, R20, UR4, 0x1 ;  /* 0x00000004141c7c11 */ /* 0x000fe2000f8608ff */
[----:B------:R-:W-:-:S02]  /*21c90*/  IMAD.IADD R21, R21, 0x1, R51 ;  /* 0x0000000115157824 */ /* 0x000fc400078e0233 */
[----:B------:R-:W-:Y:S01]  /*21ca0*/  VIADD R3, R53, 0x20 ;  /* 0x0000002035037836 */ /* 0x000fe20000000000 */
[----:B------:R-:W-:Y:S02]  /*21cb0*/  PRMT R0, RZ, 0x654, R0 ;  /* 0x00000654ff007816 */ /* 0x000fe40000000000 */
[----:B------:R-:W-:Y:S02]  /*21cc0*/  LEA.HI.X R50, R20, UR5, R21, 0x1, P3 ;  /* 0x0000000514327c11 */ /* 0x000fe400098f0c15 */
[----:B------:R-:W-:Y:S01]  /*21cd0*/  ISETP.GE.AND P0, PT, R3, R102, PT ;  /* 0x000000660300720c */ /* 0x000fe20003f06270 */
[----:B-1----:R0:W1:Y:S01]  /*21ce0*/  SHFL.IDX PT, R48, R28, RZ, 0x181f ;  /* 0x00181fff1c307589 */ /* 0x00206200000e0000 */
[----:B------:R-:W-:Y:S01]  /*21cf0*/  IADD3 R3, R53, 0x40, RZ ;  /* 0x0000004035037810 */ /* 0x000fe20007ffe0ff */
[----:B------:R2:W-:Y:S01]  /*21d00*/  SYNCS.ARRIVE.TRANS64.RED.A1T0 RZ, [R0+URZ], RZ ;  /* 0x000000ff00ff79a7 */ /* 0x0005e2000810043f */
[----:B------:R-:W-:Y:S01]  /*21d10*/  BSSY B1, `(.L_x_1835) ;  /* 0x000000f000017945 */ /* 0x000fe20003800000 */
[----:B------:R-:W-:-:S02]  /*21d20*/  SHF.R.S32.HI R104, RZ, 0x1f, R204 ;  /* 0x0000001fff687819 */ /* 0x000fc400000114cc */
[----:B------:R-:W-:Y:S01]  /*21d30*/  ISETP.GE.AND P1, PT, R3, R102, PT ;  /* 0x000000660300720c */ /* 0x000fe20003f26270 */
[----:B--2---:R0:W2:Y:S01]  /*21d40*/  SHFL.IDX PT, R0, R50, RZ, 0x181f ;  /* 0x00181fff32007589 */ /* 0x0040a200000e0000 */
[----:B------:R-:W-:Y:S01]  /*21d50*/  SHF.R.S32.HI R105, RZ, 0x1f, R203 ;  /* 0x0000001fff697819 */ /* 0x000fe200000114cb */
[----:B------:R-:W-:Y:S10]  /*21d60*/  @P2 BRA `(.L_x_1836) ;  /* 0x0000000000242947 */ /* 0x000ff40003800000 */
        /* <DEDUP_REMOVED lines=9> */
.L_x_1836:
[----:B------:R-:W-:Y:S05]  /*21e00*/  BSYNC B1 ;  /* 0x0000000000017941 */ /* 0x000fea0003800000 */
.L_x_1835:
        /* <DEDUP_REMOVED lines=13> */
.L_x_1838:
[----:B------:R-:W-:Y:S05]  /*21ee0*/  BSYNC B1 ;  /* 0x0000000000017941 */ /* 0x000fea0003800000 */
.L_x_1837:
        /* <DEDUP_REMOVED lines=13> */
.L_x_1840:
[----:B------:R-:W-:Y:S05]  /*21fc0*/  BSYNC B1 ;  /* 0x0000000000017941 */ /* 0x000fea0003800000 */
.L_x_1839:
[----:B------:R-:W-:Y:S01]  /*21fd0*/  VIADD R3, R53, 0x60 ;  /* 0x0000006035037836 */ /* 0x000fe20000000000 */
[----:B0-2-4-:R-:W0:Y:S04]  /*21fe0*/  SHFL.IDX PT, R50, R50, 0x3, 0x181f ;  /* 0x00781f0032327f89 */ /* 0x015e2800000e0000 */
        /* <DEDUP_REMOVED lines=14> */
.L_x_1834:
[----:B------:R-:W-:Y:S01]  /*220d0*/  ULDC.64 UR4, c[0x0][0xb08] ;  /* 0x0002c20000047ab9 */ /* 0x000fe20000000a00 */
[----:B------:R-:W1:Y:S01]  /*220e0*/  @P4 LDC R11, c[0x0][0xbec] ;  /* 0x0002fb00ff0b4b82 */ /* 0x000e620000000800 */
[----:B0-----:R-:W-:Y:S01]  /*220f0*/  IMAD R0, R103, UR4, RZ ;  /* 0x0000000467007c24 */ /* 0x001fe2000f8e02ff */
[----:B------:R-:W-:Y:S01]  /*22100*/  ULDC.64 UR6, c[0x0][0xb30] ;  /* 0x0002cc0000067ab9 */ /* 0x000fe20000000a00 */
[----:B------:R-:W-:Y:S01]  /*22110*/  IMAD.WIDE.U32 R4, R3, UR4, RZ ;  /* 0x0000000403047c25 */ /* 0x000fe2000f8e00ff */
[----:B------:R-:W-:Y:S01]  /*22120*/  ISETP.GE.AND P0, PT, R9, R102, PT ;  /* 0x000000660900720c */ /* 0x000fe20003f06270 */
[----:B------:R-:W-:Y:S01]  /*22130*/  BSSY B1, `(.L_x_1842) ;  /* 0x0000079000017945 */ /* 0x000fe20003800000 */
[C---:B------:R-:W-:Y:S01]  /*22140*/  IADD3 R13, R182.reuse, 0x8, RZ ;  /* 0x00000008b60d7810 */ /* 0x040fe20007ffe0ff */
[----:B------:R-:W-:Y:S01]  /*22150*/  IMAD R3, R3, UR5, R0 ;  /* 0x0000000503037c24 */ /* 0x000fe2000f8e0200 */
[----:B------:R-:W-:Y:S01]  /*22160*/  ULDC.64 UR4, c[0x0][0xb38] ;  /* 0x0002ce0000047ab9 */ /* 0x000fe20000000a00 */
[----:B------:R-:W0:Y:S01]  /*22170*/  @P4 LDC R0, c[0x0][0xbf0] ;  /* 0x0002fc00ff004b82 */ /* 0x000e220000000800 */
[----:B------:R-:W-:Y:S01]  /*22180*/  VIADD R15, R182, 0x10 ;  /* 0x00000010b60f7836 */ /* 0x000fe20000000000 */
[----:B------:R-:W-:Y:S01]  /*22190*/  SHF.R.S32.HI R14, RZ, 0x1f, R13 ;  /* 0x0000001fff0e7819 */ /* 0x000fe2000001140d */
[----:B------:R-:W-:Y:S01]  /*221a0*/  IMAD.IADD R5, R5, 0x1, R3 ;  /* 0x0000000105057824 */ /* 0x000fe200078e0203 */
[----:B------:R-:W-:-:S02]  /*221b0*/  SHF.R.S32.HI R3, RZ, 0x1f, R28 ;  /* 0x0000001fff037819 */ /* 0x000fc4000001141c */
[----:B------:R-:W-:Y:S01]  /*221c0*/  SHF.R.S32.HI R20, RZ, 0x1f, R15 ;  /* 0x0000001fff147819 */ /* 0x000fe2000001140f */
[C---:B------:R-:W-:Y:S01]  /*221d0*/  IMAD.WIDE.U32 R4, R169.reuse, UR4, R4 ;  /* 0x00000004a9047c25 */ /* 0x040fe2000f8e0004 */
[----:B------:R-:W-:Y:S02]  /*221e0*/  SHF.R.S32.HI R25, RZ, 0x1f, R212 ;  /* 0x0000001fff197819 */ /* 0x000fe400000114d4 */
[----:B------:R-:W-:Y:S01]  /*221f0*/  SHF.R.S32.HI R26, RZ, 0x1f, R213 ;  /* 0x0000001fff1a7819 */ /* 0x000fe200000114d5 */
[----:B------:R-:W-:Y:S01]  /*22200*/  IMAD R5, R169, UR5, R5 ;  /* 0x00000005a9057c24 */ /* 0x000fe2000f8e0205 */
[----:B------:R-:W-:Y:S01]  /*22210*/  ULDC.64 UR4, c[0x0][0xb40] ;  /* 0x0002d00000047ab9 */ /* 0x000fe20000000a00 */
[----:B------:R-:W-:Y:S01]  /*22220*/  SHF.R.S32.HI R27, RZ, 0x1f, R214 ;  /* 0x0000001fff1b7819 */ /* 0x000fe200000114d6 */
[----:B------:R-:W-:Y:S01]  /*22230*/  IMAD R3, R3, UR4, RZ ;  /* 0x0000000403037c24 */ /* 0x000fe2000f8e02ff */
[----:B------:R-:W-:Y:S01]  /*22240*/  SHF.R.S32.HI R32, RZ, 0x1f, R215 ;  /* 0x0000001fff207819 */ /* 0x000fe200000114d7 */
[----:B-1----:R-:W-:Y:S01]  /*22250*/  @P4 IMAD.HI.U32 R11, R24, R11, RZ ;  /* 0x0000000b180b4227 */ /* 0x002fe200078e00ff */
[----:B------:R-:W-:-:S02]  /*22260*/  SHF.R.S32.HI R33, RZ, 0x1f, R216 ;  /* 0x0000001fff217819 */ /* 0x000fc400000114d8 */
[----:B------:R-:W-:Y:S01]  /*22270*/  SHF.R.S32.HI R34, RZ, 0x1f, R217 ;  /* 0x0000001fff227819 */ /* 0x000fe200000114d9 */
[C---:B------:R-:W-:Y:S01]  /*22280*/  IMAD R7, R28.reuse, UR5, R3 ;  /* 0x000000051c077c24 */ /* 0x040fe2000f8e0203 */
[----:B------:R-:W-:Y:S01]  /*22290*/  SHF.R.S32.HI R35, RZ, 0x1f, R218 ;  /* 0x0000001fff237819 */ /* 0x000fe200000114da */
[----:B------:R-:W-:Y:S01]  /*222a0*/  IMAD.WIDE.U32 R4, R28, UR4, R4 ;  /* 0x000000041c047c25 */ /* 0x000fe2000f8e0004 */
[----:B------:R-:W-:Y:S01]  /*222b0*/  ULDC.64 UR4, c[0x0][0xb48] ;  /* 0x0002d20000047ab9 */ /* 0x000fe20000000a00 */
[----:B------:R-:W-:Y:S02]  /*222c0*/  SHF.R.S32.HI R72, RZ, 0x1f, R219 ;  /* 0x0000001fff487819 */ /* 0x000fe400000114db */
[----:B------:R-:W-:Y:S01]  /*222d0*/  IMAD.MOV.U32 R3, RZ, RZ, R24 ;  /* 0x000000ffff037224 */ /* 0x000fe200078e0018 */
[----:B0-----:R-:W-:Y:S02]  /*222e0*/  @P4 SHF.R.U32.HI R3, RZ, R0, R11 ;  /* 0x00000000ff034219 */ /* 0x001fe4000001160b */
[----:B------:R-:W-:-:S02]  /*222f0*/  IADD3 R5, R5, R7, RZ ;  /* 0x0000000705057210 */ /* 0x000fc40007ffe0ff */
[--C-:B------:R-:W-:Y:S01]  /*22300*/  SHF.R.S32.HI R0, RZ, 0x1f, R3.reuse ;  /* 0x0000001fff007819 */ /* 0x100fe20000011403 */
[----:B------:R-:W-:Y:S01]  /*22310*/  IMAD.MOV R6, RZ, RZ, -R3 ;  /* 0x000000ffff067224 */ /* 0x000fe200078e0a03 */
[----:B------:R-:W-:Y:S01]  /*22320*/  SHF.R.S32.HI R73, RZ, 0x1f, R220 ;  /* 0x0000001fff497819 */ /* 0x000fe200000114dc */
[----:B------:R-:W-:Y:S01]  /*22330*/  IMAD.WIDE.U32 R4, R210, UR4, R4 ;  /* 0x00000004d2047c25 */ /* 0x000fe2000f8e0004 */
[----:B------:R-:W-:Y:S02]  /*22340*/  SHF.R.S32.HI R104, RZ, 0x1f, R221 ;  /* 0x0000001fff687819 */ /* 0x000fe400000114dd */
[----:B------:R-:W-:Y:S01]  /*22350*/  SHF.R.S32.HI R105, RZ, 0x1f, R222 ;  /* 0x0000001fff697819 */ /* 0x000fe200000114de */
[----:B------:R-:W-:Y:S01]  /*22360*/  IMAD R21, R21, R6, R24 ;  /* 0x0000000615157224 */ /* 0x000fe200078e0218 */
[----:B------:R-:W-:Y:S01]  /*22370*/  SHF.R.S32.HI R106, RZ, 0x1f, R223 ;  /* 0x0000001fff6a7819 */ /* 0x000fe200000114df */
[----:B------:R-:W-:Y:S02]  /*22380*/  IMAD R0, R0, UR6, RZ ;  /* 0x0000000600007c24 */ /* 0x000fe4000f8e02ff */
[----:B------:R-:W-:Y:S01]  /*22390*/  IMAD R5, R210, UR5, R5 ;  /* 0x00000005d2057c24 */ /* 0x000fe2000f8e0205 */
[----:B------:R-:W-:Y:S01]  /*223a0*/  ULDC.64 UR4, c[0x0][0xb28] ;  /* 0x0002ca0000047ab9 */ /* 0x000fe20000000a00 */
        /* <DEDUP_REMOVED lines=9> */
[----:B------:R-:W-:Y:S01]  /*22440*/  LEA R0, P1, R4, UR4, 0x2 ;  /* 0x0000000404007c11 */ /* 0x000fe2000f8210ff */
[----:B------:R-:W-:-:S03]  /*22450*/  VIADD R6, R2, 0x2a820 ;  /* 0x0002a82002067836 */ /* 0x000fc60000000000 */
[----:B------:R-:W-:Y:S02]  /*22460*/  LEA.HI.X R3, R4, UR5, R3, 0x2, P1 ;  /* 0x0000000504037c11 */ /* 0x000fe400088f1403 */
[----:B------:R-:W-:Y:S01]  /*22470*/  PRMT R6, RZ, 0x654, R6 ;  /* 0x00000654ff067816 */ /* 0x000fe20000000006 */
[----:B------:R0:W1:Y:S03]  /*22480*/  SHFL.IDX PT, R4, R0, RZ, 0x1c1f ;  /* 0x001c1fff00047589 */ /* 0x00006600000e0000 */
[----:B------:R0:W-:Y:S01]  /*22490*/  SYNCS.ARRIVE.TRANS64.RED.A1T0 RZ, [R6+URZ], RZ ;  /* 0x000000ff06ff79a7 */ /* 0x0001e2000810043f */
[----:B------:R0:W2:Y:S01]  /*224a0*/  SHFL.IDX PT, R5, R3, RZ, 0x1c1f ;  /* 0x001c1fff03057589 */ /* 0x0000a200000e0000 */
        /* <DEDUP_REMOVED lines=65> */
.L_x_1843:
[----:B------:R-:W-:Y:S05]  /*228c0*/  BSYNC B1 ;  /* 0x0000000000017941 */ /* 0x000fea0003800000 */
.L_x_1842:
[----:B------:R-:W-:Y:S01]  /*228d0*/  ISETP.GE.AND P0, PT, R12, R102, PT ;  /* 0x000000660c00720c */ /* 0x000fe20003f06270 */
[----:B--23--:R2:W3:Y:S04]  /*228e0*/  SHFL.IDX PT, R5, R3, 0x1, 0x1c1f ;  /* 0x003c1f0003057f89 */ /* 0x00c4e800000e0000 */
[----:B-1----:R2:W1:Y:S08]  /*228f0*/  SHFL.IDX PT, R4, R0, 0x1, 0x1c1f ;  /* 0x003c1f0000047f89 */ /* 0x00247000000e0000 */
[----:B--2---:R-:W-:Y:S05]  /*22900*/  @P0 BRA `(.L_x_1841) ;  /* 0x0000000c00f00947 */ /* 0x004fea0003800000 */
[----:B------:R-:W-:Y:S02]  /*22910*/  ULDC UR4, c[0x0][0xac8] ;  /* 0x0002b20000047ab9 */ /* 0x000fe40000000800 */
[----:B------:R-:W-:Y:S02]  /*22920*/  ISETP.GE.AND P1, PT, R13, UR4, PT ;  /* 0x000000040d007c0c */ /* 0x000fe4000bf26270 */
[----:B------:R-:W-:Y:S02]  /*22930*/  ISETP.GE.AND P0, PT, R15, UR4, PT ;  /* 0x000000040f007c0c */ /* 0x000fe4000bf06270 */
[----:B------:R-:W-:Y:S02]  /*22940*/  ISETP.GE.AND P2, PT, R182, UR4, PT ;  /* 0x00000004b6007c0c */ /* 0x000fe4000bf46270 */
[----:B------:R-:W-:Y:S02]  /*22950*/  ISETP.GE.AND P4, PT, R222, UR4, PT ;  /* 0x00000004de007c0c */ /* 0x000fe4000bf86270 */
[----:B------:R-:W-:-:S05]  /*22960*/  ISETP.GE.AND P3, PT, R223, UR4, PT ;  /* 0x00000004df007c0c */ /* 0x000fca000bf66270 */
[-C--:B-1----:R-:W-:Y:S02]  /*22970*/  @!P1 LEA R8, P5, R13, R4.reuse, 0x2 ;  /* 0x000000040d089211 */ /* 0x082fe400078a10ff */
[-C--:B------:R-:W-:Y:S02]  /*22980*/  @!P0 LEA R10, P6, R15, R4.reuse, 0x2 ;  /* 0x000000040f0a8211 */ /* 0x080fe400078c10ff */
[-C--:B---3--:R-:W-:Y:S01]  /*22990*/  @!P1 LEA.HI.X R9, R13, R5.reuse, R14, 0x2, P5 ;  /* 0x000000050d099211 */ /* 0x088fe200028f140e */
[----:B0-----:R-:W-:Y:S01]  /*229a0*/  @!P2 IMAD.WIDE R6, R182, 0x4, R4 ;  /* 0x00000004b606a825 */ /* 0x001fe200078e0204 */
        /* <DEDUP_REMOVED lines=18> */
[-C--:B-1----:R-:W-:Y:S01]  /*22ad0*/  @!P2 LEA R10, P6, R218, R4.reuse, 0x2 ;  /* 0x00000004da0aa211 */ /* 0x082fe200078c10ff */
[----:B------:R-:W-:Y:S01]  /*22ae0*/  @!P5 ST.E.64 desc[UR60][R20.64], R46 ;  /* 0x0000002e1400d985 */ /* 0x000fe2000c101b3c */
[----:B------:R-:W-:Y:S02]  /*22af0*/  @!P1 LEA R8, P5, R219, R4, 0x2 ;  /* 0x00000004db089211 */ /* 0x000fe400078a10ff */
        /* <DEDUP_REMOVED lines=35> */
.L_x_1832:
[----:B------:R-:W-:Y:S01]  /*22d30*/  ULDC.64 UR4, c[0x0][0xc08] ;  /* 0x0003020000047ab9 */ /* 0x000fe20000000a00 */
[----:B------:R-:W3:Y:S01]  /*22d40*/  LDC.64 R4, c[0x0][0xc00] ;  /* 0x00030000ff047b82 */ /* 0x000ee20000000a00 */
[----:B------:R-:W-:Y:S01]  /*22d50*/  ISETP.NE.U32.AND P0, PT, RZ, UR4, PT ;  /* 0x00000004ff007c0c */ /* 0x000fe2000bf05070 */
[----:B------:R-:W-:-:S03]  /*22d60*/  IMAD.MOV.U32 R3, RZ, RZ, RZ ;  /* 0x000000ffff037224 */ /* 0x000fc600078e00ff */
[----:B------:R-:W-:Y:S01]  /*22d70*/  ISETP.NE.AND.EX P1, PT, RZ, UR5, PT, P0 ;  /* 0x00000005ff007c0c */ /* 0x000fe2000bf25300 */
[----:B------:R-:W-:Y:S02]  /*22d80*/  ULDC.64 UR4, c[0x0][0xc00] ;  /* 0x0003000000047ab9 */ /* 0x000fe40000000a00 */
[----:B------:R-:W-:-:S04]  /*22d90*/  ISETP.NE.U32.AND P0, PT, RZ, UR4, PT ;  /* 0x00000004ff007c0c */ /* 0x000fc8000bf05070 */
[----:B------:R-:W-:-:S06]  /*22da0*/  ISETP.NE.AND.EX P0, PT, RZ, UR5, PT, P0 ;  /* 0x00000005ff007c0c */ /* 0x000fcc000bf05300 */
[----:B------:R-:W4:Y:S01]  /*22db0*/  @P1 LDC.64 R6, c[0x0][0xc08] ;  /* 0x00030200ff061b82 */ /* 0x000f220000000a00 */
[----:B------:R-:W-:Y:S02]  /*22dc0*/  ULDC UR4, c[0x0][0xa88] ;  /* 0x0002a20000047ab9 */ /* 0x000fe40000000800 */
[----:B------:R-:W-:Y:S02]  /*22dd0*/  IMAD.U32 R0, RZ, RZ, UR4 ;  /* 0x00000004ff007e24 */ /* 0x000fe4000f8e00ff */
[----:B---3--:R-:W-:-:S05]  /*22de0*/  IMAD.WIDE R4, R207, 0x4, R4 ;  /* 0x00000004cf047825 */ /* 0x008fca00078e0204 */
[----:B------:R3:W5:Y:S01]  /*22df0*/  @P0 LDG.E R3, desc[UR60][R4.64] ;  /* 0x0000003c04030981 */ /* 0x000762000c1e1900 */
[----:B----4-:R-:W-:-:S05]  /*22e00*/  @P1 IMAD.WIDE R6, R207, 0x4, R6 ;  /* 0x00000004cf061825 */ /* 0x010fca00078e0206 */
[----:B------:R3:W5:Y:S01]  /*22e10*/  @P1 LDG.E R0, desc[UR60][R6.64] ;  /* 0x0000003c06001981 */ /* 0x000762000c1e1900 */
[----:B------:R-:W-:Y:S02]  /*22e20*/  ISETP.NE.AND P2, PT, R206, RZ, PT ;  /* 0x000000ffce00720c */ /* 0x000fe40003f45270 */
[----:B--2---:R-:W-:Y:S01]  /*22e30*/  SHF.R.S32.HI R28, RZ, 0x1f, R207 ;  /* 0x0000001fff1c7819 */ /* 0x004fe200000114cf */
[----:B------:R-:W2:Y:S10]  /*22e40*/  S2R R35, SR_TID.X ;  /* 0x0000000000237919 */ /* 0x000eb40000002100 */
[----:B------:R-:W4:Y:S01]  /*22e50*/  @!P2 LDC R206, c[0x0][0xad4] ;  /* 0x0002b500ffceab82 */ /* 0x000f220000000800 */
[----:B--2---:R-:W-:Y:S01]  /*22e60*/  VIADD R8, R35, 0xffffff80 ;  /* 0xffffff8023087836 */ /* 0x004fe20000000000 */
[----:B----4-:R-:W-:-:S04]  /*22e70*/  ISETP.GT.AND P2, PT, R206, 0x1, PT ;  /* 0x00000001ce00780c */ /* 0x010fc80003f44270 */
[----:B------:R-:W-:Y:S01]  /*22e80*/  ISETP.GT.AND P3, PT, R8, 0x7f, PT ;  /* 0x0000007f0800780c */ /* 0x000fe20003f64270 */
[----:B---3--:R-:W-:-:S12]  /*22e90*/  @P1 BRA `(.L_x_1844) ;  /* 0x0000000000101947 */ /* 0x008fd80003800000 */
[----:B------:R-:W-:Y:S05]  /*22ea0*/  @!P0 BRA `(.L_x_1844) ;  /* 0x00000000000c8947 */ /* 0x000fea0003800000 */
[----:B------:R-:W2:Y:S04]  /*22eb0*/  LDG.E R7, desc[UR60][R4.64] ;  /* 0x0000003c04077981 */ /* 0x000ea8000c1e1900 */
[----:B-----5:R-:W2:Y:S02]  /*22ec0*/  LDG.E R0, desc[UR60][R4.64+0x4] ;  /* 0x0000043c04007981 */ /* 0x020ea4000c1e1900 */
[----:B--2---:R-:W-:-:S07]  /*22ed0*/  IADD3 R0, -R7, R0, RZ ;  /* 0x0000000007007210 */ /* 0x004fce0007ffe1ff */
.L_x_1844:
[----:B------:R-:W-:Y:S01]  /*22ee0*/  BSSY B1, `(.L_x_1845) ;  /* 0x0000035000017945 */ /* 0x000fe20003800000 */
[----:B0-----:R-:W-:Y:S02]  /*22ef0*/  SEL R33, R207, RZ, !P0 ;  /* 0x000000ffcf217207 */ /* 0x001fe40004000000 */
[----:B------:R-:W-:Y:S02]  /*22f00*/  SEL R28, R28, RZ, !P0 ;  /* 0x000000ff1c1c7207 */ /* 0x000fe40004000000 */
[----:B-----5:R-:W-:Y:S01]  /*22f10*/  SHF.R.S32.HI R26, RZ, 0x1f, R3 ;  /* 0x0000001fff1a7819 */ /* 0x020fe20000011403 */
[----:B------:R-:W-:Y:S06]  /*22f20*/  @P3 BRA `(.L_x_1846) ;  /* 0x0000000000c03947 */ /* 0x000fec0003800000 */
[----:B------:R-:W0:Y:S01]  /*22f30*/  LDC R37, c[0x0][0xbe8] ;  /* 0x0002fa00ff257b82 */ /* 0x000e220000000800 */
[----:B------:R-:W-:Y:S01]  /*22f40*/  IADD3 R35, R188, -0x80, R35 ;  /* 0xffffff80bc237810 */ /* 0x000fe20007ffe023 */
[----:B0-----:R-:W-:-:S05]  /*22f50*/  IMAD R4, R0, R37, RZ ;  /* 0x0000002500047224 */ /* 0x001fca00078e02ff */
[----:B------:R-:W-:-:S13]  /*22f60*/  ISETP.GE.AND P0, PT, R35, R4, PT ;  /* 0x000000042300720c */ /* 0x000fda0003f06270 */
[----:B------:R-:W-:Y:S05]  /*22f70*/  @P0 BRA `(.L_x_1846) ;  /* 0x0000000000ac0947 */ /* 0x000fea0003800000 */
[----:B------:R-:W-:Y:S01]  /*22f80*/  IMAD.MOV.U32 R24, RZ, RZ, 0x9b8 ;  /* 0x000009b8ff187424 */ /* 0x000fe200078e00ff */
[----:B------:R-:W-:Y:S01]  /*22f90*/  ISETP.GT.AND P0, PT, R206, 0x1, PT ;  /* 0x00000001ce00780c */ /* 0x000fe20003f04270 */
[----:B------:R-:W0:Y:S01]  /*22fa0*/  LDC.64 R4, c[0x0][0xba8] ;  /* 0x0002ea00ff047b82 */ /* 0x000e220000000a00 */
[----:B------:R-:W-:Y:S01]  /*22fb0*/  ISETP.NE.AND P1, PT, R37, 0x1, PT ;  /* 0x000000012500780c */ /* 0x000fe20003f25270 */
[----:B------:R-:W-:Y:S01]  /*22fc0*/  IMAD.MOV.U32 R21, RZ, RZ, R35 ;  /* 0x000000ffff157224 */ /* 0x000fe200078e0023 */
[----:B------:R-:W-:-:S05]  /*22fd0*/  SEL R24, R24, 0x978, P0 ;  /* 0x0000097818187807 */ /* 0x000fca0000000000 */
[----:B------:R-:W2:Y:S08]  /*22fe0*/  LDC.64 R12, c[0x0][R24+0x220] ;  /* 0x00008800180c7b82 */ /* 0x000eb00000000a00 */
[----:B------:R-:W3:Y:S08]  /*22ff0*/  LDC.64 R10, c[0x0][R24+0x218] ;  /* 0x00008600180a7b82 */ /* 0x000ef00000000a00 */
[----:B------:R-:W4:Y:S08]  /*23000*/  LDC.64 R8, c[0x0][R24+0x228] ;  /* 0x00008a0018087b82 */ /* 0x000f300000000a00 */
[----:B------:R-:W5:Y:S08]  /*23010*/  LDC.64 R6, c[0x0][R24+0x210] ;  /* 0x0000840018067b82 */ /* 0x000f700000000a00 */
[----:B------:R-:W1:Y:S08]  /*23020*/  @P1 LDC R20, c[0x0][0xbec] ;  /* 0x0002fb00ff141b82 */ /* 0x000e700000000800 */
[----:B------:R-:W4:Y:S01]  /*23030*/  @P1 LDC R27, c[0x0][0xbf0] ;  /* 0x0002fc00ff1b1b82 */ /* 0x000f220000000800 */
[----:B--2---:R-:W-:-:S07]  /*23040*/  IMAD R13, R13, R33, RZ ;  /* 0x000000210d0d7224 */ /* 0x004fce00078e02ff */
[----:B0-----:R-:W0:Y:S01]  /*23050*/  @!P0 LDC R4, c[0x0][0xb50] ;  /* 0x0002d400ff048b82 */ /* 0x001e220000000800 */
[----:B-1----:R-:W-:-:S07]  /*23060*/  @P1 IMAD.HI.U32 R20, R35, R20, RZ ;  /* 0x0000001423141227 */ /* 0x002fce00078e00ff */
[----:B------:R-:W1:Y:S01]  /*23070*/  @!P0 LDC R5, c[0x0][0xb54] ;  /* 0x0002d500ff058b82 */ /* 0x000e620000000800 */
[-C--:B---3--:R-:W-:Y:S02]  /*23080*/  IMAD R25, R11, R169.reuse, RZ ;  /* 0x000000a90b197224 */ /* 0x088fe400078e02ff */
[----:B------:R-:W-:Y:S01]  /*23090*/  IMAD.WIDE.U32 R14, R10, R169, RZ ;  /* 0x000000a90a0e7225 */ /* 0x000fe200078e00ff */
[----:B----4-:R-:W-:-:S03]  /*230a0*/  @P1 SHF.R.U32.HI R21, RZ, R27, R20 ;  /* 0x0000001bff151219 */ /* 0x010fc60000011614 */
[----:B------:R-:W-:-:S04]  /*230b0*/  IMAD.WIDE.U32 R10, R12, R33, RZ ;  /* 0x000000210c0a7225 */ /* 0x000fc800078e00ff */
[----:B------:R-:W-:Y:S01]  /*230c0*/  IMAD R27, R12, R28, R13 ;  /* 0x0000001c0c1b7224 */ /* 0x000fe200078e020d */
[----:B------:R-:W-:Y:S01]  /*230d0*/  SEL R13, R210, RZ, P0 ;  /* 0x000000ffd20d7207 */ /* 0x000fe20000000000 */
[----:B------:R-:W-:Y:S01]  /*230e0*/  IMAD.IADD R25, R15, 0x1, R25 ;  /* 0x000000010f197824 */ /* 0x000fe200078e0219 */
[----:B------:R-:W-:Y:S01]  /*230f0*/  IADD3 R14, P1, P3, R10, R14, R3 ;  /* 0x0000000e0a0e7210 */ /* 0x000fe20007b3e003 */
[----:B------:R-:W-:Y:S01]  /*23100*/  IMAD.MOV R10, RZ, RZ, -R21 ;  /* 0x000000ffff0a7224 */ /* 0x000fe200078e0a15 */
[----:B------:R-:W-:Y:S01]  /*23110*/  IADD3 R27, R11, R27, RZ ;  /* 0x0000001b0b1b7210 */ /* 0x000fe20007ffe0ff */
[-C--:B------:R-:W-:Y:S02]  /*23120*/  IMAD R15, R9, R13.reuse, RZ ;  /* 0x0000000d090f7224 */ /* 0x080fe400078e02ff */
[----:B------:R-:W-:-:S04]  /*23130*/  IMAD.WIDE.U32 R8, R8, R13, RZ ;  /* 0x0000000d08087225 */ /* 0x000fc800078e00ff */
[----:B------:R-:W-:Y:S01]  /*23140*/  IMAD R11, R37, R10, R35 ;  /* 0x0000000a250b7224 */ /* 0x000fe200078e0223 */
[----:B------:R-:W-:Y:S01]  /*23150*/  IADD3.X R10, R27, R25, R26, P1, P3 ;  /* 0x000000191b0a7210 */ /* 0x000fe20000fe641a */
[----:B------:R-:W-:Y:S01]  /*23160*/  IMAD.IADD R15, R9, 0x1, R15 ;  /* 0x00000001090f7824 */ /* 0x000fe200078e020f */
[----:B------:R-:W-:Y:S01]  /*23170*/  IADD3 R8, P0, P1, R21, R14, R8 ;  /* 0x0000000e15087210 */ /* 0x000fe2000791e008 */
[----:B-----5:R-:W-:Y:S01]  /*23180*/  IMAD R7, R7, R11, RZ ;  /* 0x0000000b07077224 */ /* 0x020fe200078e02ff */
[----:B------:R-:W-:Y:S02]  /*23190*/  SHF.R.S32.HI R21, RZ, 0x1f, R21 ;  /* 0x0000001fff157819 */ /* 0x000fe40000011415 */
[----:B------:R-:W-:Y:S02]  /*231a0*/  SHF.R.S32.HI R13, RZ, 0x1f, R11 ;  /* 0x0000001fff0d7819 */ /* 0x000fe4000001140b */
[----:B------:R-:W-:-:S03]  /*231b0*/  IADD3.X R9, R21, R10, R15, P0, P1 ;  /* 0x0000000a15097210 */ /* 0x000fc600007e240f */
[C---:B------:R-:W-:Y:S02]  /*231c0*/  IMAD R13, R6.reuse, R13, R7 ;  /* 0x0000000d060d7224 */ /* 0x040fe400078e0207 */
[----:B------:R-:W-:-:S04]  /*231d0*/  IMAD.WIDE.U32 R6, R6, R11, R8 ;  /* 0x0000000b06067225 */ /* 0x000fc800078e0008 */
[----:B------:R-:W-:Y:S01]  /*231e0*/  IMAD.IADD R7, R7, 0x1, R13 ;  /* 0x0000000107077824 */ /* 0x000fe200078e020d */
[----:B0-----:R-:W-:-:S04]  /*231f0*/  LEA R4, P0, R6, R4, 0x2 ;  /* 0x0000000406047211 */ /* 0x001fc800078010ff */
[----:B-1----:R-:W-:Y:S01]  /*23200*/  LEA.HI.X R5, R6, R5, R7, 0x2, P0 ;  /* 0x0000000506057211 */ /* 0x002fe200000f1407 */
[----:B------:R-:W-:-:S05]  /*23210*/  IMAD.MOV.U32 R7, RZ, RZ, -0x800000 ;  /* 0xff800000ff077424 */ /* 0x000fca00078e00ff */
[----:B------:R0:W-:Y:S03]  /*23220*/  STG.E desc[UR60][R4.64], R7 ;  /* 0x0000000704007986 */ /* 0x0001e6000c10193c */
.L_x_1846:
[----:B------:R-:W-:Y:S05]  /*23230*/  BSYNC B1 ;  /* 0x0000000000017941 */ /* 0x000fea0003800000 */
.L_x_1845:
[----:B------:R-:W-:Y:S05]  /*23240*/  @P2 BRA `(.L_x_1841) ;  /* 0x0000000400a02947 */ /* 0x000fea0003800000 */
[----:B------:R-:W2:Y:S01]  /*23250*/  LDC R11, c[0x0][0xbe8] ;  /* 0x0002fa00ff0b7b82 */ /* 0x000ea20000000800 */
        /* <DEDUP_REMOVED lines=12> */
[----:B------:R-:W-:Y:S02]  /*23320*/  IMAD.IADD R9, R188, 0x1, R3 ;  /* 0x00000001bc097824 */ /* 0x000fe400078e0203 */
[----:B------:R-:W-:-:S04]  /*23330*/  IMAD.WIDE.U32 R4, R169, UR4, R4 ;  /* 0x00000004a9047c25 */ /* 0x000fc8000f8e0004 */
[----:B------:R-:W-:Y:S01]  /*23340*/  IMAD.MOV.U32 R3, RZ, RZ, R9 ;  /* 0x000000ffff037224 */ /* 0x000fe200078e0009 */
[----:B--2---:R-:W-:Y:S01]  /*23350*/  ISETP.NE.AND P0, PT, R11, 0x1, PT ;  /* 0x000000010b00780c */ /* 0x004fe20003f05270 */
[----:B------:R-:W-:Y:S01]  /*23360*/  IMAD R5, R169, UR5, R5 ;  /* 0x00000005a9057c24 */ /* 0x000fe2000f8e0205 */
[----:B------:R-:W-:Y:S01]  /*23370*/  ULDC.64 UR4, c[0x0][0xae0] ;  /* 0x0002b80000047ab9 */ /* 0x000fe20000000a00 */
[C---:B------:R-:W-:Y:S02]  /*23380*/  IMAD R7, R33.reuse, UR7, R7 ;  /* 0x0000000721077c24 */ /* 0x040fe4000f8e0207 */
[----:B------:R-:W-:-:S04]  /*23390*/  IMAD.WIDE.U32 R4, R33, UR6, R4 ;  /* 0x0000000621047c25 */ /* 0x000fc8000f8e0004 */
[----:B------:R-:W-:Y:S02]  /*233a0*/  IMAD.IADD R5, R5, 0x1, R7 ;  /* 0x0000000105057824 */ /* 0x000fe400078e0207 */
[----:B------:R-:W-:Y:S02]  /*233b0*/  IMAD.IADD R188, R225, 0x1, R188 ;  /* 0x00000001e1bc7824 */ /* 0x000fe400078e02bc */
[----:B------:R-:W0:Y:S08]  /*233c0*/  @P0 LDC R6, c[0x0][0xbec] ;  /* 0x0002fb00ff060b82 */ /* 0x000e300000000800 */
[----:B------:R-:W2:Y:S01]  /*233d0*/  @P0 LDC R13, c[0x0][0xbf0] ;  /* 0x0002fc00ff0d0b82 */ /* 0x000ea20000000800 */
[----:B0-----:R-:W-:-:S05]  /*233e0*/  @P0 IMAD.HI.U32 R6, R9, R6, RZ ;  /* 0x0000000609060227 */ /* 0x001fca00078e00ff */
[----:B--2---:R-:W-:-:S04]  /*233f0*/  @P0 SHF.R.U32.HI R3, RZ, R13, R6 ;  /* 0x0000000dff030219 */ /* 0x004fc80000011606 */
[--C-:B------:R-:W-:Y:S01]  /*23400*/  SHF.R.S32.HI R6, RZ, 0x1f, R3.reuse ;  /* 0x0000001fff067819 */ /* 0x100fe20000011403 */
[----:B------:R-:W-:Y:S02]  /*23410*/  IMAD.MOV R8, RZ, RZ, -R3 ;  /* 0x000000ffff087224 */ /* 0x000fe400078e0a03 */
[----:B------:R-:W-:-:S04]  /*23420*/  IMAD.WIDE.U32 R4, R3, UR4, R4 ;  /* 0x0000000403047c25 */ /* 0x000fc8000f8e0004 */
[----:B------:R-:W-:Y:S02]  /*23430*/  IMAD R6, R6, UR4, RZ ;  /* 0x0000000406067c24 */ /* 0x000fe4000f8e02ff */
[----:B------:R-:W-:Y:S02]  /*23440*/  IMAD R7, R11, R8, R9 ;  /* 0x000000080b077224 */ /* 0x000fe400078e0209 */
[----:B------:R-:W-:Y:S01]  /*23450*/  IMAD R9, R3, UR5, R6 ;  /* 0x0000000503097c24 */ /* 0x000fe2000f8e0206 */
[----:B------:R-:W-:Y:S01]  /*23460*/  ULDC.64 UR4, c[0x0][0xad8] ;  /* 0x0002b60000047ab9 */ /* 0x000fe20000000a00 */
[----:B------:R-:W-:Y:S01]  /*23470*/  IMAD R11, R0, R11, RZ ;  /* 0x0000000b000b7224 */ /* 0x000fe200078e02ff */
[----:B------:R-:W-:Y:S01]  /*23480*/  SHF.R.S32.HI R3, RZ, 0x1f, R7 ;  /* 0x0000001fff037819 */ /* 0x000fe20000011407 */
[C---:B------:R-:W-:Y:S01]  /*23490*/  VIADD R0, R188.reuse, 0x20 ;  /* 0x00000020bc007836 */ /* 0x040fe20000000000 */
[----:B------:R-:W-:Y:S02]  /*234a0*/  IADD3 R5, R5, R9, RZ ;  /* 0x0000000905057210 */ /* 0x000fe40007ffe0ff */
[-C--:B------:R-:W-:Y:S01]  /*234b0*/  ISETP.GE.AND P2, PT, R188, R11.reuse, PT ;  /* 0x0000000bbc00720c */ /* 0x080fe20003f46270 */
[----:B------:R-:W-:Y:S01]  /*234c0*/  IMAD R6, R3, UR4, RZ ;  /* 0x0000000403067c24 */ /* 0x000fe2000f8e02ff */
[----:B------:R-:W-:Y:S01]  /*234d0*/  ISETP.GE.AND P1, PT, R0, R11, PT ;  /* 0x0000000b0000720c */ /* 0x000fe20003f26270 */
[----:B------:R-:W-:-:S04]  /*234e0*/  IMAD.WIDE.U32 R4, R7, UR4, R4 ;  /* 0x0000000407047c25 */ /* 0x000fc8000f8e0004 */
[----:B------:R-:W-:Y:S01]  /*234f0*/  IMAD R3, R7, UR5, R6 ;  /* 0x0000000507037c24 */ /* 0x000fe2000f8e0206 */
[----:B------:R-:W-:Y:S01]  /*23500*/  ULDC.64 UR4, c[0x0][0xa80] ;  /* 0x0002a00000047ab9 */ /* 0x000fe20000000a00 */
[----:B------:R-:W-:Y:S01]  /*23510*/  VIADD R0, R188, 0x40 ;  /* 0x00000040bc007836 */ /* 0x000fe20000000000 */
[----:B------:R-:W-:Y:S01]  /*23520*/  LEA R6, P3, R4, UR4, 0x1 ;  /* 0x0000000404067c11 */ /* 0x000fe2000f8608ff */
[----:B------:R-:W-:-:S03]  /*23530*/  IMAD.IADD R3, R5, 0x1, R3 ;  /* 0x0000000105037824 */ /* 0x000fc600078e0203 */
[----:B------:R-:W-:Y:S02]  /*23540*/  ISETP.GE.AND P0, PT, R0, R11, PT ;  /* 0x0000000b0000720c */ /* 0x000fe40003f06270 */
[----:B------:R-:W-:Y:S02]  /*23550*/  LEA.HI.X R3, R4, UR5, R3, 0x1, P3 ;  /* 0x0000000504037c11 */ /* 0x000fe400098f0c03 */
[----:B------:R0:W2:Y:S04]  /*23560*/  SHFL.IDX PT, R4, R6, RZ, 0x181f ;  /* 0x00181fff06047589 */ /* 0x0000a800000e0000 */
[----:B------:R0:W3:Y:S01]  /*23570*/  SHFL.IDX PT, R0, R3, RZ, 0x181f ;  /* 0x00181fff03007589 */ /* 0x0000e200000e0000 */
[----:B------:R-:W-:Y:S05]  /*23580*/  @P2 BRA `(.L_x_1848) ;  /* 0x0000000000242947 */ /* 0x000fea0003800000 */
[----:B------:R-:W-:Y:S02]  /*23590*/  ULDC UR4, c[0x0][0xac8] ;  /* 0x0002b20000047ab9 */ /* 0x000fe40000000800 */
[----:B------:R-:W-:Y:S02]  /*235a0*/  ISETP.GE.AND P4, PT, R203, UR4, PT ;  /* 0x00000004cb007c0c */ /* 0x000fe4000bf86270 */
[----:B------:R-:W-:-:S11]  /*235b0*/  ISETP.GE.AND P5, PT, R204, UR4, PT ;  /* 0x00000004cc007c0c */ /* 0x000fd6000bfa6270 */
[CC--:B--2---:R-:W-:Y:S02]  /*235c0*/  @!P4 LEA R8, P2, R203.reuse, R4.reuse, 0x1 ;  /* 0x00000004cb08c211 */ /* 0x0c4fe400078408ff */
[C---:B------:R-:W-:Y:S02]  /*235d0*/  @!P5 LEA R4, P3, R204.reuse, R4, 0x1 ;  /* 0x00000004cc04d211 */ /* 0x040fe400078608ff */
[-C--:B---3--:R-:W-:Y:S02]  /*235e0*/  @!P4 LEA.HI.X R9, R203, R0.reuse, R12, 0x1, P2 ;  /* 0x00000000cb09c211 */ /* 0x088fe400010f0c0c */
[----:B------:R-:W-:-:S03]  /*235f0*/  @!P5 LEA.HI.X R5, R204, R0, R10, 0x1, P3 ;  /* 0x00000000cc05d211 */ /* 0x000fc600018f0c0a */
[----:B------:R4:W-:Y:S04]  /*23600*/  @!P4 ST.E.128 desc[UR60][R8.64], RZ ;  /* 0x000000ff0800c985 */ /* 0x0009e8000c101d3c */
[----:B------:R4:W-:Y:S02]  /*23610*/  @!P5 ST.E.128 desc[UR60][R4.64], RZ ;  /* 0x000000ff0400d985 */ /* 0x0009e4000c101d3c */
.L_x_1848:
[----:B------:R-:W-:Y:S05]  /*23620*/  BSYNC B1 ;  /* 0x0000000000017941 */ /* 0x000fea0003800000 */
.L_x_1847:
[----:B---3--:R3:W0:Y:S01]  /*23630*/  SHFL.IDX PT, R0, R3, 0x1, 0x181f ;  /* 0x00381f0003007f89 */ /* 0x00862200000e0000 */
[----:B------:R-:W-:Y:S03]  /*23640*/  BSSY B1, `(.L_x_1849) ;  /* 0x000000c000017945 */ /* 0x000fe60003800000 */
[----:B--2-4-:R3:W2:Y:S01]  /*23650*/  SHFL.IDX PT, R4, R6, 0x1, 0x181f ;  /* 0x00381f0006047f89 */ /* 0x0146a200000e0000 */
[----:B------:R-:W-:Y:S05]  /*23660*/  @P1 BRA `(.L_x_1850) ;  /* 0x0000000000241947 */ /* 0x000fea0003800000 */
[----:B------:R-:W-:Y:S02]  /*23670*/  ULDC UR4, c[0x0][0xac8] ;  /* 0x0002b20000047ab9 */ /* 0x000fe40000000800 */
[----:B------:R-:W-:Y:S02]  /*23680*/  ISETP.GE.AND P3, PT, R203, UR4, PT ;  /* 0x00000004cb007c0c */ /* 0x000fe4000bf66270 */
[----:B------:R-:W-:-:S11]  /*23690*/  ISETP.GE.AND P4, PT, R204, UR4, PT ;  /* 0x00000004cc007c0c */ /* 0x000fd6000bf86270 */
[CC--:B--2---:R-:W-:Y:S02]  /*236a0*/  @!P3 LEA R8, P1, R203.reuse, R4.reuse, 0x1 ;  /* 0x00000004cb08b211 */ /* 0x0c4fe400078208ff */
[C---:B------:R-:W-:Y:S02]  /*236b0*/  @!P4 LEA R4, P2, R204.reuse, R4, 0x1 ;  /* 0x00000004cc04c211 */ /* 0x040fe400078408ff */
[-C--:B0-----:R-:W-:Y:S02]  /*236c0*/  @!P3 LEA.HI.X R9, R203, R0.reuse, R12, 0x1, P1 ;  /* 0x00000000cb09b211 */ /* 0x081fe400008f0c0c */
[----:B------:R-:W-:-:S03]  /*236d0*/  @!P4 LEA.HI.X R5, R204, R0, R10, 0x1, P2 ;  /* 0x00000000cc05c211 */ /* 0x000fc600010f0c0a */
[----:B------:R4:W-:Y:S04]  /*236e0*/  @!P3 ST.E.128 desc[UR60][R8.64], RZ ;  /* 0x000000ff0800b985 */ /* 0x0009e8000c101d3c */
[----:B------:R4:W-:Y:S02]  /*236f0*/  @!P4 ST.E.128 desc[UR60][R4.64], RZ ;  /* 0x000000ff0400c985 */ /* 0x0009e4000c101d3c */
.L_x_1850:
[----:B------:R-:W-:Y:S05]  /*23700*/  BSYNC B1 ;  /* 0x0000000000017941 */ /* 0x000fea0003800000 */
.L_x_1849:
[----:B0-----:R0:W0:Y:S01]  /*23710*/  SHFL.IDX PT, R0, R3, 0x2, 0x181f ;  /* 0x00581f0003007f89 */ /* 0x00102200000e0000 */
[----:B------:R-:W-:Y:S03]  /*23720*/  BSSY B1, `(.L_x_1851) ;  /* 0x000000c000017945 */ /* 0x000fe60003800000 */
[----:B--2-4-:R2:W4:Y:S01]  /*23730*/  SHFL.IDX PT, R4, R6, 0x2, 0x181f ;  /* 0x00581f0006047f89 */ /* 0x01452200000e0000 */
[----:B------:R-:W-:Y:S05]  /*23740*/  @P0 BRA `(.L_x_1852) ;  /* 0x0000000000240947 */ /* 0x000fea0003800000 */
[----:B------:R-:W-:Y:S02]  /*23750*/  ULDC UR4, c[0x0][0xac8] ;  /* 0x0002b20000047ab9 */ /* 0x000fe40000000800 */
[----:B------:R-:W-:Y:S02]  /*23760*/  ISETP.GE.AND P2, PT, R203, UR4, PT ;  /* 0x00000004cb007c0c */ /* 0x000fe4000bf46270 */
[----:B------:R-:W-:-:S11]  /*23770*/  ISETP.GE.AND P3, PT, R204, UR4, PT ;  /* 0x00000004cc007c0c */ /* 0x000fd6000bf66270 */
[CC--:B----4-:R-:W-:Y:S02]  /*23780*/  @!P2 LEA R8, P0, R203.reuse, R4.reuse, 0x1 ;  /* 0x00000004cb08a211 */ /* 0x0d0fe400078008ff */
[C---:B------:R-:W-:Y:S02]  /*23790*/  @!P3 LEA R4, P1, R204.reuse, R4, 0x1 ;  /* 0x00000004cc04b211 */ /* 0x040fe400078208ff */
[-C--:B0-----:R-:W-:Y:S02]  /*237a0*/  @!P2 LEA.HI.X R9, R203, R0.reuse, R12, 0x1, P0 ;  /* 0x00000000cb09a211 */ /* 0x081fe400000f0c0c */
[----:B------:R-:W-:-:S03]  /*237b0*/  @!P3 LEA.HI.X R5, R204, R0, R10, 0x1, P1 ;  /* 0x00000000cc05b211 */ /* 0x000fc600008f0c0a */
[----:B------:R0:W-:Y:S04]  /*237c0*/  @!P2 ST.E.128 desc[UR60][R8.64], RZ ;  /* 0x000000ff0800a985 */ /* 0x0001e8000c101d3c */
[----:B------:R0:W-:Y:S02]  /*237d0*/  @!P3 ST.E.128 desc[UR60][R4.64], RZ ;  /* 0x000000ff0400b985 */ /* 0x0001e4000c101d3c */
.L_x_1852:
[----:B------:R-:W-:Y:S05]  /*237e0*/  BSYNC B1 ;  /* 0x0000000000017941 */ /* 0x000fea0003800000 */
.L_x_1851:
[----:B0-----:R-:W-:Y:S01]  /*237f0*/  IADD3 R0, R188, 0x60, RZ ;  /* 0x00000060bc007810 */ /* 0x001fe20007ffe0ff */
[----:B---3--:R-:W0:Y:S03]  /*23800*/  SHFL.IDX PT, R3, R3, 0x3, 0x181f ;  /* 0x00781f0003037f89 */ /* 0x008e2600000e0000 */
[----:B------:R-:W-:Y:S01]  /*23810*/  ISETP.GE.AND P0, PT, R0, R11, PT ;  /* 0x0000000b0000720c */ /* 0x000fe20003f06270 */
[----:B----4-:R3:W4:-:S12]  /*23820*/  SHFL.IDX PT, R4, R6, 0x3, 0x181f ;  /* 0x00781f0006047f89 */ /* 0x01071800000e0000 */
[----:B---3--:R-:W-:Y:S05]  /*23830*/  @P0 BRA `(.L_x_1841) ;  /* 0x0000000000240947 */ /* 0x008fea0003800000 */
[----:B------:R-:W-:Y:S02]  /*23840*/  ULDC UR4, c[0x0][0xac8] ;  /* 0x0002b20000047ab9 */ /* 0x000fe40000000800 */
[----:B------:R-:W-:Y:S02]  /*23850*/  ISETP.GE.AND P2, PT, R203, UR4, PT ;  /* 0x00000004cb007c0c */ /* 0x000fe4000bf46270 */
[----:B------:R-:W-:-:S11]  /*23860*/  ISETP.GE.AND P3, PT, R204, UR4, PT ;  /* 0x00000004cc007c0c */ /* 0x000fd6000bf66270 */
[CC--:B--2-4-:R-:W-:Y:S02]  /*23870*/  @!P2 LEA R6, P0, R203.reuse, R4.reuse, 0x1 ;  /* 0x00000004cb06a211 */ /* 0x0d4fe400078008ff */
[C---:B------:R-:W-:Y:S02]  /*23880*/  @!P3 LEA R4, P1, R204.reuse, R4, 0x1 ;  /* 0x00000004cc04b211 */ /* 0x040fe400078208ff */
[-C--:B0-----:R-:W-:Y:S02]  /*23890*/  @!P2 LEA.HI.X R7, R203, R3.reuse, R12, 0x1, P0 ;  /* 0x00000003cb07a211 */ /* 0x081fe400000f0c0c */
[----:B------:R-:W-:-:S03]  /*238a0*/  @!P3 LEA.HI.X R5, R204, R3, R10, 0x1, P1 ;  /* 0x00000003cc05b211 */ /* 0x000fc600008f0c0a */
[----:B------:R0:W-:Y:S04]  /*238b0*/  @!P2 ST.E.128 desc[UR60][R6.64], RZ ;  /* 0x000000ff0600a985 */ /* 0x0001e8000c101d3c */
[----:B------:R0:W-:Y:S02]  /*238c0*/  @!P3 ST.E.128 desc[UR60][R4.64], RZ ;  /* 0x000000ff0400b985 */ /* 0x0001e4000c101d3c */
.L_x_1841:
[----:B------:R-:W-:Y:S05]  /*238d0*/  BSYNC B0 ;  /* 0x0000000000007941 */ /* 0x000fea0003800000 */
.L_x_1831:
[----:B------:R-:W-:Y:S02]  /*238e0*/  ULDC UR4, c[0x0][0xc3c] ;  /* 0x00030f0000047ab9 */ /* 0x000fe40000000800 */
[----:B------:R-:W-:-:S13]  /*238f0*/  ISETP.GE.AND P0, PT, R31, UR4, PT ;  /* 0x000000041f007c0c */ /* 0x000fda000bf06270 */
[----:B------:R-:W-:Y:S05]  /*23900*/  @!P0 BRA `(.L_x_1853) ;  /* 0xfffffdd800e88947 */ /* 0x000fea000383ffff */
[----:B------:R-:W-:Y:S05]  /*23910*/  BRA `(.L_x_1546) ;  /* 0x0000008000207947 */ /* 0x000fea0003800000 */
.L_x_1544:
        /* <DEDUP_REMOVED lines=16> */
.L_x_1854:
        /* <DEDUP_REMOVED lines=27> */
[----:B-1----:R-:W-:-:S04]  /*23bd0*/  SEL R4, R4, RZ, P3 ;  /* 0x000000ff04047207 */ /* 0x002fc80001800000 */
[----:B------:R-:W-:-:S05]  /*23be0*/  IADD3 R4, R11, R4, RZ ;  /* 0x000000040b047210 */ /* 0x000fca0007ffe0ff */
        /* <DEDUP_REMOVED lines=14> */
.L_x_1858:
[----:B------:R-:W0:Y:S01]  /*23cd0*/  LDC R2, c[0x0][0xc3c] ;  /* 0x00030f00ff027b82 */ /* 0x000e220000000800 */
[----:B------:R-:W-:Y:S01]  /*23ce0*/  UIADD3 UR4, UR4, 0x1f, URZ ;  /* 0x0000001f04047890 */ /* 0x000fe2000fffe03f */
[----:B------:R-:W-:Y:S02]  /*23cf0*/  ULDC UR7, c[0x0][0xc3c] ;  /* 0x00030f0000077ab9 */ /* 0x000fe40000000800 */
[----:B------:R-:W-:-:S03]  /*23d00*/  MOV R27, UR7 ;  /* 0x00000007001b7c02 */ /* 0x000fc60008000f00 */
[----:B0-----:R-:W-:-:S13]  /*23d10*/  ISETP.LE.AND P6, PT, R2, UR4, PT ;  /* 0x0000000402007c0c */ /* 0x001fda000bfc3270 */
[----:B------:R-:W-:Y:S05]  /*23d20*/  @P6 BRA `(.L_x_1857) ;  /* 0x0000000800a86947 */ /* 0x000fea0003800000 */
[----:B------:R-:W-:Y:S02]  /*23d30*/  VIADD R11, R6, UR4 ;  /* 0x00000004060b7c36 */ /* 0x000fe40008000000 */
[----:B------:R-:W-:Y:S02]  /*23d40*/  IMAD.MOV.U32 R7, RZ, RZ, RZ ;  /* 0x000000ffff077224 */ /* 0x000fe400078e00ff */
[----:B------:R-:W-:Y:S01]  /*23d50*/  IMAD.MOV.U32 R8, RZ, RZ, RZ ;  /* 0x000000ffff087224 */ /* 0x000fe200078e00ff */
[----:B------:R-:W-:-:S13]  /*23d60*/  ISETP.GE.OR P6, PT, R11, R2, !P0 ;  /* 0x000000020b00720c */ /* 0x000fda00047c6670 */
[----:B------:R-:W0:Y:S08]  /*23d70*/  @!P6 LDC.64 R4, c[0x0][0xc80] ;  /* 0x00032000ff04eb82 */ /* 0x000e300000000a00 */
[----:B------:R-:W1:Y:S01]  /*23d80*/  @!P6 LDC.64 R2, c[0x0][0xc78] ;  /* 0x00031e00ff02eb82 */ /* 0x000e620000000a00 */
[----:B0-----:R-:W-:-:S05]  /*23d90*/  @!P6 IMAD.WIDE R4, R11, 0x4, R4 ;  /* 0x000000040b04e825 */ /* 0x001fca00078e0204 */
[----:B------:R-:W2:Y:S01]  /*23da0*/  @!P6 LDG.E R7, desc[UR60][R4.64] ;  /* 0x0000003c0407e981 */ /* 0x000ea2000c1e1900 */
[----:B-1----:R-:W-:-:S05]  /*23db0*/  @!P6 IMAD.WIDE R2, R11, 0x4, R2 ;  /* 0x000000040b02e825 */ /* 0x002fca00078e0202 */
[----:B------:R-:W2:Y:S02]  /*23dc0*/  @!P6 LDG.E R8, desc[UR60][R2.64] ;  /* 0x0000003c0208e981 */ /* 0x000ea4000c1e1900 */
[----:B--2---:R-:W-:-:S05]  /*23dd0*/  IMAD R13, R7, R8, RZ ;  /* 0x00000008070d7224 */ /* 0x004fca00078e02ff */
        /* <DEDUP_REMOVED lines=20> */
.L_x_1856:
        /* <DEDUP_REMOVED lines=11> */
[----:B------:R-:W-:-:S05]  /*23fd0*/  VIADD R3, R27, 0xffffffff ;  /* 0xffffffff1b037836 */ /* 0x000fca0000000000 */
[----:B------:R0:W1:Y:S02]  /*23fe0*/  SHFL.IDX PT, R24, R2, R3, 0x1f ;  /* 0x00001f0302187589 */ /* 0x00006400000e0000 */
.L_x_1859:
[----:B-1----:R-:W-:Y:S02]  /*23ff0*/  IMAD R24, R24, UR5, R5 ;  /* 0x0000000518187c24 */ /* 0x002fe4000f8e0205 */
[----:B------:R-:W-:-:S03]  /*24000*/  VIADD R27, R27, UR4 ;  /* 0x000000041b1b7c36 */ /* 0x000fc60008000000 */
[----:B------:R-:W-:Y:S01]  /*24010*/  IADD3 R4, -R24, UR6, RZ ;  /* 0x0000000618047c10 */ /* 0x000fe2000fffe1ff */
[----:B------:R-:W-:Y:S06]  /*24020*/  @!P1 BRA `(.L_x_1860) ;  /* 0x0000000000e89947 */ /* 0x000fec0003800000 */
[-C--:B--2---:R-:W-:Y:S02]  /*24030*/  IABS R12, R7.reuse ;  /* 0x00000007000c7213 */ /* 0x084fe40000000000 */
[----:B------:R-:W-:Y:S02]  /*24040*/  IABS R5, R8 ;  /* 0x0000000800057213 */ /* 0x000fe40000000000 */
[----:B------:R-:W1:Y:S01]  /*24050*/  I2F.RP R9, R12 ;  /* 0x0000000c00097306 */ /* 0x000e620000209400 */
[----:B------:R-:W-:-:S07]  /*24060*/  IABS R13, R7 ;  /* 0x00000007000d7213 */ /* 0x000fce0000000000 */
[----:B------:R-:W2:Y:S08]  /*24070*/  I2F.RP R10, R5 ;  /* 0x00000005000a7306 */ /* 0x000eb00000209400 */
[----:B-1----:R-:W0:Y:S08]  /*24080*/  MUFU.RCP R9, R9 ;  /* 0x0000000900097308 */ /* 0x002e300000001000 */
[----:B--2---:R-:W-:Y:S01]  /*24090*/  MUFU.RCP R10, R10 ;  /* 0x0000000a000a7308 */ /* 0x004fe20000001000 */
[----:B0-----:R-:W-:Y:S01]  /*240a0*/  VIADD R2, R9, 0xffffffe ;  /* 0x0ffffffe09027836 */ /* 0x001fe20000000000 */
[----:B------:R-:W-:-:S06]  /*240b0*/  IABS R9, R4 ;  /* 0x0000000400097213 */ /* 0x000fcc0000000000 */
[----:B------:R0:W1:Y:S02]  /*240c0*/  F2I.FTZ.U32.TRUNC.NTZ R3, R2 ;  /* 0x0000000200037305 */ /* 0x000064000021f000 */
[----:B0-----:R-:W-:Y:S01]  /*240d0*/  IMAD.MOV.U32 R2, RZ, RZ, RZ ;  /* 0x000000ffff027224 */ /* 0x001fe200078e00ff */
[----:B-1----:R-:W-:-:S05]  /*240e0*/  IADD3 R11, RZ, -R3, RZ ;  /* 0x80000003ff0b7210 */ /* 0x002fca0007ffe0ff */
        /* <DEDUP_REMOVED lines=9> */
[----:B------:R-:W-:Y:S01]  /*24180*/  @!P1 IMAD.IADD R3, R3, 0x1, -R12 ;  /* 0x0000000103039824 */ /* 0x000fe200078e0a0c */
[----:B------:R-:W-:Y:S02]  /*24190*/  @!P1 IADD3 R2, R2, 0x1, RZ ;  /* 0x0000000102029810 */ /* 0x000fe40007ffe0ff */
[----:B------:R-:W-:Y:S02]  /*241a0*/  ISETP.NE.AND P1, PT, R7, RZ, PT ;  /* 0x000000ff0700720c */ /* 0x000fe40003f25270 */
[----:B------:R-:W-:Y:S02]  /*241b0*/  ISETP.GE.U32.AND P0, PT, R3, R12, PT ;  /* 0x0000000c0300720c */ /* 0x000fe40003f06070 */
[----:B------:R-:W0:Y:S01]  /*241c0*/  F2I.FTZ.U32.TRUNC.NTZ R3, R11 ;  /* 0x0000000b00037305 */ /* 0x000e22000021f000 */
[----:B------:R-:W-:-:S04]  /*241d0*/  IABS R12, R8 ;  /* 0x00000008000c7213 */ /* 0x000fc80000000000 */
[----:B------:R-:W-:-:S06]  /*241e0*/  IADD3 R12, RZ, -R12, RZ ;  /* 0x8000000cff0c7210 */ /* 0x000fcc0007ffe0ff */
[----:B------:R-:W-:-:S04]  /*241f0*/  @P0 VIADD R2, R2, 0x1 ;  /* 0x0000000102020836 */ /* 0x000fc80000000000 */
[----:B------:R-:W-:Y:S02]  /*24200*/  IMAD.MOV.U32 R13, RZ, RZ, R2 ;  /* 0x000000ffff0d7224 */ /* 0x000fe400078e0002 */
[----:B0-----:R-:W-:Y:S02]  /*24210*/  IMAD.MOV R2, RZ, RZ, -R3 ;  /* 0x000000ffff027224 */ /* 0x001fe400078e0a03 */
[----:B------:R-:W-:Y:S01]  /*24220*/  @!P2 IMAD.MOV R13, RZ, RZ, -R13 ;  /* 0x000000ffff0da224 */ /* 0x000fe200078e0a0d */
[----:B------:R-:W-:Y:S01]  /*24230*/  @!P1 LOP3.LUT R13, RZ, R7, RZ, 0x33, !PT ;  /* 0x00000007ff0d9212 */ /* 0x000fe200078e33ff */
[----:B------:R-:W-:Y:S02]  /*24240*/  IMAD R9, R2, R5, RZ ;  /* 0x0000000502097224 */ /* 0x000fe400078e02ff */
[----:B------:R-:W-:Y:S01]  /*24250*/  IMAD.MOV.U32 R2, RZ, RZ, RZ ;  /* 0x000000ffff027224 */ /* 0x000fe200078e00ff */
[----:B------:R-:W-:-:S03]  /*24260*/  IABS R10, R13 ;  /* 0x0000000d000a7213 */ /* 0x000fc60000000000 */
[----:B------:R-:W-:-:S04]  /*24270*/  IMAD.HI.U32 R2, R3, R9, R2 ;  /* 0x0000000903027227 */ /* 0x000fc800078e0002 */
[----:B------:R-:W-:Y:S02]  /*24280*/  IMAD.MOV.U32 R3, RZ, RZ, R10 ;  /* 0x000000ffff037224 */ /* 0x000fe400078e000a */
[----:B------:R-:W-:Y:S02]  /*24290*/  IMAD.MOV.U32 R10, RZ, RZ, R12 ;  /* 0x000000ffff0a7224 */ /* 0x000fe400078e000c */
[----:B------:R-:W-:-:S04]  /*242a0*/  IMAD.HI.U32 R2, R2, R3, RZ ;  /* 0x0000000302027227 */ /* 0x000fc800078e00ff */
[----:B------:R-:W-:Y:S01]  /*242b0*/  IMAD R10, R2, R10, R3 ;  /* 0x0000000a020a7224 */ /* 0x000fe200078e0203 */
[----:B------:R-:W-:-:S04]  /*242c0*/  LOP3.LUT R3, R13, R8, RZ, 0x3c, !PT ;  /* 0x000000080d037212 */ /* 0x000fc800078e3cff */
[----:B------:R-:W-:Y:S02]  /*242d0*/  ISETP.GT.U32.AND P1, PT, R5, R10, PT ;  /* 0x0000000a0500720c */ /* 0x000fe40003f24070 */
[----:B------:R-:W-:-:S11]  /*242e0*/  ISETP.GE.AND P2, PT, R3, RZ, PT ;  /* 0x000000ff0300720c */ /* 0x000fd60003f46270 */
[----:B------:R-:W-:Y:S01]  /*242f0*/  @!P1 IMAD.IADD R10, R10, 0x1, -R5 ;  /* 0x000000010a0a9824 */ /* 0x000fe200078e0a05 */
[----:B------:R-:W-:Y:S02]  /*24300*/  @!P1 IADD3 R2, R2, 0x1, RZ ;  /* 0x0000000102029810 */ /* 0x000fe40007ffe0ff */
[----:B------:R-:W-:Y:S02]  /*24310*/  ISETP.NE.AND P1, PT, R8, RZ, PT ;  /* 0x000000ff0800720c */ /* 0x000fe40003f25270 */
[----:B------:R-:W-:Y:S01]  /*24320*/  ISETP.GE.U32.AND P0, PT, R10, R5, PT ;  /* 0x000000050a00720c */ /* 0x000fe20003f06070 */
[----:B------:R-:W-:-:S12]  /*24330*/  IMAD.MOV R5, RZ, RZ, -R13 ;  /* 0x000000ffff057224 */ /* 0x000fd800078e0a0d */
[----:B------:R-:W-:-:S04]  /*24340*/  @P0 VIADD R2, R2, 0x1 ;  /* 0x0000000102020836 */ /* 0x000fc80000000000 */
[----:B------:R-:W-:Y:S01]  /*24350*/  @!P2 IMAD.MOV R2, RZ, RZ, -R2 ;  /* 0x000000ffff02a224 */ /* 0x000fe200078e0a02 */
[----:B------:R-:W-:-:S05]  /*24360*/  @!P1 LOP3.LUT R2, RZ, R8, RZ, 0x33, !PT ;  /* 0x00000008ff029212 */ /* 0x000fca00078e33ff */
[----:B------:R-:W-:-:S04]  /*24370*/  IMAD.MOV R3, RZ, RZ, -R2 ;  /* 0x000000ffff037224 */ /* 0x000fc800078e0a02 */
[C---:B------:R-:W-:Y:S01]  /*24380*/  IMAD R26, R8.reuse, R3, R13 ;  /* 0x00000003081a7224 */ /* 0x040fe200078e020d */
[----:B------:R-:W-:Y:S01]  /*24390*/  LEA R3, R8, R2, 0x18 ;  /* 0x0000000208037211 */ /* 0x000fe200078ec0ff */
[----:B------:R-:W-:-:S04]  /*243a0*/  IMAD R2, R7, R5, R4 ;  /* 0x0000000507027224 */ /* 0x000fc800078e0204 */
[----:B------:R-:W-:Y:S01]  /*243b0*/  IMAD R26, R26, 0x10000, R3 ;  /* 0x000100001a1a7824 */ /* 0x000fe200078e0203 */
[----:B------:R-:W-:Y:S06]  /*243c0*/  BRA `(.L_x_1861) ;  /* 0x0000000000f47947 */ /* 0x000fec0003800000 */
.L_x_1860:
[----:B0-----:R-:W0:Y:S02]  /*243d0*/  LDC.64 R2, c[0x0][0xc90] ;  /* 0x00032400ff027b82 */ /* 0x001e240000000a00 */
        /* <DEDUP_REMOVED lines=13> */
[----:B------:R-:W-:Y:S01]  /*244b0*/  IMAD.HI.U32 R2, R3, R11, R2 ;  /* 0x0000000b03027227 */ /* 0x000fe200078e0002 */
[----:B------:R-:W-:-:S05]  /*244c0*/  IADD3 R3, RZ, -R12, RZ ;  /* 0x8000000cff037210 */ /* 0x000fca0007ffe0ff */
        /* <DEDUP_REMOVED lines=13> */
[----:B------:R-:W-:-:S03]  /*245a0*/  IMAD.MOV R2, RZ, RZ, -R2 ;  /* 0x000000ffff027224 */ /* 0x000fc600078e0a02 */
[----:B------:R-:W-:Y:S01]  /*245b0*/  IADD3 R8, -R9, RZ, RZ ;  /* 0x000000ff09087210 */ /* 0x000fe20007ffe1ff */
[----:B------:R-:W-:Y:S01]  /*245c0*/  IMAD R4, R5, R2, R4 ;  /* 0x0000000205047224 */ /* 0x000fe200078e0204 */
[----:B------:R-:W-:Y:S02]  /*245d0*/  MOV R2, RZ ;  /* 0x000000ff00027202 */ /* 0x000fe40000000f00 */
[----:B------:R-:W-:Y:S02]  /*245e0*/  VIADDMNMX R8, R8, UR5, R13, PT ;  /* 0x0000000508087c46 */ /* 0x000fe4000b80010d */
[----:B------:R-:W-:Y:S02]  /*245f0*/  IADD3 R9, R9, 0x1000000, R4 ;  /* 0x0100000009097810 */ /* 0x000fe40007ffe004 */
[-C--:B------:R-:W-:Y:S01]  /*24600*/  IABS R12, R8.reuse ;  /* 0x00000008000c7213 */ /* 0x080fe20000000000 */
[----:B------:R-:W-:Y:S01]  /*24610*/  IMAD.MOV R26, RZ, RZ, -R8 ;  /* 0x000000ffff1a7224 */ /* 0x000fe200078e0a08 */
[----:B------:R-:W-:-:S02]  /*24620*/  IABS R13, R8 ;  /* 0x00000008000d7213 */ /* 0x000fc40000000000 */
        /* <DEDUP_REMOVED lines=20> */
[----:B------:R-:W-:Y:S02]  /*24770*/  @!P2 IADD3 R2, -R2, RZ, RZ ;  /* 0x000000ff0202a210 */ /* 0x000fe40007ffe1ff */
[----:B------:R-:W-:-:S05]  /*24780*/  @!P1 LOP3.LUT R2, RZ, R8, RZ, 0x33, !PT ;  /* 0x00000008ff029212 */ /* 0x000fca00078e33ff */
[----:B------:R-:W-:-:S07]  /*24790*/  IMAD R26, R2, R26, R9 ;  /* 0x0000001a021a7224 */ /* 0x000fce00078e0209 */
.L_x_1861:
[----:B------:R-:W-:-:S05]  /*247a0*/  LOP3.LUT R2, RZ, R2, RZ, 0x33, !PT ;  /* 0x00000002ff027212 */ /* 0x000fca00078e33ff */
[----:B------:R-:W-:Y:S01]  /*247b0*/  IMAD.IADD R25, R7, 0x1, R2 ;  /* 0x0000000107197824 */ /* 0x000fe200078e0202 */
[----:B------:R-:W-:Y:S06]  /*247c0*/  BRA `(.L_x_1862) ;  /* 0x00000000000c7947 */ /* 0x000fec0003800000 */
.L_x_1857:
[----:B------:R-:W-:Y:S01]  /*247d0*/  IMAD.MOV.U32 R25, RZ, RZ, RZ ;  /* 0x000000ffff197224 */ /* 0x000fe200078e00ff */
[----:B------:R-:W-:Y:S01]  /*247e0*/  MOV R26, RZ ;  /* 0x000000ff001a7202 */ /* 0x000fe20000000f00 */
[----:B------:R-:W-:-:S07]  /*247f0*/  IMAD.U32 R24, RZ, RZ, UR6 ;  /* 0x00000006ff187e24 */ /* 0x000fce000f8e00ff */
.L_x_1862:
[----:B------:R-:W-:-:S13]  /*24800*/  ISETP.NE.AND P0, PT, R6, RZ, PT ;  /* 0x000000ff0600720c */ /* 0x000fda0003f05270 */
[----:B------:R-:W0:Y:S01]  /*24810*/  @!P0 S2R R3, SR_CgaCtaId ;  /* 0x0000000000038919 */ /* 0x000e220000008800 */
[----:B------:R-:W-:-:S04]  /*24820*/  @!P0 MOV R2, 0x400 ;  /* 0x0000040000028802 */ /* 0x000fc80000000f00 */
[----:B0-----:R-:W-:-:S05]  /*24830*/  @!P0 LEA R2, R3, R2, 0x18 ;  /* 0x0000000203028211 */ /* 0x001fca00078ec0ff */
[----:B------:R0:W-:Y:S01]  /*24840*/  @!P0 STS.128 [R2+0x2a8d0], R24 ;  /* 0x02a8d01802008388 */ /* 0x0001e20000000c00 */
[----:B------:R-:W-:Y:S06]  /*24850*/  BAR.ARV 0x5, 0x180 ;  /* 0x0146000000007b1d */ /* 0x000fec0000002000 */
.L_x_1855:
        /* <DEDUP_REMOVED lines=12> */
[----:B------:R-:W-:Y:S01]  /*24920*/  ULDC.64 UR36, c[0x0][0x198] ;  /* 0x0000660000247ab9 */ /* 0x000fe20000000a00 */
[----:B------:R-:W-:Y:S01]  /*24930*/  IMAD.SHL.U32 R34, R4, 0x8, RZ ;  /* 0x0000000804227824 */ /* 0x000fe200078e00ff */
[----:B------:R-:W-:Y:S01]  /*24940*/  ULDC UR38, c[0x0][0xc] ;  /* 0x0000030000267ab9 */ /* 0x000fe20000000800 */
[----:B------:R-:W-:Y:S02]  /*24950*/  IMAD.MOV.U32 R22, RZ, RZ, RZ ;  /* 0x000000ffff167224 */ /* 0x000fe400078e00ff */
[----:B------:R-:W-:-:S02]  /*24960*/  IMAD.MOV.U32 R28, RZ, RZ, RZ ;  /* 0x000000ffff1c7224 */ /* 0x000fc400078e00ff */
[----:B------:R-:W-:Y:S01]  /*24970*/  IMAD.MOV.U32 R30, RZ, RZ, 0x1 ;  /* 0x00000001ff1e7424 */ /* 0x000fe200078e00ff */
[----:B--2---:R-:W-:Y:S01]  /*24980*/  R2UR UR4, R2 ;  /* 0x00000000020472ca */ /* 0x004fe200000e0000 */
[----:B------:R-:W-:-:S05]  /*24990*/  IMAD.SHL.U32 R2, R0, 0x8, RZ ;  /* 0x0000000800027824 */ /* 0x000fca00078e00ff */
[C---:B------:R-:W-:Y:S02]  /*249a0*/  LOP3.LUT R3, R2.reuse, 0x1f8, RZ, 0xc0, !PT ;  /* 0x000001f802037812 */ /* 0x040fe400078ec0ff */
[----:B------:R-:W-:Y:S02]  /*249b0*/  LOP3.LUT R2, R2, 0x38, RZ, 0xc0, !PT ;  /* 0x0000003802027812 */ /* 0x000fe400078ec0ff */
[----:B------:R-:W-:Y:S02]  /*249c0*/  LOP3.LUT R3, R3, 0x38, R0, 0x78, !PT ;  /* 0x0000003803037812 */ /* 0x000fe400078e7800 */
[----:B------:R-:W-:Y:S01]  /*249d0*/  SHF.L.U32 R0, R0, 0x4, RZ ;  /* 0x0000000400007819 */ /* 0x000fe200000006ff */
[----:B------:R-:W-:Y:S01]  /*249e0*/  ULOP3.LUT UR39, UR4, 0x2, URZ, 0xfc, !UPT ;  /* 0x0000000204277892 */ /* 0x000fe2000f8efc3f */
[----:B------:R-:W-:Y:S02]  /*249f0*/  LOP3.LUT R34, R3, 0x200, R34, 0xf8, !PT ;  /* 0x0000020003227812 */ /* 0x000fe400078ef822 */
[----:B------:R-:W-:Y:S01]  /*24a00*/  UMOV UR4, 0x400 ;  /* 0x0000040000047882 */ /* 0x000fe20000000000 */
[----:B------:R-:W-:Y:S01]  /*24a10*/  SHF.R.U32.HI R3, RZ, 0x3, R4 ;  /* 0x00000003ff037819 */ /* 0x000fe20000011604 */
[----:B0-----:R-:W-:-:S03]  /*24a20*/  ULEA UR4, UR5, UR4, 0x18 ;  /* 0x0000000405047291 */ /* 0x001fc6000f8ec03f */
[----:B------:R-:W-:Y:S02]  /*24a30*/  LOP3.LUT R4, R3, 0x70, R0, 0xf8, !PT ;  /* 0x0000007003047812 */ /* 0x000fe400078ef800 */
[C---:B------:R-:W-:Y:S02]  /*24a40*/  LOP3.LUT R3, R2.reuse, 0x40, RZ, 0xfc, !PT ;  /* 0x0000004002037812 */ /* 0x040fe400078efcff */
[----:B------:R-:W-:Y:S02]  /*24a50*/  MOV R17, UR4 ;  /* 0x0000000400117c02 */ /* 0x000fe40008000f00 */
[----:B------:R-:W-:-:S03]  /*24a60*/  LOP3.LUT R0, R2, 0x80, RZ, 0xfc, !PT ;  /* 0x0000008002007812 */ /* 0x000fc600078efcff */
[----:B-1----:R-:W-:-:S07]  /*24a70*/  IMAD R36, R34, 0x2, R17 ;  /* 0x0000000222247824 */ /* 0x002fce00078e0211 */
.L_x_1984:
[----:B------:R-:W-:Y:S05]  /*24a80*/  YIELD ;  /* 0x0000000000007946 */ /* 0x000fea0003800000 */
[----:B------:R-:W-:Y:S01]  /*24a90*/  ULDC.64 UR4, c[0x0][0xa28] ;  /* 0x00028a0000047ab9 */ /* 0x000fe20000000a00 */
[----:B------:R-:W-:Y:S01]  /*24aa0*/  IMAD.MOV.U32 R11, RZ, RZ, RZ ;  /* 0x000000ffff0b7224 */ /* 0x000fe200078e00ff */
[----:B------:R-:W-:Y:S01]  /*24ab0*/  ISETP.NE.U32.AND P0, PT, RZ, UR4, PT ;  /* 0x00000004ff007c0c */ /* 0x000fe2000bf05070 */
[----:B0-----:R-:W0:Y:S01]  /*24ac0*/  LDC.64 R4, c[0x0][0xa00] ;  /* 0x00028000ff047b82 */ /* 0x001e220000000a00 */
[----:B------:R-:W-:Y:S02]  /*24ad0*/  ULDC.64 UR6, c[0x0][0xa10] ;  /* 0x0002840000067ab9 */ /* 0x000fe40000000a00 */
[----:B------:R-:W-:Y:S01]  /*24ae0*/  ISETP.NE.AND.EX P0, PT, RZ, UR5, PT, P0 ;  /* 0x00000005ff007c0c */ /* 0x000fe2000bf05300 */
[----:B------:R-:W-:-:S12]  /*24af0*/  ULDC.64 UR4, c[0x0][0xa18] ;  /* 0x0002860000047ab9 */ /* 0x000fd80000000a00 */
[----:B-1----:R-:W1:Y:S01]  /*24b00*/  @P0 LDC.64 R2, c[0x0][0xa28] ;  /* 0x00028a00ff020b82 */ /* 0x002e620000000a00 */
[----:B------:R-:W-:Y:S01]  /*24b10*/  ISETP.NE.U32.AND P1, PT, RZ, UR6, PT ;  /* 0x00000006ff007c0c */ /* 0x000fe2000bf25070 */
[----:B-1----:R-:W-:-:S05]  /*24b20*/  @P0 IMAD.WIDE R2, R27, 0x4, R2 ;  /* 0x000000041b020825 */ /* 0x002fca00078e0202 */
[----:B------:R1:W2:Y:S01]  /*24b30*/  @P0 LDG.E R11, desc[UR60][R2.64] ;  /* 0x0000003c020b0981 */ /* 0x0002a2000c1e1900 */
[----:B------:R-:W-:Y:S01]  /*24b40*/  ISETP.NE.U32.AND P0, PT, RZ, UR4, PT ;  /* 0x00000004ff007c0c */ /* 0x000fe2000bf05070 */
[----:B------:R-:W-:Y:S01]  /*24b50*/  IMAD.MOV.U32 R35, RZ, RZ, RZ ;  /* 0x000000ffff237224 */ /* 0x000fe200078e00ff */
[----:B------:R-:W-:Y:S01]  /*24b60*/  ISETP.NE.AND.EX P1, PT, RZ, UR7, PT, P1 ;  /* 0x00000007ff007c0c */ /* 0x000fe2000bf25310 */
[----:B------:R-:W-:Y:S01]  /*24b70*/  IMAD.MOV.U32 R0, RZ, RZ, RZ ;  /* 0x000000ffff007224 */ /* 0x000fe200078e00ff */
[----:B------:R-:W-:Y:S01]  /*24b80*/  ISETP.NE.AND.EX P2, PT, RZ, UR5, PT, P0 ;  /* 0x00000005ff007c0c */ /* 0x000fe2000bf45300 */
[----:B------:R-:W-:Y:S01]  /*24b90*/  ULDC.64 UR4, c[0x0][0xa00] ;  /* 0x0002800000047ab9 */ /* 0x000fe20000000a00 */
[----:B0-----:R-:W-:Y:S01]  /*24ba0*/  IMAD.WIDE R4, R27, 0x4, R4 ;  /* 0x000000041b047825 */ /* 0x001fe200078e0204 */
[----:B------:R-:W-:Y:S01]  /*24bb0*/  ISETP.NE.U32.AND P0, PT, RZ, UR4, PT ;  /* 0x00000004ff007c0c */ /* 0x000fe2000bf05070 */
[----:B-1----:R-:W0:Y:S03]  /*24bc0*/  LDC.64 R2, c[0x0][0xa10] ;  /* 0x00028400ff027b82 */ /* 0x002e260000000a00 */
[----:B------:R-:W-:-:S06]  /*24bd0*/  ISETP.NE.AND.EX P0, PT, RZ, UR5, PT, P0 ;  /* 0x00000005ff007c0c */ /* 0x000fcc000bf05300 */
[----:B------:R-:W1:Y:S07]  /*24be0*/  @P2 LDC.64 R6, c[0x0][0xa18] ;  /* 0x00028600ff062b82 */ /* 0x000e6e0000000a00 */
[----:B------:R-:W5:Y:S01]  /*24bf0*/  @P0 LDG.E R35, desc[UR60][R4.64] ;  /* 0x0000003c04230981 */ /* 0x000f62000c1e1900 */
[----:B0-----:R-:W-:-:S05]  /*24c00*/  IMAD.WIDE R2, R27, 0x4, R2 ;  /* 0x000000041b027825 */ /* 0x001fca00078e0202 */
[----:B------:R-:W5:Y:S01]  /*24c10*/  @P1 LDG.E R0, desc[UR60][R2.64] ;  /* 0x0000003c02001981 */ /* 0x000f62000c1e1900 */
[----:B------:R-:W-:Y:S02]  /*24c20*/  ULDC UR4, c[0x0][0x288] ;  /* 0x0000a20000047ab9 */ /* 0x000fe40000000800 */
[----:B------:R-:W-:Y:S01]  /*24c30*/  MOV R32, UR4 ;  /* 0x0000000400207c02 */ /* 0x000fe20008000f00 */
[----:B------:R-:W-:Y:S02]  /*24c40*/  ULDC.64 UR4, c[0x0][0x418] ;  /* 0x0001060000047ab9 */ /* 0x000fe40000000a00 */
[----:B------:R-:W-:-:S03]  /*24c50*/  UISETP.NE.U32.AND UP0, UPT, UR4, URZ, UPT ;  /* 0x0000003f0400728c */ /* 0x000fc6000bf05070 */
[----:B------:R-:W-:Y:S01]  /*24c60*/  ULDC UR4, c[0x0][0x424] ;  /* 0x0001090000047ab9 */ /* 0x000fe20000000800 */
[----:B------:R-:W-:Y:S01]  /*24c70*/  UISETP.NE.AND.EX UP0, UPT, UR5, URZ, UPT, UP0 ;  /* 0x0000003f0500728c */ /* 0x000fe2000bf05300 */
[----:B-1----:R-:W-:Y:S02]  /*24c80*/  @P2 IMAD.WIDE R6, R27, 0x4, R6 ;  /* 0x000000041b062825 */ /* 0x002fe400078e0206 */
[----:B------:R-:W-:Y:S01]  /*24c90*/  ULDC UR5, c[0x0][0x2f0] ;  /* 0x0000bc0000057ab9 */ /* 0x000fe20000000800 */
[----:B------:R-:W-:Y:S02]  /*24ca0*/  USEL UR4, UR4, 0x1, UP0 ;  /* 0x0000000104047887 */ /* 0x000fe40008000000 */
[----:B------:R0:W5:Y:S02]  /*24cb0*/  @P2 LDG.E R32, desc[UR60][R6.64] ;  /* 0x0000003c06202981 */ /* 0x000164000c1e1900 */
[----:B------:R-:W-:-:S03]  /*24cc0*/  UIMAD UR4, UR4, UR5, URZ ;  /* 0x00000005040472a4 */ /* 0x000fc6000f8e023f */
[----:B------:R-:W-:-:S03]  /*24cd0*/  ULDC UR5, c[0x0][0x348] ;  /* 0x0000d20000057ab9 */ /* 0x000fc60000000800 */
[----:B------:R-:W-:Y:S02]  /*24ce0*/  IMAD.U32 R10, RZ, RZ, UR4 ;  /* 0x00000004ff0a7e24 */ /* 0x000fe4000f8e00ff */
[----:B0-----:R-:W-:Y:S01]  /*24cf0*/  IMAD.U32 R7, RZ, RZ, UR5 ;  /* 0x00000005ff077e24 */ /* 0x001fe2000f8e00ff */
[----:B--2---:R0:W-:Y:S01]  /*24d00*/  STL [R1+0x4], R11 ;  /* 0x0000040b01007387 */ /* 0x0041e20000100800 */
[----:B---3--:R-:W-:Y:S05]  /*24d10*/  @P2 BRA `(.L_x_1864) ;  /* 0x0000000000102947 */ /* 0x008fea0003800000 */
[----:B------:R-:W-:Y:S05]  /*24d20*/  @!P0 BRA `(.L_x_1864) ;  /* 0x00000000000c8947 */ /* 0x000fea0003800000 */
[----:B------:R-:W2:Y:S04]  /*24d30*/  LDG.E R9, desc[UR60][R4.64] ;  /* 0x0000003c04097981 */ /* 0x000ea8000c1e1900 */
[----:B-----5:R-:W2:Y:S02]  /*24d40*/  LDG.E R32, desc[UR60][R4.64+0x4] ;  /* 0x0000043c04207981 */ /* 0x020ea4000c1e1900 */
[----:B--2---:R-:W-:-:S07]  /*24d50*/  IMAD.IADD R32, R32, 0x1, -R9 ;  /* 0x0000000120207824 */ /* 0x004fce00078e0a09 */
.L_x_1864:
[----:B------:R-:W-:Y:S01]  /*24d60*/  ULDC.64 UR4, c[0x0][0xa20] ;  /* 0x0002880000047ab9 */ /* 0x000fe20000000a00 */
[C---:B------:R-:W-:Y:S02]  /*24d70*/  LOP3.LUT R4, R26.reuse, 0xff000000, RZ, 0xc0, !PT ;  /* 0xff0000001a047812 */ /* 0x040fe400078ec0ff */
[----:B------:R-:W-:Y:S02]  /*24d80*/  ISETP.NE.U32.AND P0, PT, RZ, UR4, PT ;  /* 0x00000004ff007c0c */ /* 0x000fe4000bf05070 */
[----:B------:R-:W-:Y:S02]  /*24d90*/  SHF.R.U32.HI R5, RZ, 0x8, R4 ;  /* 0x00000008ff057819 */ /* 0x000fe40000011604 */
[----:B------:R-:W-:Y:S02]  /*24da0*/  ISETP.NE.AND.EX P0, PT, RZ, UR5, PT, P0 ;  /* 0x00000005ff007c0c */ /* 0x000fe4000bf05300 */
[C---:B------:R-:W-:Y:S02]  /*24db0*/  LOP3.LUT R6, R26.reuse, 0xff0000, RZ, 0xc0, !PT ;  /* 0x00ff00001a067812 */ /* 0x040fe400078ec0ff */
[----:B------:R-:W-:-:S02]  /*24dc0*/  LOP3.LUT R26, R26, 0xffff, RZ, 0xc0, !PT ;  /* 0x0000ffff1a1a7812 */ /* 0x000fc400078ec0ff */
[----:B------:R-:W-:-:S07]  /*24dd0*/  LEA.HI R6, R6, R5, RZ, 0x10 ;  /* 0x0000000506067211 */ /* 0x000fce00078f80ff */
[----:B------:R-:W-:Y:S05]  /*24de0*/  @!P0 BRA `(.L_x_1865) ;  /* 0x0000000000108947 */ /* 0x000fea0003800000 */
[----:B------:R-:W1:Y:S02]  /*24df0*/  LDC.64 R4, c[0x0][0xa20] ;  /* 0x00028800ff047b82 */ /* 0x000e640000000a00 */
[----:B-1----:R-:W-:-:S05]  /*24e00*/  IMAD.WIDE R4, R27, 0x4, R4 ;  /* 0x000000041b047825 */ /* 0x002fca00078e0204 */
[----:B------:R1:W5:Y:S01]  /*24e10*/  LDG.E R10, desc[UR60][R4.64] ;  /* 0x0000003c040a7981 */ /* 0x000362000c1e1900 */
[----:B------:R-:W-:Y:S05]  /*24e20*/  BRA `(.L_x_1866) ;  /* 0x0000000000247947 */ /* 0x000fea0003800000 */
.L_x_1865:
[----:B------:R-:W-:Y:S02]  /*24e30*/  ULDC.64 UR4, c[0x0][0xa08] ;  /* 0x0002820000047ab9 */ /* 0x000fe40000000a00 */
[----:B------:R-:W-:-:S04]  /*24e40*/  ISETP.NE.U32.AND P0, PT, RZ, UR4, PT ;  /* 0x00000004ff007c0c */ /* 0x000fc8000bf05070 */
[----:B------:R-:W-:-:S13]  /*24e50*/  ISETP.NE.AND.EX P0, PT, RZ, UR5, PT, P0 ;  /* 0x00000005ff007c0c */ /* 0x000fda000bf05300 */
[----:B------:R-:W-:Y:S05]  /*24e60*/  @!P0 BRA `(.L_x_1866) ;  /* 0x0000000000148947 */ /* 0x000fea0003800000 */
[----:B------:R-:W1:Y:S02]  /*24e70*/  LDC.64 R4, c[0x0][0xa08] ;  /* 0x00028200ff047b82 */ /* 0x000e640000000a00 */
[----:B-1----:R-:W-:-:S05]  /*24e80*/  IMAD.WIDE R4, R27, 0x4, R4 ;  /* 0x000000041b047825 */ /* 0x002fca00078e0204 */
[----:B------:R-:W2:Y:S04]  /*24e90*/  LDG.E R10, desc[UR60][R4.64] ;  /* 0x0000003c040a7981 */ /* 0x000ea8000c1e1900 */
[----:B------:R-:W2:Y:S02]  /*24ea0*/  LDG.E R9, desc[UR60][R4.64+0x4] ;  /* 0x0000043c04097981 */ /* 0x000ea4000c1e1900 */
[----:B--2---:R-:W-:-:S07]  /*24eb0*/  IMAD.IADD R10, R9, 0x1, -R10 ;  /* 0x00000001090a7824 */ /* 0x004fce00078e0a0a */
.L_x_1866:
[----:B-1----:R-:W2:Y:S01]  /*24ec0*/  @P1 LDG.E R5, desc[UR60][R2.64] ;  /* 0x0000003c02051981 */ /* 0x002ea2000c1e1900 */
[----:B------:R-:W1:Y:S03]  /*24ed0*/  LDC R8, c[0x0][0x448] ;  /* 0x00011200ff087b82 */ /* 0x000e660000000800 */
[----:B------:R3:W2:Y:S01]  /*24ee0*/  @P1 LDG.E R4, desc[UR60][R2.64+0x4] ;  /* 0x0000043c02041981 */ /* 0x0006a2000c1e1900 */
[----:B------:R-:W-:Y:S02]  /*24ef0*/  IMAD.SHL.U32 R25, R25, 0x80, RZ ;  /* 0x0000008019197824 */ /* 0x000fe400078e00ff */
[----:B-----5:R-:W-:Y:S02]  /*24f00*/  IMAD.IADD R10, R10, 0x1, -R11 ;  /* 0x000000010a0a7824 */ /* 0x020fe400078e0a0b */
[----:B---3--:R-:W3:Y:S01]  /*24f10*/  LDC.64 R2, c[0x0][0x9e0] ;  /* 0x00027800ff027b82 */ /* 0x008ee20000000a00 */
[----:B-1----:R-:W-:-:S13]  /*24f20*/  ISETP.NE.AND P2, PT, R8, 0x1, PT ;  /* 0x000000010800780c */ /* 0x002fda0003f45270 */
[----:B------:R-:W1:Y:S01]  /*24f30*/  @P2 LDC R8, c[0x0][0x44c] ;  /* 0x00011300ff082b82 */ /* 0x000e620000000800 */
[----:B---3--:R-:W-:-:S07]  /*24f40*/  ISETP.GE.AND P3, PT, R3, 0x1, PT ;  /* 0x000000010300780c */ /* 0x008fce0003f66270 */
[----:B------:R-:W3:Y:S01]  /*24f50*/  @P2 LDC R9, c[0x0][0x450] ;  /* 0x00011400ff092b82 */ /* 0x000ee20000000800 */
[----:B--2---:R-:W-:Y:S01]  /*24f60*/  @P1 IADD3 R7, -R5, R4, RZ ;  /* 0x0000000405071210 */ /* 0x004fe20007ffe1ff */
[----:B------:R-:W-:-:S04]  /*24f70*/  VIADD R5, R25, 0x7f ;  /* 0x0000007f19057836 */ /* 0x000fc80000000000 */
[----:B-1----:R-:W-:-:S04]  /*24f80*/  @P2 IMAD.HI.U32 R4, R5, R8, RZ ;  /* 0x0000000805042227 */ /* 0x002fc800078e00ff */
[----:B------:R-:W-:Y:S01]  /*24f90*/  IMAD.IADD R37, R10, 0x1, R7 ;  /* 0x000000010a257824 */ /* 0x000fe200078e0207 */
[----:B---3--:R-:W-:-:S04]  /*24fa0*/  @P2 SHF.R.U32.HI R5, RZ, R9, R4 ;  /* 0x00000009ff052219 */ /* 0x008fc80000011604 */
[C---:B------:R-:W-:Y:S02]  /*24fb0*/  IADD3 R4, R37.reuse, 0x5f, RZ ;  /* 0x0000005f25047810 */ /* 0x040fe40007ffe0ff */
[----:B------:R-:W-:-:S03]  /*24fc0*/  IADD3 R18, R37, 0x1, -R32 ;  /* 0x0000000125127810 */ /* 0x000fc60007ffe820 */
[----:B------:R-:W-:-:S04]  /*24fd0*/  IMAD.HI R4, R4, 0x2aaaaaab, RZ ;  /* 0x2aaaaaab04047827 */ /* 0x000fc800078e02ff */
[----:B------:R-:W-:Y:S01]  /*24fe0*/  IMAD.IADD R8, R18, 0x1, R5 ;  /* 0x0000000112087824 */ /* 0x000fe200078e0205 */
[----:B------:R-:W-:-:S03]  /*24ff0*/  SHF.R.U32.HI R19, RZ, 0x1f, R4 ;  /* 0x0000001fff137819 */ /* 0x000fc60000011604 */
[----:B------:R-:W-:Y:S01]  /*25000*/  IMAD.IADD R2, R8, 0x1, R2 ;  /* 0x0000000108027824 */ /* 0x000fe200078e0202 */
[----:B------:R-:W-:Y:S01]  /*25010*/  LEA.HI.SX32 R19, R4, R19, 0x1c ;  /* 0x0000001304137211 */ /* 0x000fe200078fe2ff */
[----:B------:R-:W-:Y:S06]  /*25020*/  @!P3 BRA `(.L_x_1867) ;  /* 0x000000000048b947 */ /* 0x000fec0003800000 */
[C---:B------:R-:W-:Y:S01]  /*25030*/  ISETP.GT.AND P0, PT, R8.reuse, RZ, PT ;  /* 0x000000ff0800720c */ /* 0x040fe20003f04270 */
[----:B------:R-:W-:Y:S01]  /*25040*/  BSSY B0, `(.L_x_1868) ;  /* 0x000000e000007945 */ /* 0x000fe20003800000 */
[----:B------:R-:W-:-:S11]  /*25050*/  VIADD R9, R8, 0xffffffff ;  /* 0xffffffff08097836 */ /* 0x000fd60000000000 */
[----:B------:R-:W-:Y:S05]  /*25060*/  @P0 BRA `(.L_x_1869) ;  /* 0x00000000001c0947 */ /* 0x000fea0003800000 */
[----:B------:R-:W-:Y:S01]  /*25070*/  ISETP.NE.AND P0, PT, R3, 0x1, PT ;  /* 0x000000010300780c */ /* 0x000fe20003f05270 */
[----:B------:R-:W-:-:S12]  /*25080*/  IMAD.MOV R9, RZ, RZ, -R8 ;  /* 0x000000ffff097224 */ /* 0x000fd800078e0a08 */
[----:B------:R-:W1:Y:S02]  /*25090*/  @P0 LDC.64 R4, c[0x0][0x9e8] ;  /* 0x00027a00ff040b82 */ /* 0x000e640000000a00 */
[----:B-1----:R-:W-:-:S05]  /*250a0*/  @P0 IMAD.HI.U32 R4, R9, R4, RZ ;  /* 0x0000000409040227 */ /* 0x002fca00078e00ff */
[----:B------:R-:W-:-:S04]  /*250b0*/  @P0 SHF.R.U32.HI R9, RZ, R5, R4 ;  /* 0x00000005ff090219 */ /* 0x000fc80000011604 */
[----:B------:R-:W-:Y:S01]  /*250c0*/  LOP3.LUT R9, RZ, R9, RZ, 0x33, !PT ;  /* 0x00000009ff097212 */ /* 0x000fe200078e33ff */
[----:B------:R-:W-:Y:S06]  /*250d0*/  BRA `(.L_x_1870) ;  /* 0x0000000000107947 */ /* 0x000fec0003800000 */
.L_x_1869:
[----:B------:R-:W-:-:S13]  /*250e0*/  ISETP.NE.AND P0, PT, R3, 0x1, PT ;  /* 0x000000010300780c */ /* 0x000fda0003f05270 */
[----:B------:R-:W1:Y:S02]  /*250f0*/  @P0 LDC.64 R4, c[0x0][0x9e8] ;  /* 0x00027a00ff040b82 */ /* 0x000e640000000a00 */
[----:B-1----:R-:W-:-:S05]  /*25100*/  @P0 IMAD.HI.U32 R4, R9, R4, RZ ;  /* 0x0000000409040227 */ /* 0x002fca00078e00ff */
[----:B------:R-:W-:-:S07]  /*25110*/  @P0 SHF.R.U32.HI R9, RZ, R5, R4 ;  /* 0x00000005ff090219 */ /* 0x000fce0000011604 */
.L_x_1870:
[----:B------:R-:W-:Y:S05]  /*25120*/  BSYNC B0 ;  /* 0x0000000000007941 */ /* 0x000fea0003800000 */
.L_x_1868:
[----:B------:R-:W-:-:S05]  /*25130*/  IMAD R9, R9, R3, R3 ;  /* 0x0000000309097224 */ /* 0x000fca00078e0203 */
[----:B------:R-:W-:-:S07]  /*25140*/  VIMNMX R2, R2, R9, PT ;  /* 0x0000000902027248 */ /* 0x000fce0003fe0100 */
.L_x_1867:
[----:B------:R-:W1:Y:S01]  /*25150*/  @P2 LDC R8, c[0x0][0x44c] ;  /* 0x00011300ff082b82 */ /* 0x000e620000000800 */
[----:B------:R-:W-:Y:S01]  /*25160*/  VIADD R2, R2, 0x5f ;  /* 0x0000005f02027836 */ /* 0x000fe20000000000 */
[----:B------:R-:W-:Y:S01]  /*25170*/  MOV R5, R25 ;  /* 0x0000001900057202 */ /* 0x000fe20000000f00 */
[----:B------:R-:W-:Y:S02]  /*25180*/  ULDC UR4, c[0x0][0x9dc] ;  /* 0x0002770000047ab9 */ /* 0x000fe40000000800 */
[----:B------:R-:W-:-:S03]  /*25190*/  IMAD.HI R2, R2, 0x2aaaaaab, RZ ;  /* 0x2aaaaaab02027827 */ /* 0x000fc600078e02ff */
[----:B------:R-:W2:Y:S01]  /*251a0*/  @P2 LDC R4, c[0x0][0x450] ;  /* 0x00011400ff042b82 */ /* 0x000ea20000000800 */
[----:B-1----:R-:W-:-:S04]  /*251b0*/  @P2 IMAD.HI.U32 R9, R25, R8, RZ ;  /* 0x0000000819092227 */ /* 0x002fc800078e00ff */
[----:B------:R-:W-:Y:S01]  /*251c0*/  IMAD.IADD R8, R37, 0x1, -R32 ;  /* 0x0000000125087824 */ /* 0x000fe200078e0a20 */
[----:B--2---:R-:W-:Y:S02]  /*251d0*/  @P2 SHF.R.U32.HI R5, RZ, R4, R9 ;  /* 0x00000004ff052219 */ /* 0x004fe40000011609 */
[----:B------:R-:W-:-:S04]  /*251e0*/  SHF.R.U32.HI R9, RZ, 0x1f, R2 ;  /* 0x0000001fff097819 */ /* 0x000fc80000011602 */
[----:B------:R-:W-:Y:S01]  /*251f0*/  LEA.HI.SX32 R2, R2, R9, 0x1c ;  /* 0x0000000902027211 */ /* 0x000fe200078fe2ff */
[----:B------:R-:W-:-:S03]  /*25200*/  IMAD.IADD R9, R8, 0x1, R5 ;  /* 0x0000000108097824 */ /* 0x000fc600078e0205 */
[----:B0-----:R-:W-:Y:S01]  /*25210*/  VIMNMX R11, R19, R2, PT ;  /* 0x00000002130b7248 */ /* 0x001fe20003fe0100 */
        /* <DEDUP_REMOVED lines=12> */
.L_x_1873:
[----:B------:R-:W-:-:S13]  /*252e0*/  ISETP.NE.AND P0, PT, R3, 0x1, PT ;  /* 0x000000010300780c */ /* 0x000fda0003f05270 */
[----:B------:R-:W0:Y:S02]  /*252f0*/  @P0 LDC.64 R4, c[0x0][0x9e8] ;  /* 0x00027a00ff040b82 */ /* 0x000e240000000a00 */
[----:B0-----:R-:W-:-:S05]  /*25300*/  @P0 IMAD.HI.U32 R4, R9, R4, RZ ;  /* 0x0000000409040227 */ /* 0x001fca00078e00ff */
[----:B------:R-:W-:-:S07]  /*25310*/  @P0 SHF.R.U32.HI R9, RZ, R5, R4 ;  /* 0x00000005ff090219 */ /* 0x000fce0000011604 */
.L_x_1874:
[----:B------:R-:W-:Y:S05]  /*25320*/  BSYNC B0 ;  /* 0x0000000000007941 */ /* 0x000fea0003800000 */
.L_x_1872:
[----:B------:R-:W-:-:S05]  /*25330*/  IMAD R3, R9, R3, RZ ;  /* 0x0000000309037224 */ /* 0x000fca00078e02ff */
[----:B------:R-:W-:-:S07]  /*25340*/  VIMNMX R2, R2, R3, !PT ;  /* 0x0000000302027248 */ /* 0x000fce0007fe0100 */
.L_x_1871:
[----:B------:R-:W-:Y:S01]  /*25350*/  IMAD.HI R2, R2, 0x2aaaaaab, RZ ;  /* 0x2aaaaaab02027827 */ /* 0x000fe200078e02ff */
[----:B------:R-:W-:Y:S01]  /*25360*/  BSSY B0, `(.L_x_1875) ;  /* 0x0000026000007945 */ /* 0x000fe20003800000 */
[----:B------:R-:W-:Y:S02]  /*25370*/  LOP3.LUT R9, R6, 0xff, RZ, 0xc0, !PT ;  /* 0x000000ff06097812 */ /* 0x000fe400078ec0ff */
[----:B------:R-:W-:Y:S02]  /*25380*/  SHF.R.U32.HI R6, RZ, 0x10, R6 ;  /* 0x00000010ff067819 */ /* 0x000fe40000011606 */
[----:B------:R-:W-:Y:S02]  /*25390*/  SHF.R.U32.HI R3, RZ, 0x1f, R2 ;  /* 0x0000001fff037819 */ /* 0x000fe40000011602 */
[----:B------:R-:W-:Y:S02]  /*253a0*/  MOV R14, RZ ;  /* 0x000000ff000e7202 */ /* 0x000fe40000000f00 */
[----:B------:R-:W-:-:S04]  /*253b0*/  LEA.HI.SX32 R3, R2, R3, 0x1c ;  /* 0x0000000302037211 */ /* 0x000fc800078fe2ff */
[----:B------:R-:W-:-:S04]  /*253c0*/  VIMNMX R4, RZ, R3, !PT ;  /* 0x00000003ff047248 */ /* 0x000fc80007fe0100 */
[----:B------:R-:W-:-:S13]  /*253d0*/  ISETP.GT.AND P0, PT, R11, R4, PT ;  /* 0x000000040b00720c */ /* 0x000fda0003f04270 */
[----:B------:R-:W-:Y:S05]  /*253e0*/  @!P0 BRA `(.L_x_1876) ;  /* 0x0000000000748947 */ /* 0x000fea0003800000 */
[----:B------:R-:W-:Y:S01]  /*253f0*/  ISETP.NE.AND P0, PT, R6, RZ, PT ;  /* 0x000000ff0600720c */ /* 0x000fe20003f05270 */
[----:B------:R-:W-:-:S03]  /*25400*/  ULDC UR4, c[0x0][0x9f0] ;  /* 0x00027c0000047ab9 */ /* 0x000fc60000000800 */
[----:B------:R-:W-:-:S04]  /*25410*/  SEL R5, R6, UR4, P0 ;  /* 0x0000000406057c07 */ /* 0x000fc80008000000 */
[----:B------:R-:W-:Y:S02]  /*25420*/  IABS R13, R5 ;  /* 0x00000005000d7213 */ /* 0x000fe40000000000 */
[----:B------:R-:W-:Y:S02]  /*25430*/  IADD3 R12, R5, -0x1, R11 ;  /* 0xffffffff050c7810 */ /* 0x000fe40007ffe00b */
[----:B------:R-:W0:Y:S03]  /*25440*/  I2F.RP R2, R13 ;  /* 0x0000000d00027306 */ /* 0x000e260000209400 */
[----:B------:R-:W-:-:S05]  /*25450*/  IMAD.IADD R12, R12, 0x1, -R4 ;  /* 0x000000010c0c7824 */ /* 0x000fca00078e0a04 */
[----:B0-----:R-:W0:Y:S02]  /*25460*/  MUFU.RCP R2, R2 ;  /* 0x0000000200027308 */ /* 0x001e240000001000 */
[----:B0-----:R-:W-:-:S06]  /*25470*/  VIADD R2, R2, 0xffffffe ;  /* 0x0ffffffe02027836 */ /* 0x001fcc0000000000 */
[----:B------:R0:W1:Y:S02]  /*25480*/  F2I.FTZ.U32.TRUNC.NTZ R3, R2 ;  /* 0x0000000200037305 */ /* 0x000064000021f000 */
[----:B0-----:R-:W-:-:S04]  /*25490*/  LOP3.LUT R2, R12, R5, RZ, 0x3c, !PT ;  /* 0x000000050c027212 */ /* 0x001fc800078e3cff */
[----:B------:R-:W-:Y:S01]  /*254a0*/  ISETP.GE.AND P3, PT, R2, RZ, PT ;  /* 0x000000ff0200720c */ /* 0x000fe20003f66270 */
[----:B-1----:R-:W-:-:S04]  /*254b0*/  IMAD.MOV R2, RZ, RZ, -R3 ;  /* 0x000000ffff027224 */ /* 0x002fc800078e0a03 */
[----:B------:R-:W-:Y:S02]  /*254c0*/  IMAD R14, R2, R13, RZ ;  /* 0x0000000d020e7224 */ /* 0x000fe400078e02ff */
[----:B------:R-:W-:-:S04]  /*254d0*/  IMAD.MOV.U32 R2, RZ, RZ, RZ ;  /* 0x000000ffff027224 */ /* 0x000fc800078e00ff */
[----:B------:R-:W-:Y:S01]  /*254e0*/  IMAD.HI.U32 R14, R3, R14, R2 ;  /* 0x0000000e030e7227 */ /* 0x000fe200078e0002 */
[----:B------:R-:W-:Y:S02]  /*254f0*/  IABS R2, R12 ;  /* 0x0000000c00027213 */ /* 0x000fe40000000000 */
[----:B------:R-:W-:-:S03]  /*25500*/  IABS R3, R5 ;  /* 0x0000000500037213 */ /* 0x000fc60000000000 */
[----:B------:R-:W-:Y:S01]  /*25510*/  IMAD.HI.U32 R14, R14, R2, RZ ;  /* 0x000000020e0e7227 */ /* 0x000fe200078e00ff */
[----:B------:R-:W-:-:S05]  /*25520*/  IADD3 R3, RZ, -R3, RZ ;  /* 0x80000003ff037210 */ /* 0x000fca0007ffe0ff */
        /* <DEDUP_REMOVED lines=9> */
.L_x_1876:
[----:B------:R-:W-:Y:S05]  /*255c0*/  BSYNC B0 ;  /* 0x0000000000007941 */ /* 0x000fea0003800000 */
.L_x_1875:
[-C--:B------:R-:W-:Y:S01]  /*255d0*/  IMAD R3, R9, R14.reuse, R4 ;  /* 0x0000000e09037224 */ /* 0x080fe200078e0204 */
[----:B------:R-:W-:Y:S04]  /*255e0*/  BSSY B0, `(.L_x_1877) ;  /* 0x0000133000007945 */ /* 0x000fe80003800000 */
[C---:B------:R-:W-:Y:S01]  /*255f0*/  VIADDMNMX R11, R3.reuse, R14, R11, PT ;  /* 0x0000000e030b7246 */ /* 0x040fe2000380010b */
[----:B------:R-:W-:-:S04]  /*25600*/  IMAD R3, R3, 0x60, -R10 ;  /* 0x0000006003037824 */ /* 0x000fc800078e0a0a */
[----:B------:R-:W-:Y:S01]  /*25610*/  IMAD R2, R11, 0x60, -R10 ;  /* 0x000000600b027824 */ /* 0x000fe200078e0a0a */
[----:B------:R-:W-:-:S04]  /*25620*/  VIMNMX R3, RZ, R3, !PT ;  /* 0x00000003ff037248 */ /* 0x000fc80007fe0100 */
[----:B------:R-:W-:-:S04]  /*25630*/  VIMNMX R2, R2, R7, PT ;  /* 0x0000000702027248 */ /* 0x000fc80003fe0100 */
[----:B------:R-:W-:-:S13]  /*25640*/  ISETP.GT.AND P0, PT, R2, R3, PT ;  /* 0x000000030200720c */ /* 0x000fda0003f04270 */
[----:B------:R-:W-:Y:S01]  /*25650*/  @P0 IADD3 R4, R2, 0x5f, RZ ;  /* 0x0000005f02040810 */ /* 0x000fe20007ffe0ff */
[----:B------:R-:W-:-:S04]  /*25660*/  IMAD.WIDE.U32 R2, R3, -0x55555555, RZ ;  /* 0xaaaaaaab03027825 */ /* 0x000fc800078e00ff */
[----:B------:R-:W-:Y:S01]  /*25670*/  @P0 IMAD.HI R4, R4, 0x2aaaaaab, RZ ;  /* 0x2aaaaaab04040827 */ /* 0x000fe200078e02ff */
[----:B------:R-:W-:-:S04]  /*25680*/  SHF.R.U32.HI R5, RZ, 0x6, R3 ;  /* 0x00000006ff057819 */ /* 0x000fc80000011603 */
[----:B------:R-:W-:Y:S01]  /*25690*/  @P0 SHF.R.U32.HI R3, RZ, 0x1f, R4 ;  /* 0x0000001fff030819 */ /* 0x000fe20000011604 */
[----:B------:R-:W-:-:S03]  /*256a0*/  IMAD.MOV.U32 R2, RZ, RZ, R5 ;  /* 0x000000ffff027224 */ /* 0x000fc600078e0005 */
        /* <DEDUP_REMOVED lines=11> */
.L_x_2052:
[----:B-1----:R-:W-:Y:S02]  /*25760*/  ISETP.NE.AND P0, PT, R14, RZ, PT ;  /* 0x000000ff0e00720c */ /* 0x002fe40003f05270 */
[----:B------:R-:W-:-:S11]  /*25770*/  PLOP3.LUT P6, PT, PT, PT, PT, 0x8, 0x0 ;  /* 0x000000000000781c */ /* 0x000fd60003fce170 */
[----:B------:R-:W-:Y:S05]  /*25780*/  @P0 BRA `(.L_x_1880) ;  /* 0x00000000000c0947 */ /* 0x000fea0003800000 */
[----:B------:R-:W-:-:S03]  /*25790*/  UMOV UR4, 0xffffffff ;  /* 0xffffffff00047882 */ /* 0x000fc60000000000 */
[----:B------:R-:W-:Y:S05]  /*257a0*/  BRA.DIV UR4, `(.L_x_1881) ;  /* 0x0000007604647947 */ /* 0x000fea000b800000 */
[----:B------:R-:W-:-:S13]  /*257b0*/  ELECT P6, URZ, PT ;  /* 0x00000000003f782f */ /* 0x000fda00038c0000 */
.L_x_1880:
        /* <DEDUP_REMOVED lines=9> */
.L_x_2055:
[----:B------:R-:W-:Y:S05]  /*25850*/  BSYNC B1 ;  /* 0x0000000000017941 */ /* 0x000fea0003800000 */
.L_x_1882:
        /* <DEDUP_REMOVED lines=10> */
.L_x_2056:
[----:B------:R-:W-:Y:S05]  /*25900*/  BSYNC B2 ;  /* 0x0000000000027941 */ /* 0x000fea0003800000 */
.L_x_1886:
[----:B------:R-:W-:Y:S04]  /*25910*/  BSSY B2, `(.L_x_1888) ;  /* 0x0000009000027945 */ /* 0x000fe80003800000 */
[----:B------:R-:W-:Y:S05]  /*25920*/  @P1 BRA `(.L_x_1889) ;  /* 0x00000000001c1947 */ /* 0x000fea0003800000 */
[----:B------:R-:W2:Y:S01]  /*25930*/  S2R R7, SR_TID.X ;  /* 0x0000000000077919 */ /* 0x000ea20000002100 */
[----:B------:R-:W-:-:S04]  /*25940*/  MOV R3, 0x9000 ;  /* 0x0000900000037802 */ /* 0x000fc80000000f00 */
[----:B------:R3:W-:Y:S01]  /*25950*/  SYNCS.ARRIVE.TRANS64 RZ, [R12+URZ+0x2a890], R3 ;  /* 0x02a890030cff79a7 */ /* 0x0007e2000800003f */
[----:B--2---:R-:W-:-:S04]  /*25960*/  LOP3.LUT R7, R7, 0x1f, RZ, 0xc0, !PT ;  /* 0x0000001f07077812 */ /* 0x004fc800078ec0ff */
[----:B------:R-:W-:-:S13]  /*25970*/  ISETP.NE.AND P0, PT, R7, RZ, PT ;  /* 0x000000ff0700720c */ /* 0x000fda0003f05270 */
[----:B---3--:R-:W-:Y:S05]  /*25980*/  @!P0 BRA `(.L_x_1889) ;  /* 0x0000000000048947 */ /* 0x008fea0003800000 */
[----:B------:R-:W-:Y:S01]  /*25990*/  BPT.TRAP 0x1 ;  /* 0x000000040000795c */ /* 0x000fe20000300000 */
.L_x_1889:
[----:B------:R-:W-:Y:S05]  /*259a0*/  BSYNC B2 ;  /* 0x0000000000027941 */ /* 0x000fea0003800000 */
.L_x_1888:
[----:B------:R-:W-:Y:S01]  /*259b0*/  IMAD.MOV.U32 R20, RZ, RZ, RZ ;  /* 0x000000ffff147224 */ /* 0x000fe200078e00ff */
[----:B------:R-:W-:Y:S01]  /*259c0*/  UIADD3 UR4, UP0, UR36, 0x570, URZ ;  /* 0x0000057024047890 */ /* 0x000fe2000ff1e03f */
[----:B------:R-:W-:Y:S01]  /*259d0*/  IMAD R7, R2, 0x60, R0 ;  /* 0x0000006002077824 */ /* 0x000fe200078e0200 */
[----:B------:R-:W-:Y:S01]  /*259e0*/  PLOP3.LUT P0, PT, PT, PT, PT, 0x80, 0x0 ;  /* 0x000000000000781c */ /* 0x000fe20003f0f070 */
[----:B0-----:R-:W-:Y:S01]  /*259f0*/  IMAD R10, R22, 0x9000, R17 ;  /* 0x00009000160a7824 */ /* 0x001fe200078e0211 */
[----:B------:R-:W-:Y:S01]  /*25a00*/  R2UR UR10, R20 ;  /* 0x00000000140a72ca */ /* 0x000fe200000e0000 */
[----:B------:R-:W-:Y:S01]  /*25a10*/  VIADD R7, R7, 0xffffffa0 ;  /* 0xffffffa007077836 */ /* 0x000fe20000000000 */
[----:B------:R-:W-:Y:S01]  /*25a20*/  UIADD3.X UR5, URZ, UR37, URZ, UP0, !UPT ;  /* 0x000000253f057290 */ /* 0x000fe200087fe43f */
[----:B------:R-:W-:Y:S01]  /*25a30*/  VIADD R3, R12, 0x2a890 ;  /* 0x0002a8900c037836 */ /* 0x000fe20000000000 */
[----:B------:R-:W-:Y:S01]  /*25a40*/  UMOV UR6, 0x0 ;  /* 0x0000000000067882 */ /* 0x000fe20000000000 */
[----:B------:R-:W-:Y:S01]  /*25a50*/  VIADD R13, R10, 0x18400 ;  /* 0x000184000a0d7836 */ /* 0x000fe20000000000 */
[----:B------:R-:W-:-:S09]  /*25a60*/  UMOV UR7, 0x12f00000 ;  /* 0x12f0000000077882 */ /* 0x000fd20000000000 */
.L_x_1890:
        /* <DEDUP_REMOVED lines=16> */
.L_x_1891:
        /* <DEDUP_REMOVED lines=15> */
.L_x_1892:
        /* <DEDUP_REMOVED lines=13> */
.L_x_2057:
[----:B------:R-:W-:Y:S05]  /*25d30*/  BSYNC B2 ;  /* 0x0000000000027941 */ /* 0x000fea0003800000 */
.L_x_1893:
        /* <DEDUP_REMOVED lines=11> */
.L_x_1896:
[----:B------:R-:W-:Y:S05]  /*25df0*/  BSYNC B2 ;  /* 0x0000000000027941 */ /* 0x000fea0003800000 */
.L_x_1895:
        /* <DEDUP_REMOVED lines=9> */
.L_x_1897:
        /* <DEDUP_REMOVED lines=15> */
.L_x_1898:
        /* <DEDUP_REMOVED lines=10> */
.L_x_1885:
[----:B------:R-:W-:Y:S05]  /*26020*/  BSYNC B1 ;  /* 0x0000000000017941 */ /* 0x000fea0003800000 */
.L_x_1884:
[----:B------:R-:W-:Y:S01]  /*26030*/  IADD3 R11, R2, -0x2, RZ ;  /* 0xfffffffe020b7810 */ /* 0x000fe20007ffe0ff */
[----:B------:R-:W-:Y:S01]  /*26040*/  VIADD R22, R22, 0x1 ;  /* 0x0000000116167836 */ /* 0x000fe20000000000 */
[----:B------:R-:W-:Y:S02]  /*26050*/  PLOP3.LUT P0, PT, PT, PT, PT, 0x8, 0x0 ;  /* 0x000000000000781c */ /* 0x000fe40003f0e170 */
[----:B------:R-:W-:Y:S02]  /*26060*/  ISETP.GE.AND P2, PT, R11, R5, PT ;  /* 0x000000050b00720c */ /* 0x000fe40003f46270 */
[----:B------:R-:W-:-:S04]  /*26070*/  ISETP.NE.AND P1, PT, R22, 0x2, PT ;  /* 0x000000021600780c */ /* 0x000fc80003f25270 */
[----:B------:R-:W-:Y:S02]  /*26080*/  SEL R2, RZ, 0x1, P1 ;  /* 0x00000001ff027807 */ /* 0x000fe40000800000 */
[----:B------:R-:W-:Y:S02]  /*26090*/  SEL R22, R22, RZ, P1 ;  /* 0x000000ff16167207 */ /* 0x000fe40000800000 */
[----:B------:R-:W-:-:S03]  /*260a0*/  LOP3.LUT R31, R31, R2, RZ, 0x3c, !PT ;  /* 0x000000021f1f7212 */ /* 0x000fc600078e3cff */
[----:B------:R-:W-:Y:S05]  /*260b0*/  @!P2 BRA `(.L_x_1878) ;  /* 0x000000080014a947 */ /* 0x000fea0003800000 */
.L_x_1914:
[----:B------:R-:W-:Y:S05]  /*260c0*/  YIELD ;  /* 0x0000000000007946 */ /* 0x000fea0003800000 */
[----:B------:R-:W-:Y:S04]  /*260d0*/  BSSY B1, `(.L_x_1899) ;  /* 0x000007b000017945 */ /* 0x000fe80003800000 */
[----:B------:R-:W-:Y:S05]  /*260e0*/  @!P6 BRA `(.L_x_1900) ;  /* 0x0000000400e4e947 */ /* 0x000fea0003800000 */
[----:B0-----:R-:W-:Y:S01]  /*260f0*/  IMAD R10, R22, 0x8, R17 ;  /* 0x00000008160a7824 */ /* 0x001fe200078e0211 */
[----:B------:R-:W-:Y:S01]  /*26100*/  SHF.L.U32 R2, R31, 0x1f, RZ ;  /* 0x0000001f1f027819 */ /* 0x000fe200000006ff */
[----:B------:R-:W0:Y:S01]  /*26110*/  S2R R3, SR_TID.X ;  /* 0x0000000000037919 */ /* 0x000e220000002100 */
[----:B------:R-:W-:Y:S02]  /*26120*/  BSSY B2, `(.L_x_1901) ;  /* 0x0000005000027945 */ /* 0x000fe40003800000 */
[----:B------:R-:W1:Y:S01]  /*26130*/  SYNCS.PHASECHK.TRANS64.TRYWAIT P1, [R10+URZ+0x2a8a0], R2 ;  /* 0x02a8a0020a0075a7 */ /* 0x000e62000802017f */
[----:B0-----:R-:W-:-:S04]  /*26140*/  LOP3.LUT R3, R3, 0x7f, RZ, 0xc0, !PT ;  /* 0x0000007f03037812 */ /* 0x001fc800078ec0ff */
[----:B------:R-:W-:Y:S01]  /*26150*/  ISETP.NE.AND P2, PT, R3, RZ, PT ;  /* 0x000000ff0300720c */ /* 0x000fe20003f45270 */
[----:B-1----:R-:W-:-:S12]  /*26160*/  @!P1 BRA `(.L_x_1902) ;  /* 0x0000006c00509947 */ /* 0x002fd80003800000 */
.L_x_2058:
[----:B------:R-:W-:Y:S05]  /*26170*/  BSYNC B2 ;  /* 0x0000000000027941 */ /* 0x000fea0003800000 */
.L_x_1901:
[----:B------:R-:W-:Y:S04]  /*26180*/  BSSY B2, `(.L_x_1903) ;  /* 0x0000009000027945 */ /* 0x000fe80003800000 */
[----:B------:R-:W-:Y:S05]  /*26190*/  @P2 BRA `(.L_x_1904) ;  /* 0x00000000001c2947 */ /* 0x000fea0003800000 */
[----:B------:R-:W1:Y:S01]  /*261a0*/  S2R R7, SR_TID.X ;  /* 0x0000000000077919 */ /* 0x000e620000002100 */
[----:B------:R-:W-:-:S04]  /*261b0*/  IMAD.MOV.U32 R3, RZ, RZ, 0x9000 ;  /* 0x00009000ff037424 */ /* 0x000fc800078e00ff */
[----:B------:R2:W-:Y:S01]  /*261c0*/  SYNCS.ARRIVE.TRANS64 RZ, [R10+URZ+0x2a890], R3 ;  /* 0x02a890030aff79a7 */ /* 0x0005e2000800003f */
[----:B-1----:R-:W-:-:S04]  /*261d0*/  LOP3.LUT R7, R7, 0x1f, RZ, 0xc0, !PT ;  /* 0x0000001f07077812 */ /* 0x002fc800078ec0ff */
[----:B------:R-:W-:-:S13]  /*261e0*/  ISETP.NE.AND P1, PT, R7, RZ, PT ;  /* 0x000000ff0700720c */ /* 0x000fda0003f25270 */
[----:B--2---:R-:W-:Y:S05]  /*261f0*/  @!P1 BRA `(.L_x_1904) ;  /* 0x0000000000049947 */ /* 0x004fea0003800000 */
[----:B------:R-:W-:Y:S01]  /*26200*/  BPT.TRAP 0x1 ;  /* 0x000000040000795c */ /* 0x000fe20000300000 */
.L_x_1904:
[----:B------:R-:W-:Y:S05]  /*26210*/  BSYNC B2 ;  /* 0x0000000000027941 */ /* 0x000fea0003800000 */
.L_x_1903:
[----:B------:R-:W-:Y:S01]  /*26220*/  IMAD.MOV.U32 R15, RZ, RZ, RZ ;  /* 0x000000ffff0f7224 */ /* 0x000fe200078e00ff */
[----:B------:R-:W-:Y:S01]  /*26230*/  UIADD3 UR4, UP0, UR36, 0x570, URZ ;  /* 0x0000057024047890 */ /* 0x000fe2000ff1e03f */
[----:B------:R-:W-:Y:S01]  /*26240*/  IMAD R3, R22, 0x9000, R17 ;  /* 0x0000900016037824 */ /* 0x000fe200078e0211 */
[----:B------:R-:W-:Y:S01]  /*26250*/  PLOP3.LUT P1, PT, PT, PT, PT, 0x80, 0x0 ;  /* 0x000000000000781c */ /* 0x000fe20003f2f070 */
[----:B------:R-:W-:Y:S01]  /*26260*/  IMAD R7, R11, 0x60, R0 ;  /* 0x000000600b077824 */ /* 0x000fe200078e0200 */
[----:B------:R-:W-:Y:S01]  /*26270*/  R2UR UR10, R15 ;  /* 0x000000000f0a72ca */ /* 0x000fe200000e0000 */
[----:B------:R-:W-:Y:S01]  /*26280*/  VIADD R13, R10, 0x2a890 ;  /* 0x0002a8900a0d7836 */ /* 0x000fe20000000000 */
[----:B------:R-:W-:Y:S01]  /*26290*/  IADD3 R12, R3, 0x18400, RZ ;  /* 0x00018400030c7810 */ /* 0x000fe20007ffe0ff */
[----:B------:R-:W-:Y:S01]  /*262a0*/  UIADD3.X UR5, URZ, UR37, URZ, UP0, !UPT ;  /* 0x000000253f057290 */ /* 0x000fe200087fe43f */
[----:B------:R-:W-:Y:S01]  /*262b0*/  UMOV UR6, 0x0 ;  /* 0x0000000000067882 */ /* 0x000fe20000000000 */
[----:B------:R-:W-:-:S10]  /*262c0*/  UMOV UR7, 0x12f00000 ;  /* 0x12f0000000077882 */ /* 0x000fd40000000000 */
.L_x_1905:
        /* <DEDUP_REMOVED lines=10> */
[----:B------:R-:W-:Y:S01]  /*26370*/  IMAD.MOV.U32 R12, RZ, RZ, 0x40 ;  /* 0x00000040ff0c7424 */ /* 0x000fe200078e00ff */
[----:B------:R-:W-:Y:S01]  /*26380*/  PLOP3.LUT P1, PT, PT, PT, PT, 0x80, 0x0 ;  /* 0x000000000000781c */ /* 0x000fe20003f2f070 */
[----:B------:R-:W-:Y:S01]  /*26390*/  VIADD R14, R3, 0x1b400 ;  /* 0x0001b400030e7836 */ /* 0x000fe20000000000 */
[----:B------:R-:W-:Y:S01]  /*263a0*/  UMOV UR6, 0x0 ;  /* 0x0000000000067882 */ /* 0x000fe20000000000 */
[----:B------:R-:W-:Y:S01]  /*263b0*/  UMOV UR7, 0x12f00000 ;  /* 0x12f0000000077882 */ /* 0x000fe20000000000 */
[----:B------:R-:W-:-:S15]  /*263c0*/  R2UR UR10, R12 ;  /* 0x000000000c0a72ca */ /* 0x000fde00000e0000 */
.L_x_1906:
        /* <DEDUP_REMOVED lines=10> */
[----:B------:R-:W-:Y:S01]  /*26470*/  PLOP3.LUT P1, PT, PT, PT, PT, 0x80, 0x0 ;  /* 0x000000000000781c */ /* 0x000fe20003f2f070 */
[----:B------:R-:W-:Y:S01]  /*26480*/  VIADD R3, R3, 0x1e400 ;  /* 0x0001e40003037836 */ /* 0x000fe20000000000 */
[----:B------:R-:W-:Y:S01]  /*26490*/  UMOV UR6, 0x0 ;  /* 0x0000000000067882 */ /* 0x000fe20000000000 */
[----:B------:R-:W-:Y:S01]  /*264a0*/  UMOV UR7, 0x12f00000 ;  /* 0x12f0000000077882 */ /* 0x000fe20000000000 */
[----:B------:R-:W-:-:S09]  /*264b0*/  UMOV UR10, 0x80 ;  /* 0x00000080000a7882 */ /* 0x000fd20000000000 */
.L_x_1907:
        /* <DEDUP_REMOVED lines=10> */
[----:B------:R-:W1:Y:S01]  /*26560*/  SYNCS.PHASECHK.TRANS64.TRYWAIT P1, [R10+URZ+0x2a8c0], R2 ;  /* 0x02a8c0020a0075a7 */ /* 0x000e62000802017f */
[----:B------:R-:W-:Y:S04]  /*26570*/  BSSY B2, `(.L_x_1908) ;  /* 0x0000002000027945 */ /* 0x000fe80003800000 */
[----:B-1----:R-:W-:Y:S05]  /*26580*/  @!P1 BRA `(.L_x_1909) ;  /* 0x00000068005c9947 */ /* 0x002fea0003800000 */
.L_x_2059:
[----:B------:R-:W-:Y:S05]  /*26590*/  BSYNC B2 ;  /* 0x0000000000027941 */ /* 0x000fea0003800000 */
.L_x_1908:
[----:B------:R-:W-:Y:S01]  /*265a0*/  BSSY B2, `(.L_x_1910) ;  /* 0x000000b000027945 */ /* 0x000fe20003800000 */
[----:B01----:R-:W-:Y:S01]  /*265b0*/  IMAD.MOV.U32 R2, RZ, RZ, 0x0 ;  /* 0x00000000ff027424 */ /* 0x003fe200078e00ff */
[----:B------:R-:W-:Y:S02]  /*265c0*/  MOV R3, 0x12f00000 ;  /* 0x12f0000000037802 */ /* 0x000fe40000000f00 */
[----:B------:R-:W-:Y:S05]  /*265d0*/  @P2 BRA `(.L_x_1911) ;  /* 0x00000000001c2947 */ /* 0x000fea0003800000 */
[----:B------:R-:W0:Y:S01]  /*265e0*/  S2R R14, SR_TID.X ;  /* 0x00000000000e7919 */ /* 0x000e220000002100 */
[----:B------:R-:W-:-:S04]  /*265f0*/  IMAD.MOV.U32 R13, RZ, RZ, 0x6000 ;  /* 0x00006000ff0d7424 */ /* 0x000fc800078e00ff */
[----:B------:R1:W-:Y:S01]  /*26600*/  SYNCS.ARRIVE.TRANS64 RZ, [R10+URZ+0x2a8b0], R13 ;  /* 0x02a8b00d0aff79a7 */ /* 0x0003e2000800003f */
[----:B0-----:R-:W-:-:S04]  /*26610*/  LOP3.LUT R14, R14, 0x1f, RZ, 0xc0, !PT ;  /* 0x0000001f0e0e7812 */ /* 0x001fc800078ec0ff */
[----:B------:R-:W-:-:S13]  /*26620*/  ISETP.NE.AND P1, PT, R14, RZ, PT ;  /* 0x000000ff0e00720c */ /* 0x000fda0003f25270 */
[----:B-1----:R-:W-:Y:S05]  /*26630*/  @!P1 BRA `(.L_x_1911) ;  /* 0x0000000000049947 */ /* 0x002fea0003800000 */
[----:B------:R-:W-:Y:S01]  /*26640*/  BPT.TRAP 0x1 ;  /* 0x000000040000795c */ /* 0x000fe20000300000 */
.L_x_1911:
[----:B------:R-:W-:Y:S05]  /*26650*/  BSYNC B2 ;  /* 0x0000000000027941 */ /* 0x000fea0003800000 */
.L_x_1910:
[----:B------:R-:W-:Y:S01]  /*26660*/  R2UR UR10, R15 ;  /* 0x000000000f0a72ca */ /* 0x000fe200000e0000 */
[----:B------:R-:W-:Y:S01]  /*26670*/  IMAD R13, R22, 0x6000, R17 ;  /* 0x00006000160d7824 */ /* 0x000fe200078e0211 */
[----:B------:R-:W-:Y:S01]  /*26680*/  R2UR UR6, R2 ;  /* 0x00000000020672ca */ /* 0x000fe200000e0000 */
[----:B------:R-:W-:Y:S01]  /*26690*/  UIADD3 UR4, UP0, UR36, 0x670, URZ ;  /* 0x0000067024047890 */ /* 0x000fe2000ff1e03f */
[----:B------:R-:W-:Y:S01]  /*266a0*/  R2UR UR7, R3 ;  /* 0x00000000030772ca */ /* 0x000fe200000e0000 */
[----:B------:R-:W-:Y:S01]  /*266b0*/  VIADD R10, R10, 0x2a8b0 ;  /* 0x0002a8b00a0a7836 */ /* 0x000fe20000000000 */
[----:B------:R-:W-:Y:S01]  /*266c0*/  PLOP3.LUT P1, PT, PT, PT, PT, 0x80, 0x0 ;  /* 0x000000000000781c */ /* 0x000fe20003f2f070 */
[----:B------:R-:W-:Y:S01]  /*266d0*/  VIADD R14, R13, 0x400 ;  /* 0x000004000d0e7836 */ /* 0x000fe20000000000 */
[----:B------:R-:W-:-:S12]  /*266e0*/  UIADD3.X UR5, URZ, UR37, URZ, UP0, !UPT ;  /* 0x000000253f057290 */ /* 0x000fd800087fe43f */
.L_x_1912:
        /* <DEDUP_REMOVED lines=15> */
.L_x_1913:
        /* <DEDUP_REMOVED lines=10> */
.L_x_1900:
[----:B------:R-:W-:Y:S05]  /*26880*/  BSYNC B1 ;  /* 0x0000000000017941 */ /* 0x000fea0003800000 */
.L_x_1899:
[C---:B------:R-:W-:Y:S01]  /*26890*/  ISETP.GT.AND P2, PT, R11.reuse, R5, PT ;  /* 0x000000050b00720c */ /* 0x040fe20003f44270 */
[----:B------:R-:W-:Y:S01]  /*268a0*/  VIADD R11, R11, 0xffffffff ;  /* 0xffffffff0b0b7836 */ /* 0x000fe20000000000 */
[----:B------:R-:W-:-:S04]  /*268b0*/  IADD3 R22, R22, 0x1, RZ ;  /* 0x0000000116167810 */ /* 0x000fc80007ffe0ff */
[----:B------:R-:W-:-:S04]  /*268c0*/  ISETP.NE.AND P1, PT, R22, 0x2, PT ;  /* 0x000000021600780c */ /* 0x000fc80003f25270 */
[----:B------:R-:W-:Y:S02]  /*268d0*/  SEL R2, RZ, 0x1, P1 ;  /* 0x00000001ff027807 */ /* 0x000fe40000800000 */
[----:B------:R-:W-:Y:S02]  /*268e0*/  SEL R22, R22, RZ, P1 ;  /* 0x000000ff16167207 */ /* 0x000fe40000800000 */
[----:B------:R-:W-:Y:S01]  /*268f0*/  LOP3.LUT R31, R31, R2, RZ, 0x3c, !PT ;  /* 0x000000021f1f7212 */ /* 0x000fe200078e3cff */
[----:B------:R-:W-:Y:S06]  /*26900*/  @P2 BRA `(.L_x_1914) ;  /* 0xfffffff400ec2947 */ /* 0x000fec000383ffff */
.L_x_1878:
[----:B------:R-:W-:Y:S05]  /*26910*/  BSYNC B0 ;  /* 0x0000000000007941 */ /* 0x000fea0003800000 */
.L_x_1877:
[----:B------:R-:W1:Y:S01]  /*26920*/  LDC R0, c[0x0][0x448] ;  /* 0x00011200ff007b82 */ /* 0x000e620000000800 */
[----:B------:R-:W-:Y:S01]  /*26930*/  VIADD R5, R25, 0x7f ;  /* 0x0000007f19057836 */ /* 0x000fe20000000000 */
[----:B------:R-:W-:Y:S06]  /*26940*/  @!P0 WARPSYNC.ALL ;  /* 0x0000000000008948 */ /* 0x000fec0003800000 */
[----:B------:R-:W2:Y:S08]  /*26950*/  LDC.64 R2, c[0x0][0x9e0] ;  /* 0x00027800ff027b82 */ /* 0x000eb00000000a00 */
[----:B------:R-:W-:Y:S01]  /*26960*/  @!P0 BAR.SYNC.DEFER_BLOCKING 0xc, 0x180 ;  /* 0x0306000000008b1d */ /* 0x000fe20000010000 */
[----:B-1----:R-:W-:-:S02]  /*26970*/  ISETP.NE.AND P1, PT, R0, 0x1, PT ;  /* 0x000000010000780c */ /* 0x002fc40003f25270 */
[----:B--2---:R-:W-:-:S11]  /*26980*/  ISETP.GE.AND P2, PT, R3, 0x1, PT ;  /* 0x000000010300780c */ /* 0x004fd60003f46270 */
[----:B------:R-:W1:Y:S08]  /*26990*/  @P1 LDC R4, c[0x0][0x44c] ;  /* 0x00011300ff041b82 */ /* 0x000e700000000800 */
[----:B------:R-:W2:Y:S01]  /*269a0*/  @P1 LDC R0, c[0x0][0x450] ;  /* 0x00011400ff001b82 */ /* 0x000ea20000000800 */
[----:B-1----:R-:W-:-:S05]  /*269b0*/  @P1 IMAD.HI.U32 R7, R5, R4, RZ ;  /* 0x0000000405071227 */ /* 0x002fca00078e00ff */
[----:B--2---:R-:W-:-:S05]  /*269c0*/  @P1 SHF.R.U32.HI R5, RZ, R0, R7 ;  /* 0x00000000ff051219 */ /* 0x004fca0000011607 */
[----:B------:R-:W-:-:S04]  /*269d0*/  IMAD.IADD R7, R18, 0x1, R5 ;  /* 0x0000000112077824 */ /* 0x000fc800078e0205 */
[----:B------:R-:W-:Y:S01]  /*269e0*/  IMAD.IADD R2, R7, 0x1, R2 ;  /* 0x0000000107027824 */ /* 0x000fe200078e0202 */
[----:B------:R-:W-:Y:S06]  /*269f0*/  @!P2 BRA `(.L_x_1915) ;  /* 0x000000000048a947 */ /* 0x000fec0003800000 */
[C---:B------:R-:W-:Y:S01]  /*26a00*/  ISETP.GT.AND P0, PT, R7.reuse, RZ, PT ;  /* 0x000000ff0700720c */ /* 0x040fe20003f04270 */
[----:B------:R-:W-:Y:S01]  /*26a10*/  BSSY B0, `(.L_x_1916) ;  /* 0x000000e000007945 */ /* 0x000fe20003800000 */
[----:B------:R-:W-:-:S11]  /*26a20*/  IADD3 R0, R7, -0x1, RZ ;  /* 0xffffffff07007810 */ /* 0x000fd60007ffe0ff */
        /* <DEDUP_REMOVED lines=8> */
.L_x_1917:
[----:B------:R-:W-:-:S13]  /*26ab0*/  ISETP.NE.AND P0, PT, R3, 0x1, PT ;  /* 0x000000010300780c */ /* 0x000fda0003f05270 */
[----:B------:R-:W1:Y:S02]  /*26ac0*/  @P0 LDC.64 R4, c[0x0][0x9e8] ;  /* 0x00027a00ff040b82 */ /* 0x000e640000000a00 */
[----:B-1----:R-:W-:-:S05]  /*26ad0*/  @P0 IMAD.HI.U32 R4, R0, R4, RZ ;  /* 0x0000000400040227 */ /* 0x002fca00078e00ff */
[----:B------:R-:W-:-:S07]  /*26ae0*/  @P0 SHF.R.U32.HI R0, RZ, R5, R4 ;  /* 0x00000005ff000219 */ /* 0x000fce0000011604 */
.L_x_1918:
[----:B------:R-:W-:Y:S05]  /*26af0*/  BSYNC B0 ;  /* 0x0000000000007941 */ /* 0x000fea0003800000 */
.L_x_1916:
[----:B------:R-:W-:-:S05]  /*26b00*/  IMAD R5, R0, R3, R3 ;  /* 0x0000000300057224 */ /* 0x000fca00078e0203 */
[----:B------:R-:W-:-:S07]  /*26b10*/  VIMNMX R2, R2, R5, PT ;  /* 0x0000000502027248 */ /* 0x000fce0003fe0100 */
.L_x_1915:
[----:B------:R-:W1:Y:S01]  /*26b20*/  @P1 LDC R0, c[0x0][0x44c] ;  /* 0x00011300ff001b82 */ /* 0x000e620000000800 */
[----:B------:R-:W-:Y:S01]  /*26b30*/  VIADD R2, R2, 0x5f ;  /* 0x0000005f02027836 */ /* 0x000fe20000000000 */
[----:B------:R-:W-:Y:S01]  /*26b40*/  ULDC UR4, c[0x0][0x9dc] ;  /* 0x0002770000047ab9 */ /* 0x000fe20000000800 */
[----:B------:R-:W-:Y:S02]  /*26b50*/  IMAD.MOV.U32 R5, RZ, RZ, R25 ;  /* 0x000000ffff057224 */ /* 0x000fe400078e0019 */
[----:B------:R-:W-:-:S03]  /*26b60*/  IMAD.HI R2, R2, 0x2aaaaaab, RZ ;  /* 0x2aaaaaab02027827 */ /* 0x000fc600078e02ff */
[----:B------:R-:W2:Y:S01]  /*26b70*/  @P1 LDC R7, c[0x0][0x450] ;  /* 0x00011400ff071b82 */ /* 0x000ea20000000800 */
[----:B-1----:R-:W-:-:S05]  /*26b80*/  @P1 IMAD.HI.U32 R0, R25, R0, RZ ;  /* 0x0000000019001227 */ /* 0x002fca00078e00ff */
[----:B--2---:R-:W-:Y:S02]  /*26b90*/  @P1 SHF.R.U32.HI R5, RZ, R7, R0 ;  /* 0x00000007ff051219 */ /* 0x004fe40000011600 */
[----:B------:R-:W-:-:S03]  /*26ba0*/  SHF.R.U32.HI R7, RZ, 0x1f, R2 ;  /* 0x0000001fff077819 */ /* 0x000fc60000011602 */
[----:B------:R-:W-:Y:S01]  /*26bb0*/  IMAD.IADD R8, R8, 0x1, R5 ;  /* 0x0000000108087824 */ /* 0x000fe200078e0205 */
[----:B------:R-:W-:-:S04]  /*26bc0*/  LEA.HI.SX32 R2, R2, R7, 0x1c ;  /* 0x0000000702027211 */ /* 0x000fc800078fe2ff */
[----:B------:R-:W-:Y:S02]  /*26bd0*/  IADD3 R0, R8, -UR4, RZ ;  /* 0x8000000408007c10 */ /* 0x000fe4000fffe0ff */
[----:B------:R-:W-:Y:S01]  /*26be0*/  VIMNMX R19, R19, R2, PT ;  /* 0x0000000213137248 */ /* 0x000fe20003fe0100 */
[----:B------:R-:W-:Y:S06]  /*26bf0*/  @!P2 BRA `(.L_x_1919) ;  /* 0x000000000044a947 */ /* 0x000fec0003800000 */
[----:B------:R-:W-:Y:S01]  /*26c00*/  ISETP.GT.AND P0, PT, R8, -0x1, PT ;  /* 0xffffffff0800780c */ /* 0x000fe20003f04270 */
[----:B------:R-:W-:-:S12]  /*26c10*/  BSSY B0, `(.L_x_1920) ;  /* 0x000000d000007945 */ /* 0x000fd80003800000 */
        /* <DEDUP_REMOVED lines=8> */
.L_x_1921:
[----:B------:R-:W-:-:S13]  /*26ca0*/  ISETP.NE.AND P0, PT, R3, 0x1, PT ;  /* 0x000000010300780c */ /* 0x000fda0003f05270 */
[----:B------:R-:W1:Y:S02]  /*26cb0*/  @P0 LDC.64 R4, c[0x0][0x9e8] ;  /* 0x00027a00ff040b82 */ /* 0x000e640000000a00 */
[----:B-1----:R-:W-:-:S05]  /*26cc0*/  @P0 IMAD.HI.U32 R4, R8, R4, RZ ;  /* 0x0000000408040227 */ /* 0x002fca00078e00ff */
[----:B------:R-:W-:-:S07]  /*26cd0*/  @P0 SHF.R.U32.HI R8, RZ, R5, R4 ;  /* 0x00000005ff080219 */ /* 0x000fce0000011604 */
.L_x_1922:
[----:B------:R-:W-:Y:S05]  /*26ce0*/  BSYNC B0 ;  /* 0x0000000000007941 */ /* 0x000fea0003800000 */
.L_x_1920:
[----:B------:R-:W-:-:S05]  /*26cf0*/  IMAD R3, R8, R3, RZ ;  /* 0x0000000308037224 */ /* 0x000fca00078e02ff */
[----:B------:R-:W-:-:S07]  /*26d00*/  VIMNMX R0, R0, R3, !PT ;  /* 0x0000000300007248 */ /* 0x000fce0007fe0100 */
.L_x_1919:
[----:B------:R-:W-:Y:S01]  /*26d10*/  ISETP.NE.AND P1, PT, R6, RZ, PT ;  /* 0x000000ff0600720c */ /* 0x000fe20003f25270 */
[----:B------:R-:W-:Y:S01]  /*26d20*/  IMAD.HI R0, R0, 0x2aaaaaab, RZ ;  /* 0x2aaaaaab00007827 */ /* 0x000fe200078e02ff */
[----:B------:R-:W-:Y:S03]  /*26d30*/  BSSY B0, `(.L_x_1923) ;  /* 0x0000022000007945 */ /* 0x000fe60003800000 */
[----:B------:R-:W-:Y:S01]  /*26d40*/  IMAD.MOV.U32 R2, RZ, RZ, RZ ;  /* 0x000000ffff027224 */ /* 0x000fe200078e00ff */
[----:B------:R-:W-:-:S04]  /*26d50*/  SHF.R.U32.HI R3, RZ, 0x1f, R0 ;  /* 0x0000001fff037819 */ /* 0x000fc80000011600 */
[----:B------:R-:W-:-:S03]  /*26d60*/  LEA.HI.SX32 R0, R0, R3, 0x1c ;  /* 0x0000000300007211 */ /* 0x000fc600078fe2ff */
[----:B------:R-:W1:Y:S01]  /*26d70*/  @!P1 LDC R6, c[0x0][0x9f0] ;  /* 0x00027c00ff069b82 */ /* 0x000e620000000800 */
[----:B------:R-:W-:-:S04]  /*26d80*/  VIMNMX R0, RZ, R0, !PT ;  /* 0x00000000ff007248 */ /* 0x000fc80007fe0100 */
[----:B------:R-:W-:-:S13]  /*26d90*/  ISETP.GT.AND P0, PT, R19, R0, PT ;  /* 0x000000001300720c */ /* 0x000fda0003f04270 */
[----:B------:R-:W-:Y:S05]  /*26da0*/  @!P0 BRA `(.L_x_1924) ;  /* 0x0000000000688947 */ /* 0x000fea0003800000 */
[-C--:B-1----:R-:W-:Y:S01]  /*26db0*/  IABS R4, R6.reuse ;  /* 0x0000000600047213 */ /* 0x082fe20000000000 */
[----:B------:R-:W-:Y:S01]  /*26dc0*/  IMAD.MOV.U32 R2, RZ, RZ, RZ ;  /* 0x000000ffff027224 */ /* 0x000fe200078e00ff */
[----:B------:R-:W-:Y:S02]  /*26dd0*/  IABS R8, R6 ;  /* 0x0000000600087213 */ /* 0x000fe40000000000 */
[----:B------:R-:W1:Y:S08]  /*26de0*/  I2F.RP R5, R4 ;  /* 0x0000000400057306 */ /* 0x000e700000209400 */
[----:B-1----:R-:W1:Y:S02]  /*26df0*/  MUFU.RCP R5, R5 ;  /* 0x0000000500057308 */ /* 0x002e640000001000 */
[----:B-1----:R-:W-:-:S06]  /*26e00*/  VIADD R7, R5, 0xffffffe ;  /* 0x0ffffffe05077836 */ /* 0x002fcc0000000000 */
[----:B------:R1:W2:Y:S02]  /*26e10*/  F2I.FTZ.U32.TRUNC.NTZ R3, R7 ;  /* 0x0000000700037305 */ /* 0x0002a4000021f000 */
[----:B-1----:R-:W-:Y:S02]  /*26e20*/  IMAD.MOV R7, RZ, RZ, -R8 ;  /* 0x000000ffff077224 */ /* 0x002fe400078e0a08 */
[----:B--2---:R-:W-:-:S04]  /*26e30*/  IMAD.MOV R11, RZ, RZ, -R3 ;  /* 0x000000ffff0b7224 */ /* 0x004fc800078e0a03 */
[----:B------:R-:W-:-:S04]  /*26e40*/  IMAD R11, R11, R4, RZ ;  /* 0x000000040b0b7224 */ /* 0x000fc800078e02ff */
[----:B------:R-:W-:Y:S01]  /*26e50*/  IMAD.HI.U32 R2, R3, R11, R2 ;  /* 0x0000000b03027227 */ /* 0x000fe200078e0002 */
[----:B------:R-:W-:-:S04]  /*26e60*/  IADD3 R3, R6, -0x1, R19 ;  /* 0xffffffff06037810 */ /* 0x000fc80007ffe013 */
[----:B------:R-:W-:-:S04]  /*26e70*/  IADD3 R3, -R0, R3, RZ ;  /* 0x0000000300037210 */ /* 0x000fc80007ffe1ff */
        /* <DEDUP_REMOVED lines=10> */
[----:B------:R-:W-:-:S05]  /*26f20*/  @P0 VIADD R2, R2, 0x1 ;  /* 0x0000000102020836 */ /* 0x000fca0000000000 */
[----:B------:R-:W-:Y:S02]  /*26f30*/  @!P2 IADD3 R2, -R2, RZ, RZ ;  /* 0x000000ff0202a210 */ /* 0x000fe40007ffe1ff */
[----:B------:R-:W-:-:S07]  /*26f40*/  @!P1 LOP3.LUT R2, RZ, R6, RZ, 0x33, !PT ;  /* 0x00000006ff029212 */ /* 0x000fce00078e33ff */
.L_x_1924:
[----:B------:R-:W-:Y:S05]  /*26f50*/  BSYNC B0 ;  /* 0x0000000000007941 */ /* 0x000fea0003800000 */
.L_x_1923:
[-C--:B------:R-:W-:Y:S01]  /*26f60*/  IMAD R0, R9, R2.reuse, R0 ;  /* 0x0000000209007224 */ /* 0x080fe200078e0200 */
[----:B------:R-:W-:Y:S04]  /*26f70*/  BSSY B7, `(.L_x_1925) ;  /* 0x0000365000077945 */ /* 0x000fe80003800000 */
[----:B------:R-:W-:Y:S01]  /*26f80*/  VIADDMNMX R19, R0, R2, R19, PT ;  /* 0x0000000200137246 */ /* 0x000fe20003800113 */
[----:B------:R2:W-:Y:S03]  /*26f90*/  STL [R1], R0 ;  /* 0x0000000001007387 */ /* 0x0005e60000100800 */
[----:B------:R-:W-:Y:S01]  /*26fa0*/  ISETP.GT.AND P0, PT, R19, R0, PT ;  /* 0x000000001300720c */ /* 0x000fe20003f04270 */
[----:B------:R2:W-:-:S12]  /*26fb0*/  STL [R1+0x20], R19 ;  /* 0x0000201301007387 */ /* 0x0005d80000100800 */
[----:B--2---:R-:W-:Y:S05]  /*26fc0*/  @P0 BRA `(.L_x_1926) ;  /* 0x0000000000440947 */ /* 0x004fea0003800000 */
[----:B------:R-:W2:Y:S02]  /*26fd0*/  S2R R3, SR_TID.X ;  /* 0x0000000000037919 */ /* 0x000ea40000002100 */
[----:B--2---:R-:W-:-:S04]  /*26fe0*/  LOP3.LUT R3, R3, 0x7f, RZ, 0xc0, !PT ;  /* 0x0000007f03037812 */ /* 0x004fc800078ec0ff */
[----:B------:R-:W-:-:S13]  /*26ff0*/  ISETP.NE.AND P0, PT, R3, RZ, PT ;  /* 0x000000ff0300720c */ /* 0x000fda0003f05270 */
[----:B------:R-:W-:Y:S05]  /*27000*/  @P0 BRA `(.L_x_1927) ;  /* 0x00000034006c0947 */ /* 0x000fea0003800000 */
[----:B------:R-:W2:Y:S01]  /*27010*/  S2R R5, SR_LANEID ;  /* 0x0000000000057919 */ /* 0x000ea20000000000 */
[----:B------:R-:W-:Y:S01]  /*27020*/  VOTEU.ANY UR4, UPT, PT ;  /* 0x0000000000047886 */ /* 0x000fe200038e0100 */
[----:B------:R-:W3:Y:S01]  /*27030*/  LDC.64 R2, c[0x0][0xc60] ;  /* 0x00031800ff027b82 */ /* 0x000ee20000000a00 */
[----:B------:R-:W2:Y:S02]  /*27040*/  FLO.U32 R0, UR4 ;  /* 0x0000000400007d00 */ /* 0x000ea400080e0000 */
[----:B--2---:R-:W-:-:S06]  /*27050*/  ISETP.EQ.U32.AND P0, PT, R0, R5, PT ;  /* 0x000000050000720c */ /* 0x004fcc0003f02070 */
[----:B------:R-:W3:Y:S07]  /*27060*/  POPC R5, UR4 ;  /* 0x0000000400057d09 */ /* 0x000eee0008000000 */
[----:B---3--:R-:W2:Y:S01]  /*27070*/  @P0 ATOMG.E.ADD.STRONG.GPU PT, R3, desc[UR60][R2.64], R5 ;  /* 0x00000005020309a8 */ /* 0x008ea200081ee1fc */
[----:B------:R-:W3:Y:S02]  /*27080*/  S2R R4, SR_LTMASK ;  /* 0x0000000000047919 */ /* 0x000ee40000003900 */
[----:B---3--:R-:W-:-:S04]  /*27090*/  LOP3.LUT R4, R4, UR4, RZ, 0xc0, !PT ;  /* 0x0000000404047c12 */ /* 0x008fc8000f8ec0ff */
[----:B------:R-:W3:Y:S01]  /*270a0*/  POPC R7, R4 ;  /* 0x0000000400077309 */ /* 0x000ee20000000000 */
[----:B--2---:R-:W3:Y:S02]  /*270b0*/  SHFL.IDX PT, R0, R3, R0, 0x1f ;  /* 0x00001f0003007589 */ /* 0x004ee400000e0000 */
[----:B---3--:R-:W-:Y:S01]  /*270c0*/  IADD3 R24, R0, UR38, R7 ;  /* 0x0000002600187c10 */ /* 0x008fe2000fffe007 */
[----:B------:R-:W-:Y:S06]  /*270d0*/  BRA `(.L_x_1927) ;  /* 0x0000003400387947 */ /* 0x000fec0003800000 */
.L_x_1926:
        /* <DEDUP_REMOVED lines=10> */
[----:B------:R-:W2:Y:S01]  /*27180*/  LDC.64 R2, c[0x4][R2] ;  /* 0x0100000002027b82 */ /* 0x000ea20000000a00 */
[----:B------:R-:W-:Y:S01]  /*27190*/  IMAD.U32 R5, RZ, RZ, UR7 ;  /* 0x00000007ff057e24 */ /* 0x000fe2000f8e00ff */
[----:B------:R-:W-:Y:S01]  /*271a0*/  MOV R13, RZ ;  /* 0x000000ff000d7202 */ /* 0x000fe20000000f00 */
[----:B-1----:R-:W-:Y:S02]  /*271b0*/  IMAD.U32 R6, RZ, RZ, UR8 ;  /* 0x00000008ff067e24 */ /* 0x002fe4000f8e00ff */
[----:B0-----:R-:W-:-:S02]  /*271c0*/  IMAD.U32 R10, RZ, RZ, UR4 ;  /* 0x00000004ff0a7e24 */ /* 0x001fc4000f8e00ff */
[----:B------:R-:W-:Y:S02]  /*271d0*/  IMAD.U32 R11, RZ, RZ, UR5 ;  /* 0x00000005ff0b7e24 */ /* 0x000fe4000f8e00ff */
[----:B------:R-:W-:Y:S02]  /*271e0*/  IMAD.MOV.U32 R8, RZ, RZ, 0x70 ;  /* 0x00000070ff087424 */ /* 0x000fe400078e00ff */
[----:B------:R-:W-:-:S07]  /*271f0*/  IMAD.MOV.U32 R12, RZ, RZ, 0x1 ;  /* 0x00000001ff0c7424 */ /* 0x000fce00078e00ff */
[----:B------:R-:W-:-:S07]  /*27200*/  LEPC R20, `(.L_x_1929) ;  /* 0x000000001014794e */ /* 0x000fce0000000000 */
[----:B--2---:R-:W-:Y:S05]  /*27210*/  CALL.ABS.NOINC R2 ;  /* 0x0000000002007343 */ /* 0x004fea0003c00000 */
.L_x_1929:
[----:B------:R-:W-:Y:S05]  /*27220*/  BSYNC B6 ;  /* 0x0000000000067941 */ /* 0x000fea0003800000 */
.L_x_1928:
        /* <DEDUP_REMOVED lines=8> */
[----:B------:R2:W3:Y:S01]  /*272b0*/  LDC.64 R2, c[0x4][R18] ;  /* 0x0100000012027b82 */ /* 0x0004e20000000a00 */
[----:B------:R-:W-:Y:S01]  /*272c0*/  IMAD.U32 R4, RZ, RZ, UR6 ;  /* 0x00000006ff047e24 */ /* 0x000fe2000f8e00ff */
[----:B------:R-:W-:Y:S01]  /*272d0*/  MOV R7, UR9 ;  /* 0x0000000900077c02 */ /* 0x000fe20008000f00 */
[----:B------:R-:W-:Y:S01]  /*272e0*/  IMAD.U32 R5, RZ, RZ, UR7 ;  /* 0x00000007ff057e24 */ /* 0x000fe2000f8e00ff */
[----:B------:R-:W-:Y:S01]  /*272f0*/  MOV R13, RZ ;  /* 0x000000ff000d7202 */ /* 0x000fe20000000f00 */
[----:B-1----:R-:W-:Y:S02]  /*27300*/  IMAD.U32 R6, RZ, RZ, UR8 ;  /* 0x00000008ff067e24 */ /* 0x002fe4000f8e00ff */
[----:B0-----:R-:W-:-:S02]  /*27310*/  IMAD.U32 R10, RZ, RZ, UR4 ;  /* 0x00000004ff0a7e24 */ /* 0x001fc4000f8e00ff */
[----:B------:R-:W-:Y:S02]  /*27320*/  IMAD.U32 R11, RZ, RZ, UR5 ;  /* 0x00000005ff0b7e24 */ /* 0x000fe4000f8e00ff */
[----:B------:R-:W-:Y:S02]  /*27330*/  IMAD.MOV.U32 R8, RZ, RZ, 0x70 ;  /* 0x00000070ff087424 */ /* 0x000fe400078e00ff */
[----:B--2---:R-:W-:-:S07]  /*27340*/  IMAD.MOV.U32 R12, RZ, RZ, 0x1 ;  /* 0x00000001ff0c7424 */ /* 0x004fce00078e00ff */
[----:B------:R-:W-:-:S07]  /*27350*/  LEPC R20, `(.L_x_1932) ;  /* 0x000000001014794e */ /* 0x000fce0000000000 */
[----:B---3--:R-:W-:Y:S05]  /*27360*/  CALL.ABS.NOINC R2 ;  /* 0x0000000002007343 */ /* 0x008fea0003c00000 */
.L_x_1932:
        /* <DEDUP_REMOVED lines=15> */
.L_x_1931:
[----:B------:R-:W-:Y:S05]  /*27460*/  BSYNC B6 ;  /* 0x0000000000067941 */ /* 0x000fea0003800000 */
.L_x_1930:
[----:B------:R-:W-:Y:S01]  /*27470*/  ULDC.64 UR4, c[0x0][0x9f8] ;  /* 0x00027e0000047ab9 */ /* 0x000fe20000000a00 */
[----:B------:R-:W2:Y:S01]  /*27480*/  LDL R18, [R1+0x4] ;  /* 0x0000040001127983 */ /* 0x000ea20000100800 */
[----:B------:R-:W-:Y:S01]  /*27490*/  ISETP.NE.U32.AND P0, PT, RZ, UR4, PT ;  /* 0x00000004ff007c0c */ /* 0x000fe2000bf05070 */
[----:B------:R-:W3:Y:S01]  /*274a0*/  LDC R0, c[0x0][0x430] ;  /* 0x00010c00ff007b82 */ /* 0x000ee20000000800 */
[----:B------:R-:W-:Y:S01]  /*274b0*/  MOV R33, R27 ;  /* 0x0000001b00217202 */ /* 0x000fe20000000f00 */
[----:B------:R-:W4:Y:S01]  /*274c0*/  S2R R20, SR_TID.X ;  /* 0x0000000000147919 */ /* 0x000f220000002100 */
[----:B------:R-:W-:Y:S01]  /*274d0*/  ISETP.NE.AND.EX P0, PT, RZ, UR5, PT, P0 ;  /* 0x00000005ff007c0c */ /* 0x000fe2000bf05300 */
[----:B------:R-:W-:Y:S01]  /*274e0*/  VIADD R23, R19, 0xffffffff ;  /* 0xffffffff13177836 */ /* 0x000fe20000000000 */
[----:B------:R-:W-:-:S11]  /*274f0*/  ULDC UR4, c[0x0][0x320] ;  /* 0x0000c80000047ab9 */ /* 0x000fd60000000800 */
[----:B------:R-:W0:Y:S01]  /*27500*/  @P0 LDC.64 R2, c[0x0][0x9f8] ;  /* 0x00027e00ff020b82 */ /* 0x000e220000000a00 */
[----:B----4-:R-:W-:Y:S01]  /*27510*/  LOP3.LUT R20, R20, 0x7f, RZ, 0xc0, !PT ;  /* 0x0000007f14147812 */ /* 0x010fe200078ec0ff */
[----:B0-----:R-:W-:-:S05]  /*27520*/  @P0 IMAD.WIDE R2, R27, 0x4, R2 ;  /* 0x000000041b020825 */ /* 0x001fca00078e0202 */
[----:B------:R0:W4:Y:S01]  /*27530*/  @P0 LDG.E R33, desc[UR60][R2.64] ;  /* 0x0000003c02210981 */ /* 0x000122000c1e1900 */
[----:B------:R-:W-:Y:S02]  /*27540*/  SHF.R.U32.HI R21, RZ, 0x3, R20 ;  /* 0x00000003ff157819 */ /* 0x000fe40000011614 */
[----:B---3--:R-:W-:Y:S01]  /*27550*/  ISETP.NE.AND P1, PT, R0, 0x1, PT ;  /* 0x000000010000780c */ /* 0x008fe20003f25270 */
[----:B------:R-:W3:Y:S01]  /*27560*/  S2R R20, SR_TID.X ;  /* 0x0000000000147919 */ /* 0x000ee20000002100 */
[----:B------:R-:W0:Y:S11]  /*27570*/  S2R R19, SR_TID.X ;  /* 0x0000000000137919 */ /* 0x000e360000002100 */
[----:B-1----:R-:W1:Y:S08]  /*27580*/  @P1 LDC R6, c[0x0][0x434] ;  /* 0x00010d00ff061b82 */ /* 0x002e700000000800 */
[----:B------:R-:W1:Y:S01]  /*27590*/  @P1 LDC R7, c[0x0][0x438] ;  /* 0x00010e00ff071b82 */ /* 0x000e620000000800 */
[----:B---3--:R-:W-:Y:S01]  /*275a0*/  IMAD.SHL.U32 R20, R20, 0x10, RZ ;  /* 0x0000001014147824 */ /* 0x008fe200078e00ff */
[----:B0-----:R-:W-:-:S04]  /*275b0*/  SHF.L.U32 R19, R19, 0x3, RZ ;  /* 0x0000000313137819 */ /* 0x001fc800000006ff */
[----:B------:R-:W-:Y:S02]  /*275c0*/  LOP3.LUT R20, R21, 0x70, R20, 0xf8, !PT ;  /* 0x0000007015147812 */ /* 0x000fe400078ef814 */
[----:B------:R-:W-:-:S03]  /*275d0*/  LOP3.LUT R19, R19, 0x38, RZ, 0xc0, !PT ;  /* 0x0000003813137812 */ /* 0x000fc600078ec0ff */
[----:B------:R-:W-:-:S05]  /*275e0*/  IMAD R4, R23, 0x60, R20 ;  /* 0x0000006017047824 */ /* 0x000fca00078e0214 */
[----:B------:R-:W-:-:S04]  /*275f0*/  ISETP.GE.AND P0, PT, R4, R37, PT ;  /* 0x000000250400720c */ /* 0x000fc80003f06270 */
[----:B------:R-:W-:Y:S02]  /*27600*/  ISETP.GT.U32.OR P0, PT, R20, 0x5f, P0 ;  /* 0x0000005f1400780c */ /* 0x000fe40000704470 */
[----:B------:R-:W-:Y:S01]  /*27610*/  LOP3.LUT R16, R16, 0xfffffff7, RZ, 0xc0, !PT ;  /* 0xfffffff710107812 */ /* 0x000fe200078ec0ff */
[----:B------:R-:W-:Y:S01]  /*27620*/  UMOV UR5, 0xffffffff ;  /* 0xffffffff00057882 */ /* 0x000fe20000000000 */
[----:B--2---:R-:W-:Y:S01]  /*27630*/  IMAD.IADD R5, R4, 0x1, R18 ;  /* 0x0000000104057824 */ /* 0x004fe200078e0212 */
[----:B------:R-:W-:-:S03]  /*27640*/  LOP3.LUT R18, R19, 0x40, RZ, 0xfc, !PT ;  /* 0x0000004013127812 */ /* 0x000fc600078efcff */
[----:B-1----:R-:W-:Y:S01]  /*27650*/  @P1 IMAD.HI.U32 R6, R5, R6, RZ ;  /* 0x0000000605061227 */ /* 0x002fe200078e00ff */
[----:B------:R-:W-:-:S03]  /*27660*/  ISETP.GE.AND P2, PT, R18, UR4, PT ;  /* 0x0000000412007c0c */ /* 0x000fc6000bf46270 */
[----:B------:R-:W-:Y:S01]  /*27670*/  IMAD.MOV.U32 R4, RZ, RZ, R5 ;  /* 0x000000ffff047224 */ /* 0x000fe200078e0005 */
[----:B------:R-:W-:Y:S02]  /*27680*/  @P1 SHF.R.U32.HI R4, RZ, R7, R6 ;  /* 0x00000007ff041219 */ /* 0x000fe40000011606 */
[----:B------:R-:W-:Y:S01]  /*27690*/  ISETP.GE.AND P1, PT, R19, UR4, PT ;  /* 0x0000000413007c0c */ /* 0x000fe2000bf26270 */
[----:B------:R-:W-:Y:S02]  /*276a0*/  ULDC UR4, c[0x0][0x2f4] ;  /* 0x0000bd0000047ab9 */ /* 0x000fe40000000800 */
[----:B------:R-:W-:Y:S01]  /*276b0*/  IMAD.MOV R2, RZ, RZ, -R4 ;  /* 0x000000ffff027224 */ /* 0x000fe200078e0a04 */
[----:B------:R-:W-:-:S03]  /*276c0*/  SEL R29, RZ, 0x1, P1 ;  /* 0x00000001ff1d7807 */ /* 0x000fc60000800000 */
[----:B------:R-:W-:Y:S01]  /*276d0*/  IMAD R0, R0, R2, R5 ;  /* 0x0000000200007224 */ /* 0x000fe200078e0205 */
[----:B------:R-:W-:Y:S01]  /*276e0*/  SEL R5, RZ, 0xffffffff, P2 ;  /* 0xffffffffff057807 */ /* 0x000fe20001000000 */
[----:B------:R-:W0:Y:S04]  /*276f0*/  @!P0 LDC.64 R2, c[0x0][0x428] ;  /* 0x00010a00ff028b82 */ /* 0x000e280000000a00 */
[----:B------:R-:W-:Y:S01]  /*27700*/  IMAD.SHL.U32 R6, R5, 0x2, RZ ;  /* 0x0000000205067824 */ /* 0x000fe200078e00ff */
[----:B------:R-:W-:-:S04]  /*27710*/  @!P0 SHF.R.S32.HI R5, RZ, 0x1f, R4 ;  /* 0x0000001fff058819 */ /* 0x000fc80000011404 */
[----:B------:R-:W-:Y:S02]  /*27720*/  LOP3.LUT R29, R6, 0x2, R29, 0xe2, !PT ;  /* 0x00000002061d7812 */ /* 0x000fe400078ee21d */
[----:B----4-:R-:W-:Y:S01]  /*27730*/  SHF.R.S32.HI R8, RZ, 0x1f, R33 ;  /* 0x0000001fff087819 */ /* 0x010fe20000011421 */
[----:B0-----:R-:W-:-:S04]  /*27740*/  @!P0 IMAD.WIDE.U32 R4, R33, R2, R4 ;  /* 0x0000000221048225 */ /* 0x001fc800078e0004 */
[----:B------:R-:W-:Y:S01]  /*27750*/  @!P0 IMAD R6, R8, R2, RZ ;  /* 0x0000000208068224 */ /* 0x000fe200078e02ff */
[----:B------:R-:W-:Y:S01]  /*27760*/  ISETP.GE.AND P2, PT, R19, UR4, PT ;  /* 0x0000000413007c0c */ /* 0x000fe2000bf46270 */
[----:B------:R0:W-:Y:S02]  /*27770*/  STL [R1+0x8], R8 ;  /* 0x0000080801007387 */ /* 0x0001e40000100800 */
[----:B------:R-:W-:Y:S02]  /*27780*/  @!P0 IMAD R6, R33, R3, R6 ;  /* 0x0000000321068224 */ /* 0x000fe400078e0206 */
[----:B------:R-:W1:Y:S02]  /*27790*/  @!P0 LDC.64 R2, c[0x0][0x418] ;  /* 0x00010600ff028b82 */ /* 0x000e640000000a00 */
[----:B------:R-:W-:Y:S01]  /*277a0*/  @!P0 IMAD.IADD R6, R5, 0x1, R6 ;  /* 0x0000000105068824 */ /* 0x000fe200078e0206 */
[----:B------:R-:W-:Y:S02]  /*277b0*/  MOV R5, UR39 ;  /* 0x0000002700057c02 */ /* 0x000fe40008000f00 */
[----:B-1----:R-:W-:-:S04]  /*277c0*/  @!P0 LEA R2, P1, R4, R2, 0x2 ;  /* 0x0000000204028211 */ /* 0x002fc800078210ff */
[----:B------:R-:W-:Y:S01]  /*277d0*/  @!P0 LEA.HI.X R3, R4, R3, R6, 0x2, P1 ;  /* 0x0000000304038211 */ /* 0x000fe200008f1406 */
[----:B------:R-:W-:-:S06]  /*277e0*/  IMAD.MOV.U32 R4, RZ, RZ, RZ ;  /* 0x000000ffff047224 */ /* 0x000fcc00078e00ff */
[----:B------:R1:W5:Y:S01]  /*277f0*/  @!P0 LDG.E R4, desc[UR60][R2.64] ;  /* 0x0000003c02048981 */ /* 0x000362000c1e1900 */
[----:B------:R-:W-:Y:S02]  /*27800*/  ISETP.GT.U32.AND P0, PT, R20, 0x5f, PT ;  /* 0x0000005f1400780c */ /* 0x000fe40003f04070 */
[----:B------:R-:W-:Y:S02]  /*27810*/  ISETP.NE.AND P3, PT, R5, 0x3, PT ;  /* 0x000000030500780c */ /* 0x000fe40003f65270 */
[----:B0-----:R-:W-:Y:S02]  /*27820*/  LOP3.LUT R8, R19, 0x80, RZ, 0xfc, !PT ;  /* 0x0000008013087812 */ /* 0x001fe400078efcff */
[----:B------:R-:W-:-:S07]  /*27830*/  ISETP.GE.AND P1, PT, R18, UR4, PT ;  /* 0x0000000412007c0c */ /* 0x000fce000bf26270 */
[----:B------:R-:W-:Y:S02]  /*27840*/  @P0 LOP3.LUT R16, R16, 0x8, RZ, 0xfc, !PT ;  /* 0x0000000810100812 */ /* 0x000fe400078efcff */
[----:B------:R-:W-:Y:S02]  /*27850*/  ISETP.GE.AND P0, PT, R8, UR4, PT ;  /* 0x0000000408007c0c */ /* 0x000fe4000bf06270 */
[----:B------:R-:W-:-:S04]  /*27860*/  LOP3.LUT R16, R16, 0xffffffef, RZ, 0xc0, !PT ;  /* 0xffffffef10107812 */ /* 0x000fc800078ec0ff */
[----:B------:R-:W-:-:S04]  /*27870*/  @P3 LOP3.LUT R16, R16, 0x10, RZ, 0xfc, !PT ;  /* 0x0000001010103812 */ /* 0x000fc800078efcff */
[----:B------:R-:W-:-:S04]  /*27880*/  LOP3.LUT R16, R16, 0xfffffffb, RZ, 0xc0, !PT ;  /* 0xfffffffb10107812 */ /* 0x000fc800078ec0ff */
[----:B------:R-:W-:-:S04]  /*27890*/  @P2 LOP3.LUT R16, R16, 0x4, RZ, 0xfc, !PT ;  /* 0x0000000410102812 */ /* 0x000fc800078efcff */
[----:B------:R-:W-:-:S04]  /*278a0*/  LOP3.LUT R16, R16, 0xfffffffe, RZ, 0xc0, !PT ;  /* 0xfffffffe10107812 */ /* 0x000fc800078ec0ff */
[----:B------:R-:W-:-:S04]  /*278b0*/  LOP3.LUT R16, R16, 0xfffffffd, RZ, 0xc0, !PT ;  /* 0xfffffffd10107812 */ /* 0x000fc800078ec0ff */
[----:B------:R-:W-:-:S04]  /*278c0*/  @P1 LOP3.LUT R16, R16, 0x2, RZ, 0xfc, !PT ;  /* 0x0000000210101812 */ /* 0x000fc800078efcff */
[----:B------:R-:W-:Y:S01]  /*278d0*/  @P0 LOP3.LUT R16, R16, 0x1, RZ, 0xfc, !PT ;  /* 0x0000000110100812 */ /* 0x000fe200078efcff */
[----:B-1----:R-:W-:Y:S06]  /*278e0*/  BRA.DIV UR5, `(.L_x_1933) ;  /* 0x0000005605987947 */ /* 0x002fec000b800000 */
.L_x_2062:
[----:B------:R-:W-:Y:S05]  /*278f0*/  @!P3 BRA `(.L_x_1934) ;  /* 0x000000000004b947 */ /* 0x000fea0003800000 */
[----:B------:R-:W-:Y:S01]  /*27900*/  BPT.TRAP 0x1 ;  /* 0x000000040000795c */ /* 0x000fe20000300000 */
.L_x_1934:
        /* <DEDUP_REMOVED lines=23> */
.L_x_2063:
[----:B------:R-:W-:Y:S05]  /*27a80*/  BSYNC B0 ;  /* 0x0000000000007941 */ /* 0x000fea0003800000 */
.L_x_1935:
[----:B------:R-:W1:Y:S01]  /*27a90*/  S2R R8, SR_TID.X ;  /* 0x0000000000087919 */ /* 0x000e620000002100 */
[----:B------:R-:W-:Y:S01]  /*27aa0*/  ULDC.64 UR4, c[0x0][0x300] ;  /* 0x0000c00000047ab9 */ /* 0x000fe20000000a00 */
[----:B------:R-:W-:Y:S01]  /*27ab0*/  ULDC.64 UR6, c[0x0][0x2e8] ;  /* 0x0000ba0000067ab9 */ /* 0x000fe20000000a00 */
[----:B------:R-:W-:Y:S01]  /*27ac0*/  IMAD R5, R5, UR4, RZ ;  /* 0x0000000405057c24 */ /* 0x000fe2000f8e02ff */
[----:B------:R-:W2:Y:S01]  /*27ad0*/  S2R R9, SR_TID.X ;  /* 0x0000000000097919 */ /* 0x000ea20000002100 */
[----:B0-----:R-:W-:Y:S01]  /*27ae0*/  IMAD.WIDE.U32 R2, R0, UR4, RZ ;  /* 0x0000000400027c25 */ /* 0x001fe2000f8e00ff */
[C---:B------:R-:W-:Y:S02]  /*27af0*/  LOP3.LUT P4, RZ, R16.reuse, 0x4, RZ, 0xc0, !PT ;  /* 0x0000000410ff7812 */ /* 0x040fe4000788c0ff */
[----:B------:R-:W-:Y:S01]  /*27b00*/  LOP3.LUT P3, RZ, R16, 0x2, RZ, 0xc0, !PT ;  /* 0x0000000210ff7812 */ /* 0x000fe2000786c0ff */
        /* <DEDUP_REMOVED lines=8> */
[----:B------:R-:W-:Y:S01]  /*27b90*/  IMAD R5, R28, 0x4800, R34 ;  /* 0x000048001c057824 */ /* 0x000fe200078e0222 */
[----:B------:R-:W-:Y:S01]  /*27ba0*/  IADD3 R3, R3, R6, RZ ;  /* 0x0000000603037210 */ /* 0x000fe20007ffe0ff */
[----:B------:R-:W-:Y:S02]  /*27bb0*/  IMAD R6, R23, -0x60, R37 ;  /* 0xffffffa017067824 */ /* 0x000fe400078e0225 */
[----:B------:R-:W-:Y:S01]  /*27bc0*/  IMAD.WIDE.U32 R2, R26, UR4, R2 ;  /* 0x000000041a027c25 */ /* 0x000fe2000f8e0002 */
[----:B------:R-:W-:Y:S01]  /*27bd0*/  UMOV UR4, 0xffffffff ;  /* 0xffffffff00047882 */ /* 0x000fe20000000000 */
[----:B-1----:R-:W-:Y:S02]  /*27be0*/  LOP3.LUT R8, R8, 0x7f, RZ, 0xc0, !PT ;  /* 0x0000007f08087812 */ /* 0x002fe400078ec0ff */
[----:B------:R-:W-:Y:S01]  /*27bf0*/  IMAD R0, R26, UR5, R3 ;  /* 0x000000051a007c24 */ /* 0x000fe2000f8e0203 */
[C---:B------:R-:W-:Y:S02]  /*27c00*/  LEA R4, P0, R2.reuse, UR6, 0x1 ;  /* 0x0000000602047c11 */ /* 0x040fe4000f8008ff */
[----:B------:R-:W-:Y:S01]  /*27c10*/  SHF.R.U32.HI R8, RZ, 0x3, R8 ;  /* 0x00000003ff087819 */ /* 0x000fe20000011608 */
[----:B--2---:R-:W-:Y:S01]  /*27c20*/  IMAD.SHL.U32 R9, R9, 0x8, RZ ;  /* 0x0000000809097824 */ /* 0x004fe200078e00ff */
[----:B------:R-:W-:-:S03]  /*27c30*/  LEA.HI.X R0, R2, UR7, R0, 0x1, P0 ;  /* 0x0000000702007c11 */ /* 0x000fc600080f0c00 */
[----:B------:R-:W-:Y:S01]  /*27c40*/  IMAD.IADD R6, R6, 0x1, -R8 ;  /* 0x0000000106067824 */ /* 0x000fe200078e0a08 */
[----:B------:R-:W-:-:S04]  /*27c50*/  LOP3.LUT R9, R9, 0x38, RZ, 0xc0, !PT ;  /* 0x0000003809097812 */ /* 0x000fc800078ec0ff */
        /* <DEDUP_REMOVED lines=64> */
.L_x_2077:
        /* <DEDUP_REMOVED lines=12> */
.L_x_1938:
        /* <DEDUP_REMOVED lines=10> */
.L_x_1939:
[----:B------:R2:W-:Y:S02]  /*281c0*/  SYNCS.ARRIVE.TRANS64.A1T0 RZ, [R7+URZ+0x2a830], RZ ;  /* 0x02a830ff07ff79a7 */ /* 0x0005e4000810003f */
[----:B------:R-:W-:Y:S05]  /*281d0*/  WARPSYNC.ALL ;  /* 0x0000000000007948 */ /* 0x000fea0003800000 */
[----:B------:R-:W-:Y:S01]  /*281e0*/  ULDC.64 UR4, c[0x0][0xa00] ;  /* 0x0002800000047ab9 */ /* 0x000fe20000000a00 */
[----:B------:R-:W-:Y:S01]  /*281f0*/  SHF.R.S32.HI R0, RZ, 0x1f, R27 ;  /* 0x0000001fff007819 */ /* 0x000fe2000001141b */
[----:B------:R-:W-:Y:S01]  /*28200*/  BSSY B6, `(.L_x_1940) ;  /* 0x0000022000067945 */ /* 0x000fe20003800000 */
[----:B------:R-:W-:Y:S01]  /*28210*/  BAR.SYNC.DEFER_BLOCKING 0x8, 0x180 ;  /* 0x0206000000007b1d */ /* 0x000fe20000010000 */
[----:B------:R-:W-:Y:S02]  /*28220*/  ISETP.NE.U32.AND P0, PT, RZ, UR4, PT ;  /* 0x00000004ff007c0c */ /* 0x000fe4000bf05070 */
[----:B-1----:R-:W-:-:S02]  /*28230*/  IADD3 R2, R17, 0xc400, RZ ;  /* 0x0000c40011027810 */ /* 0x002fc40007ffe0ff */
[----:B------:R-:W-:Y:S01]  /*28240*/  ISETP.NE.AND.EX P0, PT, RZ, UR5, PT, P0 ;  /* 0x00000005ff007c0c */ /* 0x000fe2000bf05300 */
[----:B------:R-:W-:Y:S01]  /*28250*/  ULDC.64 UR4, c[0x0][0x298] ;  /* 0x0000a60000047ab9 */ /* 0x000fe20000000a00 */
[----:B------:R-:W-:Y:S02]  /*28260*/  LOP3.LUT P1, RZ, R2, 0x3ff, RZ, 0xc0, !PT ;  /* 0x000003ff02ff7812 */ /* 0x000fe4000782c0ff */
[----:B------:R-:W-:Y:S02]  /*28270*/  SEL R0, R0, RZ, !P0 ;  /* 0x000000ff00007207 */ /* 0x000fe40004000000 */
[----:B------:R-:W-:-:S03]  /*28280*/  SEL R2, R27, RZ, !P0 ;  /* 0x000000ff1b027207 */ /* 0x000fc60004000000 */
[----:B------:R1:W-:Y:S04]  /*28290*/  STL [R1+0x28], R0 ;  /* 0x0000280001007387 */ /* 0x0003e80000100800 */
[----:B------:R3:W-:Y:S01]  /*282a0*/  STL [R1+0x14], R2 ;  /* 0x0000140201007387 */ /* 0x0007e20000100800 */
[----:B-1----:R-:W-:Y:S01]  /*282b0*/  SHF.R.S32.HI R0, RZ, 0x1f, R35 ;  /* 0x0000001fff007819 */ /* 0x002fe20000011423 */
[----:B---3--:R-:W-:-:S04]  /*282c0*/  IMAD.WIDE.U32 R2, R35, UR4, RZ ;  /* 0x0000000423027c25 */ /* 0x008fc8000f8e00ff */
[----:B------:R-:W-:Y:S01]  /*282d0*/  IMAD R0, R0, UR4, RZ ;  /* 0x0000000400007c24 */ /* 0x000fe2000f8e02ff */
[----:B------:R1:W-:Y:S03]  /*282e0*/  STL.64 [R1+0x18], R2 ;  /* 0x0000180201007387 */ /* 0x0003e60000100a00 */
[----:B------:R-:W-:-:S04]  /*282f0*/  IMAD R0, R35, UR5, R0 ;  /* 0x0000000523007c24 */ /* 0x000fc8000f8e0200 */
[----:B------:R-:W-:Y:S01]  /*28300*/  IMAD.IADD R35, R3, 0x1, R0 ;  /* 0x0000000103237824 */ /* 0x000fe200078e0200 */
[----:B------:R-:W-:Y:S06]  /*28310*/  @!P1 BRA `(.L_x_1941) ;  /* 0x0000000000409947 */ /* 0x000fec0003800000 */
[----:B-1----:R-:W-:Y:S01]  /*28320*/  MOV R2, 0x0 ;  /* 0x0000000000027802 */ /* 0x002fe20000000f00 */
[----:B------:R-:W-:Y:S01]  /*28330*/  ULDC.64 UR4, c[0x4][0x90] ;  /* 0x0100240000047ab9 */ /* 0x000fe20000000a00 */
[----:B------:R-:W-:Y:S01]  /*28340*/  ULDC.64 UR6, c[0x4][0x98] ;  /* 0x0100260000067ab9 */ /* 0x000fe20000000a00 */
[----:B------:R-:W-:Y:S01]  /*28350*/  ULDC.64 UR8, c[0x4][0x20] ;  /* 0x0100080000087ab9 */ /* 0x000fe20000000a00 */
[----:B0-----:R-:W-:Y:S01]  /*28360*/  IMAD.U32 R4, RZ, RZ, UR4 ;  /* 0x00000004ff047e24 */ /* 0x001fe2000f8e00ff */
[----:B--2---:R-:W-:Y:S01]  /*28370*/  MOV R7, UR7 ;  /* 0x0000000700077c02 */ /* 0x004fe20008000f00 */
        /* <DEDUP_REMOVED lines=10> */
.L_x_1941:
[----:B------:R-:W-:Y:S05]  /*28420*/  BSYNC B6 ;  /* 0x0000000000067941 */ /* 0x000fea0003800000 */
.L_x_1940:
[----:B------:R-:W3:Y:S01]  /*28430*/  LDL.LU R20, [R1+0x28] ;  /* 0x0000280001147983 */ /* 0x000ee20000300800 */
[----:B------:R-:W-:Y:S01]  /*28440*/  ULDC.64 UR4, c[0x0][0x2d8] ;  /* 0x0000b60000047ab9 */ /* 0x000fe20000000a00 */
[----:B--2---:R-:W2:Y:S02]  /*28450*/  LDC R7, c[0x0][0x448] ;  /* 0x00011200ff077b82 */ /* 0x004ea40000000800 */
[----:B------:R-:W4:Y:S04]  /*28460*/  LDL.LU R21, [R1+0x14] ;  /* 0x0000140001157983 */ /* 0x000f280000300800 */
[----:B-1----:R-:W5:Y:S01]  /*28470*/  LDL.LU.64 R2, [R1+0x18] ;  /* 0x0000180001027983 */ /* 0x002f620000300a00 */
[----:B------:R-:W1:Y:S01]  /*28480*/  S2R R8, SR_TID.X ;  /* 0x0000000000087919 */ /* 0x000e620000002100 */
[----:B--2---:R-:W-:-:S13]  /*28490*/  ISETP.NE.AND P0, PT, R7, 0x1, PT ;  /* 0x000000010700780c */ /* 0x004fda0003f05270 */
[----:B------:R-:W2:Y:S01]  /*284a0*/  @P0 LDC R6, c[0x0][0x44c] ;  /* 0x00011300ff060b82 */ /* 0x000ea20000000800 */
[----:B-1----:R-:W-:-:S05]  /*284b0*/  IMAD.SHL.U32 R8, R8, 0x8, RZ ;  /* 0x0000000808087824 */ /* 0x002fca00078e00ff */
[----:B------:R-:W-:Y:S01]  /*284c0*/  LOP3.LUT R8, R8, 0x38, RZ, 0xc0, !PT ;  /* 0x0000003808087812 */ /* 0x000fe200078ec0ff */
[----:B-----5:R-:W-:Y:S02]  /*284d0*/  IMAD.MOV.U32 R3, RZ, RZ, R35 ;  /* 0x000000ffff037224 */ /* 0x020fe400078e0023 */
[----:B------:R-:W-:-:S04]  /*284e0*/  IMAD.WIDE.U32 R2, R26, UR4, R2 ;  /* 0x000000041a027c25 */ /* 0x000fc8000f8e0002 */
[----:B------:R-:W-:Y:S01]  /*284f0*/  IMAD R3, R26, UR5, R3 ;  /* 0x000000051a037c24 */ /* 0x000fe2000f8e0203 */
[----:B------:R-:W-:Y:S02]  /*28500*/  ULDC.64 UR4, c[0x0][0x2e0] ;  /* 0x0000b80000047ab9 */ /* 0x000fe40000000a00 */
[----:B---3--:R-:W-:Y:S02]  /*28510*/  IMAD R0, R20, UR4, RZ ;  /* 0x0000000414007c24 */ /* 0x008fe4000f8e02ff */
[----:B------:R-:W1:Y:S01]  /*28520*/  S2R R20, SR_TID.X ;  /* 0x0000000000147919 */ /* 0x000e620000002100 */
[----:B----4-:R-:W-:-:S04]  /*28530*/  IMAD.WIDE.U32 R2, R21, UR4, R2 ;  /* 0x0000000415027c25 */ /* 0x010fc8000f8e0002 */
[----:B------:R-:W-:Y:S01]  /*28540*/  IMAD R0, R21, UR5, R0 ;  /* 0x0000000515007c24 */ /* 0x000fe2000f8e0200 */
[----:B------:R-:W-:-:S03]  /*28550*/  ULDC.64 UR4, c[0x0][0x2d0] ;  /* 0x0000b40000047ab9 */ /* 0x000fc60000000a00 */
[----:B------:R-:W-:Y:S02]  /*28560*/  IMAD.IADD R3, R3, 0x1, R0 ;  /* 0x0000000103037824 */ /* 0x000fe400078e0200 */
[----:B------:R-:W3:Y:S01]  /*28570*/  @P0 LDC R0, c[0x0][0x450] ;  /* 0x00011400ff000b82 */ /* 0x000ee20000000800 */
[----:B-1----:R-:W-:-:S04]  /*28580*/  LOP3.LUT R20, R20, 0x7f, RZ, 0xc0, !PT ;  /* 0x0000007f14147812 */ /* 0x002fc800078ec0ff */
[----:B------:R-:W-:Y:S02]  /*28590*/  SHF.R.U32.HI R21, RZ, 0x3, R20 ;  /* 0x00000003ff157819 */ /* 0x000fe40000011614 */
[----:B------:R-:W1:Y:S02]  /*285a0*/  S2R R20, SR_TID.X ;  /* 0x0000000000147919 */ /* 0x000e640000002100 */
[----:B-1----:R-:W-:-:S05]  /*285b0*/  IMAD.SHL.U32 R20, R20, 0x10, RZ ;  /* 0x0000001014147824 */ /* 0x002fca00078e00ff */
[----:B------:R-:W-:Y:S02]  /*285c0*/  LOP3.LUT R20, R21, 0x70, R20, 0xf8, !PT ;  /* 0x0000007015147812 */ /* 0x000fe400078ef814 */
[----:B------:R-:W1:Y:S03]  /*285d0*/  S2R R21, SR_TID.X ;  /* 0x0000000000157919 */ /* 0x000e660000002100 */
[----:B------:R-:W-:Y:S02]  /*285e0*/  IMAD.IADD R5, R20, 0x1, R25 ;  /* 0x0000000114057824 */ /* 0x000fe400078e0219 */
[----:B------:R-:W4:Y:S02]  /*285f0*/  S2R R20, SR_TID.X ;  /* 0x0000000000147919 */ /* 0x000f240000002100 */
[----:B--2---:R-:W-:Y:S01]  /*28600*/  @P0 IMAD.HI.U32 R6, R5, R6, RZ ;  /* 0x0000000605060227 */ /* 0x004fe200078e00ff */
[----:B0-----:R-:W-:-:S04]  /*28610*/  MOV R4, R5 ;  /* 0x0000000500047202 */ /* 0x001fc80000000f00 */
[----:B---3--:R-:W-:-:S05]  /*28620*/  @P0 SHF.R.U32.HI R4, RZ, R0, R6 ;  /* 0x00000000ff040219 */ /* 0x008fca0000011606 */
[----:B------:R-:W-:Y:S02]  /*28630*/  IMAD.MOV R0, RZ, RZ, -R4 ;  /* 0x000000ffff007224 */ /* 0x000fe400078e0a04 */
[----:B------:R-:W-:-:S04]  /*28640*/  IMAD.WIDE.U32 R2, R4, UR4, R2 ;  /* 0x0000000404027c25 */ /* 0x000fc8000f8e0002 */
[----:B------:R-:W-:Y:S01]  /*28650*/  IMAD R0, R7, R0, R5 ;  /* 0x0000000007007224 */ /* 0x000fe200078e0205 */
[----:B------:R-:W-:-:S05]  /*28660*/  SHF.R.S32.HI R5, RZ, 0x1f, R4 ;  /* 0x0000001fff057819 */ /* 0x000fca0000011404 */
[----:B------:R-:W-:Y:S01]  /*28670*/  IMAD R5, R5, UR4, RZ ;  /* 0x0000000405057c24 */ /* 0x000fe2000f8e02ff */
[----:B-1----:R-:W-:-:S03]  /*28680*/  SHF.L.U32 R21, R21, 0x3, RZ ;  /* 0x0000000315157819 */ /* 0x002fc600000006ff */
[----:B------:R-:W-:Y:S01]  /*28690*/  IMAD R5, R4, UR5, R5 ;  /* 0x0000000504057c24 */ /* 0x000fe2000f8e0205 */
[----:B------:R-:W-:Y:S01]  /*286a0*/  SHF.R.S32.HI R4, RZ, 0x1f, R0 ;  /* 0x0000001fff047819 */ /* 0x000fe20000011400 */
[----:B------:R-:W-:Y:S01]  /*286b0*/  ULDC.64 UR4, c[0x0][0x2c8] ;  /* 0x0000b20000047ab9 */ /* 0x000fe20000000a00 */
[----:B------:R-:W-:Y:S01]  /*286c0*/  LOP3.LUT R21, R21, 0x38, RZ, 0xc0, !PT ;  /* 0x0000003815157812 */ /* 0x000fe200078ec0ff */
[----:B------:R-:W-:Y:S01]  /*286d0*/  IMAD.IADD R3, R3, 0x1, R5 ;  /* 0x0000000103037824 */ /* 0x000fe200078e0205 */
[----:B----4-:R-:W-:Y:S01]  /*286e0*/  LOP3.LUT R20, R20, 0x7f, RZ, 0xc0, !PT ;  /* 0x0000007f14147812 */ /* 0x010fe200078ec0ff */
[----:B------:R-:W-:Y:S01]  /*286f0*/  IMAD R4, R4, UR4, RZ ;  /* 0x0000000404047c24 */ /* 0x000fe2000f8e02ff */
[C---:B------:R-:W-:Y:S01]  /*28700*/  LOP3.LUT R9, R21.reuse, 0x40, RZ, 0xfc, !PT ;  /* 0x0000004015097812 */ /* 0x040fe200078efcff */
[----:B------:R-:W-:Y:S01]  /*28710*/  IMAD.WIDE.U32 R2, R0, UR4, R2 ;  /* 0x0000000400027c25 */ /* 0x000fe2000f8e0002 */
[----:B------:R-:W-:-:S03]  /*28720*/  LOP3.LUT R10, R21, 0x80, RZ, 0xfc, !PT ;  /* 0x00000080150a7812 */ /* 0x000fc600078efcff */
[----:B------:R-:W-:Y:S01]  /*28730*/  IMAD R5, R0, UR5, R4 ;  /* 0x0000000500057c24 */ /* 0x000fe2000f8e0204 */
[----:B------:R-:W-:Y:S02]  /*28740*/  ULDC.64 UR4, c[0x0][0x280] ;  /* 0x0000a00000047ab9 */ /* 0x000fe40000000a00 */
[----:B------:R-:W-:Y:S01]  /*28750*/  LEA R0, P0, R2, UR4, 0x1 ;  /* 0x0000000402007c11 */ /* 0x000fe2000f8008ff */
[----:B------:R-:W-:Y:S01]  /*28760*/  IMAD.IADD R4, R3, 0x1, R5 ;  /* 0x0000000103047824 */ /* 0x000fe200078e0205 */
[----:B------:R-:W-:Y:S02]  /*28770*/  ULDC UR4, c[0x0][0x2b8] ;  /* 0x0000ae0000047ab9 */ /* 0x000fe40000000800 */
[----:B------:R-:W-:Y:S02]  /*28780*/  ISETP.GE.AND P3, PT, R8, UR4, PT ;  /* 0x0000000408007c0c */ /* 0x000fe4000bf66270 */
[----:B------:R-:W-:Y:S01]  /*28790*/  LEA.HI.X R4, R2, UR5, R4, 0x1, P0 ;  /* 0x0000000502047c11 */ /* 0x000fe200080f0c04 */
[----:B------:R-:W-:Y:S01]  /*287a0*/  UMOV UR5, 0xffffffff ;  /* 0xffffffff00057882 */ /* 0x000fe20000000000 */
[----:B------:R-:W-:-:S02]  /*287b0*/  ISETP.GE.AND P2, PT, R9, UR4, PT ;  /* 0x0000000409007c0c */ /* 0x000fc4000bf46270 */
[----:B------:R-:W-:Y:S02]  /*287c0*/  ISETP.GE.AND P0, PT, R10, UR4, PT ;  /* 0x000000040a007c0c */ /* 0x000fe4000bf06270 */
[----:B------:R-:W-:Y:S01]  /*287d0*/  SHF.R.U32.HI R9, RZ, 0x3, R20 ;  /* 0x00000003ff097819 */ /* 0x000fe20000011614 */
[----:B------:R-:W-:Y:S10]  /*287e0*/  BRA.DIV UR5, `(.L_x_1942) ;  /* 0x0000005205547947 */ /* 0x000ff4000b800000 */
[----:B------:R-:W0:Y:S01]  /*287f0*/  SHFL.IDX PT, R3, R0, RZ, 0x181f ;  /* 0x00181fff00037589 */ /* 0x000e2200000e0000 */
[----:B------:R-:W-:Y:S02]  /*28800*/  IMAD R32, R32, R7, RZ ;  /* 0x0000000720207224 */ /* 0x000fe400078e02ff */
[----:B------:R-:W-:Y:S01]  /*28810*/  IMAD.IADD R25, R9, 0x1, R25 ;  /* 0x0000000109197824 */ /* 0x000fe200078e0219 */
[----:B------:R-:W1:Y:S04]  /*28820*/  SHFL.IDX PT, R2, R4, RZ, 0x181f ;  /* 0x00181fff04027589 */ /* 0x000e6800000e0000 */
[----:B------:R-:W-:Y:S01]  /*28830*/  ISETP.GE.AND P1, PT, R25, R32, PT ;  /* 0x000000201900720c */ /* 0x000fe20003f26270 */
[----:B------:R-:W-:-:S12]  /*28840*/  SHFL.IDX PT, R14, R0, 0x7, 0x181f ;  /* 0x00f81f00000e7f89 */ /* 0x000fd800000e0000 */
[----:B0-----:R-:W-:-:S05]  /*28850*/  @!P1 LEA R5, P4, R8, R3, 0x1 ;  /* 0x0000000308059211 */ /* 0x001fca00078808ff */
[----:B-1----:R-:W-:Y:S02]  /*28860*/  @!P1 IMAD.X R3, RZ, RZ, R2, P4 ;  /* 0x000000ffff039224 */ /* 0x002fe400020e0602 */
        /* <DEDUP_REMOVED lines=10> */
[----:B------:R-:W-:Y:S02]  /*28910*/  @!P1 IMAD.MOV.U32 R2, RZ, RZ, R5 ;  /* 0x000000ffff029224 */ /* 0x000fe400078e0005 */
        /* <DEDUP_REMOVED lines=32> */
[----:B------:R-:W-:Y:S01]  /*28b20*/  @!P1 IMAD.MOV.U32 R2, RZ, RZ, R5 ;  /* 0x000000ffff029224 */ /* 0x000fe200078e0005 */
[----:B------:R-:W-:Y:S01]  /*28b30*/  IADD3 R5, R25, 0x50, RZ ;  /* 0x0000005019057810 */ /* 0x000fe20007ffe0ff */
        /* <DEDUP_REMOVED lines=10> */
[----:B------:R-:W-:Y:S02]  /*28be0*/  @!P1 IMAD.MOV.U32 R3, RZ, RZ, R6 ;  /* 0x000000ffff039224 */ /* 0x000fe400078e0006 */
[----:B------:R-:W-:-:S03]  /*28bf0*/  VIADD R5, R25, 0x60 ;  /* 0x0000006019057836 */ /* 0x000fc60000000000 */
[----:B------:R-:W-:Y:S04]  /*28c00*/  @!P1 LDGSTS.E.BYPASS.LTC128B.128 [R36+0xec00], desc[UR60][R2.64], !P3 ;  /* 0x0ec0000002249fae */ /* 0x000fe8000d901d7c */
[----:B------:R-:W-:Y:S04]  /*28c10*/  @!P1 LDGSTS.E.BYPASS.LTC128B.128 [R36+0x12c00], desc[UR60][R2.64+0x80], !P2 ;  /* 0x12c0008002249fae */ /* 0x000fe8000d101d7c */
[----:B------:R0:W-:Y:S01]  /*28c20*/  @!P1 LDGSTS.E.BYPASS.LTC128B.128 [R36+0x16c00], desc[UR60][R2.64+0x100], !P0 ;  /* 0x16c0010002249fae */ /* 0x0001e2000c101d7c */
[----:B------:R-:W-:-:S03]  /*28c30*/  ISETP.GE.AND P1, PT, R5, R32, PT ;  /* 0x000000200500720c */ /* 0x000fc60003f26270 */
[----:B0-----:R-:W0:Y:S04]  /*28c40*/  SHFL.IDX PT, R3, R0, 0x6, 0x181f ;  /* 0x00d81f0000037f89 */ /* 0x001e2800000e0000 */
[----:B------:R-:W1:Y:S04]  /*28c50*/  SHFL.IDX PT, R2, R4, 0x6, 0x181f ;  /* 0x00d81f0004027f89 */ /* 0x000e6800000e0000 */
[----:B------:R-:W2:Y:S02]  /*28c60*/  SHFL.IDX PT, R4, R4, 0x7, 0x181f ;  /* 0x00f81f0004047f89 */ /* 0x000ea400000e0000 */
[----:B0-----:R-:W-:-:S04]  /*28c70*/  @!P1 LEA R5, P4, R8, R3, 0x1 ;  /* 0x0000000308059211 */ /* 0x001fc800078808ff */
[----:B-1----:R-:W-:Y:S01]  /*28c80*/  @!P1 IADD3.X R6, RZ, R2, RZ, P4, !PT ;  /* 0x00000002ff069210 */ /* 0x002fe200027fe4ff */
[----:B------:R-:W-:-:S04]  /*28c90*/  @!P1 IMAD.MOV.U32 R2, RZ, RZ, R5 ;  /* 0x000000ffff029224 */ /* 0x000fc800078e0005 */
[----:B------:R-:W-:-:S05]  /*28ca0*/  @!P1 IMAD.MOV.U32 R3, RZ, RZ, R6 ;  /* 0x000000ffff039224 */ /* 0x000fca00078e0006 */
[----:B------:R0:W-:Y:S04]  /*28cb0*/  @!P1 LDGSTS.E.BYPASS.LTC128B.128 [R36+0xf400], desc[UR60][R2.64], !P3 ;  /* 0x0f40000002249fae */ /* 0x0001e8000d901d7c */
[----:B------:R0:W-:Y:S04]  /*28cc0*/  @!P1 LDGSTS.E.BYPASS.LTC128B.128 [R36+0x13400], desc[UR60][R2.64+0x80], !P2 ;  /* 0x1340008002249fae */ /* 0x0001e8000d101d7c */
[----:B--2---:R0:W-:Y:S02]  /*28cd0*/  @!P1 LDGSTS.E.BYPASS.LTC128B.128 [R36+0x17400], desc[UR60][R2.64+0x100], !P0 ;  /* 0x1740010002249fae */ /* 0x0041e4000c101d7c */
.L_x_2094:
[----:B------:R-:W-:Y:S01]  /*28ce0*/  VIADD R25, R25, 0x70 ;  /* 0x0000007019197836 */ /* 0x000fe20000000000 */
[----:B------:R-:W-:Y:S04]  /*28cf0*/  BSSY B0, `(.L_x_1943) ;  /* 0x000000b000007945 */ /* 0x000fe80003800000 */
[----:B------:R-:W-:-:S13]  /*28d00*/  ISETP.GE.AND P1, PT, R25, R32, PT ;  /* 0x000000201900720c */ /* 0x000fda0003f26270 */
[----:B------:R-:W-:Y:S05]  /*28d10*/  @P1 BRA `(.L_x_1944) ;  /* 0x0000000000201947 */ /* 0x000fea0003800000 */
[----:B0-----:R-:W-:-:S05]  /*28d20*/  LEA R2, P1, R8, R14, 0x1 ;  /* 0x0000000e08027211 */ /* 0x001fca00078208ff */
[----:B------:R-:W-:-:S05]  /*28d30*/  IMAD.X R3, RZ, RZ, R4, P1 ;  /* 0x000000ffff037224 */ /* 0x000fca00008e0604 */
[----:B------:R-:W-:Y:S01]  /*28d40*/  @!PT LDS RZ, [RZ] ;  /* 0x00000000fffff984 */ /* 0x000fe20000000800 */
[----:B------:R-:W-:Y:S01]  /*28d50*/  @!PT LDS RZ, [RZ] ;  /* 0x00000000fffff984 */ /* 0x000fe20000000800 */
[----:B------:R-:W-:Y:S01]  /*28d60*/  @!PT LDS RZ, [RZ] ;  /* 0x00000000fffff984 */ /* 0x000fe20000000800 */
[----:B------:R1:W-:Y:S04]  /*28d70*/  LDGSTS.E.BYPASS.LTC128B.128 [R36+0xfc00], desc[UR60][R2.64], !P3 ;  /* 0x0fc0000002247fae */ /* 0x0003e8000d901d7c */
[----:B------:R1:W-:Y:S04]  /*28d80*/  LDGSTS.E.BYPASS.LTC128B.128 [R36+0x13c00], desc[UR60][R2.64+0x80], !P2 ;  /* 0x13c0008002247fae */ /* 0x0003e8000d101d7c */
[----:B------:R1:W-:Y:S02]  /*28d90*/  LDGSTS.E.BYPASS.LTC128B.128 [R36+0x17c00], desc[UR60][R2.64+0x100], !P0 ;  /* 0x17c0010002247fae */ /* 0x0003e4000c101d7c */
.L_x_1944:
[----:B------:R-:W-:Y:S05]  /*28da0*/  BSYNC B0 ;  /* 0x0000000000007941 */ /* 0x000fea0003800000 */
.L_x_1943:
[----:B------:R-:W-:Y:S01]  /*28db0*/  NOP ;  /* 0x0000000000007918 */ /* 0x000fe20000000000 */
[----:B------:R-:W-:-:S13]  /*28dc0*/  PLOP3.LUT P0, PT, PT, PT, PT, 0x80, 0x0 ;  /* 0x000000000000781c */ /* 0x000fda0003f0f070 */
.L_x_1945:
[----:B------:R-:W-:Y:S02]  /*28dd0*/  PLOP3.LUT P1, PT, P1, P0, PT, 0xa2, 0x0 ;  /* 0x000000000000781c */ /* 0x000fe40000f21472 */
[----:B------:R-:W-:-:S08]  /*28de0*/  @P0 R2UR P1, UR4, R17 ;  /* 0x00000000110402ca */ /* 0x000fd00000020000 */
[----:B------:R-:W-:-:S05]  /*28df0*/  @P0 PLOP3.LUT P0, PT, P1, PT, PT, 0x80, 0x0 ;  /* 0x000000000000081c */ /* 0x000fca0000f0f070 */
[----:B------:R-:W-:Y:S01]  /*28e00*/  @!P1 SYNCS.ARRIVE.TRANS64.RED.A0T1 RZ, [UR4+0x2a800], RZ ;  /* 0x02a800ffffff99a7 */ /* 0x000fe20008200404 */
[----:B------:R-:W-:Y:S07]  /*28e10*/  @!P1 ARRIVES.LDGSTSBAR.64.TRANSCNT [UR4+0x2a800] ;  /* 0x02a80000ff0099b0 */ /* 0x000fee0008000a84 */
[----:B------:R-:W-:Y:S05]  /*28e20*/  @P0 BRA.U.ANY `(.L_x_1945) ;  /* 0xfffffffd00e80947 */ /* 0x000fea000393ffff */
[----:B01----:R-:W2:Y:S02]  /*28e30*/  LDL.LU R2, [R1+0x24] ;  /* 0x0000240001027983 */ /* 0x003ea40000300800 */
[----:B--2---:R-:W-:-:S04]  /*28e40*/  IADD3 R2, R2, 0x1, RZ ;  /* 0x0000000102027810 */ /* 0x004fc80007ffe0ff */
[----:B------:R-:W-:Y:S01]  /*28e50*/  LEA.HI R0, R2, R2, RZ, 0x1 ;  /* 0x0000000202007211 */ /* 0x000fe200078f08ff */
[----:B------:R0:W-:Y:S03]  /*28e60*/  STL [R1+0x24], R2 ;  /* 0x0000240201007387 */ /* 0x0001e60000100800 */
[----:B------:R-:W-:-:S05]  /*28e70*/  LOP3.LUT R0, R0, 0xfffffffe, RZ, 0xc0, !PT ;  /* 0xfffffffe00007812 */ /* 0x000fca00078ec0ff */
[----:B------:R-:W-:-:S05]  /*28e80*/  IMAD.IADD R0, R2, 0x1, -R0 ;  /* 0x0000000102007824 */ /* 0x000fca00078e0a00 */
[----:B0-----:R-:W-:Y:S01]  /*28e90*/  SHF.L.U32 R2, R0, 0x1f, RZ ;  /* 0x0000001f00027819 */ /* 0x001fe200000006ff */
[----:B------:R-:W-:Y:S01]  /*28ea0*/  NOP ;  /* 0x0000000000007918 */ /* 0x000fe20000000000 */
[----:B------:R-:W2:Y:S01]  /*28eb0*/  LDL.LU R3, [R1+0x20] ;  /* 0x0000200001037983 */ /* 0x000ea20000300800 */
[----:B------:R0:W-:Y:S01]  /*28ec0*/  SYNCS.ARRIVE.TRANS64.A1T0 RZ, [R17+URZ+0x2a800], RZ ;  /* 0x02a800ff11ff79a7 */ /* 0x0001e2000810003f */
[----:B------:R-:W-:Y:S01]  /*28ed0*/  BSSY B0, `(.L_x_1946) ;  /* 0x0000004000007945 */ /* 0x000fe20003800000 */
[----:B------:R-:W1:Y:S01]  /*28ee0*/  SYNCS.PHASECHK.TRANS64.TRYWAIT P0, [R17+URZ+0x2a820], R2 ;  /* 0x02a82002110075a7 */ /* 0x000e62000800017f */
[----:B--2---:R-:W-:Y:S02]  /*28ef0*/  VIADD R0, R3, 0xfffffffe ;  /* 0xfffffffe03007836 */ /* 0x004fe40000000000 */
[----:B01----:R-:W-:Y:S05]  /*28f00*/  @!P0 BRA `(.L_x_1947) ;  /* 0x0000005400448947 */ /* 0x003fea0003800000 */
.L_x_2095:
[----:B------:R-:W-:Y:S05]  /*28f10*/  BSYNC B0 ;  /* 0x0000000000007941 */ /* 0x000fea0003800000 */
.L_x_1946:
[----:B------:R-:W2:Y:S01]  /*28f20*/  LDL R3, [R1] ;  /* 0x0000000001037983 */ /* 0x000ea20000100800 */
[----:B------:R-:W-:Y:S01]  /*28f30*/  BSSY B0, `(.L_x_1948) ;  /* 0x00000f8000007945 */ /* 0x000fe20003800000 */
[----:B--2---:R-:W-:-:S13]  /*28f40*/  ISETP.GE.AND P0, PT, R0, R3, PT ;  /* 0x000000030000720c */ /* 0x004fda0003f06270 */
[----:B------:R-:W-:Y:S05]  /*28f50*/  @!P0 BRA `(.L_x_1949) ;  /* 0x0000000c00d48947 */ /* 0x000fea0003800000 */
[----:B------:R-:W-:Y:S01]  /*28f60*/  IMAD.MOV.U32 R10, RZ, RZ, R28 ;  /* 0x000000ffff0a7224 */ /* 0x000fe200078e001c */
[----:B------:R-:W-:Y:S01]  /*28f70*/  MOV R32, R23 ;  /* 0x0000001700207202 */ /* 0x000fe20000000f00 */
[----:B------:R-:W-:-:S07]  /*28f80*/  IMAD.MOV.U32 R20, RZ, RZ, R30 ;  /* 0x000000ffff147224 */ /* 0x000fce00078e001e */
.L_x_1962:
[----:B0-----:R-:W2:Y:S01]  /*28f90*/  LDL R2, [R1+0x4] ;  /* 0x0000040001027983 */ /* 0x001ea20000100800 */
[----:B------:R-:W0:Y:S03]  /*28fa0*/  LDC R7, c[0x0][0x430] ;  /* 0x00010c00ff077b82 */ /* 0x000e260000000800 */
[----:B------:R-:W3:Y:S01]  /*28fb0*/  LDL R8, [R1+0x8] ;  /* 0x0000080001087983 */ /* 0x000ee20000100800 */
[----:B------:R-:W1:Y:S01]  /*28fc0*/  S2R R3, SR_TID.X ;  /* 0x0000000000037919 */ /* 0x000e620000002100 */
[----:B------:R-:W4:Y:S01]  /*28fd0*/  S2R R9, SR_TID.X ;  /* 0x0000000000097919 */ /* 0x000f220000002100 */
[----:B0-----:R-:W-:-:S13]  /*28fe0*/  ISETP.NE.AND P0, PT, R7, 0x1, PT ;  /* 0x000000010700780c */ /* 0x001fda0003f05270 */
[----:B------:R-:W0:Y:S01]  /*28ff0*/  @P0 LDC R5, c[0x0][0x434] ;  /* 0x00010d00ff050b82 */ /* 0x000e220000000800 */
[----:B-1----:R-:W-:-:S04]  /*29000*/  LOP3.LUT R3, R3, 0x7f, RZ, 0xc0, !PT ;  /* 0x0000007f03037812 */ /* 0x002fc800078ec0ff */
[----:B------:R-:W-:Y:S01]  /*29010*/  SHF.R.U32.HI R3, RZ, 0x3, R3 ;  /* 0x00000003ff037819 */ /* 0x000fe20000011603 */
[----:B----4-:R-:W-:-:S05]  /*29020*/  IMAD.SHL.U32 R9, R9, 0x10, RZ ;  /* 0x0000001009097824 */ /* 0x010fca00078e00ff */
[----:B------:R-:W-:Y:S02]  /*29030*/  LOP3.LUT R9, R3, 0x70, R9, 0xf8, !PT ;  /* 0x0000007003097812 */ /* 0x000fe400078ef809 */
[----:B------:R-:W1:Y:S02]  /*29040*/  @P0 LDC R3, c[0x0][0x438] ;  /* 0x00010e00ff030b82 */ /* 0x000e640000000800 */
[----:B------:R-:W-:Y:S01]  /*29050*/  ISETP.GT.U32.AND P2, PT, R9, 0x5f, PT ;  /* 0x0000005f0900780c */ /* 0x000fe20003f44070 */
[----:B--2---:R-:W-:-:S04]  /*29060*/  IMAD R4, R0, 0x60, R2 ;  /* 0x0000006000047824 */ /* 0x004fc800078e0202 */
[----:B------:R-:W-:-:S04]  /*29070*/  IMAD.IADD R4, R9, 0x1, R4 ;  /* 0x0000000109047824 */ /* 0x000fc800078e0204 */
[----:B0-----:R-:W-:-:S04]  /*29080*/  @P0 IMAD.HI.U32 R6, R4, R5, RZ ;  /* 0x0000000504060227 */ /* 0x001fc800078e00ff */
[----:B------:R-:W-:Y:S01]  /*29090*/  IMAD.MOV.U32 R2, RZ, RZ, R4 ;  /* 0x000000ffff027224 */ /* 0x000fe200078e0004 */
[----:B-1----:R-:W-:-:S05]  /*290a0*/  @P0 SHF.R.U32.HI R2, RZ, R3, R6 ;  /* 0x00000003ff020219 */ /* 0x002fca0000011606 */
[----:B------:R-:W-:-:S04]  /*290b0*/  IMAD.MOV R3, RZ, RZ, -R2 ;  /* 0x000000ffff037224 */ /* 0x000fc800078e0a02 */
[----:B------:R-:W-:Y:S02]  /*290c0*/  IMAD R7, R7, R3, R4 ;  /* 0x0000000307077224 */ /* 0x000fe400078e0204 */
[----:B------:R-:W0:Y:S01]  /*290d0*/  @!P2 LDC.64 R4, c[0x0][0x428] ;  /* 0x00010a00ff04ab82 */ /* 0x000e220000000a00 */
[----:B------:R-:W-:-:S03]  /*290e0*/  @!P2 SHF.R.S32.HI R3, RZ, 0x1f, R2 ;  /* 0x0000001fff03a819 */ /* 0x000fc60000011402 */
[----:B0-----:R-:W-:-:S04]  /*290f0*/  @!P2 IMAD.WIDE.U32 R2, R33, R4, R2 ;  /* 0x000000042102a225 */ /* 0x001fc800078e0002 */
[----:B---3--:R-:W-:-:S04]  /*29100*/  @!P2 IMAD R4, R8, R4, RZ ;  /* 0x000000040804a224 */ /* 0x008fc800078e02ff */
[----:B------:R-:W-:Y:S02]  /*29110*/  @!P2 IMAD R9, R33, R5, R4 ;  /* 0x000000052109a224 */ /* 0x000fe400078e0204 */
[----:B------:R-:W0:Y:S03]  /*29120*/  @!P2 LDC.64 R4, c[0x0][0x418] ;  /* 0x00010600ff04ab82 */ /* 0x000e260000000a00 */
[----:B------:R-:W-:Y:S01]  /*29130*/  @!P2 IADD3 R3, R9, R3, RZ ;  /* 0x000000030903a210 */ /* 0x000fe20007ffe0ff */
[----:B------:R-:W-:Y:S01]  /*29140*/  IMAD.MOV.U32 R6, RZ, RZ, RZ ;  /* 0x000000ffff067224 */ /* 0x000fe200078e00ff */
[----:B0-----:R-:W-:-:S04]  /*29150*/  @!P2 LEA R4, P0, R2, R4, 0x2 ;  /* 0x000000040204a211 */ /* 0x001fc800078010ff */
[----:B------:R-:W-:-:S05]  /*29160*/  @!P2 LEA.HI.X R5, R2, R5, R3, 0x2, P0 ;  /* 0x000000050205a211 */ /* 0x000fca00000f1403 */
[----:B------:R0:W5:Y:S01]  /*29170*/  @!P2 LDG.E R6, desc[UR60][R4.64] ;  /* 0x0000003c0406a981 */ /* 0x000162000c1e1900 */
[----:B------:R-:W-:Y:S01]  /*29180*/  LOP3.LUT P1, RZ, R16, 0x10, RZ, 0xc0, !PT ;  /* 0x0000001010ff7812 */ /* 0x000fe2000782c0ff */
[----:B------:R-:W-:-:S05]  /*29190*/  VIADD R28, R10, 0x1 ;  /* 0x000000010a1c7836 */ /* 0x000fca0000000000 */
[C---:B------:R-:W-:Y:S01]  /*291a0*/  ISETP.NE.AND P0, PT, R28.reuse, 0x2, PT ;  /* 0x000000021c00780c */ /* 0x040fe20003f05270 */
[----:B------:R-:W-:Y:S05]  /*291b0*/  YIELD ;  /* 0x0000000000007946 */ /* 0x000fea0003800000 */
[----:B------:R-:W-:Y:S01]  /*291c0*/  SEL R3, RZ, 0x1, P0 ;  /* 0x00000001ff037807 */ /* 0x000fe20000000000 */
[----:B------:R-:W-:Y:S01]  /*291d0*/  IMAD.MOV.U32 R23, RZ, RZ, R0 ;  /* 0x000000ffff177224 */ /* 0x000fe200078e0000 */
[----:B------:R-:W-:Y:S02]  /*291e0*/  SEL R28, R28, RZ, P0 ;  /* 0x000000ff1c1c7207 */ /* 0x000fe40000000000 */
[----:B------:R-:W-:Y:S01]  /*291f0*/  LOP3.LUT R30, R20, R3, RZ, 0x3c, !PT ;  /* 0x00000003141e7212 */ /* 0x000fe200078e3cff */
[----:B0-----:R-:W-:Y:S06]  /*29200*/  @!P1 BRA `(.L_x_1950) ;  /* 0x0000000000049947 */ /* 0x001fec0003800000 */
[----:B------:R-:W-:Y:S01]  /*29210*/  BPT.TRAP 0x1 ;  /* 0x000000040000795c */ /* 0x000fe20000300000 */
.L_x_1950:
[----:B------:R-:W-:Y:S01]  /*29220*/  IMAD R5, R28, 0x8, R17 ;  /* 0x000000081c057824 */ /* 0x000fe200078e0211 */
[----:B------:R-:W-:Y:S01]  /*29230*/  SHF.L.U32 R0, R30, 0x1f, RZ ;  /* 0x0000001f1e007819 */ /* 0x000fe200000006ff */
[----:B------:R-:W-:Y:S03]  /*29240*/  BSSY B1, `(.L_x_1951) ;  /* 0x0000003000017945 */ /* 0x000fe60003800000 */
[----:B------:R-:W0:Y:S02]  /*29250*/  SYNCS.PHASECHK.TRANS64.TRYWAIT P0, [R5+URZ+0x2a840], R0 ;  /* 0x02a84000050075a7 */ /* 0x000e24000800017f */
[----:B0-----:R-:W-:Y:S05]  /*29260*/  @!P0 BRA `(.L_x_1952) ;  /* 0x0000005000808947 */ /* 0x001fea0003800000 */
.L_x_2096:
[----:B------:R-:W-:Y:S05]  /*29270*/  BSYNC B1 ;  /* 0x0000000000017941 */ /* 0x000fea0003800000 */
.L_x_1951:
[----:B------:R-:W-:Y:S01]  /*29280*/  SHF.R.S32.HI R21, RZ, 0x1f, R7 ;  /* 0x0000001fff157819 */ /* 0x000fe20000011407 */
[----:B------:R-:W-:Y:S01]  /*29290*/  ULDC.64 UR4, c[0x0][0x300] ;  /* 0x0000c00000047ab9 */ /* 0x000fe20000000a00 */
[----:B-----5:R-:W-:Y:S01]  /*292a0*/  SHF.R.S32.HI R25, RZ, 0x1f, R6 ;  /* 0x0000001fff197819 */ /* 0x020fe20000011406 */
[----:B------:R-:W-:Y:S01]  /*292b0*/  IMAD.WIDE.U32 R2, R7, UR4, RZ ;  /* 0x0000000407027c25 */ /* 0x000fe2000f8e00ff */
[----:B------:R-:W-:Y:S01]  /*292c0*/  ULDC.64 UR6, c[0x0][0x2e8] ;  /* 0x0000ba0000067ab9 */ /* 0x000fe20000000a00 */
[C---:B------:R-:W-:Y:S02]  /*292d0*/  LOP3.LUT P3, RZ, R16.reuse, 0x4, RZ, 0xc0, !PT ;  /* 0x0000000410ff7812 */ /* 0x040fe4000786c0ff */
[----:B0-----:R-:W-:Y:S01]  /*292e0*/  IMAD R0, R21, UR4, RZ ;  /* 0x0000000415007c24 */ /* 0x001fe2000f8e02ff */
[----:B------:R-:W-:Y:S01]  /*292f0*/  LOP3.LUT P2, RZ, R16, 0x2, RZ, 0xc0, !PT ;  /* 0x0000000210ff7812 */ /* 0x000fe2000784c0ff */
[----:B------:R-:W-:Y:S01]  /*29300*/  IMAD R4, R28, 0x4800, R34 ;  /* 0x000048001c047824 */ /* 0x000fe200078e0222 */
[----:B------:R-:W-:Y:S01]  /*29310*/  LOP3.LUT P1, RZ, R16, 0x1, RZ, 0xc0, !PT ;  /* 0x0000000110ff7812 */ /* 0x000fe2000782c0ff */
[----:B------:R-:W-:Y:S01]  /*29320*/  IMAD R0, R7, UR5, R0 ;  /* 0x0000000507007c24 */ /* 0x000fe2000f8e0200 */
[----:B------:R-:W-:-:S04]  /*29330*/  ULDC.64 UR4, c[0x0][0x310] ;  /* 0x0000c40000047ab9 */ /* 0x000fc80000000a00 */
[----:B------:R-:W-:Y:S01]  /*29340*/  IADD3 R3, R3, R0, RZ ;  /* 0x0000000003037210 */ /* 0x000fe20007ffe0ff */
[----:B------:R-:W-:-:S04]  /*29350*/  IMAD R0, R25, UR4, RZ ;  /* 0x0000000419007c24 */ /* 0x000fc8000f8e02ff */
[C---:B------:R-:W-:Y:S02]  /*29360*/  IMAD R0, R6.reuse, UR5, R0 ;  /* 0x0000000506007c24 */ /* 0x040fe4000f8e0200 */
[----:B------:R-:W-:Y:S01]  /*29370*/  IMAD.WIDE.U32 R2, R6, UR4, R2 ;  /* 0x0000000406027c25 */ /* 0x000fe2000f8e0002 */
        /* <DEDUP_REMOVED lines=14> */
[----:B------:R-:W-:-:S05]  /*29460*/  LOP3.LUT R11, R11, 0x38, RZ, 0xc0, !PT ;  /* 0x000000380b0b7812 */ /* 0x000fca00078ec0ff */
[----:B------:R-:W-:-:S05]  /*29470*/  IMAD.SHL.U32 R0, R11, 0x2, RZ ;  /* 0x000000020b007824 */ /* 0x000fca00078e00ff */
        /* <DEDUP_REMOVED lines=33> */
[----:B-12---:R0:W2:Y:S02]  /*29690*/  SHFL.IDX PT, R2, R9, 0x5, 0x181f ;  /* 0x00b81f0009027f89 */ /* 0x0060a400000e0000 */
.L_x_2110:
[----:B--2---:R-:W-:-:S04]  /*296a0*/  IADD3 R2, P0, R2, R0, RZ ;  /* 0x0000000002027210 */ /* 0x004fc80007f1e0ff */
        /* <DEDUP_REMOVED lines=9> */
.L_x_1954:
        /* <DEDUP_REMOVED lines=10> */
.L_x_1955:
[----:B------:R2:W-:Y:S01]  /*297e0*/  SYNCS.ARRIVE.TRANS64.A1T0 RZ, [R5+URZ+0x2a830], RZ ;  /* 0x02a830ff05ff79a7 */ /* 0x0005e2000810003f */
[----:B------:R-:W-:Y:S05]  /*297f0*/  @!P2 BRA `(.L_x_1956) ;  /* 0x000000000004a947 */ /* 0x000fea0003800000 */
[----:B------:R-:W-:Y:S01]  /*29800*/  BPT.TRAP 0x1 ;  /* 0x000000040000795c */ /* 0x000fe20000300000 */
.L_x_1956:
[----:B-1----:R-:W-:Y:S01]  /*29810*/  SHF.L.U32 R2, R20, 0x1f, RZ ;  /* 0x0000001f14027819 */ /* 0x002fe200000006ff */
[----:B--2---:R-:W-:Y:S01]  /*29820*/  IMAD R5, R10, 0x8, R17 ;  /* 0x000000080a057824 */ /* 0x004fe200078e0211 */
[----:B------:R-:W-:Y:S03]  /*29830*/  BSSY B1, `(.L_x_1957) ;  /* 0x0000003000017945 */ /* 0x000fe60003800000 */
[----:B------:R-:W1:Y:S02]  /*29840*/  SYNCS.PHASECHK.TRANS64.TRYWAIT P0, [R5+URZ+0x2a860], R2 ;  /* 0x02a86002050075a7 */ /* 0x000e64000800017f */
[----:B-1----:R-:W-:Y:S05]  /*29850*/  @!P0 BRA `(.L_x_1958) ;  /* 0x0000005000f48947 */ /* 0x002fea0003800000 */
.L_x_2111:
[----:B------:R-:W-:Y:S05]  /*29860*/  BSYNC B1 ;  /* 0x0000000000017941 */ /* 0x000fea0003800000 */
.L_x_1957:
[----:B------:R-:W2:Y:S01]  /*29870*/  S2R R3, SR_TID.X ;  /* 0x0000000000037919 */ /* 0x000ea20000002100 */
[----:B------:R-:W-:Y:S01]  /*29880*/  UMOV UR4, 0xffffffff ;  /* 0xffffffff00047882 */ /* 0x000fe20000000000 */
[----:B0-----:R-:W-:Y:S01]  /*29890*/  IMAD R8, R32, -0x60, R37 ;  /* 0xffffffa020087824 */ /* 0x001fe200078e0225 */
[----:B------:R-:W-:Y:S01]  /*298a0*/  LOP3.LUT P0, RZ, R29, 0x2, RZ, 0xc0, !PT ;  /* 0x000000021dff7812 */ /* 0x000fe2000780c0ff */
[----:B------:R-:W-:Y:S01]  /*298b0*/  IMAD R4, R10, 0x3000, R34 ;  /* 0x000030000a047824 */ /* 0x000fe200078e0222 */
[----:B--2---:R-:W-:-:S04]  /*298c0*/  LOP3.LUT R3, R3, 0x7f, RZ, 0xc0, !PT ;  /* 0x0000007f03037812 */ /* 0x004fc800078ec0ff */
[----:B------:R-:W-:-:S05]  /*298d0*/  SHF.R.U32.HI R3, RZ, 0x3, R3 ;  /* 0x00000003ff037819 */ /* 0x000fca0000011603 */
[----:B------:R-:W-:Y:S01]  /*298e0*/  IMAD.IADD R8, R8, 0x1, -R3 ;  /* 0x0000000108087824 */ /* 0x000fe200078e0a03 */
[----:B------:R-:W-:Y:S06]  /*298f0*/  BRA.DIV UR4, `(.L_x_1959) ;  /* 0x0000005204e07947 */ /* 0x000fec000b800000 */
[----:B-1----:R-:W0:Y:S01]  /*29900*/  SHFL.IDX PT, R2, R18, RZ, 0x181f ;  /* 0x00181fff12027589 */ /* 0x002e2200000e0000 */
[----:B------:R-:W-:-:S03]  /*29910*/  IMAD R4, R4, 0x2, R17 ;  /* 0x0000000204047824 */ /* 0x000fc600078e0211 */
[----:B------:R-:W1:Y:S01]  /*29920*/  SHFL.IDX PT, R3, R19, RZ, 0x181f ;  /* 0x00181fff13037589 */ /* 0x000e6200000e0000 */
[----:B0-----:R-:W-:-:S05]  /*29930*/  IADD3 R2, P1, R2, R0, RZ ;  /* 0x0000000002027210 */ /* 0x001fca0007f3e0ff */
[----:B-1----:R-:W-:Y:S01]  /*29940*/  IMAD.X R3, RZ, RZ, R3, P1 ;  /* 0x000000ffff037224 */ /* 0x002fe200008e0603 */
        /* <DEDUP_REMOVED lines=40> */
.L_x_2125:
[C---:B------:R-:W-:Y:S01]  /*29bd0*/  ISETP.LT.OR P1, PT, R8.reuse, 0x51, !P1 ;  /* 0x000000510800780c */ /* 0x040fe20004f21670 */
[----:B------:R-:W-:Y:S01]  /*29be0*/  ULDC.64 UR4, c[0x0][0x328] ;  /* 0x0000ca0000047ab9 */ /* 0x000fe20000000a00 */
[----:B------:R-:W-:Y:S02]  /*29bf0*/  ISETP.LT.OR P0, PT, R8, 0x51, !P0 ;  /* 0x000000510800780c */ /* 0x000fe40004701670 */
[----:B-1----:R-:W-:Y:S01]  /*29c00*/  IADD3 R2, P2, R2, R0, RZ ;  /* 0x0000000002027210 */ /* 0x002fe20007f5e0ff */
        /* <DEDUP_REMOVED lines=12> */
[----:B------:R-:W-:Y:S01]  /*29cd0*/  IMAD R25, R25, UR4, RZ ;  /* 0x0000000419197c24 */ /* 0x000fe2000f8e02ff */
[----:B------:R-:W-:-:S03]  /*29ce0*/  IADD3 R3, R3, R9, RZ ;  /* 0x0000000903037210 */ /* 0x000fc60007ffe0ff */
[C---:B------:R-:W-:Y:S02]  /*29cf0*/  IMAD R25, R6.reuse, UR5, R25 ;  /* 0x0000000506197c24 */ /* 0x040fe4000f8e0219 */
[----:B------:R-:W-:-:S04]  /*29d00*/  IMAD.WIDE.U32 R2, R6, UR4, R2 ;  /* 0x0000000406027c25 */ /* 0x000fc8000f8e0002 */
[----:B------:R-:W-:-:S07]  /*29d10*/  IMAD.IADD R25, R3, 0x1, R25 ;  /* 0x0000000103197824 */ /* 0x000fce00078e0219 */
.L_x_1960:
        /* <DEDUP_REMOVED lines=10> */
.L_x_1961:
[----:B------:R-:W2:Y:S01]  /*29dc0*/  LDL R0, [R1] ;  /* 0x0000000001007983 */ /* 0x000ea20000100800 */
[----:B------:R-:W-:Y:S01]  /*29dd0*/  IMAD.MOV.U32 R3, RZ, RZ, R25 ;  /* 0x000000ffff037224 */ /* 0x000fe200078e0019 */
[----:B------:R-:W-:Y:S01]  /*29de0*/  ULDC.64 UR4, c[0x0][0x330] ;  /* 0x0000cc0000047ab9 */ /* 0x000fe20000000a00 */
[----:B------:R-:W-:Y:S01]  /*29df0*/  ULDC.64 UR6, c[0x0][0x318] ;  /* 0x0000c60000067ab9 */ /* 0x000fe20000000a00 */
[----:B------:R1:W-:Y:S01]  /*29e00*/  SYNCS.ARRIVE.TRANS64.A1T0 RZ, [R5+URZ+0x2a850], RZ ;  /* 0x02a850ff05ff79a7 */ /* 0x0003e2000810003f */
[----:B------:R-:W-:Y:S01]  /*29e10*/  IMAD.WIDE.U32 R2, R26, UR4, R2 ;  /* 0x000000041a027c25 */ /* 0x000fe2000f8e0002 */
[----:B------:R-:W-:-:S03]  /*29e20*/  MOV R20, R30 ;  /* 0x0000001e00147202 */ /* 0x000fc60000000f00 */
[----:B------:R-:W-:Y:S01]  /*29e30*/  IMAD R19, R26, UR5, R3 ;  /* 0x000000051a137c24 */ /* 0x000fe2000f8e0203 */
[C---:B0-----:R-:W-:Y:S01]  /*29e40*/  LEA R18, P0, R2.reuse, UR6, 0x1 ;  /* 0x0000000602127c11 */ /* 0x041fe2000f8008ff */
[----:B------:R-:W-:Y:S02]  /*29e50*/  IMAD.MOV.U32 R10, RZ, RZ, R28 ;  /* 0x000000ffff0a7224 */ /* 0x000fe400078e001c */
[----:B------:R-:W-:Y:S01]  /*29e60*/  IMAD.MOV.U32 R32, RZ, RZ, R23 ;  /* 0x000000ffff207224 */ /* 0x000fe200078e0017 */
[----:B------:R-:W-:Y:S02]  /*29e70*/  LEA.HI.X R19, R2, UR7, R19, 0x1, P0 ;  /* 0x0000000702137c11 */ /* 0x000fe400080f0c13 */
[C---:B--2---:R-:W-:Y:S01]  /*29e80*/  ISETP.GT.AND P0, PT, R23.reuse, R0, PT ;  /* 0x000000001700720c */ /* 0x044fe20003f04270 */
[----:B------:R-:W-:-:S12]  /*29e90*/  VIADD R0, R23, 0xffffffff ;  /* 0xffffffff17007836 */ /* 0x000fd80000000000 */
[----:B-1----:R-:W-:Y:S05]  /*29ea0*/  @P0 BRA `(.L_x_1962) ;  /* 0xfffffff000380947 */ /* 0x002fea000383ffff */
.L_x_1949:
[----:B------:R-:W-:Y:S05]  /*29eb0*/  BSYNC B0 ;  /* 0x0000000000007941 */ /* 0x000fea0003800000 */
.L_x_1948:
[----:B0-----:R-:W0:Y:S01]  /*29ec0*/  S2R R2, SR_TID.X ;  /* 0x0000000000027919 */ /* 0x001e220000002100 */
[----:B------:R-:W-:Y:S01]  /*29ed0*/  BSSY B0, `(.L_x_1963) ;  /* 0x0000010000007945 */ /* 0x000fe20003800000 */
[----:B0-----:R-:W-:-:S04]  /*29ee0*/  LOP3.LUT R2, R2, 0x7f, RZ, 0xc0, !PT ;  /* 0x0000007f02027812 */ /* 0x001fc800078ec0ff */
[----:B------:R-:W-:-:S13]  /*29ef0*/  ISETP.NE.AND P0, PT, R2, RZ, PT ;  /* 0x000000ff0200720c */ /* 0x000fda0003f05270 */
[----:B------:R-:W-:Y:S05]  /*29f00*/  @P0 BRA `(.L_x_1964) ;  /* 0x0000000000300947 */ /* 0x000fea0003800000 */
[----:B------:R-:W0:Y:S01]  /*29f10*/  S2R R5, SR_LANEID ;  /* 0x0000000000057919 */ /* 0x000e220000000000 */
[----:B------:R-:W-:Y:S01]  /*29f20*/  VOTEU.ANY UR4, UPT, PT ;  /* 0x0000000000047886 */ /* 0x000fe200038e0100 */
[----:B------:R-:W1:Y:S01]  /*29f30*/  LDC.64 R2, c[0x0][0xc60] ;  /* 0x00031800ff027b82 */ /* 0x000e620000000a00 */
[----:B------:R-:W0:Y:S02]  /*29f40*/  FLO.U32 R0, UR4 ;  /* 0x0000000400007d00 */ /* 0x000e2400080e0000 */
[----:B0-----:R-:W-:-:S06]  /*29f50*/  ISETP.EQ.U32.AND P0, PT, R0, R5, PT ;  /* 0x000000050000720c */ /* 0x001fcc0003f02070 */
[----:B------:R-:W1:Y:S07]  /*29f60*/  POPC R5, UR4 ;  /* 0x0000000400057d09 */ /* 0x000e6e0008000000 */
[----:B-1----:R-:W2:Y:S01]  /*29f70*/  @P0 ATOMG.E.ADD.STRONG.GPU PT, R3, desc[UR60][R2.64], R5 ;  /* 0x00000005020309a8 */ /* 0x002ea200081ee1fc */
[----:B------:R-:W0:Y:S02]  /*29f80*/  S2R R4, SR_LTMASK ;  /* 0x0000000000047919 */ /* 0x000e240000003900 */
[----:B0-----:R-:W-:-:S04]  /*29f90*/  LOP3.LUT R4, R4, UR4, RZ, 0xc0, !PT ;  /* 0x0000000404047c12 */ /* 0x001fc8000f8ec0ff */
[----:B------:R-:W0:Y:S01]  /*29fa0*/  POPC R7, R4 ;  /* 0x0000000400077309 */ /* 0x000e220000000000 */
[----:B--2---:R-:W0:Y:S02]  /*29fb0*/  SHFL.IDX PT, R0, R3, R0, 0x1f ;  /* 0x00001f0003007589 */ /* 0x004e2400000e0000 */
[----:B0-----:R-:W-:-:S07]  /*29fc0*/  IADD3 R24, R0, UR38, R7 ;  /* 0x0000002600187c10 */ /* 0x001fce000fffe007 */
.L_x_1964:
[----:B------:R-:W-:Y:S05]  /*29fd0*/  BSYNC B0 ;  /* 0x0000000000007941 */ /* 0x000fea0003800000 */
.L_x_1963:
[----:B------:R-:W-:-:S13]  /*29fe0*/  LOP3.LUT P0, RZ, R16, 0x10, RZ, 0xc0, !PT ;  /* 0x0000001010ff7812 */ /* 0x000fda000780c0ff */
[----:B------:R-:W-:Y:S05]  /*29ff0*/  @!P0 BRA `(.L_x_1965) ;  /* 0x0000000000048947 */ /* 0x000fea0003800000 */
[----:B------:R-:W-:Y:S01]  /*2a000*/  BPT.TRAP 0x1 ;  /* 0x000000040000795c */ /* 0x000fe20000300000 */
.L_x_1965:
[----:B------:R-:W-:Y:S01]  /*2a010*/  IMAD R0, R28, 0x8, R17 ;  /* 0x000000081c007824 */ /* 0x000fe200078e0211 */
[----:B------:R-:W-:Y:S01]  /*2a020*/  SHF.L.U32 R3, R30, 0x1f, RZ ;  /* 0x0000001f1e037819 */ /* 0x000fe200000006ff */
[----:B------:R-:W-:Y:S01]  /*2a030*/  BSSY B0, `(.L_x_1966) ;  /* 0x0000004000007945 */ /* 0x000fe20003800000 */
[----:B------:R-:W-:Y:S02]  /*2a040*/  IMAD R6, R23, -0x60, R37 ;  /* 0xffffffa017067824 */ /* 0x000fe400078e0225 */
[----:B------:R-:W0:Y:S02]  /*2a050*/  SYNCS.PHASECHK.TRANS64.TRYWAIT P0, [R0+URZ+0x2a860], R3 ;  /* 0x02a86003000075a7 */ /* 0x000e24000800017f */
[----:B0-----:R-:W-:Y:S05]  /*2a060*/  @!P0 BRA `(.L_x_1967) ;  /* 0x0000005000f48947 */ /* 0x001fea0003800000 */
.L_x_2126:
[----:B------:R-:W-:Y:S05]  /*2a070*/  BSYNC B0 ;  /* 0x0000000000007941 */ /* 0x000fea0003800000 */
.L_x_1966:
        /* <DEDUP_REMOVED lines=18> */
[----:B-1----:R-:W-:-:S05]  /*2a1a0*/  IMAD.SHL.U32 R7, R7, 0x8, RZ ;  /* 0x0000000807077824 */ /* 0x002fca00078e00ff */
[----:B------:R-:W-:-:S04]  /*2a1b0*/  LOP3.LUT R7, R7, 0x38, RZ, 0xc0, !PT ;  /* 0x0000003807077812 */ /* 0x000fc800078ec0ff */
[----:B------:R-:W-:Y:S02]  /*2a1c0*/  SHF.L.U32 R5, R7, 0x1, RZ ;  /* 0x0000000107057819 */ /* 0x000fe400000006ff */
[----:B------:R-:W-:Y:S02]  /*2a1d0*/  SHFL.IDX PT, R7, R19, 0x2, 0x181f ;  /* 0x00581f0013077f89 */ /* 0x000fe400000e0000 */
        /* <DEDUP_REMOVED lines=35> */
.L_x_2140:
        /* <DEDUP_REMOVED lines=11> */
.L_x_1969:
        /* <DEDUP_REMOVED lines=10> */
.L_x_1970:
[----:B------:R2:W-:Y:S01]  /*2a560*/  SYNCS.ARRIVE.TRANS64.A1T0 RZ, [R0+URZ+0x2a850], RZ ;  /* 0x02a850ff00ff79a7 */ /* 0x0005e2000810003f */
[----:B------:R-:W-:-:S05]  /*2a570*/  VIADD R28, R28, 0x1 ;  /* 0x000000011c1c7836 */ /* 0x000fca0000000000 */
[----:B------:R-:W-:-:S04]  /*2a580*/  ISETP.NE.AND P0, PT, R28, 0x2, PT ;  /* 0x000000021c00780c */ /* 0x000fc80003f05270 */
[----:B0-----:R-:W-:Y:S02]  /*2a590*/  SEL R3, RZ, 0x1, P0 ;  /* 0x00000001ff037807 */ /* 0x001fe40000000000 */
[----:B------:R-:W-:Y:S02]  /*2a5a0*/  SEL R28, R28, RZ, P0 ;  /* 0x000000ff1c1c7207 */ /* 0x000fe40000000000 */
[----:B--2---:R-:W-:-:S07]  /*2a5b0*/  LOP3.LUT R30, R30, R3, RZ, 0x3c, !PT ;  /* 0x000000031e1e7212 */ /* 0x004fce00078e3cff */
.L_x_1927:
[----:B------:R-:W-:Y:S05]  /*2a5c0*/  BSYNC B7 ;  /* 0x0000000000077941 */ /* 0x000fea0003800000 */
.L_x_1925:
[----:B------:R-:W-:-:S13]  /*2a5d0*/  LOP3.LUT P0, RZ, R16, 0x20, RZ, 0xc0, !PT ;  /* 0x0000002010ff7812 */ /* 0x000fda000780c0ff */
[----:B------:R-:W-:Y:S05]  /*2a5e0*/  @!P0 BRA `(.L_x_1971) ;  /* 0x0000000000248947 */ /* 0x000fea0003800000 */
[----:B------:R-:W-:Y:S05]  /*2a5f0*/  WARPSYNC.ALL ;  /* 0x0000000000007948 */ /* 0x000fea0003800000 */
[----:B------:R-:W2:Y:S08]  /*2a600*/  S2UR UR5, SR_CgaCtaId ;  /* 0x00000000000579c3 */ /* 0x000eb00000008800 */
[----:B------:R-:W-:Y:S06]  /*2a610*/  BAR.SYNC.DEFER_BLOCKING 0x5, 0x180 ;  /* 0x0146000000007b1d */ /* 0x000fec0000010000 */
[----:B------:R-:W-:-:S02]  /*2a620*/  UMOV UR4, 0x400 ;  /* 0x0000040000047882 */ /* 0x000fc40000000000 */
[----:B--2---:R-:W-:-:S06]  /*2a630*/  ULEA UR4, UR5, UR4, 0x18 ;  /* 0x0000000405047291 */ /* 0x004fcc000f8ec03f */
[----:B0-----:R-:W-:-:S05]  /*2a640*/  IMAD.U32 R17, RZ, RZ, UR4 ;  /* 0x00000004ff117e24 */ /* 0x001fca000f8e00ff */
[----:B------:R0:W2:Y:S01]  /*2a650*/  LDS.128 R24, [R17+0x2a8d0] ;  /* 0x02a8d00011187984 */ /* 0x0000a20000000c00 */
[----:B------:R-:W-:Y:S06]  /*2a660*/  BAR.ARV 0x4, 0x180 ;  /* 0x0106000000007b1d */ /* 0x000fec0000002000 */
[----:B------:R-:W-:Y:S05]  /*2a670*/  BRA `(.L_x_1972) ;  /* 0x0000000c00d47947 */ /* 0x000fea0003800000 */
.L_x_1971:
[----:B------:R-:W2:Y:S01]  /*2a680*/  S2R R8, SR_TID.X ;  /* 0x0000000000087919 */ /* 0x000ea20000002100 */
[----:B------:R-:W-:Y:S01]  /*2a690*/  UMOV UR4, 0xffffffff ;  /* 0xffffffff00047882 */ /* 0x000fe20000000000 */
[----:B--2---:R-:W-:-:S04]  /*2a6a0*/  LOP3.LUT R8, R8, 0x1f, RZ, 0xc0, !PT ;  /* 0x0000001f08087812 */ /* 0x004fc800078ec0ff */
[----:B------:R-:W-:Y:S01]  /*2a6b0*/  ISETP.NE.AND P0, PT, R8, 0x1f, PT ;  /* 0x0000001f0800780c */ /* 0x000fe20003f05270 */
[----:B------:R-:W-:-:S12]  /*2a6c0*/  BRA.DIV UR4, `(.L_x_1973) ;  /* 0x00000056045c7947 */ /* 0x000fd8000b800000 */
[----:B------:R-:W-:Y:S01]  /*2a6d0*/  IADD3 R7, R27, R8, RZ ;  /* 0x000000081b077210 */ /* 0x000fe20007ffe0ff */
[----:B------:R-:W-:-:S03]  /*2a6e0*/  ULDC UR4, c[0x0][0xc3c] ;  /* 0x00030f0000047ab9 */ /* 0x000fc60000000800 */
[----:B------:R-:W-:-:S13]  /*2a6f0*/  ISETP.GE.OR P1, PT, R7, UR4, !P0 ;  /* 0x0000000407007c0c */ /* 0x000fda000c726670 */
[----:B------:R-:W2:Y:S08]  /*2a700*/  @!P1 LDC.64 R2, c[0x0][0xc80] ;  /* 0x00032000ff029b82 */ /* 0x000eb00000000a00 */
[----:B------:R-:W3:Y:S01]  /*2a710*/  @!P1 LDC.64 R4, c[0x0][0xc78] ;  /* 0x00031e00ff049b82 */ /* 0x000ee20000000a00 */
[----:B--2---:R-:W-:-:S05]  /*2a720*/  @!P1 IMAD.WIDE R2, R7, 0x4, R2 ;  /* 0x0000000407029825 */ /* 0x004fca00078e0202 */
[----:B-1----:R3:W2:Y:S02]  /*2a730*/  @!P1 LDG.E R6, desc[UR60][R2.64] ;  /* 0x0000003c02069981 */ /* 0x0026a4000c1e1900 */
[----:B---3--:R-:W-:-:S05]  /*2a740*/  @!P1 IMAD.WIDE R2, R7, 0x4, R4 ;  /* 0x0000000407029825 */ /* 0x008fca00078e0204 */
[----:B------:R-:W3:Y:S01]  /*2a750*/  @!P1 LDG.E R5, desc[UR60][R2.64] ;  /* 0x0000003c02059981 */ /* 0x000ee2000c1e1900 */
[----:B------:R-:W-:Y:S01]  /*2a760*/  IMAD.MOV.U32 R25, RZ, RZ, RZ ;  /* 0x000000ffff197224 */ /* 0x000fe200078e00ff */
[C---:B------:R-:W-:Y:S01]  /*2a770*/  ISETP.GE.U32.AND P2, PT, R8.reuse, 0x2, PT ;  /* 0x000000020800780c */ /* 0x040fe20003f46070 */
[----:B------:R-:W-:Y:S01]  /*2a780*/  IMAD.MOV.U32 R4, RZ, RZ, RZ ;  /* 0x000000ffff047224 */ /* 0x000fe200078e00ff */
[C---:B------:R-:W-:Y:S01]  /*2a790*/  ISETP.GE.U32.AND P3, PT, R8.reuse, 0x4, PT ;  /* 0x000000040800780c */ /* 0x040fe20003f66070 */
[----:B------:R-:W-:Y:S01]  /*2a7a0*/  SHFL.IDX PT, R0, R24, RZ, 0x1f ;  /* 0x00001fff18007589 */ /* 0x000fe200000e0000 */
[C---:B------:R-:W-:Y:S02]  /*2a7b0*/  ISETP.GE.U32.AND P4, PT, R8.reuse, 0x8, PT ;  /* 0x000000080800780c */ /* 0x040fe40003f86070 */
[C---:B------:R-:W-:Y:S01]  /*2a7c0*/  ISETP.GE.U32.AND P5, PT, R8.reuse, 0x10, PT ;  /* 0x000000100800780c */ /* 0x040fe20003fa6070 */
[----:B------:R-:W-:Y:S01]  /*2a7d0*/  SHFL.IDX PT, R7, R24, 0x1, 0x1f ;  /* 0x00201f0018077f89 */ /* 0x000fe200000e0000 */
[----:B--2---:R-:W-:Y:S01]  /*2a7e0*/  @!P1 IMAD.MOV.U32 R25, RZ, RZ, R6 ;  /* 0x000000ffff199224 */ /* 0x004fe200078e0006 */
[----:B------:R-:W-:Y:S01]  /*2a7f0*/  MOV R6, RZ ;  /* 0x000000ff00067202 */ /* 0x000fe20000000f00 */
[----:B---3--:R-:W-:Y:S01]  /*2a800*/  @!P1 IMAD.MOV.U32 R4, RZ, RZ, R5 ;  /* 0x000000ffff049224 */ /* 0x008fe200078e0005 */
[----:B------:R-:W-:-:S03]  /*2a810*/  ISETP.NE.AND P1, PT, R8, RZ, PT ;  /* 0x000000ff0800720c */ /* 0x000fc60003f25270 */
[----:B------:R-:W-:-:S05]  /*2a820*/  IMAD R13, R4, R25, RZ ;  /* 0x00000019040d7224 */ /* 0x000fca00078e02ff */
        /* <DEDUP_REMOVED lines=15> */
[----:B------:R1:W2:Y:S02]  /*2a920*/  SHFL.IDX PT, R14, R2, 0x1f, 0x1f ;  /* 0x03e01f00020e7f89 */ /* 0x0002a400000e0000 */
.L_x_2150:
[----:B------:R-:W-:Y:S02]  /*2a930*/  ULDC UR4, c[0x0][0xc38] ;  /* 0x00030e0000047ab9 */ /* 0x000fe40000000800 */
[----:B------:R-:W-:-:S04]  /*2a940*/  IMAD.U32 R5, RZ, RZ, UR4 ;  /* 0x00000004ff057e24 */ /* 0x000fc8000f8e00ff */
[----:B--2---:R-:W-:-:S04]  /*2a950*/  IMAD R14, R14, R5, RZ ;  /* 0x000000050e0e7224 */ /* 0x004fc800078e02ff */
[----:B------:R-:W-:-:S05]  /*2a960*/  IMAD.IADD R7, R7, 0x1, R14 ;  /* 0x0000000107077824 */ /* 0x000fca00078e020e */
[----:B------:R-:W-:-:S13]  /*2a970*/  ISETP.GT.AND P6, PT, R7, R0, PT ;  /* 0x000000000700720c */ /* 0x000fda0003fc4270 */
[----:B------:R-:W-:Y:S05]  /*2a980*/  @P6 BRA `(.L_x_1974) ;  /* 0x0000000000a46947 */ /* 0x000fea0003800000 */
.L_x_1977:
[----:B-1----:R-:W1:Y:S01]  /*2a990*/  LDC R2, c[0x0][0xc3c] ;  /* 0x00030f00ff027b82 */ /* 0x002e620000000800 */
[----:B------:R-:W-:-:S05]  /*2a9a0*/  VIADD R27, R27, 0x1f ;  /* 0x0000001f1b1b7836 */ /* 0x000fca0000000000 */
[----:B-1----:R-:W-:-:S13]  /*2a9b0*/  ISETP.GE.AND P6, PT, R27, R2, PT ;  /* 0x000000021b00720c */ /* 0x002fda0003fc6270 */
[----:B------:R-:W-:Y:S05]  /*2a9c0*/  @P6 BRA `(.L_x_1975) ;  /* 0x0000000800bc6947 */ /* 0x000fea0003800000 */
[----:B------:R-:W1:Y:S01]  /*2a9d0*/  S2R R3, SR_TID.X ;  /* 0x0000000000037919 */ /* 0x000e620000002100 */
[----:B------:R-:W-:Y:S02]  /*2a9e0*/  MOV R25, RZ ;  /* 0x000000ff00197202 */ /* 0x000fe40000000f00 */
[----:B-1----:R-:W-:-:S05]  /*2a9f0*/  LOP3.LUT R3, R3, 0x1f, RZ, 0xc0, !PT ;  /* 0x0000001f03037812 */ /* 0x002fca00078ec0ff */
[----:B------:R-:W-:-:S05]  /*2aa00*/  IMAD.IADD R9, R27, 0x1, R3 ;  /* 0x000000011b097824 */ /* 0x000fca00078e0203 */
[----:B------:R-:W-:-:S13]  /*2aa10*/  ISETP.GE.OR P6, PT, R9, R2, !P0 ;  /* 0x000000020900720c */ /* 0x000fda00047c6670 */
[----:B------:R-:W1:Y:S08]  /*2aa20*/  @!P6 LDC.64 R2, c[0x0][0xc80] ;  /* 0x00032000ff02eb82 */ /* 0x000e700000000a00 */
[----:B------:R-:W2:Y:S01]  /*2aa30*/  @!P6 LDC.64 R4, c[0x0][0xc78] ;  /* 0x00031e00ff04eb82 */ /* 0x000ea20000000a00 */
[----:B-1----:R-:W-:-:S05]  /*2aa40*/  @!P6 IMAD.WIDE R2, R9, 0x4, R2 ;  /* 0x000000040902e825 */ /* 0x002fca00078e0202 */
[----:B------:R2:W3:Y:S02]  /*2aa50*/  @!P6 LDG.E R25, desc[UR60][R2.64] ;  /* 0x0000003c0219e981 */ /* 0x0004e4000c1e1900 */
[----:B--2---:R-:W-:-:S04]  /*2aa60*/  @!P6 IMAD.WIDE R2, R9, 0x4, R4 ;  /* 0x000000040902e825 */ /* 0x004fc800078e0204 */
[----:B------:R-:W-:-:S06]  /*2aa70*/  IMAD.MOV.U32 R4, RZ, RZ, RZ ;  /* 0x000000ffff047224 */ /* 0x000fcc00078e00ff */
[----:B------:R-:W3:Y:S01]  /*2aa80*/  @!P6 LDG.E R4, desc[UR60][R2.64] ;  /* 0x0000003c0204e981 */ /* 0x000ee2000c1e1900 */
[----:B------:R-:W-:Y:S01]  /*2aa90*/  UMOV UR4, 0xffffffff ;  /* 0xffffffff00047882 */ /* 0x000fe20000000000 */
[----:B---3--:R-:W-:Y:S02]  /*2aaa0*/  IMAD R13, R4, R25, RZ ;  /* 0x00000019040d7224 */ /* 0x008fe400078e02ff */
[----:B------:R-:W-:Y:S05]  /*2aab0*/  BRA.DIV UR4, `(.L_x_1976) ;  /* 0x00000056049c7947 */ /* 0x000fea000b800000 */
        /* <DEDUP_REMOVED lines=15> */
[----:B------:R1:W2:Y:S02]  /*2abb0*/  SHFL.IDX PT, R14, R2, 0x1f, 0x1f ;  /* 0x03e01f00020e7f89 */ /* 0x0002a400000e0000 */
.L_x_2158:
[----:B------:R-:W-:Y:S02]  /*2abc0*/  ULDC UR4, c[0x0][0xc38] ;  /* 0x00030e0000047ab9 */ /* 0x000fe40000000800 */
[----:B------:R-:W-:-:S04]  /*2abd0*/  IMAD.U32 R5, RZ, RZ, UR4 ;  /* 0x00000004ff057e24 */ /* 0x000fc8000f8e00ff */
[----:B--2---:R-:W-:-:S04]  /*2abe0*/  IMAD R14, R14, R5, RZ ;  /* 0x000000050e0e7224 */ /* 0x004fc800078e02ff */
[----:B------:R-:W-:-:S05]  /*2abf0*/  IMAD.IADD R7, R14, 0x1, R7 ;  /* 0x000000010e077824 */ /* 0x000fca00078e0207 */
[----:B------:R-:W-:-:S13]  /*2ac00*/  ISETP.GT.AND P6, PT, R7, R0, PT ;  /* 0x000000000700720c */ /* 0x000fda0003fc4270 */
[----:B------:R-:W-:Y:S05]  /*2ac10*/  @!P6 BRA `(.L_x_1977) ;  /* 0xfffffffc005ce947 */ /* 0x000fea000383ffff */
.L_x_1974:
[----:B------:R-:W-:Y:S01]  /*2ac20*/  IMAD.IADD R7, R7, 0x1, -R14 ;  /* 0x0000000107077824 */ /* 0x000fe200078e0a0e */
[----:B------:R-:W-:-:S03]  /*2ac30*/  UMOV UR4, 0xffffffff ;  /* 0xffffffff00047882 */ /* 0x000fc60000000000 */
[----:B------:R-:W-:-:S05]  /*2ac40*/  IMAD R3, R2, R5, R7 ;  /* 0x0000000502037224 */ /* 0x000fca00078e0207 */
[----:B------:R-:W-:Y:S01]  /*2ac50*/  ISETP.GT.AND P6, PT, R3, R0, PT ;  /* 0x000000000300720c */ /* 0x000fe20003fc4270 */
[----:B------:R-:W-:-:S12]  /*2ac60*/  BRA.DIV UR4, `(.L_x_1978) ;  /* 0x0000005604e87947 */ /* 0x000fd8000b800000 */
[----:B------:R-:W-:-:S04]  /*2ac70*/  VOTE.ANY R3, PT, !P6 ;  /* 0x0000000000037806 */ /* 0x000fc800070e0100 */
[----:B------:R-:W2:Y:S02]  /*2ac80*/  POPC R12, R3 ;  /* 0x00000003000c7309 */ /* 0x000ea40000000000 */
[----:B--2---:R2:W3:Y:S01]  /*2ac90*/  SHFL.IDX PT, R25, R25, R12, 0x1f ;  /* 0x00001f0c19197589 */ /* 0x0044e200000e0000 */
[----:B------:R-:W-:-:S03]  /*2aca0*/  IADD3 R27, R12, R27, RZ ;  /* 0x0000001b0c1b7210 */ /* 0x000fc60007ffe0ff */
[----:B------:R2:W4:Y:S04]  /*2acb0*/  SHFL.IDX PT, R4, R4, R12, 0x1f ;  /* 0x00001f0c04047589 */ /* 0x00052800000e0000 */
.L_x_2163:
[----:B------:R-:W-:-:S13]  /*2acc0*/  ISETP.NE.AND P0, PT, R3, RZ, PT ;  /* 0x000000ff0300720c */ /* 0x000fda0003f05270 */
[----:B------:R-:W-:Y:S05]  /*2acd0*/  @!P0 BRA `(.L_x_1979) ;  /* 0x0000000000108947 */ /* 0x000fea0003800000 */
[----:B------:R-:W-:Y:S01]  /*2ace0*/  UMOV UR4, 0xffffffff ;  /* 0xffffffff00047882 */ /* 0x000fe20000000000 */
[----:B--2---:R-:W-:Y:S02]  /*2acf0*/  VIADD R12, R12, 0xffffffff ;  /* 0xffffffff0c0c7836 */ /* 0x004fe40000000000 */
[----:B------:R-:W-:Y:S05]  /*2ad00*/  BRA.DIV UR4, `(.L_x_1980) ;  /* 0x0000005a041c7947 */ /* 0x000fea000b800000 */
[----:B------:R2:W0:Y:S02]  /*2ad10*/  SHFL.IDX PT, R6, R2, R12, 0x1f ;  /* 0x00001f0c02067589 */ /* 0x00042400000e0000 */
.L_x_1979:
[----:B----4-:R-:W-:Y:S01]  /*2ad20*/  ISETP.NE.AND P0, PT, R4, 0x1, PT ;  /* 0x000000010400780c */ /* 0x010fe20003f05270 */
[----:B0-----:R-:W-:-:S04]  /*2ad30*/  IMAD R24, R6, R5, R7 ;  /* 0x0000000506187224 */ /* 0x001fc800078e0207 */
[----:B------:R-:W-:-:S08]  /*2ad40*/  IMAD.IADD R0, R0, 0x1, -R24 ;  /* 0x0000000100007824 */ /* 0x000fd000078e0a18 */
[----:B------:R-:W-:Y:S05]  /*2ad50*/  @!P0 BRA `(.L_x_1981) ;  /* 0x0000000000dc8947 */ /* 0x000fea0003800000 */
[-C--:B---3--:R-:W-:Y:S02]  /*2ad60*/  IABS R5, R25.reuse ;  /* 0x0000001900057213 */ /* 0x088fe40000000000 */
[----:B------:R-:W-:Y:S02]  /*2ad70*/  IABS R6, R4 ;  /* 0x0000000400067213 */ /* 0x000fe40000000000 */
[----:B------:R-:W0:Y:S08]  /*2ad80*/  I2F.RP R7, R5 ;  /* 0x0000000500077306 */ /* 0x000e300000209400 */
[----:B------:R-:W3:Y:S08]  /*2ad90*/  I2F.RP R8, R6 ;  /* 0x0000000600087306 */ /* 0x000ef00000209400 */
[----:B0-----:R-:W1:Y:S08]  /*2ada0*/  MUFU.RCP R7, R7 ;  /* 0x0000000700077308 */ /* 0x001e700000001000 */
[----:B---3--:R-:W-:Y:S01]  /*2adb0*/  MUFU.RCP R8, R8 ;  /* 0x0000000800087308 */ /* 0x008fe20000001000 */
[----:B-12---:R-:W-:Y:S01]  /*2adc0*/  VIADD R2, R7, 0xffffffe ;  /* 0x0ffffffe07027836 */ /* 0x006fe20000000000 */
[----:B------:R-:W-:-:S06]  /*2add0*/  IABS R7, R25 ;  /* 0x0000001900077213 */ /* 0x000fcc0000000000 */
[----:B------:R0:W1:Y:S02]  /*2ade0*/  F2I.FTZ.U32.TRUNC.NTZ R3, R2 ;  /* 0x0000000200037305 */ /* 0x000064000021f000 */
[----:B0-----:R-:W-:Y:S01]  /*2adf0*/  MOV R2, RZ ;  /* 0x000000ff00027202 */ /* 0x001fe20000000f00 */
        /* <DEDUP_REMOVED lines=14> */
[----:B0-----:R-:W-:Y:S01]  /*2aee0*/  IMAD.MOV R5, RZ, RZ, -R3 ;  /* 0x000000ffff057224 */ /* 0x001fe200078e0a03 */
[----:B------:R-:W-:-:S03]  /*2aef0*/  MOV R2, RZ ;  /* 0x000000ff00027202 */ /* 0x000fc60000000f00 */
        /* <DEDUP_REMOVED lines=19> */
[----:B------:R-:W-:-:S04]  /*2b030*/  @P0 VIADD R5, R5, 0x1 ;  /* 0x0000000105050836 */ /* 0x000fc80000000000 */
[----:B------:R-:W-:Y:S01]  /*2b040*/  @!P2 IMAD.MOV R5, RZ, RZ, -R5 ;  /* 0x000000ffff05a224 */ /* 0x000fe200078e0a05 */
[----:B------:R-:W-:-:S05]  /*2b050*/  @!P1 LOP3.LUT R5, RZ, R4, RZ, 0x33, !PT ;  /* 0x00000004ff059212 */ /* 0x000fca00078e33ff */
[----:B------:R-:W-:Y:S01]  /*2b060*/  IMAD.MOV R2, RZ, RZ, -R5 ;  /* 0x000000ffff027224 */ /* 0x000fe200078e0a05 */
[----:B------:R-:W-:-:S03]  /*2b070*/  LEA R5, R4, R5, 0x18 ;  /* 0x0000000504057211 */ /* 0x000fc600078ec0ff */
[--C-:B------:R-:W-:Y:S02]  /*2b080*/  IMAD R4, R4, R2, R7.reuse ;  /* 0x0000000204047224 */ /* 0x100fe400078e0207 */
[----:B------:R-:W-:Y:S02]  /*2b090*/  IMAD.MOV R2, RZ, RZ, -R7 ;  /* 0x000000ffff027224 */ /* 0x000fe400078e0a07 */
[----:B------:R-:W-:Y:S02]  /*2b0a0*/  IMAD R26, R4, 0x10000, R5 ;  /* 0x00010000041a7824 */ /* 0x000fe400078e0205 */
[----:B------:R-:W-:Y:S01]  /*2b0b0*/  IMAD R2, R25, R2, R0 ;  /* 0x0000000219027224 */ /* 0x000fe200078e0200 */
[----:B------:R-:W-:Y:S06]  /*2b0c0*/  BRA `(.L_x_1982) ;  /* 0x0000000000f07947 */ /* 0x000fec0003800000 */
.L_x_1981:
[----:B-12---:R-:W0:Y:S02]  /*2b0d0*/  LDC.64 R2, c[0x0][0xc90] ;  /* 0x00032400ff027b82 */ /* 0x006e240000000a00 */
[----:B0-----:R-:W-:-:S05]  /*2b0e0*/  IMAD.WIDE R2, R27, 0x4, R2 ;  /* 0x000000041b027825 */ /* 0x001fca00078e0202 */
[----:B------:R0:W3:Y:S02]  /*2b0f0*/  LDG.E R6, desc[UR60][R2.64] ;  /* 0x0000003c02067981 */ /* 0x0000e4000c1e1900 */
[----:B0-----:R-:W-:Y:S01]  /*2b100*/  MOV R2, RZ ;  /* 0x000000ff00027202 */ /* 0x001fe20000000f00 */
[----:B---3--:R-:W-:-:S05]  /*2b110*/  IMAD R7, R25, R6, RZ ;  /* 0x0000000619077224 */ /* 0x008fca00078e02ff */
        /* <DEDUP_REMOVED lines=23> */
[----:B------:R-:W-:Y:S02]  /*2b290*/  IMAD R4, R6, R2, RZ ;  /* 0x0000000206047224 */ /* 0x000fe400078e02ff */
[----:B------:R-:W-:Y:S02]  /*2b2a0*/  IMAD.MOV R2, RZ, RZ, -R2 ;  /* 0x000000ffff027224 */ /* 0x000fe400078e0a02 */
[----:B------:R-:W-:Y:S02]  /*2b2b0*/  IMAD.MOV R3, RZ, RZ, -R4 ;  /* 0x000000ffff037224 */ /* 0x000fe400078e0a04 */
[----:B------:R-:W-:Y:S01]  /*2b2c0*/  IMAD R0, R7, R2, R0 ;  /* 0x0000000207007224 */ /* 0x000fe200078e0200 */
[----:B------:R-:W-:Y:S02]  /*2b2d0*/  MOV R2, RZ ;  /* 0x000000ff00027202 */ /* 0x000fe40000000f00 */
        /* <DEDUP_REMOVED lines=23> */
[----:B------:R-:W-:Y:S02]  /*2b450*/  @!P2 IADD3 R2, -R2, RZ, RZ ;  /* 0x000000ff0202a210 */ /* 0x000fe40007ffe1ff */
[----:B------:R-:W-:Y:S01]  /*2b460*/  @!P1 LOP3.LUT R2, RZ, R5, RZ, 0x33, !PT ;  /* 0x00000005ff029212 */ /* 0x000fe200078e33ff */
[----:B------:R-:W-:-:S04]  /*2b470*/  IMAD.MOV R5, RZ, RZ, -R5 ;  /* 0x000000ffff057224 */ /* 0x000fc800078e0a05 */
[----:B------:R-:W-:-:S07]  /*2b480*/  IMAD R26, R2, R5, R3 ;  /* 0x00000005021a7224 */ /* 0x000fce00078e0203 */
.L_x_1982:
[----:B------:R-:W-:-:S05]  /*2b490*/  LOP3.LUT R2, RZ, R2, RZ, 0x33, !PT ;  /* 0x00000002ff027212 */ /* 0x000fca00078e33ff */
[----:B------:R-:W-:Y:S01]  /*2b4a0*/  IMAD.IADD R25, R25, 0x1, R2 ;  /* 0x0000000119197824 */ /* 0x000fe200078e0202 */
[----:B------:R-:W-:Y:S06]  /*2b4b0*/  BRA `(.L_x_1983) ;  /* 0x00000000001c7947 */ /* 0x000fec0003800000 */
.L_x_1975:
[----:B------:R-:W-:Y:S01]  /*2b4c0*/  UMOV UR4, URZ ;  /* 0x0000003f00047c82 */ /* 0x000fe20008000000 */
[----:B------:R-:W-:Y:S01]  /*2b4d0*/  UMOV UR5, URZ ;  /* 0x0000003f00057c82 */ /* 0x000fe20008000000 */
[----:B------:R-:W-:Y:S01]  /*2b4e0*/  ULDC UR6, c[0x0][0xc3c] ;  /* 0x00030f0000067ab9 */ /* 0x000fe20000000800 */
[----:B------:R-:W-:Y:S01]  /*2b4f0*/  IMAD.MOV.U32 R24, RZ, RZ, R0 ;  /* 0x000000ffff187224 */ /* 0x000fe200078e0000 */
[----:B------:R-:W-:Y:S01]  /*2b500*/  MOV R26, UR5 ;  /* 0x00000005001a7c02 */ /* 0x000fe20008000f00 */
[----:B------:R-:W-:Y:S02]  /*2b510*/  IMAD.U32 R25, RZ, RZ, UR4 ;  /* 0x00000004ff197e24 */ /* 0x000fe4000f8e00ff */
[----:B------:R-:W-:-:S07]  /*2b520*/  IMAD.U32 R27, RZ, RZ, UR6 ;  /* 0x00000006ff1b7e24 */ /* 0x000fce000f8e00ff */
.L_x_1983:
[----:B------:R-:W1:Y:S01]  /*2b530*/  S2R R0, SR_TID.X ;  /* 0x0000000000007919 */ /* 0x000e620000002100 */
[----:B------:R-:W-:Y:S05]  /*2b540*/  WARPSYNC.ALL ;  /* 0x0000000000007948 */ /* 0x000fea0003800000 */
[----:B------:R-:W-:Y:S01]  /*2b550*/  BAR.SYNC.DEFER_BLOCKING 0x4, 0x180 ;  /* 0x0106000000007b1d */ /* 0x000fe20000010000 */
[----:B-1----:R-:W-:-:S04]  /*2b560*/  LOP3.LUT R0, R0, 0x1f, RZ, 0xc0, !PT ;  /* 0x0000001f00007812 */ /* 0x002fc800078ec0ff */
[----:B------:R-:W-:-:S13]  /*2b570*/  ISETP.NE.AND P0, PT, R0, RZ, PT ;  /* 0x000000ff0000720c */ /* 0x000fda0003f05270 */
[----:B------:R-:W0:Y:S01]  /*2b580*/  @!P0 S2R R3, SR_CgaCtaId ;  /* 0x0000000000038919 */ /* 0x000e220000008800 */
[----:B------:R-:W-:-:S04]  /*2b590*/  @!P0 MOV R0, 0x400 ;  /* 0x0000040000008802 */ /* 0x000fc80000000f00 */
[----:B0-----:R-:W-:-:S05]  /*2b5a0*/  @!P0 LEA R17, R3, R0, 0x18 ;  /* 0x0000000003118211 */ /* 0x001fca00078ec0ff */
[----:B------:R3:W-:Y:S01]  /*2b5b0*/  @!P0 STS.128 [R17+0x2a8d0], R24 ;  /* 0x02a8d01811008388 */ /* 0x0007e20000000c00 */
[----:B------:R-:W-:Y:S06]  /*2b5c0*/  BAR.ARV 0x5, 0x180 ;  /* 0x0146000000007b1d */ /* 0x000fec0000002000 */
.L_x_1972:
[----:B------:R-:W-:Y:S02]  /*2b5d0*/  ULDC UR4, c[0x0][0xc3c] ;  /* 0x00030f0000047ab9 */ /* 0x000fe40000000800 */
[----:B--2---:R-:W-:-:S13]  /*2b5e0*/  ISETP.GE.AND P0, PT, R27, UR4, PT ;  /* 0x000000041b007c0c */ /* 0x004fda000bf06270 */
[----:B------:R-:W-:Y:S05]  /*2b5f0*/  @!P0 BRA `(.L_x_1984) ;  /* 0xffffff9400208947 */ /* 0x000fea000383ffff */
[----:B------:R-:W-:Y:S05]  /*2b600*/  BSYNC B8 ;  /* 0x0000000000087941 */ /* 0x000fea0003800000 */
.L_x_1863:
[----:B------:R-:W2:Y:S01]  /*2b610*/  LDL.LU R0, [R1+0x24] ;  /* 0x0000240001007983 */ /* 0x000ea20000300800 */
[----:B------:R-:W-:Y:S01]  /*2b620*/  BSSY B0, `(.L_x_1985) ;  /* 0x000000b000007945 */ /* 0x000fe20003800000 */
[----:B------:R-:W4:Y:S01]  /*2b630*/  S2R R5, SR_CgaCtaId ;  /* 0x0000000000057919 */ /* 0x000f220000008800 */
[----:B--2---:R-:W-:-:S05]  /*2b640*/  VIADD R0, R0, 0x1 ;  /* 0x0000000100007836 */ /* 0x004fca0000000000 */
[----:B0-----:R-:W-:-:S04]  /*2b650*/  LEA.HI R2, R0, R0, RZ, 0x1 ;  /* 0x0000000000027211 */ /* 0x001fc800078f08ff */
[----:B------:R-:W-:Y:S02]  /*2b660*/  LOP3.LUT R3, R2, 0xfffffffe, RZ, 0xc0, !PT ;  /* 0xfffffffe02037812 */ /* 0x000fe400078ec0ff */
[----:B------:R-:W-:-:S03]  /*2b670*/  MOV R2, 0x400 ;  /* 0x0000040000027802 */ /* 0x000fc60000000f00 */
[----:B------:R-:W-:Y:S01]  /*2b680*/  IMAD.IADD R0, R0, 0x1, -R3 ;  /* 0x0000000100007824 */ /* 0x000fe200078e0a03 */
[----:B----4-:R-:W-:-:S04]  /*2b690*/  LEA R7, R5, R2, 0x18 ;  /* 0x0000000205077211 */ /* 0x010fc800078ec0ff */
[----:B------:R-:W-:-:S04]  /*2b6a0*/  SHF.L.U32 R0, R0, 0x1f, RZ ;  /* 0x0000001f00007819 */ /* 0x000fc800000006ff */
[----:B------:R-:W0:Y:S02]  /*2b6b0*/  SYNCS.PHASECHK.TRANS64.TRYWAIT P0, [R7+URZ+0x2a820], R0 ;  /* 0x02a82000070075a7 */ /* 0x000e24000800017f */
[----:B0-----:R-:W-:Y:S05]  /*2b6c0*/  @!P0 BRA `(.L_x_1986) ;  /* 0x0000004c00d48947 */ /* 0x001fea0003800000 */
.L_x_2166:
[----:B------:R-:W-:Y:S05]  /*2b6d0*/  BSYNC B0 ;  /* 0x0000000000007941 */ /* 0x000fea0003800000 */
.L_x_1985:
[----:B------:R-:W-:-:S03]  /*2b6e0*/  UMOV UR4, 0xffffffff ;  /* 0xffffffff00047882 */ /* 0x000fc60000000000 */
[----:B------:R-:W-:Y:S05]  /*2b6f0*/  BRA.DIV UR4, `(.L_x_1987) ;  /* 0x0000004e04dc7947 */ /* 0x000fea000b800000 */
[----:B0-----:R-:W0:Y:S02]  /*2b700*/  S2R R0, SR_TID.X ;  /* 0x0000000000007919 */ /* 0x001e240000002100 */
[----:B0-----:R-:W-:-:S04]  /*2b710*/  SHF.R.U32.HI R0, RZ, 0x5, R0 ;  /* 0x00000005ff007819 */ /* 0x001fc80000011600 */
[----:B------:R-:W-:-:S05]  /*2b720*/  LOP3.LUT R0, R0, 0x3, RZ, 0xc0, !PT ;  /* 0x0000000300007812 */ /* 0x000fca00078ec0ff */
[----:B------:R0:W2:Y:S02]  /*2b730*/  SHFL.IDX PT, R14, R0, RZ, 0x1f ;  /* 0x00001fff000e7589 */ /* 0x0000a400000e0000 */
.L_x_2169:
[----:B--2---:R-:W-:-:S13]  /*2b740*/  ISETP.NE.AND P0, PT, R14, RZ, PT ;  /* 0x000000ff0e00720c */ /* 0x004fda0003f05270 */
[----:B------:R-:W-:Y:S05]  /*2b750*/  @P0 BRA `(.L_x_1546) ;  /* 0x0000000000900947 */ /* 0x000fea0003800000 */
[----:B------:R-:W-:-:S03]  /*2b760*/  UMOV UR4, 0xffffffff ;  /* 0xffffffff00047882 */ /* 0x000fc60000000000 */
[----:B------:R-:W-:Y:S05]  /*2b770*/  BRA.DIV UR4, `(.L_x_1988) ;  /* 0x0000004e04f07947 */ /* 0x000fea000b800000 */
[----:B------:R-:W-:-:S13]  /*2b780*/  ELECT P6, URZ, PT ;  /* 0x00000000003f782f */ /* 0x000fda00038c0000 */
.L_x_2172:
[----:B------:R-:W-:Y:S05]  /*2b790*/  @!P6 BRA `(.L_x_1546) ;  /* 0x000000000080e947 */ /* 0x000fea0003800000 */
[----:B0-----:R-:W2:Y:S02]  /*2b7a0*/  LDL R0, [R1+0x58] ;  /* 0x0000580001007983 */ /* 0x001ea40000100800 */
[----:B--2---:R-:W-:-:S13]  /*2b7b0*/  R2UR UR4, R0 ;  /* 0x00000000000472ca */ /* 0x004fda00000e0000 */
[----:B------:R-:W-:-:S06]  /*2b7c0*/  ULOP3.LUT UR4, UR4, 0x2, URZ, 0xfc, !UPT ;  /* 0x0000000204047892 */ /* 0x000fcc000f8efc3f */
[----:B------:R-:W-:-:S05]  /*2b7d0*/  IMAD.U32 R0, RZ, RZ, UR4 ;  /* 0x00000004ff007e24 */ /* 0x000fca000f8e00ff */
[----:B------:R-:W-:-:S13]  /*2b7e0*/  ISETP.NE.AND P0, PT, R0, 0x3, PT ;  /* 0x000000030000780c */ /* 0x000fda0003f05270 */
[----:B------:R-:W-:Y:S05]  /*2b7f0*/  @!P0 BRA `(.L_x_1989) ;  /* 0x0000000000048947 */ /* 0x000fea0003800000 */
[----:B------:R-:W-:Y:S01]  /*2b800*/  BPT.TRAP 0x1 ;  /* 0x000000040000795c */ /* 0x000fe20000300000 */
.L_x_1989:
[C---:B------:R-:W-:Y:S01]  /*2b810*/  LEA R5, R28.reuse, R7, 0x3 ;  /* 0x000000071c057211 */ /* 0x040fe200078e18ff */
[----:B------:R-:W-:Y:S01]  /*2b820*/  VIADD R28, R28, 0x1 ;  /* 0x000000011c1c7836 */ /* 0x000fe20000000000 */
[----:B------:R-:W-:-:S04]  /*2b830*/  SHF.L.U32 R0, R30, 0x1f, RZ ;  /* 0x0000001f1e007819 */ /* 0x000fc800000006ff */
[----:B------:R-:W0:Y:S01]  /*2b840*/  SYNCS.PHASECHK.TRANS64.TRYWAIT P1, [R5+URZ+0x2a840], R0 ;  /* 0x02a84000050075a7 */ /* 0x000e22000802017f */
[----:B------:R-:W-:-:S04]  /*2b850*/  ISETP.NE.AND P2, PT, R28, 0x2, PT ;  /* 0x000000021c00780c */ /* 0x000fc80003f45270 */
[----:B------:R-:W-:Y:S01]  /*2b860*/  SEL R3, RZ, 0x1, P2 ;  /* 0x00000001ff037807 */ /* 0x000fe20001000000 */
[----:B0-----:R-:W-:Y:S08]  /*2b870*/  @!P1 BRA `(.L_x_1990) ;  /* 0x0000004c00d09947 */ /* 0x001ff00003800000 */
.L_x_2173:
[----:B------:R-:W-:Y:S02]  /*2b880*/  SEL R28, R28, RZ, P2 ;  /* 0x000000ff1c1c7207 */ /* 0x000fe40001000000 */
[----:B------:R-:W-:Y:S01]  /*2b890*/  LOP3.LUT R2, R30, R3, RZ, 0x3c, !PT ;  /* 0x000000031e027212 */ /* 0x000fe200078e3cff */
[----:B------:R-:W-:Y:S06]  /*2b8a0*/  @!P0 BRA `(.L_x_1991) ;  /* 0x0000000000048947 */ /* 0x000fec0003800000 */
[----:B------:R-:W-:Y:S01]  /*2b8b0*/  BPT.TRAP 0x1 ;  /* 0x000000040000795c */ /* 0x000fe20000300000 */
.L_x_1991:
[----:B------:R-:W-:Y:S01]  /*2b8c0*/  IMAD R3, R28, 0x8, R7 ;  /* 0x000000081c037824 */ /* 0x000fe200078e0207 */
[----:B------:R-:W-:-:S04]  /*2b8d0*/  SHF.L.U32 R2, R2, 0x1f, RZ ;  /* 0x0000001f02027819 */ /* 0x000fc800000006ff */
[----:B------:R-:W2:Y:S02]  /*2b8e0*/  SYNCS.PHASECHK.TRANS64.TRYWAIT P1, [R3+URZ+0x2a840], R2 ;  /* 0x02a84002030075a7 */ /* 0x000ea4000802017f */
[----:B--2---:R-:W-:Y:S05]  /*2b8f0*/  @!P1 BRA `(.L_x_1992) ;  /* 0x0000004c00c49947 */ /* 0x004fea0003800000 */
.L_x_2174:
[----:B------:R-:W-:Y:S05]  /*2b900*/  @!P0 BRA `(.L_x_1993) ;  /* 0x0000000000048947 */ /* 0x000fea0003800000 */
[----:B------:R-:W-:Y:S01]  /*2b910*/  BPT.TRAP 0x1 ;  /* 0x000000040000795c */ /* 0x000fe20000300000 */
.L_x_1993:
[----:B------:R-:W4:Y:S02]  /*2b920*/  SYNCS.PHASECHK.TRANS64.TRYWAIT P1, [R5+URZ+0x2a860], R0 ;  /* 0x02a86000050075a7 */ /* 0x000f24000802017f */
[----:B----4-:R-:W-:Y:S05]  /*2b930*/  @!P1 BRA `(.L_x_1994) ;  /* 0x0000004c00c89947 */ /* 0x010fea0003800000 */
.L_x_2175:
[----:B------:R-:W-:Y:S05]  /*2b940*/  @!P0 BRA `(.L_x_1995) ;  /* 0x0000000000048947 */ /* 0x000fea0003800000 */
[----:B------:R-:W-:Y:S01]  /*2b950*/  BPT.TRAP 0x1 ;  /* 0x000000040000795c */ /* 0x000fe20000300000 */
.L_x_1995:
[----:B------:R0:W0:Y:S02]  /*2b960*/  SYNCS.PHASECHK.TRANS64.TRYWAIT P0, [R3+URZ+0x2a860], R2 ;  /* 0x02a86002030075a7 */ /* 0x000024000800017f */
[----:B0-----:R-:W-:Y:S05]  /*2b970*/  @!P0 NANOSLEEP.SYNCS 0x989680 ;  /* 0x009896800000895d */ /* 0x001fea0003900000 */
[----:B------:R-:W0:Y:S02]  /*2b980*/  @!P0 SYNCS.PHASECHK.TRANS64 P0, [R3+URZ+0x2a860], R2 ;  /* 0x02a86002030085a7 */ /* 0x000e24000800007f */
[----:B0-----:R-:W-:Y:S05]  /*2b990*/  @!P0 BRA `(.L_x_1995) ;  /* 0xfffffffc00f08947 */ /* 0x001fea000383ffff */
.L_x_1546:
[----:B------:R-:W-:Y:S05]  /*2b9a0*/  BSYNC B9 ;  /* 0x0000000000097941 */ /* 0x000fea0003800000 */
.L_x_1543:
[----:B------:R-:W-:Y:S05]  /*2b9b0*/  EXIT ;  /* 0x000000000000794d */ /* 0x000fea0003800000 */
.L_x_1574:
[----:B0-----:R0:W1:Y:S02]  /*2b9c0*/  SYNCS.PHASECHK.TRANS64.TRYWAIT P6, [R86+URZ+0x2a890], R87 ;  /* 0x02a89057560075a7 */ /* 0x00106400080c017f */
[----:B-1----:R-:W-:Y:S05]  /*2b9d0*/  @!P6 NANOSLEEP.SYNCS 0x989680 ;  /* 0x009896800000e95d */ /* 0x002fea0003900000 */
[----:B------:R-:W1:Y:S02]  /*2b9e0*/  @!P6 SYNCS.PHASECHK.TRANS64 P6, [R86+URZ+0x2a890], R87 ;  /* 0x02a890575600e5a7 */ /* 0x000e6400080c007f */
[----:B-1----:R-:W-:Y:S05]  /*2b9f0*/  @!P6 BRA `(.L_x_1574) ;  /* 0xfffffffc00f0e947 */ /* 0x002fea000383ffff */
[----:B------:R-:W-:Y:S05]  /*2ba00*/  BRA `(.L_x_1996) ;  /* 0xfffffd8400247947 */ /* 0x000fea000383ffff */
.L_x_1575:
[----:B------:R-:W-:Y:S01]  /*2ba10*/  BSSY B1, `(.L_x_1997) ;  /* 0x0000008000017945 */ /* 0x000fe20003800000 */
[----:B------:R-:W-:Y:S01]  /*2ba20*/  IMAD.MOV.U32 R13, RZ, RZ, R116 ;  /* 0x000000ffff0d7224 */ /* 0x000fe200078e0074 */
[----:B------:R-:W-:Y:S01]  /*2ba30*/  MOV R11, 0x1c1f ;  /* 0x00001c1f000b7802 */ /* 0x000fe20000000f00 */
[----:B------:R-:W-:Y:S02]  /*2ba40*/  IMAD.MOV.U32 R12, RZ, RZ, RZ ;  /* 0x000000ffff0c7224 */ /* 0x000fe400078e00ff */
[----:B------:R-:W-:-:S07]  /*2ba50*/  IMAD.MOV.U32 R15, RZ, RZ, -0x1 ;  /* 0xffffffffff0f7424 */ /* 0x000fce00078e00ff */
[----:B0-----:R-:W-:Y:S05]  /*2ba60*/  WARPSYNC.COLLECTIVE R15, `(.L_x_1998) ;  /* 0x000000000f087348 */ /* 0x001fea0003c00000 */
[----:B------:R1:W2:Y:S02]  /*2ba70*/  SHFL.IDX P6, R14, R13, R12, R11 ;  /* 0x0000000c0d0e7389 */ /* 0x0002a400000c000b */
[----:B012---:R-:W-:Y:S01]  /*2ba80*/  ENDCOLLECTIVE ;  /* 0x000000000000791b */ /* 0x007fe20003800000 */
.L_x_1998:
[----:B------:R-:W-:Y:S05]  /*2ba90*/  BSYNC B1 ;  /* 0x0000000000017941 */ /* 0x000fea0003800000 */
.L_x_1997:
[----:B------:R-:W-:Y:S01]  /*2baa0*/  IMAD.MOV.U32 R13, RZ, RZ, R117 ;  /* 0x000000ffff0d7224 */ /* 0x000fe200078e0075 */
[----:B------:R-:W-:Y:S01]  /*2bab0*/  MOV R11, 0x1c1f ;  /* 0x00001c1f000b7802 */ /* 0x000fe20000000f00 */
[----:B------:R-:W-:Y:S02]  /*2bac0*/  IMAD.MOV.U32 R12, RZ, RZ, RZ ;  /* 0x000000ffff0c7224 */ /* 0x000fe400078e00ff */
[----:B------:R-:W-:Y:S02]  /*2bad0*/  IMAD.MOV.U32 R15, RZ, RZ, -0x1 ;  /* 0xffffffffff0f7424 */ /* 0x000fe400078e00ff */
[----:B------:R-:W-:-:S07]  /*2bae0*/  IMAD.MOV.U32 R82, RZ, RZ, R14 ;  /* 0x000000ffff527224 */ /* 0x000fce00078e000e */
[----:B------:R-:W-:Y:S05]  /*2baf0*/  WARPSYNC.COLLECTIVE R15, `(.L_x_1999) ;  /* 0x000000000f087348 */ /* 0x000fea0003c00000 */
[----:B------:R0:W1:Y:S02]  /*2bb00*/  SHFL.IDX P6, R14, R13, R12, R11 ;  /* 0x0000000c0d0e7389 */ /* 0x00006400000c000b */
[----:B01----:R-:W-:Y:S01]  /*2bb10*/  ENDCOLLECTIVE ;  /* 0x000000000000791b */ /* 0x003fe20003800000 */
.L_x_1999:
[----:B------:R-:W-:Y:S01]  /*2bb20*/  IMAD.MOV.U32 R11, RZ, RZ, R14 ;  /* 0x000000ffff0b7224 */ /* 0x000fe200078e000e */
[----:B------:R-:W-:Y:S06]  /*2bb30*/  BRA `(.L_x_2000) ;  /* 0xfffffd8000ec7947 */ /* 0x000fec000383ffff */
.L_x_1600:
[----:B------:R-:W-:Y:S01]  /*2bb40*/  BSSY B1, `(.L_x_2001) ;  /* 0x0000008000017945 */ /* 0x000fe20003800000 */
[----:B0---4-:R-:W-:Y:S01]  /*2bb50*/  IMAD.MOV.U32 R13, RZ, RZ, R116 ;  /* 0x000000ffff0d7224 */ /* 0x011fe200078e0074 */
[----:B---3--:R-:W-:Y:S01]  /*2bb60*/  MOV R11, 0x1c1f ;  /* 0x00001c1f000b7802 */ /* 0x008fe20000000f00 */
[----:B------:R-:W-:Y:S02]  /*2bb70*/  IMAD.MOV.U32 R12, RZ, RZ, 0x1 ;  /* 0x00000001ff0c7424 */ /* 0x000fe400078e00ff */
[----:B------:R-:W-:-:S07]  /*2bb80*/  IMAD.MOV.U32 R15, RZ, RZ, -0x1 ;  /* 0xffffffffff0f7424 */ /* 0x000fce00078e00ff */
[----:B-12---:R-:W-:Y:S05]  /*2bb90*/  WARPSYNC.COLLECTIVE R15, `(.L_x_2002) ;  /* 0x000000000f087348 */ /* 0x006fea0003c00000 */
[----:B------:R0:W3:Y:S02]  /*2bba0*/  SHFL.IDX P6, R14, R13, R12, R11 ;  /* 0x0000000c0d0e7389 */ /* 0x0000e400000c000b */
[----:B0123--:R-:W-:Y:S01]  /*2bbb0*/  ENDCOLLECTIVE ;  /* 0x000000000000791b */ /* 0x00ffe20003800000 */
.L_x_2002:
[----:B------:R-:W-:Y:S05]  /*2bbc0*/  BSYNC B1 ;  /* 0x0000000000017941 */ /* 0x000fea0003800000 */
.L_x_2001:
[----:B------:R-:W-:Y:S01]  /*2bbd0*/  IMAD.MOV.U32 R13, RZ, RZ, R117 ;  /* 0x000000ffff0d7224 */ /* 0x000fe200078e0075 */
[----:B------:R-:W-:Y:S01]  /*2bbe0*/  MOV R11, 0x1c1f ;  /* 0x00001c1f000b7802 */ /* 0x000fe20000000f00 */
[----:B------:R-:W-:Y:S02]  /*2bbf0*/  IMAD.MOV.U32 R12, RZ, RZ, 0x1 ;  /* 0x00000001ff0c7424 */ /* 0x000fe400078e00ff */
[----:B------:R-:W-:Y:S02]  /*2bc00*/  IMAD.MOV.U32 R15, RZ, RZ, -0x1 ;  /* 0xffffffffff0f7424 */ /* 0x000fe400078e00ff */
[----:B------:R-:W-:-:S07]  /*2bc10*/  IMAD.MOV.U32 R116, RZ, RZ, R14 ;  /* 0x000000ffff747224 */ /* 0x000fce00078e000e */
[----:B------:R-:W-:Y:S05]  /*2bc20*/  WARPSYNC.COLLECTIVE R15, `(.L_x_2003) ;  /* 0x000000000f087348 */ /* 0x000fea0003c00000 */
[----:B------:R0:W1:Y:S02]  /*2bc30*/  SHFL.IDX P6, R14, R13, R12, R11 ;  /* 0x0000000c0d0e7389 */ /* 0x00006400000c000b */
[----:B01----:R-:W-:Y:S01]  /*2bc40*/  ENDCOLLECTIVE ;  /* 0x000000000000791b */ /* 0x003fe20003800000 */
.L_x_2003:
[----:B------:R-:W-:Y:S01]  /*2bc50*/  IMAD.MOV.U32 R117, RZ, RZ, R14 ;  /* 0x000000ffff757224 */ /* 0x000fe200078e000e */
[----:B------:R-:W-:Y:S06]  /*2bc60*/  BRA `(.L_x_2004) ;  /* 0xfffffd9800107947 */ /* 0x000fec000383ffff */
.L_x_1630:
[----:B0-----:R0:W1:Y:S02]  /*2bc70*/  SYNCS.PHASECHK.TRANS64.TRYWAIT P6, [R86+URZ+0x2a890], R87 ;  /* 0x02a89057560075a7 */ /* 0x00106400080c017f */
[----:B-1----:R-:W-:Y:S05]  /*2bc80*/  @!P6 NANOSLEEP.SYNCS 0x989680 ;  /* 0x009896800000e95d */ /* 0x002fea0003900000 */
[----:B------:R-:W1:Y:S02]  /*2bc90*/  @!P6 SYNCS.PHASECHK.TRANS64 P6, [R86+URZ+0x2a890], R87 ;  /* 0x02a890575600e5a7 */ /* 0x000e6400080c007f */
[----:B-1----:R-:W-:Y:S05]  /*2bca0*/  @!P6 BRA `(.L_x_1630) ;  /* 0xfffffffc00f0e947 */ /* 0x002fea000383ffff */
[----:B------:R-:W-:Y:S05]  /*2bcb0*/  BRA `(.L_x_2005) ;  /* 0xfffffdb400f87947 */ /* 0x000fea000383ffff */
.L_x_1631:
        /* <DEDUP_REMOVED lines=8> */
.L_x_2007:
[----:B------:R-:W-:Y:S05]  /*2bd40*/  BSYNC B1 ;  /* 0x0000000000017941 */ /* 0x000fea0003800000 */
.L_x_2006:
        /* <DEDUP_REMOVED lines=8> */
.L_x_2008:
[----:B------:R-:W-:Y:S01]  /*2bdd0*/  IMAD.MOV.U32 R11, RZ, RZ, R14 ;  /* 0x000000ffff0b7224 */ /* 0x000fe200078e000e */
[----:B------:R-:W-:Y:S06]  /*2bde0*/  BRA `(.L_x_2009) ;  /* 0xfffffdb400c87947 */ /* 0x000fec000383ffff */
.L_x_1644:
[----:B------:R-:W-:Y:S01]  /*2bdf0*/  BSSY B1, `(.L_x_2010) ;  /* 0x0000008000017945 */ /* 0x000fe20003800000 */
[----:B--234-:R-:W-:Y:S01]  /*2be00*/  IMAD.MOV.U32 R13, RZ, RZ, R116 ;  /* 0x000000ffff0d7224 */ /* 0x01cfe200078e0074 */
[----:B------:R-:W-:Y:S01]  /*2be10*/  MOV R11, 0x1c1f ;  /* 0x00001c1f000b7802 */ /* 0x000fe20000000f00 */
[----:B------:R-:W-:Y:S02]  /*2be20*/  IMAD.MOV.U32 R12, RZ, RZ, 0x1 ;  /* 0x00000001ff0c7424 */ /* 0x000fe400078e00ff */
[----:B------:R-:W-:-:S07]  /*2be30*/  IMAD.MOV.U32 R15, RZ, RZ, -0x1 ;  /* 0xffffffffff0f7424 */ /* 0x000fce00078e00ff */
[----:B01----:R-:W-:Y:S05]  /*2be40*/  WARPSYNC.COLLECTIVE R15, `(.L_x_2011) ;  /* 0x000000000f087348 */ /* 0x003fea0003c00000 */
[----:B------:R2:W3:Y:S02]  /*2be50*/  SHFL.IDX P6, R14, R13, R12, R11 ;  /* 0x0000000c0d0e7389 */ /* 0x0004e400000c000b */
[----:B0123--:R-:W-:Y:S01]  /*2be60*/  ENDCOLLECTIVE ;  /* 0x000000000000791b */ /* 0x00ffe20003800000 */
.L_x_2011:
[----:B------:R-:W-:Y:S05]  /*2be70*/  BSYNC B1 ;  /* 0x0000000000017941 */ /* 0x000fea0003800000 */
.L_x_2010:
        /* <DEDUP_REMOVED lines=8> */
.L_x_2012:
[----:B------:R-:W-:Y:S01]  /*2bf00*/  IMAD.MOV.U32 R117, RZ, RZ, R14 ;  /* 0x000000ffff757224 */ /* 0x000fe200078e000e */
[----:B------:R-:W-:Y:S06]  /*2bf10*/  BRA `(.L_x_2013) ;  /* 0xfffffdcc00387947 */ /* 0x000fec000383ffff */
.L_x_1657:
[----:B0-----:R0:W1:Y:S02]  /*2bf20*/  SYNCS.PHASECHK.TRANS64.TRYWAIT P4, [R86+URZ+0x2a890], R87 ;  /* 0x02a89057560075a7 */ /* 0x001064000808017f */
[----:B-1----:R-:W-:Y:S05]  /*2bf30*/  @!P4 NANOSLEEP.SYNCS 0x989680 ;  /* 0x009896800000c95d */ /* 0x002fea0003900000 */
[----:B------:R-:W1:Y:S02]  /*2bf40*/  @!P4 SYNCS.PHASECHK.TRANS64 P4, [R86+URZ+0x2a890], R87 ;  /* 0x02a890575600c5a7 */ /* 0x000e64000808007f */
[----:B-1----:R-:W-:Y:S05]  /*2bf50*/  @!P4 BRA `(.L_x_1657) ;  /* 0xfffffffc00f0c947 */ /* 0x002fea000383ffff */
[----:B------:R-:W-:Y:S05]  /*2bf60*/  BRA `(.L_x_2014) ;  /* 0xfffffde000f07947 */ /* 0x000fea000383ffff */
.L_x_1658:
        /* <DEDUP_REMOVED lines=8> */
.L_x_2016:
[----:B------:R-:W-:Y:S05]  /*2bff0*/  BSYNC B1 ;  /* 0x0000000000017941 */ /* 0x000fea0003800000 */
.L_x_2015:
        /* <DEDUP_REMOVED lines=8> */
.L_x_2017:
[----:B------:R-:W-:Y:S01]  /*2c080*/  IMAD.MOV.U32 R34, RZ, RZ, R14 ;  /* 0x000000ffff227224 */ /* 0x000fe200078e000e */
[----:B------:R-:W-:Y:S06]  /*2c090*/  BRA `(.L_x_2018) ;  /* 0xfffffde4000c7947 */ /* 0x000fec000383ffff */
.L_x_1661:
[----:B------:R-:W-:Y:S01]  /*2c0a0*/  BSSY B1, `(.L_x_2019) ;  /* 0x0000008000017945 */ /* 0x000fe20003800000 */
[----:B----4-:R-:W-:Y:S01]  /*2c0b0*/  IMAD.MOV.U32 R13, RZ, RZ, R33 ;  /* 0x000000ffff0d7224 */ /* 0x010fe200078e0021 */
[----:B------:R-:W-:Y:S01]  /*2c0c0*/  MOV R11, 0x1c1f ;  /* 0x00001c1f000b7802 */ /* 0x000fe20000000f00 */
[----:B------:R-:W-:Y:S02]  /*2c0d0*/  IMAD.MOV.U32 R12, RZ, RZ, 0x1 ;  /* 0x00000001ff0c7424 */ /* 0x000fe400078e00ff */
[----:B------:R-:W-:-:S07]  /*2c0e0*/  IMAD.MOV.U32 R15, RZ, RZ, -0x1 ;  /* 0xffffffffff0f7424 */ /* 0x000fce00078e00ff */
[----:B0123--:R-:W-:Y:S05]  /*2c0f0*/  WARPSYNC.COLLECTIVE R15, `(.L_x_2020) ;  /* 0x000000000f087348 */ /* 0x00ffea0003c00000 */
[----:B------:R4:W0:Y:S02]  /*2c100*/  SHFL.IDX P6, R14, R13, R12, R11 ;  /* 0x0000000c0d0e7389 */ /* 0x00082400000c000b */
[----:B01234-:R-:W-:Y:S01]  /*2c110*/  ENDCOLLECTIVE ;  /* 0x000000000000791b */ /* 0x01ffe20003800000 */
.L_x_2020:
[----:B------:R-:W-:Y:S05]  /*2c120*/  BSYNC B1 ;  /* 0x0000000000017941 */ /* 0x000fea0003800000 */
.L_x_2019:
        /* <DEDUP_REMOVED lines=8> */
.L_x_2021:
[----:B------:R-:W-:Y:S01]  /*2c1b0*/  IMAD.MOV.U32 R32, RZ, RZ, R14 ;  /* 0x000000ffff207224 */ /* 0x000fe200078e000e */
[----:B------:R-:W-:Y:S06]  /*2c1c0*/  BRA `(.L_x_2022) ;  /* 0xfffffde400687947 */ /* 0x000fec000383ffff */
.L_x_1665:
[----:B---3--:R3:W0:Y:S02]  /*2c1d0*/  SYNCS.PHASECHK.TRANS64.TRYWAIT P0, [R86+URZ+0x2a8b0], R87 ;  /* 0x02a8b057560075a7 */ /* 0x008624000800017f */
[----:B0-----:R-:W-:Y:S05]  /*2c1e0*/  @!P0 NANOSLEEP.SYNCS 0x989680 ;  /* 0x009896800000895d */ /* 0x001fea0003900000 */
[----:B------:R-:W0:Y:S02]  /*2c1f0*/  @!P0 SYNCS.PHASECHK.TRANS64 P0, [R86+URZ+0x2a8b0], R87 ;  /* 0x02a8b057560085a7 */ /* 0x000e24000800007f */
[----:B0-----:R-:W-:Y:S05]  /*2c200*/  @!P0 BRA `(.L_x_1665) ;  /* 0xfffffffc00f08947 */ /* 0x001fea000383ffff */
[----:B------:R-:W-:Y:S05]  /*2c210*/  BRA `(.L_x_2023) ;  /* 0xfffffde800407947 */ /* 0x000fea000383ffff */
.L_x_1693:
        /* <DEDUP_REMOVED lines=8> */
.L_x_2025:
[----:B------:R-:W-:Y:S05]  /*2c2a0*/  BSYNC B1 ;  /* 0x0000000000017941 */ /* 0x000fea0003800000 */
.L_x_2024:
        /* <DEDUP_REMOVED lines=8> */
.L_x_2026:
[----:B------:R-:W-:Y:S02]  /*2c330*/  IMAD.MOV.U32 R13, RZ, RZ, R0 ;  /* 0x000000ffff0d7224 */ /* 0x000fe400078e0000 */
[----:B------:R-:W-:-:S07]  /*2c340*/  IMAD.MOV.U32 R6, RZ, RZ, R14 ;  /* 0x000000ffff067224 */ /* 0x000fce00078e000e */
[----:B------:R-:W-:Y:S05]  /*2c350*/  WARPSYNC.COLLECTIVE R15, `(.L_x_2027) ;  /* 0x000000000f087348 */ /* 0x000fea0003c00000 */
[----:B------:R0:W1:Y:S02]  /*2c360*/  SHFL.IDX P6, R14, R13, R12, R11 ;  /* 0x0000000c0d0e7389 */ /* 0x00006400000c000b */
[----:B01----:R-:W-:Y:S01]  /*2c370*/  ENDCOLLECTIVE ;  /* 0x000000000000791b */ /* 0x003fe20003800000 */
.L_x_2027:
[----:B------:R-:W-:Y:S01]  /*2c380*/  MOV R13, R65 ;  /* 0x00000041000d7202 */ /* 0x000fe20000000f00 */
[----:B------:R-:W-:-:S07]  /*2c390*/  IMAD.MOV.U32 R9, RZ, RZ, R14 ;  /* 0x000000ffff097224 */ /* 0x000fce00078e000e */
[----:B------:R-:W-:Y:S05]  /*2c3a0*/  WARPSYNC.COLLECTIVE R15, `(.L_x_2028) ;  /* 0x000000000f087348 */ /* 0x000fea0003c00000 */
[----:B------:R0:W1:Y:S02]  /*2c3b0*/  SHFL.IDX P6, R14, R13, R12, R11 ;  /* 0x0000000c0d0e7389 */ /* 0x00006400000c000b */
[----:B01----:R-:W-:Y:S01]  /*2c3c0*/  ENDCOLLECTIVE ;  /* 0x000000000000791b */ /* 0x003fe20003800000 */
.L_x_2028:
[----:B------:R-:W-:Y:S01]  /*2c3d0*/  IMAD.MOV.U32 R8, RZ, RZ, R14 ;  /* 0x000000ffff087224 */ /* 0x000fe200078e000e */
[----:B------:R-:W-:Y:S06]  /*2c3e0*/  BRA `(.L_x_2029) ;  /* 0xfffffdfc00707947 */ /* 0x000fec000383ffff */
.L_x_1696:
[----:B------:R-:W-:Y:S01]  /*2c3f0*/  BSSY B1, `(.L_x_2030) ;  /* 0x0000008000017945 */ /* 0x000fe20003800000 */
[----:B------:R-:W-:Y:S01]  /*2c400*/  IMAD.MOV.U32 R13, RZ, RZ, R62 ;  /* 0x000000ffff0d7224 */ /* 0x000fe200078e003e */
[----:B------:R-:W-:Y:S01]  /*2c410*/  MOV R15, 0xffffffff ;  /* 0xffffffff000f7802 */ /* 0x000fe20000000f00 */
[----:B------:R-:W-:Y:S02]  /*2c420*/  IMAD.MOV.U32 R12, RZ, RZ, 0x1 ;  /* 0x00000001ff0c7424 */ /* 0x000fe400078e00ff */
[----:B------:R-:W-:-:S07]  /*2c430*/  IMAD.MOV.U32 R11, RZ, RZ, 0x1c1f ;  /* 0x00001c1fff0b7424 */ /* 0x000fce00078e00ff */
[----:B-12---:R-:W-:Y:S05]  /*2c440*/  WARPSYNC.COLLECTIVE R15, `(.L_x_2031) ;  /* 0x000000000f087348 */ /* 0x006fea0003c00000 */
[----:B------:R0:W3:Y:S02]  /*2c450*/  SHFL.IDX P6, R14, R13, R12, R11 ;  /* 0x0000000c0d0e7389 */ /* 0x0000e400000c000b */
[----:B0123--:R-:W-:Y:S01]  /*2c460*/  ENDCOLLECTIVE ;  /* 0x000000000000791b */ /* 0x00ffe20003800000 */
.L_x_2031:
[----:B------:R-:W-:Y:S05]  /*2c470*/  BSYNC B1 ;  /* 0x0000000000017941 */ /* 0x000fea0003800000 */
.L_x_2030:
[----:B------:R-:W-:Y:S01]  /*2c480*/  IMAD.MOV.U32 R13, RZ, RZ, R63 ;  /* 0x000000ffff0d7224 */ /* 0x000fe200078e003f */
[----:B------:R-:W-:Y:S01]  /*2c490*/  MOV R15, 0xffffffff ;  /* 0xffffffff000f7802 */ /* 0x000fe20000000f00 */
[----:B------:R-:W-:Y:S02]  /*2c4a0*/  IMAD.MOV.U32 R12, RZ, RZ, 0x1 ;  /* 0x00000001ff0c7424 */ /* 0x000fe400078e00ff */
[----:B------:R-:W-:Y:S02]  /*2c4b0*/  IMAD.MOV.U32 R11, RZ, RZ, 0x1c1f ;  /* 0x00001c1fff0b7424 */ /* 0x000fe400078e00ff */
[----:B------:R-:W-:-:S07]  /*2c4c0*/  IMAD.MOV.U32 R62, RZ, RZ, R14 ;  /* 0x000000ffff3e7224 */ /* 0x000fce00078e000e */
[----:B------:R-:W-:Y:S05]  /*2c4d0*/  WARPSYNC.COLLECTIVE R15, `(.L_x_2032) ;  /* 0x000000000f087348 */ /* 0x000fea0003c00000 */
[----:B------:R0:W1:Y:S02]  /*2c4e0*/  SHFL.IDX P6, R14, R13, R12, R11 ;  /* 0x0000000c0d0e7389 */ /* 0x00006400000c000b */
[----:B01----:R-:W-:Y:S01]  /*2c4f0*/  ENDCOLLECTIVE ;  /* 0x000000000000791b */ /* 0x003fe20003800000 */
.L_x_2032:
[----:B------:R-:W-:Y:S02]  /*2c500*/  IMAD.MOV.U32 R13, RZ, RZ, R0 ;  /* 0x000000ffff0d7224 */ /* 0x000fe400078e0000 */
[----:B------:R-:W-:-:S07]  /*2c510*/  IMAD.MOV.U32 R63, RZ, RZ, R14 ;  /* 0x000000ffff3f7224 */ /* 0x000fce00078e000e */
[----:B------:R-:W-:Y:S05]  /*2c520*/  WARPSYNC.COLLECTIVE R15, `(.L_x_2033) ;  /* 0x000000000f087348 */ /* 0x000fea0003c00000 */
[----:B------:R0:W1:Y:S02]  /*2c530*/  SHFL.IDX P6, R14, R13, R12, R11 ;  /* 0x0000000c0d0e7389 */ /* 0x00006400000c000b */
[----:B01----:R-:W-:Y:S01]  /*2c540*/  ENDCOLLECTIVE ;  /* 0x000000000000791b */ /* 0x003fe20003800000 */
.L_x_2033:
[----:B------:R-:W-:Y:S02]  /*2c550*/  IMAD.MOV.U32 R13, RZ, RZ, R65 ;  /* 0x000000ffff0d7224 */ /* 0x000fe400078e0041 */
[----:B------:R-:W-:-:S07]  /*2c560*/  IMAD.MOV.U32 R0, RZ, RZ, R14 ;  /* 0x000000ffff007224 */ /* 0x000fce00078e000e */
[----:B------:R-:W-:Y:S05]  /*2c570*/  WARPSYNC.COLLECTIVE R15, `(.L_x_2034) ;  /* 0x000000000f087348 */ /* 0x000fea0003c00000 */
[----:B------:R0:W1:Y:S02]  /*2c580*/  SHFL.IDX P6, R14, R13, R12, R11 ;  /* 0x0000000c0d0e7389 */ /* 0x00006400000c000b */
[----:B01----:R-:W-:Y:S01]  /*2c590*/  ENDCOLLECTIVE ;  /* 0x000000000000791b */ /* 0x003fe20003800000 */
.L_x_2034:
[----:B------:R-:W-:Y:S01]  /*2c5a0*/  MOV R65, R14 ;  /* 0x0000000e00417202 */ /* 0x000fe20000000f00 */
[----:B------:R-:W-:Y:S06]  /*2c5b0*/  BRA `(.L_x_2035) ;  /* 0xfffffe0400047947 */ /* 0x000fec000383ffff */
.L_x_1700:
[----:B0-----:R0:W1:Y:S02]  /*2c5c0*/  SYNCS.PHASECHK.TRANS64.TRYWAIT P0, [R2+URZ+0x2a800], R5 ;  /* 0x02a80005020075a7 */ /* 0x001064000800017f */
[----:B-1----:R-:W-:Y:S05]  /*2c5d0*/  @!P0 NANOSLEEP.SYNCS 0x989680 ;  /* 0x009896800000895d */ /* 0x002fea0003900000 */
[----:B------:R-:W1:Y:S02]  /*2c5e0*/  @!P0 SYNCS.PHASECHK.TRANS64 P0, [R2+URZ+0x2a800], R5 ;  /* 0x02a80005020085a7 */ /* 0x000e64000800007f */
[----:B-1----:R-:W-:Y:S05]  /*2c5f0*/  @!P0 BRA `(.L_x_1700) ;  /* 0xfffffffc00f08947 */ /* 0x002fea000383ffff */
[----:B------:R-:W-:Y:S05]  /*2c600*/  BRA `(.L_x_2036) ;  /* 0xfffffe0c00187947 */ /* 0x000fea000383ffff */
.L_x_1724:
[----:B------:R-:W-:Y:S01]  /*2c610*/  BSSY B1, `(.L_x_2037) ;  /* 0x0000008000017945 */ /* 0x000fe20003800000 */
[----:B------:R-:W-:Y:S02]  /*2c620*/  IMAD.MOV.U32 R13, RZ, RZ, R21 ;  /* 0x000000ffff0d7224 */ /* 0x000fe400078e0015 */
[----:B------:R-:W-:Y:S02]  /*2c630*/  IMAD.MOV.U32 R12, RZ, RZ, RZ ;  /* 0x000000ffff0c7224 */ /* 0x000fe400078e00ff */
[----:B------:R-:W-:Y:S02]  /*2c640*/  IMAD.MOV.U32 R11, RZ, RZ, 0x1c1f ;  /* 0x00001c1fff0b7424 */ /* 0x000fe400078e00ff */
[----:B------:R-:W-:-:S07]  /*2c650*/  IMAD.MOV.U32 R15, RZ, RZ, -0x1 ;  /* 0xffffffffff0f7424 */ /* 0x000fce00078e00ff */
[----:B01----:R-:W-:Y:S05]  /*2c660*/  WARPSYNC.COLLECTIVE R15, `(.L_x_2038) ;  /* 0x000000000f087348 */ /* 0x003fea0003c00000 */
[----:B------:R2:W3:Y:S02]  /*2c670*/  SHFL.IDX P6, R14, R13, R12, R11 ;  /* 0x0000000c0d0e7389 */ /* 0x0004e400000c000b */
[----:B0123--:R-:W-:Y:S01]  /*2c680*/  ENDCOLLECTIVE ;  /* 0x000000000000791b */ /* 0x00ffe20003800000 */
.L_x_2038:
[----:B------:R-:W-:Y:S05]  /*2c690*/  BSYNC B1 ;  /* 0x0000000000017941 */ /* 0x000fea0003800000 */
.L_x_2037:
[----:B------:R-:W-:Y:S01]  /*2c6a0*/  IMAD.MOV.U32 R13, RZ, RZ, R20 ;  /* 0x000000ffff0d7224 */ /* 0x000fe200078e0014 */
[----:B------:R-:W-:Y:S01]  /*2c6b0*/  MOV R3, R14 ;  /* 0x0000000e00037202 */ /* 0x000fe20000000f00 */
[----:B------:R-:W-:Y:S02]  /*2c6c0*/  IMAD.MOV.U32 R12, RZ, RZ, RZ ;  /* 0x000000ffff0c7224 */ /* 0x000fe400078e00ff */
[----:B------:R-:W-:Y:S02]  /*2c6d0*/  IMAD.MOV.U32 R11, RZ, RZ, 0x1c1f ;  /* 0x00001c1fff0b7424 */ /* 0x000fe400078e00ff */
[----:B------:R-:W-:-:S07]  /*2c6e0*/  IMAD.MOV.U32 R15, RZ, RZ, -0x1 ;  /* 0xffffffffff0f7424 */ /* 0x000fce00078e00ff */
[----:B------:R-:W-:Y:S05]  /*2c6f0*/  WARPSYNC.COLLECTIVE R15, `(.L_x_2039) ;  /* 0x000000000f087348 */ /* 0x000fea0003c00000 */
[----:B------:R0:W1:Y:S02]  /*2c700*/  SHFL.IDX P6, R14, R13, R12, R11 ;  /* 0x0000000c0d0e7389 */ /* 0x00006400000c000b */
[----:B01----:R-:W-:Y:S01]  /*2c710*/  ENDCOLLECTIVE ;  /* 0x000000000000791b */ /* 0x003fe20003800000 */
.L_x_2039:
[----:B------:R-:W-:Y:S01]  /*2c720*/  IMAD.MOV.U32 R13, RZ, RZ, R61 ;  /* 0x000000ffff0d7224 */ /* 0x000fe200078e003d */
[----:B------:R-:W-:-:S07]  /*2c730*/  MOV R0, R14 ;  /* 0x0000000e00007202 */ /* 0x000fce0000000f00 */
[----:B------:R-:W-:Y:S05]  /*2c740*/  WARPSYNC.COLLECTIVE R15, `(.L_x_2040) ;  /* 0x000000000f087348 */ /* 0x000fea0003c00000 */
[----:B------:R0:W1:Y:S02]  /*2c750*/  SHFL.IDX P6, R14, R13, R12, R11 ;  /* 0x0000000c0d0e7389 */ /* 0x00006400000c000b */
[----:B01----:R-:W-:Y:S01]  /*2c760*/  ENDCOLLECTIVE ;  /* 0x000000000000791b */ /* 0x003fe20003800000 */
.L_x_2040:
[----:B------:R-:W-:Y:S02]  /*2c770*/  IMAD.MOV.U32 R13, RZ, RZ, R62 ;  /* 0x000000ffff0d7224 */ /* 0x000fe400078e003e */
[----:B------:R-:W-:-:S07]  /*2c780*/  IMAD.MOV.U32 R7, RZ, RZ, R14 ;  /* 0x000000ffff077224 */ /* 0x000fce00078e000e */
[----:B------:R-:W-:Y:S05]  /*2c790*/  WARPSYNC.COLLECTIVE R15, `(.L_x_2041) ;  /* 0x000000000f087348 */ /* 0x000fea0003c00000 */
[----:B------:R0:W1:Y:S02]  /*2c7a0*/  SHFL.IDX P6, R14, R13, R12, R11 ;  /* 0x0000000c0d0e7389 */ /* 0x00006400000c000b */
[----:B01----:R-:W-:Y:S01]  /*2c7b0*/  ENDCOLLECTIVE ;  /* 0x000000000000791b */ /* 0x003fe20003800000 */
.L_x_2041:
[----:B------:R-:W-:Y:S05]  /*2c7c0*/  BRA `(.L_x_2042) ;  /* 0xfffffe2c00ec7947 */ /* 0x000fea000383ffff */
.L_x_1727:
[----:B------:R-:W-:Y:S01]  /*2c7d0*/  BSSY B1, `(.L_x_2043) ;  /* 0x0000008000017945 */ /* 0x000fe20003800000 */
[----:B------:R-:W-:Y:S01]  /*2c7e0*/  IMAD.MOV.U32 R13, RZ, RZ, R21 ;  /* 0x000000ffff0d7224 */ /* 0x000fe200078e0015 */
[----:B------:R-:W-:Y:S01]  /*2c7f0*/  MOV R12, 0x1 ;  /* 0x00000001000c7802 */ /* 0x000fe20000000f00 */
[----:B------:R-:W-:Y:S02]  /*2c800*/  IMAD.MOV.U32 R11, RZ, RZ, 0x1c1f ;  /* 0x00001c1fff0b7424 */ /* 0x000fe400078e00ff */
[----:B------:R-:W-:-:S07]  /*2c810*/  IMAD.MOV.U32 R15, RZ, RZ, -0x1 ;  /* 0xffffffffff0f7424 */ /* 0x000fce00078e00ff */
[----:B--2---:R-:W-:Y:S05]  /*2c820*/  WARPSYNC.COLLECTIVE R15, `(.L_x_2044) ;  /* 0x000000000f087348 */ /* 0x004fea0003c00000 */
[----:B------:R0:W1:Y:S02]  /*2c830*/  SHFL.IDX P6, R14, R13, R12, R11 ;  /* 0x0000000c0d0e7389 */ /* 0x00006400000c000b */
[----:B012---:R-:W-:Y:S01]  /*2c840*/  ENDCOLLECTIVE ;  /* 0x000000000000791b */ /* 0x007fe20003800000 */
.L_x_2044:
[----:B------:R-:W-:Y:S05]  /*2c850*/  BSYNC B1 ;  /* 0x0000000000017941 */ /* 0x000fea0003800000 */
.L_x_2043:
        /* <DEDUP_REMOVED lines=8> */
.L_x_2045:
[----:B------:R-:W-:Y:S02]  /*2c8e0*/  IMAD.MOV.U32 R13, RZ, RZ, R61 ;  /* 0x000000ffff0d7224 */ /* 0x000fe400078e003d */
[----:B------:R-:W-:-:S07]  /*2c8f0*/  IMAD.MOV.U32 R3, RZ, RZ, R14 ;  /* 0x000000ffff037224 */ /* 0x000fce00078e000e */
[----:B------:R-:W-:Y:S05]  /*2c900*/  WARPSYNC.COLLECTIVE R15, `(.L_x_2046) ;  /* 0x000000000f087348 */ /* 0x000fea0003c00000 */
[----:B------:R0:W1:Y:S02]  /*2c910*/  SHFL.IDX P6, R14, R13, R12, R11 ;  /* 0x0000000c0d0e7389 */ /* 0x00006400000c000b */
[----:B01----:R-:W-:Y:S01]  /*2c920*/  ENDCOLLECTIVE ;  /* 0x000000000000791b */ /* 0x003fe20003800000 */
.L_x_2046:
[----:B------:R-:W-:Y:S01]  /*2c930*/  IMAD.MOV.U32 R13, RZ, RZ, R62 ;  /* 0x000000ffff0d7224 */ /* 0x000fe200078e003e */
[----:B------:R-:W-:-:S07]  /*2c940*/  MOV R61, R14 ;  /* 0x0000000e003d7202 */ /* 0x000fce0000000f00 */
[----:B------:R-:W-:Y:S05]  /*2c950*/  WARPSYNC.COLLECTIVE R15, `(.L_x_2047) ;  /* 0x000000000f087348 */ /* 0x000fea0003c00000 */
[----:B------:R0:W1:Y:S02]  /*2c960*/  SHFL.IDX P6, R14, R13, R12, R11 ;  /* 0x0000000c0d0e7389 */ /* 0x00006400000c000b */
[----:B01----:R-:W-:Y:S01]  /*2c970*/  ENDCOLLECTIVE ;  /* 0x000000000000791b */ /* 0x003fe20003800000 */
.L_x_2047:
[----:B------:R-:W-:Y:S01]  /*2c980*/  IMAD.MOV.U32 R62, RZ, RZ, R14 ;  /* 0x000000ffff3e7224 */ /* 0x000fe200078e000e */
[----:B------:R-:W-:Y:S06]  /*2c990*/  BRA `(.L_x_2048) ;  /* 0xfffffe3400107947 */ /* 0x000fec000383ffff */
.L_x_1731:
[----:B0-----:R0:W1:Y:S02]  /*2c9a0*/  SYNCS.PHASECHK.TRANS64.TRYWAIT P0, [R2+URZ+0x2a800], R61 ;  /* 0x02a8003d020075a7 */ /* 0x001064000800017f */
[----:B-1----:R-:W-:Y:S05]  /*2c9b0*/  @!P0 NANOSLEEP.SYNCS 0x989680 ;  /* 0x009896800000895d */ /* 0x002fea0003900000 */
[----:B------:R-:W1:Y:S02]  /*2c9c0*/  @!P0 SYNCS.PHASECHK.TRANS64 P0, [R2+URZ+0x2a800], R61 ;  /* 0x02a8003d020085a7 */ /* 0x000e64000800007f */
[----:B-1----:R-:W-:Y:S05]  /*2c9d0*/  @!P0 BRA `(.L_x_1731) ;  /* 0xfffffffc00f08947 */ /* 0x002fea000383ffff */
[----:B------:R-:W-:Y:S05]  /*2c9e0*/  BRA `(.L_x_2049) ;  /* 0xfffffe3800907947 */ /* 0x000fea000383ffff */
.L_x_1745:
[----:B-1----:R1:W3:Y:S02]  /*2c9f0*/  SYNCS.PHASECHK.TRANS64.TRYWAIT P1, [R21+URZ+0x2a830], R0 ;  /* 0x02a83000150075a7 */ /* 0x0022e4000802017f */
[----:B---3--:R-:W-:Y:S05]  /*2ca00*/  @!P1 NANOSLEEP.SYNCS 0x989680 ;  /* 0x009896800000995d */ /* 0x008fea0003900000 */
[----:B------:R-:W3:Y:S02]  /*2ca10*/  @!P1 SYNCS.PHASECHK.TRANS64 P1, [R21+URZ+0x2a830], R0 ;  /* 0x02a83000150095a7 */ /* 0x000ee4000802007f */
[----:B---3--:R-:W-:Y:S05]  /*2ca20*/  @!P1 BRA `(.L_x_1745) ;  /* 0xfffffffc00f09947 */ /* 0x008fea000383ffff */
[----:B------:R-:W-:Y:S05]  /*2ca30*/  BRA `(.L_x_1744) ;  /* 0xfffffe6000487947 */ /* 0x000fea000383ffff */
.L_x_1766:
[----:B-1----:R1:W2:Y:S02]  /*2ca40*/  SYNCS.PHASECHK.TRANS64.TRYWAIT P1, [R20+URZ+0x2a830], R11 ;  /* 0x02a8300b140075a7 */ /* 0x0022a4000802017f */
[----:B--2---:R-:W-:Y:S05]  /*2ca50*/  @!P1 NANOSLEEP.SYNCS 0x989680 ;  /* 0x009896800000995d */ /* 0x004fea0003900000 */
[----:B------:R-:W2:Y:S02]  /*2ca60*/  @!P1 SYNCS.PHASECHK.TRANS64 P1, [R20+URZ+0x2a830], R11 ;  /* 0x02a8300b140095a7 */ /* 0x000ea4000802007f */
[----:B--2---:R-:W-:Y:S05]  /*2ca70*/  @!P1 BRA `(.L_x_1766) ;  /* 0xfffffffc00f09947 */ /* 0x004fea000383ffff */
[----:B------:R-:W-:Y:S05]  /*2ca80*/  BRA `(.L_x_1765) ;  /* 0xfffffe9400747947 */ /* 0x000fea000383ffff */
.L_x_1771:
[----:B-1----:R1:W2:Y:S02]  /*2ca90*/  SYNCS.PHASECHK.TRANS64.TRYWAIT P1, [R21+URZ+0x2a850], R9 ;  /* 0x02a85009150075a7 */ /* 0x0022a4000802017f */
[----:B--2---:R-:W-:Y:S05]  /*2caa0*/  @!P1 NANOSLEEP.SYNCS 0x989680 ;  /* 0x009896800000995d */ /* 0x004fea0003900000 */
[----:B------:R-:W2:Y:S02]  /*2cab0*/  @!P1 SYNCS.PHASECHK.TRANS64 P1, [R21+URZ+0x2a850], R9 ;  /* 0x02a85009150095a7 */ /* 0x000ea4000802007f */
[----:B--2---:R-:W-:Y:S05]  /*2cac0*/  @!P1 BRA `(.L_x_1771) ;  /* 0xfffffffc00f09947 */ /* 0x004fea000383ffff */
[----:B------:R-:W-:Y:S05]  /*2cad0*/  BRA `(.L_x_1770) ;  /* 0xfffffea000ac7947 */ /* 0x000fea000383ffff */
.L_x_1793:
[----:B-1----:R1:W2:Y:S02]  /*2cae0*/  SYNCS.PHASECHK.TRANS64.TRYWAIT P1, [R20+URZ+0x2a830], R3 ;  /* 0x02a83003140075a7 */ /* 0x0022a4000802017f */
[----:B--2---:R-:W-:Y:S05]  /*2caf0*/  @!P1 NANOSLEEP.SYNCS 0x989680 ;  /* 0x009896800000995d */ /* 0x004fea0003900000 */
[----:B------:R-:W2:Y:S02]  /*2cb00*/  @!P1 SYNCS.PHASECHK.TRANS64 P1, [R20+URZ+0x2a830], R3 ;  /* 0x02a83003140095a7 */ /* 0x000ea4000802007f */
[----:B--2---:R-:W-:Y:S05]  /*2cb10*/  @!P1 BRA `(.L_x_1793) ;  /* 0xfffffffc00f09947 */ /* 0x004fea000383ffff */
[----:B------:R-:W-:Y:S05]  /*2cb20*/  BRA `(.L_x_1792) ;  /* 0xfffffed000807947 */ /* 0x000fea000383ffff */
.L_x_1798:
[----:B-1----:R1:W2:Y:S02]  /*2cb30*/  SYNCS.PHASECHK.TRANS64.TRYWAIT P1, [R21+URZ+0x2a850], R3 ;  /* 0x02a85003150075a7 */ /* 0x0022a4000802017f */
[----:B--2---:R-:W-:Y:S05]  /*2cb40*/  @!P1 NANOSLEEP.SYNCS 0x989680 ;  /* 0x009896800000995d */ /* 0x004fea0003900000 */
[----:B------:R-:W2:Y:S02]  /*2cb50*/  @!P1 SYNCS.PHASECHK.TRANS64 P1, [R21+URZ+0x2a850], R3 ;  /* 0x02a85003150095a7 */ /* 0x000ea4000802007f */
[----:B--2---:R-:W-:Y:S05]  /*2cb60*/  @!P1 BRA `(.L_x_1798) ;  /* 0xfffffffc00f09947 */ /* 0x004fea000383ffff */
[----:B------:R-:W-:Y:S05]  /*2cb70*/  BRA `(.L_x_1797) ;  /* 0xfffffedc00b87947 */ /* 0x000fea000383ffff */
.L_x_1808:
[----:B-1----:R1:W2:Y:S02]  /*2cb80*/  SYNCS.PHASECHK.TRANS64.TRYWAIT P1, [R3+URZ+0x2a830], R4 ;  /* 0x02a83004030075a7 */ /* 0x0022a4000802017f */
[----:B--2---:R-:W-:Y:S05]  /*2cb90*/  @!P1 NANOSLEEP.SYNCS 0x989680 ;  /* 0x009896800000995d */ /* 0x004fea0003900000 */
[----:B------:R-:W2:Y:S02]  /*2cba0*/  @!P1 SYNCS.PHASECHK.TRANS64 P1, [R3+URZ+0x2a830], R4 ;  /* 0x02a83004030095a7 */ /* 0x000ea4000802007f */
[----:B--2---:R-:W-:Y:S05]  /*2cbb0*/  @!P1 BRA `(.L_x_1808) ;  /* 0xfffffffc00f09947 */ /* 0x004fea000383ffff */
[----:B------:R-:W-:Y:S05]  /*2cbc0*/  BRA `(.L_x_1807) ;  /* 0xfffffef8003c7947 */ /* 0x000fea000383ffff */
.L_x_1813:
[----:B-1----:R1:W2:Y:S02]  /*2cbd0*/  SYNCS.PHASECHK.TRANS64.TRYWAIT P1, [R15+URZ+0x2a850], R4 ;  /* 0x02a850040f0075a7 */ /* 0x0022a4000802017f */
[----:B--2---:R-:W-:Y:S05]  /*2cbe0*/  @!P1 NANOSLEEP.SYNCS 0x989680 ;  /* 0x009896800000995d */ /* 0x004fea0003900000 */
[----:B------:R-:W2:Y:S02]  /*2cbf0*/  @!P1 SYNCS.PHASECHK.TRANS64 P1, [R15+URZ+0x2a850], R4 ;  /* 0x02a850040f0095a7 */ /* 0x000ea4000802007f */
[----:B--2---:R-:W-:Y:S05]  /*2cc00*/  @!P1 BRA `(.L_x_1813) ;  /* 0xfffffffc00f09947 */ /* 0x004fea000383ffff */
[----:B------:R-:W-:Y:S05]  /*2cc10*/  BRA `(.L_x_1812) ;  /* 0xffffff0400747947 */ /* 0x000fea000383ffff */
.L_x_1829:
[----:B-1----:R1:W2:Y:S02]  /*2cc20*/  SYNCS.PHASECHK.TRANS64.TRYWAIT P1, [R8+URZ+0x2a850], R7 ;  /* 0x02a85007080075a7 */ /* 0x0022a4000802017f */
[----:B--2---:R-:W-:Y:S05]  /*2cc30*/  @!P1 NANOSLEEP.SYNCS 0x989680 ;  /* 0x009896800000995d */ /* 0x004fea0003900000 */
[----:B------:R-:W2:Y:S02]  /*2cc40*/  @!P1 SYNCS.PHASECHK.TRANS64 P1, [R8+URZ+0x2a850], R7 ;  /* 0x02a85007080095a7 */ /* 0x000ea4000802007f */
[----:B--2---:R-:W-:Y:S05]  /*2cc50*/  @!P1 BRA `(.L_x_1829) ;  /* 0xfffffffc00f09947 */ /* 0x004fea000383ffff */
[----:B------:R-:W-:Y:S05]  /*2cc60*/  BRA `(.L_x_1828) ;  /* 0xffffff3400687947 */ /* 0x000fea000383ffff */
.L_x_1879:
[----:B------:R-:W0:Y:S01]  /*2cc70*/  S2R R12, SR_TID.X ;  /* 0x00000000000c7919 */ /* 0x000e220000002100 */
[----:B------:R-:W-:Y:S01]  /*2cc80*/  BSSY B1, `(.L_x_2050) ;  /* 0x000000a000017945 */ /* 0x000fe20003800000 */
[----:B------:R-:W-:Y:S01]  /*2cc90*/  MOV R11, 0x1f ;  /* 0x0000001f000b7802 */ /* 0x000fe20000000f00 */
[----:B------:R-:W-:Y:S01]  /*2cca0*/  IMAD.MOV.U32 R15, RZ, RZ, -0x1 ;  /* 0xffffffffff0f7424 */ /* 0x000fe200078e00ff */
[----:B0-----:R-:W-:-:S04]  /*2ccb0*/  SHF.R.U32.HI R12, RZ, 0x5, R12 ;  /* 0x00000005ff0c7819 */ /* 0x001fc8000001160c */
[----:B------:R-:W-:-:S05]  /*2ccc0*/  LOP3.LUT R12, R12, 0x3, RZ, 0xc0, !PT ;  /* 0x000000030c0c7812 */ /* 0x000fca00078ec0ff */
[----:B------:R-:W-:Y:S02]  /*2ccd0*/  IMAD.MOV.U32 R13, RZ, RZ, R12 ;  /* 0x000000ffff0d7224 */ /* 0x000fe400078e000c */
[----:B------:R-:W-:-:S07]  /*2cce0*/  IMAD.MOV.U32 R12, RZ, RZ, RZ ;  /* 0x000000ffff0c7224 */ /* 0x000fce00078e00ff */
[----:B------:R-:W-:Y:S05]  /*2ccf0*/  WARPSYNC.COLLECTIVE R15, `(.L_x_2051) ;  /* 0x000000000f087348 */ /* 0x000fea0003c00000 */
[----:B------:R0:W1:Y:S02]  /*2cd00*/  SHFL.IDX P6, R14, R13, R12, R11 ;  /* 0x0000000c0d0e7389 */ /* 0x00006400000c000b */
[----:B01----:R-:W-:Y:S01]  /*2cd10*/  ENDCOLLECTIVE ;  /* 0x000000000000791b */ /* 0x003fe20003800000 */
.L_x_2051:
[----:B------:R-:W-:Y:S05]  /*2cd20*/  BSYNC B1 ;  /* 0x0000000000017941 */ /* 0x000fea0003800000 */
.L_x_2050:
[----:B------:R-:W-:Y:S05]  /*2cd30*/  BRA `(.L_x_2052) ;  /* 0xffffff8800887947 */ /* 0x000fea000383ffff */
.L_x_1881:
[----:B------:R-:W-:Y:S01]  /*2cd40*/  BSSY B1, `(.L_x_2053) ;  /* 0x0000006000017945 */ /* 0x000fe20003800000 */
[----:B------:R-:W-:-:S07]  /*2cd50*/  IMAD.MOV.U32 R15, RZ, RZ, -0x1 ;  /* 0xffffffffff0f7424 */ /* 0x000fce00078e00ff */
[----:B0-----:R-:W-:Y:S05]  /*2cd60*/  WARPSYNC.COLLECTIVE R15, `(.L_x_2054) ;  /* 0x000000000f0c7348 */ /* 0x001fea0003c00000 */
[----:B------:R-:W-:Y:S02]  /*2cd70*/  ELECT P6, UR62, PT ;  /* 0x00000000003e782f */ /* 0x000fe400038c0000 */
[----:B------:R-:W-:Y:S01]  /*2cd80*/  MOV R14, UR62 ;  /* 0x0000003e000e7c02 */ /* 0x000fe20008000f00 */
[----:B0-----:R-:W-:Y:S10]  /*2cd90*/  ENDCOLLECTIVE ;  /* 0x000000000000791b */ /* 0x001ff40003800000 */
.L_x_2054:
[----:B------:R-:W-:Y:S05]  /*2cda0*/  BSYNC B1 ;  /* 0x0000000000017941 */ /* 0x000fea0003800000 */
.L_x_2053:
[----:B------:R-:W-:Y:S05]  /*2cdb0*/  BRA `(.L_x_1880) ;  /* 0xffffff8800807947 */ /* 0x000fea000383ffff */
.L_x_1883:
[----:B0-----:R0:W1:Y:S02]  /*2cdc0*/  SYNCS.PHASECHK.TRANS64.TRYWAIT P0, [R17+URZ+0x2a820], R10 ;  /* 0x02a8200a110075a7 */ /* 0x001064000800017f */
[----:B-1----:R-:W-:Y:S05]  /*2cdd0*/  @!P0 NANOSLEEP.SYNCS 0x989680 ;  /* 0x009896800000895d */ /* 0x002fea0003900000 */
[----:B------:R-:W1:Y:S02]  /*2cde0*/  @!P0 SYNCS.PHASECHK.TRANS64 P0, [R17+URZ+0x2a820], R10 ;  /* 0x02a8200a110085a7 */ /* 0x000e64000800007f */
[----:B-1----:R-:W-:Y:S05]  /*2cdf0*/  @!P0 BRA `(.L_x_1883) ;  /* 0xfffffffc00f08947 */ /* 0x002fea000383ffff */
[----:B------:R-:W-:Y:S05]  /*2ce00*/  BRA `(.L_x_2055) ;  /* 0xffffff8800907947 */ /* 0x000fea000383ffff */
.L_x_1887:
[----:B-1----:R1:W2:Y:S02]  /*2ce10*/  SYNCS.PHASECHK.TRANS64.TRYWAIT P0, [R12+URZ+0x2a8a0], R11 ;  /* 0x02a8a00b0c0075a7 */ /* 0x0022a4000800017f */
[----:B--2---:R-:W-:Y:S05]  /*2ce20*/  @!P0 NANOSLEEP.SYNCS 0x989680 ;  /* 0x009896800000895d */ /* 0x004fea0003900000 */
[----:B------:R-:W2:Y:S02]  /*2ce30*/  @!P0 SYNCS.PHASECHK.TRANS64 P0, [R12+URZ+0x2a8a0], R11 ;  /* 0x02a8a00b0c0085a7 */ /* 0x000ea4000800007f */
[----:B--2---:R-:W-:Y:S05]  /*2ce40*/  @!P0 BRA `(.L_x_1887) ;  /* 0xfffffffc00f08947 */ /* 0x004fea000383ffff */
[----:B------:R-:W-:Y:S05]  /*2ce50*/  BRA `(.L_x_2056) ;  /* 0xffffff8800a87947 */ /* 0x000fea000383ffff */
.L_x_1894:
[----:B0-----:R0:W2:Y:S02]  /*2ce60*/  SYNCS.PHASECHK.TRANS64.TRYWAIT P0, [R12+URZ+0x2a8c0], R11 ;  /* 0x02a8c00b0c0075a7 */ /* 0x0010a4000800017f */
[----:B--2---:R-:W-:Y:S05]  /*2ce70*/  @!P0 NANOSLEEP.SYNCS 0x989680 ;  /* 0x009896800000895d */ /* 0x004fea0003900000 */
[----:B------:R-:W2:Y:S02]  /*2ce80*/  @!P0 SYNCS.PHASECHK.TRANS64 P0, [R12+URZ+0x2a8c0], R11 ;  /* 0x02a8c00b0c0085a7 */ /* 0x000ea4000800007f */
[----:B--2---:R-:W-:Y:S05]  /*2ce90*/  @!P0 BRA `(.L_x_1894) ;  /* 0xfffffffc00f08947 */ /* 0x004fea000383ffff */
[----:B------:R-:W-:Y:S05]  /*2cea0*/  BRA `(.L_x_2057) ;  /* 0xffffff8c00a07947 */ /* 0x000fea000383ffff */
.L_x_1902:
[----:B0-----:R0:W1:Y:S02]  /*2ceb0*/  SYNCS.PHASECHK.TRANS64.TRYWAIT P1, [R10+URZ+0x2a8a0], R2 ;  /* 0x02a8a0020a0075a7 */ /* 0x001064000802017f */
[----:B-1----:R-:W-:Y:S05]  /*2cec0*/  @!P1 NANOSLEEP.SYNCS 0x989680 ;  /* 0x009896800000995d */ /* 0x002fea0003900000 */
[----:B------:R-:W1:Y:S02]  /*2ced0*/  @!P1 SYNCS.PHASECHK.TRANS64 P1, [R10+URZ+0x2a8a0], R2 ;  /* 0x02a8a0020a0095a7 */ /* 0x000e64000802007f */
[----:B-1----:R-:W-:Y:S05]  /*2cee0*/  @!P1 BRA `(.L_x_1902) ;  /* 0xfffffffc00f09947 */ /* 0x002fea000383ffff */
[----:B------:R-:W-:Y:S05]  /*2cef0*/  BRA `(.L_x_2058) ;  /* 0xffffff90009c7947 */ /* 0x000fea000383ffff */
.L_x_1909:
[----:B-1----:R1:W2:Y:S02]  /*2cf00*/  SYNCS.PHASECHK.TRANS64.TRYWAIT P1, [R10+URZ+0x2a8c0], R2 ;  /* 0x02a8c0020a0075a7 */ /* 0x0022a4000802017f */
[----:B--2---:R-:W-:Y:S05]  /*2cf10*/  @!P1 NANOSLEEP.SYNCS 0x989680 ;  /* 0x009896800000995d */ /* 0x004fea0003900000 */
[----:B------:R-:W2:Y:S02]  /*2cf20*/  @!P1 SYNCS.PHASECHK.TRANS64 P1, [R10+URZ+0x2a8c0], R2 ;  /* 0x02a8c0020a0095a7 */ /* 0x000ea4000802007f */
[----:B--2---:R-:W-:Y:S05]  /*2cf30*/  @!P1 BRA `(.L_x_1909) ;  /* 0xfffffffc00f09947 */ /* 0x004fea000383ffff */
[----:B------:R-:W-:Y:S05]  /*2cf40*/  BRA `(.L_x_2059) ;  /* 0xffffff9400907947 */ /* 0x000fea000383ffff */
.L_x_1933:
[----:B------:R-:W0:Y:S01]  /*2cf50*/  S2R R8, SR_TID.X ;  /* 0x0000000000087919 */ /* 0x000e220000002100 */
[----:B------:R-:W-:Y:S01]  /*2cf60*/  BSSY B0, `(.L_x_2060) ;  /* 0x000000a000007945 */ /* 0x000fe20003800000 */
[----:B------:R-:W-:Y:S01]  /*2cf70*/  IMAD.MOV.U32 R12, RZ, RZ, RZ ;  /* 0x000000ffff0c7224 */ /* 0x000fe200078e00ff */
[----:B------:R-:W-:Y:S01]  /*2cf80*/  MOV R11, 0x1f ;  /* 0x0000001f000b7802 */ /* 0x000fe20000000f00 */
[----:B------:R-:W-:Y:S01]  /*2cf90*/  IMAD.MOV.U32 R15, RZ, RZ, -0x1 ;  /* 0xffffffffff0f7424 */ /* 0x000fe200078e00ff */
[----:B0-----:R-:W-:-:S04]  /*2cfa0*/  SHF.R.U32.HI R8, RZ, 0x5, R8 ;  /* 0x00000005ff087819 */ /* 0x001fc80000011608 */
[----:B------:R-:W-:-:S05]  /*2cfb0*/  LOP3.LUT R8, R8, 0x3, RZ, 0xc0, !PT ;  /* 0x0000000308087812 */ /* 0x000fca00078ec0ff */
[----:B------:R-:W-:-:S07]  /*2cfc0*/  IMAD.MOV.U32 R13, RZ, RZ, R8 ;  /* 0x000000ffff0d7224 */ /* 0x000fce00078e0008 */
[----:B-----5:R-:W-:Y:S05]  /*2cfd0*/  WARPSYNC.COLLECTIVE R15, `(.L_x_2061) ;  /* 0x000000000f087348 */ /* 0x020fea0003c00000 */
[----:B------:R0:W1:Y:S02]  /*2cfe0*/  SHFL.IDX P6, R14, R13, R12, R11 ;  /* 0x0000000c0d0e7389 */ /* 0x00006400000c000b */
[----:B01---5:R-:W-:Y:S01]  /*2cff0*/  ENDCOLLECTIVE ;  /* 0x000000000000791b */ /* 0x023fe20003800000 */
.L_x_2061:
[----:B------:R-:W-:Y:S05]  /*2d000*/  BSYNC B0 ;  /* 0x0000000000007941 */ /* 0x000fea0003800000 */
.L_x_2060:
[----:B------:R-:W-:Y:S05]  /*2d010*/  BRA `(.L_x_2062) ;  /* 0xffffffa800347947 */ /* 0x000fea000383ffff */
.L_x_1936:
[----:B0-----:R0:W1:Y:S02]  /*2d020*/  SYNCS.PHASECHK.TRANS64.TRYWAIT P0, [R7+URZ+0x2a840], R2 ;  /* 0x02a84002070075a7 */ /* 0x001064000800017f */
[----:B-1----:R-:W-:Y:S05]  /*2d030*/  @!P0 NANOSLEEP.SYNCS 0x989680 ;  /* 0x009896800000895d */ /* 0x002fea0003900000 */
[----:B------:R-:W1:Y:S02]  /*2d040*/  @!P0 SYNCS.PHASECHK.TRANS64 P0, [R7+URZ+0x2a840], R2 ;  /* 0x02a84002070085a7 */ /* 0x000e64000800007f */
[----:B-1----:R-:W-:Y:S05]  /*2d050*/  @!P0 BRA `(.L_x_1936) ;  /* 0xfffffffc00f08947 */ /* 0x002fea000383ffff */
[----:B------:R-:W-:Y:S05]  /*2d060*/  BRA `(.L_x_2063) ;  /* 0xffffffa800847947 */ /* 0x000fea000383ffff */
.L_x_1937:
[----:B------:R-:W-:Y:S01]  /*2d070*/  BSSY B0, `(.L_x_2064) ;  /* 0x0000008000007945 */ /* 0x000fe20003800000 */
[----:B------:R-:W-:Y:S01]  /*2d080*/  IMAD.MOV.U32 R13, RZ, RZ, R0 ;  /* 0x000000ffff0d7224 */ /* 0x000fe200078e0000 */
[----:B------:R-:W-:Y:S01]  /*2d090*/  MOV R15, 0xffffffff ;  /* 0xffffffff000f7802 */ /* 0x000fe20000000f00 */
[----:B------:R-:W-:Y:S02]  /*2d0a0*/  IMAD.MOV.U32 R12, RZ, RZ, RZ ;  /* 0x000000ffff0c7224 */ /* 0x000fe400078e00ff */
[----:B------:R-:W-:-:S07]  /*2d0b0*/  IMAD.MOV.U32 R11, RZ, RZ, 0x181f ;  /* 0x0000181fff0b7424 */ /* 0x000fce00078e00ff */
[----:B------:R-:W-:Y:S05]  /*2d0c0*/  WARPSYNC.COLLECTIVE R15, `(.L_x_2065) ;  /* 0x000000000f087348 */ /* 0x000fea0003c00000 */
[----:B------:R0:W1:Y:S02]  /*2d0d0*/  SHFL.IDX P6, R14, R13, R12, R11 ;  /* 0x0000000c0d0e7389 */ /* 0x00006400000c000b */
[----:B01----:R-:W-:Y:S01]  /*2d0e0*/  ENDCOLLECTIVE ;  /* 0x000000000000791b */ /* 0x003fe20003800000 */
.L_x_2065:
[----:B------:R-:W-:Y:S05]  /*2d0f0*/  BSYNC B0 ;  /* 0x0000000000007941 */ /* 0x000fea0003800000 */
.L_x_2064:
[----:B------:R-:W-:Y:S01]  /*2d100*/  IMAD.MOV.U32 R13, RZ, RZ, R4 ;  /* 0x000000ffff0d7224 */ /* 0x000fe200078e0004 */
[----:B------:R-:W-:Y:S01]  /*2d110*/  MOV R15, 0xffffffff ;  /* 0xffffffff000f7802 */ /* 0x000fe20000000f00 */
[----:B------:R-:W-:Y:S02]  /*2d120*/  IMAD.MOV.U32 R12, RZ, RZ, RZ ;  /* 0x000000ffff0c7224 */ /* 0x000fe400078e00ff */
[----:B------:R-:W-:Y:S02]  /*2d130*/  IMAD.MOV.U32 R11, RZ, RZ, 0x181f ;  /* 0x0000181fff0b7424 */ /* 0x000fe400078e00ff */
[----:B------:R-:W-:Y:S02]  /*2d140*/  IMAD.MOV.U32 R2, RZ, RZ, R14 ;  /* 0x000000ffff027224 */ /* 0x000fe400078e000e */
[----:B------:R-:W-:-:S07]  /*2d150*/  @P0 IMAD R8, R5, 0x2, R17 ;  /* 0x0000000205080824 */ /* 0x000fce00078e0211 */
[----:B------:R-:W-:Y:S05]  /*2d160*/  WARPSYNC.COLLECTIVE R15, `(.L_x_2066) ;  /* 0x000000000f087348 */ /* 0x000fea0003c00000 */
[----:B------:R0:W1:Y:S02]  /*2d170*/  SHFL.IDX P6, R14, R13, R12, R11 ;  /* 0x0000000c0d0e7389 */ /* 0x00006400000c000b */
[----:B01----:R-:W-:Y:S01]  /*2d180*/  ENDCOLLECTIVE ;  /* 0x000000000000791b */ /* 0x003fe20003800000 */
.L_x_2066:
[----:B------:R-:W-:Y:S01]  /*2d190*/  IMAD.MOV.U32 R13, RZ, RZ, R0 ;  /* 0x000000ffff0d7224 */ /* 0x000fe200078e0000 */
[----:B------:R-:W-:Y:S01]  /*2d1a0*/  MOV R12, 0x1 ;  /* 0x00000001000c7802 */ /* 0x000fe20000000f00 */
[----:B------:R-:W-:-:S07]  /*2d1b0*/  IMAD.MOV.U32 R3, RZ, RZ, R14 ;  /* 0x000000ffff037224 */ /* 0x000fce00078e000e */
[----:B------:R-:W-:Y:S05]  /*2d1c0*/  WARPSYNC.COLLECTIVE R15, `(.L_x_2067) ;  /* 0x000000000f087348 */ /* 0x000fea0003c00000 */
[----:B------:R0:W1:Y:S02]  /*2d1d0*/  SHFL.IDX P6, R14, R13, R12, R11 ;  /* 0x0000000c0d0e7389 */ /* 0x00006400000c000b */
[----:B01----:R-:W-:Y:S01]  /*2d1e0*/  ENDCOLLECTIVE ;  /* 0x000000000000791b */ /* 0x003fe20003800000 */
.L_x_2067:
        /* <DEDUP_REMOVED lines=13> */
[----:B0-----:R-:W-:Y:S01]  /*2d2c0*/  IMAD.MOV.U32 R2, RZ, RZ, R14 ;  /* 0x000000ffff027224 */ /* 0x001fe200078e000e */
[----:B------:R-:W-:-:S07]  /*2d2d0*/  @P1 LEA R8, R5, R17, 0x1 ;  /* 0x0000001105081211 */ /* 0x000fce00078e08ff */
[----:B------:R-:W-:Y:S05]  /*2d2e0*/  WARPSYNC.COLLECTIVE R15, `(.L_x_2068) ;  /* 0x000000000f087348 */ /* 0x000fea0003c00000 */
[----:B------:R0:W1:Y:S02]  /*2d2f0*/  SHFL.IDX P6, R14, R13, R12, R11 ;  /* 0x0000000c0d0e7389 */ /* 0x00006400000c000b */
[----:B01----:R-:W-:Y:S01]  /*2d300*/  ENDCOLLECTIVE ;  /* 0x000000000000791b */ /* 0x003fe20003800000 */
.L_x_2068:
[----:B------:R-:W-:Y:S02]  /*2d310*/  IMAD.MOV.U32 R13, RZ, RZ, R0 ;  /* 0x000000ffff0d7224 */ /* 0x000fe400078e0000 */
[----:B------:R-:W-:Y:S02]  /*2d320*/  IMAD.MOV.U32 R12, RZ, RZ, 0x2 ;  /* 0x00000002ff0c7424 */ /* 0x000fe400078e00ff */
[----:B------:R-:W-:-:S07]  /*2d330*/  IMAD.MOV.U32 R3, RZ, RZ, R14 ;  /* 0x000000ffff037224 */ /* 0x000fce00078e000e */
[----:B------:R-:W-:Y:S05]  /*2d340*/  WARPSYNC.COLLECTIVE R15, `(.L_x_2069) ;  /* 0x000000000f087348 */ /* 0x000fea0003c00000 */
[----:B------:R0:W1:Y:S02]  /*2d350*/  SHFL.IDX P6, R14, R13, R12, R11 ;  /* 0x0000000c0d0e7389 */ /* 0x00006400000c000b */
[----:B01----:R-:W-:Y:S01]  /*2d360*/  ENDCOLLECTIVE ;  /* 0x000000000000791b */ /* 0x003fe20003800000 */
.L_x_2069:
        /* <DEDUP_REMOVED lines=17> */
.L_x_2070:
[----:B------:R-:W-:Y:S02]  /*2d480*/  @P1 IMAD R8, R5, 0x2, R17 ;  /* 0x0000000205081824 */ /* 0x000fe400078e0211 */
[----:B------:R-:W-:Y:S02]  /*2d490*/  IMAD.MOV.U32 R13, RZ, RZ, R0 ;  /* 0x000000ffff0d7224 */ /* 0x000fe400078e0000 */
[----:B------:R-:W-:Y:S01]  /*2d4a0*/  IMAD.MOV.U32 R12, RZ, RZ, 0x3 ;  /* 0x00000003ff0c7424 */ /* 0x000fe200078e00ff */
[----:B------:R-:W-:-:S07]  /*2d4b0*/  MOV R3, R14 ;  /* 0x0000000e00037202 */ /* 0x000fce0000000f00 */
[----:B------:R-:W-:Y:S05]  /*2d4c0*/  WARPSYNC.COLLECTIVE R15, `(.L_x_2071) ;  /* 0x000000000f087348 */ /* 0x000fea0003c00000 */
[----:B------:R0:W1:Y:S02]  /*2d4d0*/  SHFL.IDX P6, R14, R13, R12, R11 ;  /* 0x0000000c0d0e7389 */ /* 0x00006400000c000b */
[----:B01----:R-:W-:Y:S01]  /*2d4e0*/  ENDCOLLECTIVE ;  /* 0x000000000000791b */ /* 0x003fe20003800000 */
.L_x_2071:
        /* <DEDUP_REMOVED lines=17> */
.L_x_2072:
[----:B------:R-:W-:Y:S01]  /*2d600*/  @P1 IMAD R8, R5, 0x2, R17 ;  /* 0x0000000205081824 */ /* 0x000fe200078e0211 */
[----:B------:R-:W-:Y:S01]  /*2d610*/  MOV R13, R0 ;  /* 0x00000000000d7202 */ /* 0x000fe20000000f00 */
[----:B------:R-:W-:Y:S02]  /*2d620*/  IMAD.MOV.U32 R12, RZ, RZ, 0x4 ;  /* 0x00000004ff0c7424 */ /* 0x000fe400078e00ff */
[----:B------:R-:W-:-:S07]  /*2d630*/  IMAD.MOV.U32 R3, RZ, RZ, R14 ;  /* 0x000000ffff037224 */ /* 0x000fce00078e000e */
[----:B------:R-:W-:Y:S05]  /*2d640*/  WARPSYNC.COLLECTIVE R15, `(.L_x_2073) ;  /* 0x000000000f087348 */ /* 0x000fea0003c00000 */
[----:B------:R0:W1:Y:S02]  /*2d650*/  SHFL.IDX P6, R14, R13, R12, R11 ;  /* 0x0000000c0d0e7389 */ /* 0x00006400000c000b */
[----:B01----:R-:W-:Y:S01]  /*2d660*/  ENDCOLLECTIVE ;  /* 0x000000000000791b */ /* 0x003fe20003800000 */
.L_x_2073:
        /* <DEDUP_REMOVED lines=17> */
.L_x_2074:
[----:B------:R-:W-:Y:S02]  /*2d780*/  @P1 IMAD R8, R5, 0x2, R17 ;  /* 0x0000000205081824 */ /* 0x000fe400078e0211 */
[----:B------:R-:W-:Y:S02]  /*2d790*/  IMAD.MOV.U32 R13, RZ, RZ, R0 ;  /* 0x000000ffff0d7224 */ /* 0x000fe400078e0000 */
[----:B------:R-:W-:Y:S02]  /*2d7a0*/  IMAD.MOV.U32 R12, RZ, RZ, 0x5 ;  /* 0x00000005ff0c7424 */ /* 0x000fe400078e00ff */
[----:B------:R-:W-:-:S07]  /*2d7b0*/  IMAD.MOV.U32 R3, RZ, RZ, R14 ;  /* 0x000000ffff037224 */ /* 0x000fce00078e000e */
[----:B------:R-:W-:Y:S05]  /*2d7c0*/  WARPSYNC.COLLECTIVE R15, `(.L_x_2075) ;  /* 0x000000000f087348 */ /* 0x000fea0003c00000 */
[----:B------:R0:W1:Y:S02]  /*2d7d0*/  SHFL.IDX P6, R14, R13, R12, R11 ;  /* 0x0000000c0d0e7389 */ /* 0x00006400000c000b */
[----:B01----:R-:W-:Y:S01]  /*2d7e0*/  ENDCOLLECTIVE ;  /* 0x000000000000791b */ /* 0x003fe20003800000 */
.L_x_2075:
[----:B------:R-:W-:-:S04]  /*2d7f0*/  @P1 LEA R3, P0, R9, R3, 0x1 ;  /* 0x0000000309031211 */ /* 0x000fc800078008ff */
[----:B------:R-:W-:-:S04]  /*2d800*/  @P1 IADD3.X R2, RZ, R2, RZ, P0, !PT ;  /* 0x00000002ff021210 */ /* 0x000fc800007fe4ff */
[----:B------:R-:W-:Y:S02]  /*2d810*/  @P1 LOP3.LUT R3, R3, R2, RZ, 0x3c, !PT ;  /* 0x0000000203031212 */ /* 0x000fe400078e3cff */
[----:B------:R-:W-:Y:S02]  /*2d820*/  MOV R13, R4 ;  /* 0x00000004000d7202 */ /* 0x000fe40000000f00 */
[----:B------:R-:W-:-:S04]  /*2d830*/  @P1 LOP3.LUT R2, R3, R2, RZ, 0x3c, !PT ;  /* 0x0000000203021212 */ /* 0x000fc800078e3cff */
[----:B------:R-:W-:Y:S01]  /*2d840*/  @P1 LOP3.LUT R3, R3, R2, RZ, 0x3c, !PT ;  /* 0x0000000203031212 */ /* 0x000fe200078e3cff */
[----:B------:R-:W-:-:S04]  /*2d850*/  IMAD.MOV.U32 R0, RZ, RZ, R14 ;  /* 0x000000ffff007224 */ /* 0x000fc800078e000e */
[----:B------:R-:W-:Y:S01]  /*2d860*/  @!PT LDS RZ, [RZ] ;  /* 0x00000000fffff984 */ /* 0x000fe20000000800 */
[----:B------:R-:W-:Y:S01]  /*2d870*/  @!PT LDS RZ, [RZ] ;  /* 0x00000000fffff984 */ /* 0x000fe20000000800 */
[----:B------:R-:W-:Y:S01]  /*2d880*/  @!PT LDS RZ, [RZ] ;  /* 0x00000000fffff984 */ /* 0x000fe20000000800 */
[----:B------:R0:W-:Y:S03]  /*2d890*/  @P1 LDGSTS.E.BYPASS.LTC128B.128 [R8+0x1a400], desc[UR60][R2.64], !P4 ;  /* 0x1a40000002081fae */ /* 0x0001e6000e101d7c */
[----:B0-----:R-:W-:Y:S05]  /*2d8a0*/  WARPSYNC.COLLECTIVE R15, `(.L_x_2076) ;  /* 0x000000000f087348 */ /* 0x001fea0003c00000 */
[----:B------:R1:W2:Y:S02]  /*2d8b0*/  SHFL.IDX P6, R14, R13, R12, R11 ;  /* 0x0000000c0d0e7389 */ /* 0x0002a400000c000b */
[----:B012---:R-:W-:Y:S01]  /*2d8c0*/  ENDCOLLECTIVE ;  /* 0x000000000000791b */ /* 0x007fe20003800000 */
.L_x_2076:
[----:B------:R-:W-:Y:S01]  /*2d8d0*/  @!PT LDS RZ, [RZ] ;  /* 0x00000000fffff984 */ /* 0x000fe20000000800 */
[----:B------:R-:W-:Y:S01]  /*2d8e0*/  @!PT LDS RZ, [RZ] ;  /* 0x00000000fffff984 */ /* 0x000fe20000000800 */
[----:B------:R-:W-:Y:S01]  /*2d8f0*/  @!PT LDS RZ, [RZ] ;  /* 0x00000000fffff984 */ /* 0x000fe20000000800 */
[----:B------:R-:W-:Y:S04]  /*2d900*/  @P1 LDGSTS.E.BYPASS.LTC128B.128 [R8+0x1d400], desc[UR60][R2.64+0x80], !P3 ;  /* 0x1d40008002081fae */ /* 0x000fe8000d901d7c */
[----:B------:R0:W-:Y:S02]  /*2d910*/  @P1 LDGSTS.E.BYPASS.LTC128B.128 [R8+0x20400], desc[UR60][R2.64+0x100], !P2 ;  /* 0x2040010002081fae */ /* 0x0001e4000d101d7c */
[----:B0-----:R-:W-:Y:S01]  /*2d920*/  IMAD.MOV.U32 R2, RZ, RZ, R14 ;  /* 0x000000ffff027224 */ /* 0x001fe200078e000e */
[----:B------:R-:W-:Y:S06]  /*2d930*/  BRA `(.L_x_2077) ;  /* 0xffffffa400c87947 */ /* 0x000fec000383ffff */
.L_x_1942:
[----:B------:R-:W-:Y:S01]  /*2d940*/  IMAD.MOV.U32 R13, RZ, RZ, R4 ;  /* 0x000000ffff0d7224 */ /* 0x000fe200078e0004 */
[----:B------:R-:W-:Y:S01]  /*2d950*/  MOV R15, 0xffffffff ;  /* 0xffffffff000f7802 */ /* 0x000fe20000000f00 */
[----:B------:R-:W-:Y:S02]  /*2d960*/  IMAD.MOV.U32 R12, RZ, RZ, RZ ;  /* 0x000000ffff0c7224 */ /* 0x000fe400078e00ff */
[----:B------:R-:W-:Y:S02]  /*2d970*/  IMAD.MOV.U32 R11, RZ, RZ, 0x181f ;  /* 0x0000181fff0b7424 */ /* 0x000fe400078e00ff */
[----:B------:R-:W-:Y:S02]  /*2d980*/  IMAD R32, R32, R7, RZ ;  /* 0x0000000720207224 */ /* 0x000fe400078e02ff */
[----:B------:R-:W-:-:S07]  /*2d990*/  IMAD.IADD R25, R9, 0x1, R25 ;  /* 0x0000000109197824 */ /* 0x000fce00078e0219 */
[----:B------:R-:W-:Y:S05]  /*2d9a0*/  WARPSYNC.COLLECTIVE R15, `(.L_x_2078) ;  /* 0x000000000f087348 */ /* 0x000fea0003c00000 */
[----:B------:R0:W1:Y:S02]  /*2d9b0*/  SHFL.IDX P6, R14, R13, R12, R11 ;  /* 0x0000000c0d0e7389 */ /* 0x00006400000c000b */
[----:B01----:R-:W-:Y:S01]  /*2d9c0*/  ENDCOLLECTIVE ;  /* 0x000000000000791b */ /* 0x003fe20003800000 */
.L_x_2078:
[----:B------:R-:W-:Y:S01]  /*2d9d0*/  ISETP.GE.AND P1, PT, R25, R32, PT ;  /* 0x000000201900720c */ /* 0x000fe20003f26270 */
[----:B------:R-:W-:Y:S02]  /*2d9e0*/  IMAD.MOV.U32 R13, RZ, RZ, R0 ;  /* 0x000000ffff0d7224 */ /* 0x000fe400078e0000 */
[----:B------:R-:W-:-:S10]  /*2d9f0*/  IMAD.MOV.U32 R2, RZ, RZ, R14 ;  /* 0x000000ffff027224 */ /* 0x000fd400078e000e */
[----:B------:R-:W-:Y:S05]  /*2da00*/  WARPSYNC.COLLECTIVE R15, `(.L_x_2079) ;  /* 0x000000000f087348 */ /* 0x000fea0003c00000 */
[----:B------:R0:W1:Y:S02]  /*2da10*/  SHFL.IDX P6, R14, R13, R12, R11 ;  /* 0x0000000c0d0e7389 */ /* 0x00006400000c000b */
[----:B01----:R-:W-:Y:S01]  /*2da20*/  ENDCOLLECTIVE ;  /* 0x000000000000791b */ /* 0x003fe20003800000 */
.L_x_2079:
[----:B------:R-:W-:Y:S02]  /*2da30*/  IMAD.MOV.U32 R13, RZ, RZ, R4 ;  /* 0x000000ffff0d7224 */ /* 0x000fe400078e0004 */
[----:B------:R-:W-:Y:S02]  /*2da40*/  IMAD.MOV.U32 R12, RZ, RZ, 0x1 ;  /* 0x00000001ff0c7424 */ /* 0x000fe400078e00ff */
[----:B------:R-:W-:-:S07]  /*2da50*/  IMAD.MOV.U32 R3, RZ, RZ, R14 ;  /* 0x000000ffff037224 */ /* 0x000fce00078e000e */
[----:B------:R-:W-:Y:S05]  /*2da60*/  WARPSYNC.COLLECTIVE R15, `(.L_x_2080) ;  /* 0x000000000f087348 */ /* 0x000fea0003c00000 */
[----:B------:R0:W1:Y:S02]  /*2da70*/  SHFL.IDX P6, R14, R13, R12, R11 ;  /* 0x0000000c0d0e7389 */ /* 0x00006400000c000b */
[----:B01----:R-:W-:Y:S01]  /*2da80*/  ENDCOLLECTIVE ;  /* 0x000000000000791b */ /* 0x003fe20003800000 */
.L_x_2080:
[----:B------:R-:W-:-:S04]  /*2da90*/  @!P1 LEA R5, P4, R8, R3, 0x1 ;  /* 0x0000000308059211 */ /* 0x000fc800078808ff */
[----:B------:R-:W-:Y:S01]  /*2daa0*/  @!P1 IADD3.X R3, RZ, R2, RZ, P4, !PT ;  /* 0x00000002ff039210 */ /* 0x000fe200027fe4ff */
[----:B------:R-:W-:Y:S02]  /*2dab0*/  @!P1 IMAD.MOV.U32 R2, RZ, RZ, R5 ;  /* 0x000000ffff029224 */ /* 0x000fe400078e0005 */
[----:B------:R-:W-:-:S03]  /*2dac0*/  VIADD R5, R25, 0x10 ;  /* 0x0000001019057836 */ /* 0x000fc60000000000 */
[----:B------:R-:W-:Y:S01]  /*2dad0*/  @!PT LDS RZ, [RZ] ;  /* 0x00000000fffff984 */ /* 0x000fe20000000800 */
[----:B------:R-:W-:Y:S01]  /*2dae0*/  @!PT LDS RZ, [RZ] ;  /* 0x00000000fffff984 */ /* 0x000fe20000000800 */
[----:B------:R-:W-:Y:S01]  /*2daf0*/  @!PT LDS RZ, [RZ] ;  /* 0x00000000fffff984 */ /* 0x000fe20000000800 */
[----:B------:R-:W-:Y:S01]  /*2db00*/  @!P1 LDGSTS.E.BYPASS.LTC128B.128 [R36+0xc400], desc[UR60][R2.64], !P3 ;  /* 0x0c40000002249fae */ /* 0x000fe2000d901d7c */
[----:B------:R-:W-:-:S03]  /*2db10*/  IMAD.MOV.U32 R13, RZ, RZ, R0 ;  /* 0x000000ffff0d7224 */ /* 0x000fc600078e0000 */
[----:B------:R-:W-:Y:S04]  /*2db20*/  @!P1 LDGSTS.E.BYPASS.LTC128B.128 [R36+0x10400], desc[UR60][R2.64+0x80], !P2 ;  /* 0x1040008002249fae */ /* 0x000fe8000d101d7c */
[----:B------:R0:W-:Y:S01]  /*2db30*/  @!P1 LDGSTS.E.BYPASS.LTC128B.128 [R36+0x14400], desc[UR60][R2.64+0x100], !P0 ;  /* 0x1440010002249fae */ /* 0x0001e2000c101d7c */
[----:B------:R-:W-:Y:S02]  /*2db40*/  ISETP.GE.AND P1, PT, R5, R32, PT ;  /* 0x000000200500720c */ /* 0x000fe40003f26270 */
[----:B0-----:R-:W-:-:S11]  /*2db50*/  MOV R2, R14 ;  /* 0x0000000e00027202 */ /* 0x001fd60000000f00 */
[----:B------:R-:W-:Y:S05]  /*2db60*/  WARPSYNC.COLLECTIVE R15, `(.L_x_2081) ;  /* 0x000000000f087348 */ /* 0x000fea0003c00000 */
[----:B------:R0:W1:Y:S02]  /*2db70*/  SHFL.IDX P6, R14, R13, R12, R11 ;  /* 0x0000000c0d0e7389 */ /* 0x00006400000c000b */
[----:B01----:R-:W-:Y:S01]  /*2db80*/  ENDCOLLECTIVE ;  /* 0x000000000000791b */ /* 0x003fe20003800000 */
.L_x_2081:
[----:B------:R-:W-:Y:S02]  /*2db90*/  IMAD.MOV.U32 R13, RZ, RZ, R4 ;  /* 0x000000ffff0d7224 */ /* 0x000fe400078e0004 */
[----:B------:R-:W-:Y:S02]  /*2dba0*/  IMAD.MOV.U32 R12, RZ, RZ, 0x2 ;  /* 0x00000002ff0c7424 */ /* 0x000fe400078e00ff */
[----:B------:R-:W-:-:S07]  /*2dbb0*/  IMAD.MOV.U32 R3, RZ, RZ, R14 ;  /* 0x000000ffff037224 */ /* 0x000fce00078e000e */
[----:B------:R-:W-:Y:S05]  /*2dbc0*/  WARPSYNC.COLLECTIVE R15, `(.L_x_2082) ;  /* 0x000000000f087348 */ /* 0x000fea0003c00000 */
[----:B------:R0:W1:Y:S02]  /*2dbd0*/  SHFL.IDX P6, R14, R13, R12, R11 ;  /* 0x0000000c0d0e7389 */ /* 0x00006400000c000b */
[----:B01----:R-:W-:Y:S01]  /*2dbe0*/  ENDCOLLECTIVE ;  /* 0x000000000000791b */ /* 0x003fe20003800000 */
.L_x_2082:
[----:B------:R-:W-:-:S05]  /*2dbf0*/  @!P1 LEA R5, P4, R8, R3, 0x1 ;  /* 0x0000000308059211 */ /* 0x000fca00078808ff */
[----:B------:R-:W-:Y:S02]  /*2dc00*/  @!P1 IMAD.X R6, RZ, RZ, R2, P4 ;  /* 0x000000ffff069224 */ /* 0x000fe400020e0602 */
[----:B------:R-:W-:Y:S02]  /*2dc10*/  @!P1 IMAD.MOV.U32 R2, RZ, RZ, R5 ;  /* 0x000000ffff029224 */ /* 0x000fe400078e0005 */
[----:B------:R-:W-:Y:S01]  /*2dc20*/  VIADD R5, R25, 0x20 ;  /* 0x0000002019057836 */ /* 0x000fe20000000000 */
[----:B------:R-:W-:Y:S02]  /*2dc30*/  @!P1 MOV R3, R6 ;  /* 0x0000000600039202 */ /* 0x000fe40000000f00 */
[----:B------:R-:W-:-:S03]  /*2dc40*/  MOV R13, R0 ;  /* 0x00000000000d7202 */ /* 0x000fc60000000f00 */
        /* <DEDUP_REMOVED lines=11> */
.L_x_2083:
[----:B------:R-:W-:Y:S02]  /*2dd00*/  IMAD.MOV.U32 R13, RZ, RZ, R4 ;  /* 0x000000ffff0d7224 */ /* 0x000fe400078e0004 */
[----:B------:R-:W-:Y:S02]  /*2dd10*/  IMAD.MOV.U32 R12, RZ, RZ, 0x3 ;  /* 0x00000003ff0c7424 */ /* 0x000fe400078e00ff */
[----:B------:R-:W-:-:S07]  /*2dd20*/  IMAD.MOV.U32 R3, RZ, RZ, R14 ;  /* 0x000000ffff037224 */ /* 0x000fce00078e000e */
[----:B------:R-:W-:Y:S05]  /*2dd30*/  WARPSYNC.COLLECTIVE R15, `(.L_x_2084) ;  /* 0x000000000f087348 */ /* 0x000fea0003c00000 */
[----:B------:R0:W1:Y:S02]  /*2dd40*/  SHFL.IDX P6, R14, R13, R12, R11 ;  /* 0x0000000c0d0e7389 */ /* 0x00006400000c000b */
[----:B01----:R-:W-:Y:S01]  /*2dd50*/  ENDCOLLECTIVE ;  /* 0x000000000000791b */ /* 0x003fe20003800000 */
.L_x_2084:
[----:B------:R-:W-:-:S05]  /*2dd60*/  @!P1 LEA R5, P4, R8, R3, 0x1 ;  /* 0x0000000308059211 */ /* 0x000fca00078808ff */
[----:B------:R-:W-:Y:S02]  /*2dd70*/  @!P1 IMAD.X R6, RZ, RZ, R2, P4 ;  /* 0x000000ffff069224 */ /* 0x000fe400020e0602 */
[----:B------:R-:W-:Y:S01]  /*2dd80*/  @!P1 IMAD.MOV.U32 R2, RZ, RZ, R5 ;  /* 0x000000ffff029224 */ /* 0x000fe200078e0005 */
[----:B------:R-:W-:Y:S01]  /*2dd90*/  IADD3 R5, R25, 0x30, RZ ;  /* 0x0000003019057810 */ /* 0x000fe20007ffe0ff */
[----:B------:R-:W-:Y:S02]  /*2dda0*/  @!P1 IMAD.MOV.U32 R3, RZ, RZ, R6 ;  /* 0x000000ffff039224 */ /* 0x000fe400078e0006 */
[----:B------:R-:W-:-:S03]  /*2ddb0*/  IMAD.MOV.U32 R13, RZ, RZ, R0 ;  /* 0x000000ffff0d7224 */ /* 0x000fc600078e0000 */
        /* <DEDUP_REMOVED lines=11> */
.L_x_2085:
[----:B------:R-:W-:Y:S01]  /*2de70*/  MOV R13, R4 ;  /* 0x00000004000d7202 */ /* 0x000fe20000000f00 */
[----:B------:R-:W-:Y:S01]  /*2de80*/  IMAD.MOV.U32 R12, RZ, RZ, 0x4 ;  /* 0x00000004ff0c7424 */ /* 0x000fe200078e00ff */
[----:B------:R-:W-:-:S07]  /*2de90*/  MOV R3, R14 ;  /* 0x0000000e00037202 */ /* 0x000fce0000000f00 */
[----:B------:R-:W-:Y:S05]  /*2dea0*/  WARPSYNC.COLLECTIVE R15, `(.L_x_2086) ;  /* 0x000000000f087348 */ /* 0x000fea0003c00000 */
[----:B------:R0:W1:Y:S02]  /*2deb0*/  SHFL.IDX P6, R14, R13, R12, R11 ;  /* 0x0000000c0d0e7389 */ /* 0x00006400000c000b */
[----:B01----:R-:W-:Y:S01]  /*2dec0*/  ENDCOLLECTIVE ;  /* 0x000000000000791b */ /* 0x003fe20003800000 */
.L_x_2086:
[----:B------:R-:W-:-:S05]  /*2ded0*/  @!P1 LEA R5, P4, R8, R3, 0x1 ;  /* 0x0000000308059211 */ /* 0x000fca00078808ff */
[----:B------:R-:W-:Y:S02]  /*2dee0*/  @!P1 IMAD.X R6, RZ, RZ, R2, P4 ;  /* 0x000000ffff069224 */ /* 0x000fe400020e0602 */
[----:B------:R-:W-:Y:S02]  /*2def0*/  @!P1 IMAD.MOV.U32 R2, RZ, RZ, R5 ;  /* 0x000000ffff029224 */ /* 0x000fe400078e0005 */
[----:B------:R-:W-:Y:S02]  /*2df00*/  @!P1 IMAD.MOV.U32 R3, RZ, RZ, R6 ;  /* 0x000000ffff039224 */ /* 0x000fe400078e0006 */
[----:B------:R-:W-:Y:S02]  /*2df10*/  VIADD R5, R25, 0x40 ;  /* 0x0000004019057836 */ /* 0x000fe40000000000 */
[----:B------:R-:W-:Y:S01]  /*2df20*/  IMAD.MOV.U32 R13, RZ, RZ, R0 ;  /* 0x000000ffff0d7224 */ /* 0x000fe200078e0000 */
        /* <DEDUP_REMOVED lines=11> */
.L_x_2087:
[----:B------:R-:W-:Y:S01]  /*2dfe0*/  IMAD.MOV.U32 R13, RZ, RZ, R4 ;  /* 0x000000ffff0d7224 */ /* 0x000fe200078e0004 */
[----:B------:R-:W-:Y:S01]  /*2dff0*/  MOV R12, 0x5 ;  /* 0x00000005000c7802 */ /* 0x000fe20000000f00 */
[----:B------:R-:W-:-:S07]  /*2e000*/  IMAD.MOV.U32 R3, RZ, RZ, R14 ;  /* 0x000000ffff037224 */ /* 0x000fce00078e000e */
[----:B------:R-:W-:Y:S05]  /*2e010*/  WARPSYNC.COLLECTIVE R15, `(.L_x_2088) ;  /* 0x000000000f087348 */ /* 0x000fea0003c00000 */
[----:B------:R0:W1:Y:S02]  /*2e020*/  SHFL.IDX P6, R14, R13, R12, R11 ;  /* 0x0000000c0d0e7389 */ /* 0x00006400000c000b */
[----:B01----:R-:W-:Y:S01]  /*2e030*/  ENDCOLLECTIVE ;  /* 0x000000000000791b */ /* 0x003fe20003800000 */
.L_x_2088:
[----:B------:R-:W-:-:S04]  /*2e040*/  @!P1 LEA R5, P4, R8, R3, 0x1 ;  /* 0x0000000308059211 */ /* 0x000fc800078808ff */
[----:B------:R-:W-:Y:S01]  /*2e050*/  @!P1 IADD3.X R6, RZ, R2, RZ, P4, !PT ;  /* 0x00000002ff069210 */ /* 0x000fe200027fe4ff */
[----:B------:R-:W-:Y:S02]  /*2e060*/  @!P1 IMAD.MOV.U32 R2, RZ, RZ, R5 ;  /* 0x000000ffff029224 */ /* 0x000fe400078e0005 */
[----:B------:R-:W-:Y:S02]  /*2e070*/  VIADD R5, R25, 0x50 ;  /* 0x0000005019057836 */ /* 0x000fe40000000000 */
        /* <DEDUP_REMOVED lines=13> */
.L_x_2089:
[----:B------:R-:W-:Y:S02]  /*2e150*/  IMAD.MOV.U32 R13, RZ, RZ, R4 ;  /* 0x000000ffff0d7224 */ /* 0x000fe400078e0004 */
[----:B------:R-:W-:Y:S02]  /*2e160*/  IMAD.MOV.U32 R12, RZ, RZ, 0x6 ;  /* 0x00000006ff0c7424 */ /* 0x000fe400078e00ff */
[----:B------:R-:W-:-:S07]  /*2e170*/  IMAD.MOV.U32 R3, RZ, RZ, R14 ;  /* 0x000000ffff037224 */ /* 0x000fce00078e000e */
[----:B------:R-:W-:Y:S05]  /*2e180*/  WARPSYNC.COLLECTIVE R15, `(.L_x_2090) ;  /* 0x000000000f087348 */ /* 0x000fea0003c00000 */
[----:B------:R0:W1:Y:S02]  /*2e190*/  SHFL.IDX P6, R14, R13, R12, R11 ;  /* 0x0000000c0d0e7389 */ /* 0x00006400000c000b */
[----:B01----:R-:W-:Y:S01]  /*2e1a0*/  ENDCOLLECTIVE ;  /* 0x000000000000791b */ /* 0x003fe20003800000 */
.L_x_2090:
[----:B------:R-:W-:-:S05]  /*2e1b0*/  @!P1 LEA R5, P4, R8, R3, 0x1 ;  /* 0x0000000308059211 */ /* 0x000fca00078808ff */
[----:B------:R-:W-:Y:S01]  /*2e1c0*/  @!P1 IMAD.X R6, RZ, RZ, R2, P4 ;  /* 0x000000ffff069224 */ /* 0x000fe200020e0602 */
[----:B------:R-:W-:Y:S01]  /*2e1d0*/  @!P1 MOV R2, R5 ;  /* 0x0000000500029202 */ /* 0x000fe20000000f00 */
        /* <DEDUP_REMOVED lines=14> */
.L_x_2091:
[----:B------:R-:W-:Y:S02]  /*2e2c0*/  IMAD.MOV.U32 R13, RZ, RZ, R4 ;  /* 0x000000ffff0d7224 */ /* 0x000fe400078e0004 */
[----:B------:R-:W-:Y:S02]  /*2e2d0*/  IMAD.MOV.U32 R12, RZ, RZ, 0x7 ;  /* 0x00000007ff0c7424 */ /* 0x000fe400078e00ff */
[----:B------:R-:W-:-:S07]  /*2e2e0*/  IMAD.MOV.U32 R3, RZ, RZ, R14 ;  /* 0x000000ffff037224 */ /* 0x000fce00078e000e */
[----:B------:R-:W-:Y:S05]  /*2e2f0*/  WARPSYNC.COLLECTIVE R15, `(.L_x_2092) ;  /* 0x000000000f087348 */ /* 0x000fea0003c00000 */
[----:B------:R0:W1:Y:S02]  /*2e300*/  SHFL.IDX P6, R14, R13, R12, R11 ;  /* 0x0000000c0d0e7389 */ /* 0x00006400000c000b */
[----:B01----:R-:W-:Y:S01]  /*2e310*/  ENDCOLLECTIVE ;  /* 0x000000000000791b */ /* 0x003fe20003800000 */
.L_x_2092:
[----:B------:R-:W-:-:S05]  /*2e320*/  @!P1 LEA R5, P4, R8, R3, 0x1 ;  /* 0x0000000308059211 */ /* 0x000fca00078808ff */
[----:B------:R-:W-:Y:S02]  /*2e330*/  @!P1 IMAD.X R6, RZ, RZ, R2, P4 ;  /* 0x000000ffff069224 */ /* 0x000fe400020e0602 */
[----:B------:R-:W-:-:S03]  /*2e340*/  @!P1 IMAD.MOV.U32 R2, RZ, RZ, R5 ;  /* 0x000000ffff029224 */ /* 0x000fc600078e0005 */
[----:B------:R-:W-:Y:S01]  /*2e350*/  @!P1 MOV R3, R6 ;  /* 0x0000000600039202 */ /* 0x000fe20000000f00 */
[----:B------:R-:W-:-:S04]  /*2e360*/  IMAD.MOV.U32 R13, RZ, RZ, R0 ;  /* 0x000000ffff0d7224 */ /* 0x000fc800078e0000 */
        /* <DEDUP_REMOVED lines=10> */
.L_x_2093:
[----:B------:R-:W-:Y:S05]  /*2e410*/  BRA `(.L_x_2094) ;  /* 0xffffffa800307947 */ /* 0x000fea000383ffff */
.L_x_1947:
[----:B0-----:R0:W1:Y:S02]  /*2e420*/  SYNCS.PHASECHK.TRANS64.TRYWAIT P0, [R17+URZ+0x2a820], R2 ;  /* 0x02a82002110075a7 */ /* 0x001064000800017f */
[----:B-1----:R-:W-:Y:S05]  /*2e430*/  @!P0 NANOSLEEP.SYNCS 0x989680 ;  /* 0x009896800000895d */ /* 0x002fea0003900000 */
[----:B------:R-:W1:Y:S02]  /*2e440*/  @!P0 SYNCS.PHASECHK.TRANS64 P0, [R17+URZ+0x2a820], R2 ;  /* 0x02a82002110085a7 */ /* 0x000e64000800007f */
[----:B-1----:R-:W-:Y:S05]  /*2e450*/  @!P0 BRA `(.L_x_1947) ;  /* 0xfffffffc00f08947 */ /* 0x002fea000383ffff */
[----:B------:R-:W-:Y:S05]  /*2e460*/  BRA `(.L_x_2095) ;  /* 0xffffffa800a87947 */ /* 0x000fea000383ffff */
.L_x_1952:
[----:B0-----:R0:W1:Y:S02]  /*2e470*/  SYNCS.PHASECHK.TRANS64.TRYWAIT P0, [R5+URZ+0x2a840], R0 ;  /* 0x02a84000050075a7 */ /* 0x001064000800017f */
[----:B-1----:R-:W-:Y:S05]  /*2e480*/  @!P0 NANOSLEEP.SYNCS 0x989680 ;  /* 0x009896800000895d */ /* 0x002fea0003900000 */
[----:B------:R-:W1:Y:S02]  /*2e490*/  @!P0 SYNCS.PHASECHK.TRANS64 P0, [R5+URZ+0x2a840], R0 ;  /* 0x02a84000050085a7 */ /* 0x000e64000800007f */
[----:B-1----:R-:W-:Y:S05]  /*2e4a0*/  @!P0 BRA `(.L_x_1952) ;  /* 0xfffffffc00f08947 */ /* 0x002fea000383ffff */
[----:B------:R-:W-:Y:S05]  /*2e4b0*/  BRA `(.L_x_2096) ;  /* 0xffffffac006c7947 */ /* 0x000fea000383ffff */
.L_x_1953:
[----:B------:R-:W-:Y:S01]  /*2e4c0*/  BSSY B1, `(.L_x_2097) ;  /* 0x0000008000017945 */ /* 0x000fe20003800000 */
[----:B------:R-:W-:Y:S01]  /*2e4d0*/  MOV R13, R8 ;  /* 0x00000008000d7202 */ /* 0x000fe20000000f00 */
[----:B------:R-:W-:Y:S02]  /*2e4e0*/  IMAD.MOV.U32 R12, RZ, RZ, RZ ;  /* 0x000000ffff0c7224 */ /* 0x000fe400078e00ff */
[----:B------:R-:W-:Y:S02]  /*2e4f0*/  IMAD.MOV.U32 R11, RZ, RZ, 0x181f ;  /* 0x0000181fff0b7424 */ /* 0x000fe400078e00ff */
[----:B------:R-:W-:-:S07]  /*2e500*/  IMAD.MOV.U32 R15, RZ, RZ, -0x1 ;  /* 0xffffffffff0f7424 */ /* 0x000fce00078e00ff */
[----:B------:R-:W-:Y:S05]  /*2e510*/  WARPSYNC.COLLECTIVE R15, `(.L_x_2098) ;  /* 0x000000000f087348 */ /* 0x000fea0003c00000 */
[----:B------:R0:W1:Y:S02]  /*2e520*/  SHFL.IDX P6, R14, R13, R12, R11 ;  /* 0x0000000c0d0e7389 */ /* 0x00006400000c000b */
[----:B01----:R-:W-:Y:S01]  /*2e530*/  ENDCOLLECTIVE ;  /* 0x000000000000791b */ /* 0x003fe20003800000 */
.L_x_2098:
[----:B------:R-:W-:Y:S05]  /*2e540*/  BSYNC B1 ;  /* 0x0000000000017941 */ /* 0x000fea0003800000 */
.L_x_2097:
[----:B------:R-:W0:Y:S01]  /*2e550*/  S2R R35, SR_TID.X ;  /* 0x0000000000237919 */ /* 0x000e220000002100 */
[----:B------:R-:W-:Y:S01]  /*2e560*/  MOV R13, R9 ;  /* 0x00000009000d7202 */ /* 0x000fe20000000f00 */
        /* <DEDUP_REMOVED lines=8> */
.L_x_2099:
[----:B------:R-:W-:Y:S01]  /*2e5f0*/  IMAD.MOV.U32 R13, RZ, RZ, R8 ;  /* 0x000000ffff0d7224 */ /* 0x000fe200078e0008 */
[----:B------:R-:W-:Y:S01]  /*2e600*/  MOV R12, 0x1 ;  /* 0x00000001000c7802 */ /* 0x000fe20000000f00 */
[----:B------:R-:W-:Y:S01]  /*2e610*/  IMAD.SHL.U32 R35, R35, 0x8, RZ ;  /* 0x0000000823237824 */ /* 0x000fe200078e00ff */
[----:B------:R-:W-:-:S07]  /*2e620*/  MOV R2, R14 ;  /* 0x0000000e00027202 */ /* 0x000fce0000000f00 */
[----:B------:R-:W-:Y:S05]  /*2e630*/  WARPSYNC.COLLECTIVE R15, `(.L_x_2100) ;  /* 0x000000000f087348 */ /* 0x000fea0003c00000 */
[----:B------:R0:W1:Y:S02]  /*2e640*/  SHFL.IDX P6, R14, R13, R12, R11 ;  /* 0x0000000c0d0e7389 */ /* 0x00006400000c000b */
[----:B01----:R-:W-:Y:S01]  /*2e650*/  ENDCOLLECTIVE ;  /* 0x000000000000791b */ /* 0x003fe20003800000 */
.L_x_2100:
[----:B------:R-:W-:-:S05]  /*2e660*/  LOP3.LUT R35, R35, 0x38, RZ, 0xc0, !PT ;  /* 0x0000003823237812 */ /* 0x000fca00078ec0ff */
[----:B------:R-:W-:-:S05]  /*2e670*/  IMAD.SHL.U32 R0, R35, 0x2, RZ ;  /* 0x0000000223007824 */ /* 0x000fca00078e00ff */
[----:B------:R-:W-:Y:S01]  /*2e680*/  IADD3 R2, P0, R2, R0, RZ ;  /* 0x0000000002027210 */ /* 0x000fe20007f1e0ff */
[----:B------:R-:W-:-:S04]  /*2e690*/  IMAD.MOV.U32 R13, RZ, RZ, R9 ;  /* 0x000000ffff0d7224 */ /* 0x000fc800078e0009 */
[----:B------:R-:W-:-:S05]  /*2e6a0*/  IMAD.X R3, RZ, RZ, R3, P0 ;  /* 0x000000ffff037224 */ /* 0x000fca00000e0603 */
        /* <DEDUP_REMOVED lines=10> */
.L_x_2101:
[----:B------:R-:W-:Y:S01]  /*2e750*/  MOV R13, R8 ;  /* 0x00000008000d7202 */ /* 0x000fe20000000f00 */
[----:B------:R-:W-:Y:S02]  /*2e760*/  IMAD.MOV.U32 R12, RZ, RZ, 0x2 ;  /* 0x00000002ff0c7424 */ /* 0x000fe400078e00ff */
[----:B------:R-:W-:-:S07]  /*2e770*/  IMAD.MOV.U32 R2, RZ, RZ, R14 ;  /* 0x000000ffff027224 */ /* 0x000fce00078e000e */
[----:B------:R-:W-:Y:S05]  /*2e780*/  WARPSYNC.COLLECTIVE R15, `(.L_x_2102) ;  /* 0x000000000f087348 */ /* 0x000fea0003c00000 */
[----:B------:R0:W1:Y:S02]  /*2e790*/  SHFL.IDX P6, R14, R13, R12, R11 ;  /* 0x0000000c0d0e7389 */ /* 0x00006400000c000b */
[----:B01----:R-:W-:Y:S01]  /*2e7a0*/  ENDCOLLECTIVE ;  /* 0x000000000000791b */ /* 0x003fe20003800000 */
.L_x_2102:
        /* <DEDUP_REMOVED lines=13> */
.L_x_2103:
[----:B------:R-:W-:Y:S02]  /*2e880*/  IMAD.MOV.U32 R13, RZ, RZ, R8 ;  /* 0x000000ffff0d7224 */ /* 0x000fe400078e0008 */
[----:B------:R-:W-:Y:S02]  /*2e890*/  IMAD.MOV.U32 R12, RZ, RZ, 0x3 ;  /* 0x00000003ff0c7424 */ /* 0x000fe400078e00ff */
[----:B------:R-:W-:-:S07]  /*2e8a0*/  IMAD.MOV.U32 R2, RZ, RZ, R14 ;  /* 0x000000ffff027224 */ /* 0x000fce00078e000e */
[----:B------:R-:W-:Y:S05]  /*2e8b0*/  WARPSYNC.COLLECTIVE R15, `(.L_x_2104) ;  /* 0x000000000f087348 */ /* 0x000fea0003c00000 */
[----:B------:R0:W1:Y:S02]  /*2e8c0*/  SHFL.IDX P6, R14, R13, R12, R11 ;  /* 0x0000000c0d0e7389 */ /* 0x00006400000c000b */
[----:B01----:R-:W-:Y:S01]  /*2e8d0*/  ENDCOLLECTIVE ;  /* 0x000000000000791b */ /* 0x003fe20003800000 */
.L_x_2104:
[----:B------:R-:W-:-:S04]  /*2e8e0*/  IADD3 R2, P0, R2, R0, RZ ;  /* 0x0000000002027210 */ /* 0x000fc80007f1e0ff */
[----:B------:R-:W-:-:S05]  /*2e8f0*/  IADD3.X R3, RZ, R35, RZ, P0, !PT ;  /* 0x00000023ff037210 */ /* 0x000fca00007fe4ff */
        /* <DEDUP_REMOVED lines=11> */
.L_x_2105:
[----:B------:R-:W-:Y:S02]  /*2e9b0*/  IMAD.MOV.U32 R13, RZ, RZ, R8 ;  /* 0x000000ffff0d7224 */ /* 0x000fe400078e0008 */
[----:B------:R-:W-:Y:S01]  /*2e9c0*/  IMAD.MOV.U32 R12, RZ, RZ, 0x4 ;  /* 0x00000004ff0c7424 */ /* 0x000fe200078e00ff */
[----:B------:R-:W-:-:S07]  /*2e9d0*/  MOV R2, R14 ;  /* 0x0000000e00027202 */ /* 0x000fce0000000f00 */
[----:B------:R-:W-:Y:S05]  /*2e9e0*/  WARPSYNC.COLLECTIVE R15, `(.L_x_2106) ;  /* 0x000000000f087348 */ /* 0x000fea0003c00000 */
[----:B------:R0:W1:Y:S02]  /*2e9f0*/  SHFL.IDX P6, R14, R13, R12, R11 ;  /* 0x0000000c0d0e7389 */ /* 0x00006400000c000b */
[----:B01----:R-:W-:Y:S01]  /*2ea00*/  ENDCOLLECTIVE ;  /* 0x000000000000791b */ /* 0x003fe20003800000 */
.L_x_2106:
[----:B------:R-:W-:-:S05]  /*2ea10*/  IADD3 R2, P0, R2, R0, RZ ;  /* 0x0000000002027210 */ /* 0x000fca0007f1e0ff */
[----:B------:R-:W-:-:S05]  /*2ea20*/  IMAD.X R3, RZ, RZ, R35, P0 ;  /* 0x000000ffff037224 */ /* 0x000fca00000e0623 */
        /* <DEDUP_REMOVED lines=11> */
.L_x_2107:
[----:B------:R-:W-:Y:S02]  /*2eae0*/  IMAD.MOV.U32 R13, RZ, RZ, R8 ;  /* 0x000000ffff0d7224 */ /* 0x000fe400078e0008 */
[----:B------:R-:W-:Y:S02]  /*2eaf0*/  IMAD.MOV.U32 R12, RZ, RZ, 0x5 ;  /* 0x00000005ff0c7424 */ /* 0x000fe400078e00ff */
[----:B------:R-:W-:-:S07]  /*2eb00*/  IMAD.MOV.U32 R2, RZ, RZ, R14 ;  /* 0x000000ffff027224 */ /* 0x000fce00078e000e */
[----:B------:R-:W-:Y:S05]  /*2eb10*/  WARPSYNC.COLLECTIVE R15, `(.L_x_2108) ;  /* 0x000000000f087348 */ /* 0x000fea0003c00000 */
[----:B------:R0:W1:Y:S02]  /*2eb20*/  SHFL.IDX P6, R14, R13, R12, R11 ;  /* 0x0000000c0d0e7389 */ /* 0x00006400000c000b */
[----:B01----:R-:W-:Y:S01]  /*2eb30*/  ENDCOLLECTIVE ;  /* 0x000000000000791b */ /* 0x003fe20003800000 */
.L_x_2108:
        /* <DEDUP_REMOVED lines=9> */
[----:B------:R-:W-:-:S07]  /*2ebd0*/  MOV R35, R14 ;  /* 0x0000000e00237202 */ /* 0x000fce0000000f00 */
[----:B0-----:R-:W-:Y:S05]  /*2ebe0*/  WARPSYNC.COLLECTIVE R15, `(.L_x_2109) ;  /* 0x000000000f087348 */ /* 0x001fea0003c00000 */
[----:B------:R1:W2:Y:S02]  /*2ebf0*/  SHFL.IDX P6, R14, R13, R12, R11 ;  /* 0x0000000c0d0e7389 */ /* 0x0002a400000c000b */
[----:B012---:R-:W-:Y:S01]  /*2ec00*/  ENDCOLLECTIVE ;  /* 0x000000000000791b */ /* 0x007fe20003800000 */
.L_x_2109:
[----:B------:R-:W-:Y:S01]  /*2ec10*/  IMAD.MOV.U32 R2, RZ, RZ, R14 ;  /* 0x000000ffff027224 */ /* 0x000fe200078e000e */
[----:B------:R-:W-:Y:S06]  /*2ec20*/  BRA `(.L_x_2110) ;  /* 0xffffffa8009c7947 */ /* 0x000fec000383ffff */
.L_x_1958:
[----:B-1----:R1:W2:Y:S02]  /*2ec30*/  SYNCS.PHASECHK.TRANS64.TRYWAIT P0, [R5+URZ+0x2a860], R2 ;  /* 0x02a86002050075a7 */ /* 0x0022a4000800017f */
[----:B--2---:R-:W-:Y:S05]  /*2ec40*/  @!P0 NANOSLEEP.SYNCS 0x989680 ;  /* 0x009896800000895d */ /* 0x004fea0003900000 */
[----:B------:R-:W2:Y:S02]  /*2ec50*/  @!P0 SYNCS.PHASECHK.TRANS64 P0, [R5+URZ+0x2a860], R2 ;  /* 0x02a86002050085a7 */ /* 0x000ea4000800007f */
[----:B--2---:R-:W-:Y:S05]  /*2ec60*/  @!P0 BRA `(.L_x_1958) ;  /* 0xfffffffc00f08947 */ /* 0x004fea000383ffff */
[----:B------:R-:W-:Y:S05]  /*2ec70*/  BRA `(.L_x_2111) ;  /* 0xffffffa800f87947 */ /* 0x000fea000383ffff */
.L_x_1959:
[----:B------:R-:W-:Y:S01]  /*2ec80*/  BSSY B1, `(.L_x_2112) ;  /* 0x0000008000017945 */ /* 0x000fe20003800000 */
[----:B------:R-:W-:Y:S01]  /*2ec90*/  IMAD.MOV.U32 R13, RZ, RZ, R19 ;  /* 0x000000ffff0d7224 */ /* 0x000fe200078e0013 */
[----:B------:R-:W-:Y:S01]  /*2eca0*/  MOV R11, 0x181f ;  /* 0x0000181f000b7802 */ /* 0x000fe20000000f00 */
[----:B------:R-:W-:Y:S02]  /*2ecb0*/  IMAD.MOV.U32 R12, RZ, RZ, RZ ;  /* 0x000000ffff0c7224 */ /* 0x000fe400078e00ff */
[----:B------:R-:W-:-:S07]  /*2ecc0*/  IMAD.MOV.U32 R15, RZ, RZ, -0x1 ;  /* 0xffffffffff0f7424 */ /* 0x000fce00078e00ff */
[----:B-1----:R-:W-:Y:S05]  /*2ecd0*/  WARPSYNC.COLLECTIVE R15, `(.L_x_2113) ;  /* 0x000000000f087348 */ /* 0x002fea0003c00000 */
[----:B------:R0:W2:Y:S02]  /*2ece0*/  SHFL.IDX P6, R14, R13, R12, R11 ;  /* 0x0000000c0d0e7389 */ /* 0x0000a400000c000b */
[----:B012---:R-:W-:Y:S01]  /*2ecf0*/  ENDCOLLECTIVE ;  /* 0x000000000000791b */ /* 0x007fe20003800000 */
.L_x_2113:
[----:B------:R-:W-:Y:S05]  /*2ed00*/  BSYNC B1 ;  /* 0x0000000000017941 */ /* 0x000fea0003800000 */
.L_x_2112:
[----:B------:R-:W-:Y:S01]  /*2ed10*/  IMAD.MOV.U32 R13, RZ, RZ, R18 ;  /* 0x000000ffff0d7224 */ /* 0x000fe200078e0012 */
[----:B------:R-:W-:Y:S01]  /*2ed20*/  MOV R11, 0x181f ;  /* 0x0000181f000b7802 */ /* 0x000fe20000000f00 */
[----:B------:R-:W-:Y:S02]  /*2ed30*/  IMAD.MOV.U32 R12, RZ, RZ, RZ ;  /* 0x000000ffff0c7224 */ /* 0x000fe400078e00ff */
[----:B------:R-:W-:Y:S02]  /*2ed40*/  IMAD.MOV.U32 R15, RZ, RZ, -0x1 ;  /* 0xffffffffff0f7424 */ /* 0x000fe400078e00ff */
[----:B------:R-:W-:Y:S02]  /*2ed50*/  IMAD.MOV.U32 R3, RZ, RZ, R14 ;  /* 0x000000ffff037224 */ /* 0x000fe400078e000e */
[----:B------:R-:W-:-:S07]  /*2ed60*/  IMAD R4, R4, 0x2, R17 ;  /* 0x0000000204047824 */ /* 0x000fce00078e0211 */
[----:B------:R-:W-:Y:S05]  /*2ed70*/  WARPSYNC.COLLECTIVE R15, `(.L_x_2114) ;  /* 0x000000000f087348 */ /* 0x000fea0003c00000 */
[----:B------:R0:W1:Y:S02]  /*2ed80*/  SHFL.IDX P6, R14, R13, R12, R11 ;  /* 0x0000000c0d0e7389 */ /* 0x00006400000c000b */
[----:B01----:R-:W-:Y:S01]  /*2ed90*/  ENDCOLLECTIVE ;  /* 0x000000000000791b */ /* 0x003fe20003800000 */
.L_x_2114:
[----:B------:R-:W-:Y:S01]  /*2eda0*/  MOV R13, R19 ;  /* 0x00000013000d7202 */ /* 0x000fe20000000f00 */
[----:B------:R-:W-:Y:S02]  /*2edb0*/  IMAD.MOV.U32 R12, RZ, RZ, 0x1 ;  /* 0x00000001ff0c7424 */ /* 0x000fe400078e00ff */
[----:B------:R-:W-:-:S07]  /*2edc0*/  IMAD.MOV.U32 R2, RZ, RZ, R14 ;  /* 0x000000ffff027224 */ /* 0x000fce00078e000e */
[----:B------:R-:W-:Y:S05]  /*2edd0*/  WARPSYNC.COLLECTIVE R15, `(.L_x_2115) ;  /* 0x000000000f087348 */ /* 0x000fea0003c00000 */
[----:B------:R0:W1:Y:S02]  /*2ede0*/  SHFL.IDX P6, R14, R13, R12, R11 ;  /* 0x0000000c0d0e7389 */ /* 0x00006400000c000b */
[----:B01----:R-:W-:Y:S01]  /*2edf0*/  ENDCOLLECTIVE ;  /* 0x000000000000791b */ /* 0x003fe20003800000 */
.L_x_2115:
        /* <DEDUP_REMOVED lines=15> */
.L_x_2116:
[----:B------:R-:W-:Y:S02]  /*2eef0*/  IMAD.MOV.U32 R13, RZ, RZ, R19 ;  /* 0x000000ffff0d7224 */ /* 0x000fe400078e0013 */
[----:B------:R-:W-:Y:S02]  /*2ef00*/  IMAD.MOV.U32 R12, RZ, RZ, 0x2 ;  /* 0x00000002ff0c7424 */ /* 0x000fe400078e00ff */
[----:B------:R-:W-:-:S07]  /*2ef10*/  IMAD.MOV.U32 R2, RZ, RZ, R14 ;  /* 0x000000ffff027224 */ /* 0x000fce00078e000e */
[----:B------:R-:W-:Y:S05]  /*2ef20*/  WARPSYNC.COLLECTIVE R15, `(.L_x_2117) ;  /* 0x000000000f087348 */ /* 0x000fea0003c00000 */
[----:B------:R0:W1:Y:S02]  /*2ef30*/  SHFL.IDX P6, R14, R13, R12, R11 ;  /* 0x0000000c0d0e7389 */ /* 0x00006400000c000b */
[----:B01----:R-:W-:Y:S01]  /*2ef40*/  ENDCOLLECTIVE ;  /* 0x000000000000791b */ /* 0x003fe20003800000 */
.L_x_2117:
        /* <DEDUP_REMOVED lines=14> */
.L_x_2118:
[----:B------:R-:W-:Y:S02]  /*2f030*/  IMAD.MOV.U32 R13, RZ, RZ, R19 ;  /* 0x000000ffff0d7224 */ /* 0x000fe400078e0013 */
[----:B------:R-:W-:Y:S01]  /*2f040*/  IMAD.MOV.U32 R12, RZ, RZ, 0x3 ;  /* 0x00000003ff0c7424 */ /* 0x000fe200078e00ff */
[----:B------:R-:W-:-:S07]  /*2f050*/  MOV R2, R14 ;  /* 0x0000000e00027202 */ /* 0x000fce0000000f00 */
[----:B------:R-:W-:Y:S05]  /*2f060*/  WARPSYNC.COLLECTIVE R15, `(.L_x_2119) ;  /* 0x000000000f087348 */ /* 0x000fea0003c00000 */
[----:B------:R0:W1:Y:S02]  /*2f070*/  SHFL.IDX P6, R14, R13, R12, R11 ;  /* 0x0000000c0d0e7389 */ /* 0x00006400000c000b */
[----:B01----:R-:W-:Y:S01]  /*2f080*/  ENDCOLLECTIVE ;  /* 0x000000000000791b */ /* 0x003fe20003800000 */
.L_x_2119:
[----:B------:R-:W-:-:S05]  /*2f090*/  IADD3 R2, P2, R2, R0, RZ ;  /* 0x0000000002027210 */ /* 0x000fca0007f5e0ff */
[----:B------:R-:W-:Y:S01]  /*2f0a0*/  IMAD.X R3, RZ, RZ, R3, P2 ;  /* 0x000000ffff037224 */ /* 0x000fe200010e0603 */
[----:B------:R-:W-:Y:S02]  /*2f0b0*/  ISETP.LT.OR P2, PT, R8, 0x21, !P1 ;  /* 0x000000210800780c */ /* 0x000fe40004f41670 */
[----:B------:R-:W-:-:S11]  /*2f0c0*/  MOV R13, R18 ;  /* 0x00000012000d7202 */ /* 0x000fd60000000f00 */
        /* <DEDUP_REMOVED lines=10> */
.L_x_2120:
[----:B------:R-:W-:Y:S02]  /*2f170*/  IMAD.MOV.U32 R13, RZ, RZ, R19 ;  /* 0x000000ffff0d7224 */ /* 0x000fe400078e0013 */
[----:B------:R-:W-:Y:S02]  /*2f180*/  IMAD.MOV.U32 R12, RZ, RZ, 0x4 ;  /* 0x00000004ff0c7424 */ /* 0x000fe400078e00ff */
[----:B------:R-:W-:-:S07]  /*2f190*/  IMAD.MOV.U32 R2, RZ, RZ, R14 ;  /* 0x000000ffff027224 */ /* 0x000fce00078e000e */
[----:B------:R-:W-:Y:S05]  /*2f1a0*/  WARPSYNC.COLLECTIVE R15, `(.L_x_2121) ;  /* 0x000000000f087348 */ /* 0x000fea0003c00000 */
[----:B------:R0:W1:Y:S02]  /*2f1b0*/  SHFL.IDX P6, R14, R13, R12, R11 ;  /* 0x0000000c0d0e7389 */ /* 0x00006400000c000b */
[----:B01----:R-:W-:Y:S01]  /*2f1c0*/  ENDCOLLECTIVE ;  /* 0x000000000000791b */ /* 0x003fe20003800000 */
.L_x_2121:
        /* <DEDUP_REMOVED lines=14> */
.L_x_2122:
[----:B------:R-:W-:Y:S01]  /*2f2b0*/  IMAD.MOV.U32 R13, RZ, RZ, R19 ;  /* 0x000000ffff0d7224 */ /* 0x000fe200078e0013 */
[----:B------:R-:W-:Y:S01]  /*2f2c0*/  MOV R12, 0x5 ;  /* 0x00000005000c7802 */ /* 0x000fe20000000f00 */
[----:B------:R-:W-:-:S07]  /*2f2d0*/  IMAD.MOV.U32 R2, RZ, RZ, R14 ;  /* 0x000000ffff027224 */ /* 0x000fce00078e000e */
[----:B------:R-:W-:Y:S05]  /*2f2e0*/  WARPSYNC.COLLECTIVE R15, `(.L_x_2123) ;  /* 0x000000000f087348 */ /* 0x000fea0003c00000 */
[----:B------:R0:W1:Y:S02]  /*2f2f0*/  SHFL.IDX P6, R14, R13, R12, R11 ;  /* 0x0000000c0d0e7389 */ /* 0x00006400000c000b */
[----:B01----:R-:W-:Y:S01]  /*2f300*/  ENDCOLLECTIVE ;  /* 0x000000000000791b */ /* 0x003fe20003800000 */
.L_x_2123:
        /* <DEDUP_REMOVED lines=13> */
.L_x_2124:
[----:B------:R-:W-:Y:S01]  /*2f3e0*/  @!PT LDS RZ, [RZ] ;  /* 0x00000000fffff984 */ /* 0x000fe20000000800 */
[----:B------:R-:W-:Y:S01]  /*2f3f0*/  @!PT LDS RZ, [RZ] ;  /* 0x00000000fffff984 */ /* 0x000fe20000000800 */
[----:B------:R-:W-:Y:S01]  /*2f400*/  @!PT LDS RZ, [RZ] ;  /* 0x00000000fffff984 */ /* 0x000fe20000000800 */
[----:B------:R0:W-:Y:S02]  /*2f410*/  LDGSTS.E.BYPASS.LTC128B.128 [R4+0x5400], desc[UR60][R2.64+0x80], !P2 ;  /* 0x0540008002047fae */ /* 0x0001e4000d101d7c */
[----:B0-----:R-:W-:Y:S01]  /*2f420*/  IMAD.MOV.U32 R2, RZ, RZ, R14 ;  /* 0x000000ffff027224 */ /* 0x001fe200078e000e */
[----:B------:R-:W-:Y:S06]  /*2f430*/  BRA `(.L_x_2125) ;  /* 0xffffffa400e47947 */ /* 0x000fec000383ffff */
.L_x_1967:
[----:B0-----:R0:W1:Y:S02]  /*2f440*/  SYNCS.PHASECHK.TRANS64.TRYWAIT P0, [R0+URZ+0x2a860], R3 ;  /* 0x02a86003000075a7 */ /* 0x001064000800017f */
[----:B-1----:R-:W-:Y:S05]  /*2f450*/  @!P0 NANOSLEEP.SYNCS 0x989680 ;  /* 0x009896800000895d */ /* 0x002fea0003900000 */
[----:B------:R-:W1:Y:S02]  /*2f460*/  @!P0 SYNCS.PHASECHK.TRANS64 P0, [R0+URZ+0x2a860], R3 ;  /* 0x02a86003000085a7 */ /* 0x000e64000800007f */
[----:B-1----:R-:W-:Y:S05]  /*2f470*/  @!P0 BRA `(.L_x_1967) ;  /* 0xfffffffc00f08947 */ /* 0x002fea000383ffff */
[----:B------:R-:W-:Y:S05]  /*2f480*/  BRA `(.L_x_2126) ;  /* 0xffffffa800f87947 */ /* 0x000fea000383ffff */
.L_x_1968:
[----:B------:R-:W-:Y:S01]  /*2f490*/  BSSY B0, `(.L_x_2127) ;  /* 0x0000008000007945 */ /* 0x000fe20003800000 */
[----:B------:R-:W-:Y:S01]  /*2f4a0*/  IMAD.MOV.U32 R13, RZ, RZ, R19 ;  /* 0x000000ffff0d7224 */ /* 0x000fe200078e0013 */
[----:B------:R-:W-:Y:S01]  /*2f4b0*/  MOV R12, RZ ;  /* 0x000000ff000c7202 */ /* 0x000fe20000000f00 */
[----:B------:R-:W-:Y:S02]  /*2f4c0*/  IMAD.MOV.U32 R11, RZ, RZ, 0x181f ;  /* 0x0000181fff0b7424 */ /* 0x000fe400078e00ff */
[----:B------:R-:W-:-:S07]  /*2f4d0*/  IMAD.MOV.U32 R15, RZ, RZ, -0x1 ;  /* 0xffffffffff0f7424 */ /* 0x000fce00078e00ff */
[----:B0-----:R-:W-:Y:S05]  /*2f4e0*/  WARPSYNC.COLLECTIVE R15, `(.L_x_2128) ;  /* 0x000000000f087348 */ /* 0x001fea0003c00000 */
[----:B------:R1:W2:Y:S02]  /*2f4f0*/  SHFL.IDX P6, R14, R13, R12, R11 ;  /* 0x0000000c0d0e7389 */ /* 0x0002a400000c000b */
[----:B012---:R-:W-:Y:S01]  /*2f500*/  ENDCOLLECTIVE ;  /* 0x000000000000791b */ /* 0x007fe20003800000 */
.L_x_2128:
[----:B------:R-:W-:Y:S05]  /*2f510*/  BSYNC B0 ;  /* 0x0000000000007941 */ /* 0x000fea0003800000 */
.L_x_2127:
[----:B------:R-:W0:Y:S01]  /*2f520*/  S2R R5, SR_TID.X ;  /* 0x0000000000057919 */ /* 0x000e220000002100 */
[----:B------:R-:W-:Y:S01]  /*2f530*/  IMAD.MOV.U32 R13, RZ, RZ, R18 ;  /* 0x000000ffff0d7224 */ /* 0x000fe200078e0012 */
[----:B------:R-:W-:Y:S01]  /*2f540*/  MOV R12, RZ ;  /* 0x000000ff000c7202 */ /* 0x000fe20000000f00 */
[----:B------:R-:W-:Y:S01]  /*2f550*/  IMAD.MOV.U32 R11, RZ, RZ, 0x181f ;  /* 0x0000181fff0b7424 */ /* 0x000fe200078e00ff */
[C---:B------:R-:W-:Y:S01]  /*2f560*/  LOP3.LUT R2, R29.reuse, 0x1, RZ, 0xc0, !PT ;  /* 0x000000011d027812 */ /* 0x040fe200078ec0ff */
[----:B------:R-:W-:Y:S01]  /*2f570*/  IMAD.MOV.U32 R15, RZ, RZ, -0x1 ;  /* 0xffffffffff0f7424 */ /* 0x000fe200078e00ff */
[----:B------:R-:W-:Y:S01]  /*2f580*/  LOP3.LUT P0, RZ, R29, 0x2, RZ, 0xc0, !PT ;  /* 0x000000021dff7812 */ /* 0x000fe2000780c0ff */
[----:B------:R-:W-:Y:S01]  /*2f590*/  IMAD.MOV.U32 R3, RZ, RZ, R14 ;  /* 0x000000ffff037224 */ /* 0x000fe200078e000e */
[----:B------:R-:W-:Y:S01]  /*2f5a0*/  ISETP.NE.U32.AND P1, PT, R2, 0x1, PT ;  /* 0x000000010200780c */ /* 0x000fe20003f25070 */
[----:B------:R-:W-:-:S12]  /*2f5b0*/  IMAD R4, R4, 0x2, R17 ;  /* 0x0000000204047824 */ /* 0x000fd800078e0211 */
[----:B0-----:R-:W-:Y:S05]  /*2f5c0*/  WARPSYNC.COLLECTIVE R15, `(.L_x_2129) ;  /* 0x000000000f087348 */ /* 0x001fea0003c00000 */
[----:B------:R1:W2:Y:S02]  /*2f5d0*/  SHFL.IDX P6, R14, R13, R12, R11 ;  /* 0x0000000c0d0e7389 */ /* 0x0002a400000c000b */
[----:B012---:R-:W-:Y:S01]  /*2f5e0*/  ENDCOLLECTIVE ;  /* 0x000000000000791b */ /* 0x007fe20003800000 */
.L_x_2129:
[C---:B------:R-:W-:Y:S02]  /*2f5f0*/  ISETP.LT.OR P4, PT, R6.reuse, 0x1, !P0 ;  /* 0x000000010600780c */ /* 0x040fe40004781670 */
[----:B------:R-:W-:Y:S01]  /*2f600*/  ISETP.LT.OR P3, PT, R6, 0x1, P1 ;  /* 0x000000010600780c */ /* 0x000fe20000f61670 */
[----:B------:R-:W-:Y:S02]  /*2f610*/  IMAD.MOV.U32 R13, RZ, RZ, R19 ;  /* 0x000000ffff0d7224 */ /* 0x000fe400078e0013 */
[----:B------:R-:W-:Y:S02]  /*2f620*/  IMAD.MOV.U32 R12, RZ, RZ, 0x1 ;  /* 0x00000001ff0c7424 */ /* 0x000fe400078e00ff */
[----:B------:R-:W-:-:S05]  /*2f630*/  IMAD.SHL.U32 R5, R5, 0x8, RZ ;  /* 0x0000000805057824 */ /* 0x000fca00078e00ff */
[----:B------:R-:W-:-:S05]  /*2f640*/  LOP3.LUT R5, R5, 0x38, RZ, 0xc0, !PT ;  /* 0x0000003805057812 */ /* 0x000fca00078ec0ff */
[----:B------:R-:W-:-:S05]  /*2f650*/  IMAD.SHL.U32 R5, R5, 0x2, RZ ;  /* 0x0000000205057824 */ /* 0x000fca00078e00ff */
[----:B------:R-:W-:-:S13]  /*2f660*/  IADD3 R2, P2, R14, R5, RZ ;  /* 0x000000050e027210 */ /* 0x000fda0007f5e0ff */
[----:B------:R-:W-:Y:S05]  /*2f670*/  WARPSYNC.COLLECTIVE R15, `(.L_x_2130) ;  /* 0x000000000f087348 */ /* 0x000fea0003c00000 */
[----:B------:R0:W1:Y:S02]  /*2f680*/  SHFL.IDX P6, R14, R13, R12, R11 ;  /* 0x0000000c0d0e7389 */ /* 0x00006400000c000b */
[----:B01----:R-:W-:Y:S01]  /*2f690*/  ENDCOLLECTIVE ;  /* 0x000000000000791b */ /* 0x003fe20003800000 */
.L_x_2130:
        /* <DEDUP_REMOVED lines=13> */
.L_x_2131:
[----:B------:R-:W-:Y:S02]  /*2f770*/  IMAD.MOV.U32 R13, RZ, RZ, R19 ;  /* 0x000000ffff0d7224 */ /* 0x000fe400078e0013 */
[----:B------:R-:W-:Y:S01]  /*2f780*/  IMAD.MOV.U32 R12, RZ, RZ, 0x2 ;  /* 0x00000002ff0c7424 */ /* 0x000fe200078e00ff */
[----:B------:R-:W-:-:S13]  /*2f790*/  IADD3 R2, P2, R14, R5, RZ ;  /* 0x000000050e027210 */ /* 0x000fda0007f5e0ff */
[----:B------:R-:W-:Y:S05]  /*2f7a0*/  WARPSYNC.COLLECTIVE R15, `(.L_x_2132) ;  /* 0x000000000f087348 */ /* 0x000fea0003c00000 */
[----:B------:R0:W1:Y:S02]  /*2f7b0*/  SHFL.IDX P6, R14, R13, R12, R11 ;  /* 0x0000000c0d0e7389 */ /* 0x00006400000c000b */
[----:B01----:R-:W-:Y:S01]  /*2f7c0*/  ENDCOLLECTIVE ;  /* 0x000000000000791b */ /* 0x003fe20003800000 */
.L_x_2132:
[----:B------:R-:W-:-:S05]  /*2f7d0*/  IMAD.X R3, RZ, RZ, R8, P2 ;  /* 0x000000ffff037224 */ /* 0x000fca00010e0608 */
        /* <DEDUP_REMOVED lines=12> */
.L_x_2133:
[----:B------:R-:W-:Y:S02]  /*2f8a0*/  IMAD.MOV.U32 R13, RZ, RZ, R19 ;  /* 0x000000ffff0d7224 */ /* 0x000fe400078e0013 */
[----:B------:R-:W-:Y:S02]  /*2f8b0*/  IMAD.MOV.U32 R12, RZ, RZ, 0x3 ;  /* 0x00000003ff0c7424 */ /* 0x000fe400078e00ff */
[----:B------:R-:W-:-:S07]  /*2f8c0*/  IMAD.MOV.U32 R10, RZ, RZ, R14 ;  /* 0x000000ffff0a7224 */ /* 0x000fce00078e000e */
[----:B------:R-:W-:Y:S05]  /*2f8d0*/  WARPSYNC.COLLECTIVE R15, `(.L_x_2134) ;  /* 0x000000000f087348 */ /* 0x000fea0003c00000 */
[----:B------:R0:W1:Y:S02]  /*2f8e0*/  SHFL.IDX P6, R14, R13, R12, R11 ;  /* 0x0000000c0d0e7389 */ /* 0x00006400000c000b */
[----:B01----:R-:W-:Y:S01]  /*2f8f0*/  ENDCOLLECTIVE ;  /* 0x000000000000791b */ /* 0x003fe20003800000 */
.L_x_2134:
        /* <DEDUP_REMOVED lines=14> */
.L_x_2135:
[----:B------:R-:W-:Y:S02]  /*2f9e0*/  IMAD.MOV.U32 R13, RZ, RZ, R19 ;  /* 0x000000ffff0d7224 */ /* 0x000fe400078e0013 */
[----:B------:R-:W-:Y:S01]  /*2f9f0*/  IMAD.MOV.U32 R12, RZ, RZ, 0x4 ;  /* 0x00000004ff0c7424 */ /* 0x000fe200078e00ff */
[----:B------:R-:W-:-:S13]  /*2fa00*/  IADD3 R2, P2, R14, R5, RZ ;  /* 0x000000050e027210 */ /* 0x000fda0007f5e0ff */
[----:B------:R-:W-:Y:S05]  /*2fa10*/  WARPSYNC.COLLECTIVE R15, `(.L_x_2136) ;  /* 0x000000000f087348 */ /* 0x000fea0003c00000 */
[----:B------:R0:W1:Y:S02]  /*2fa20*/  SHFL.IDX P6, R14, R13, R12, R11 ;  /* 0x0000000c0d0e7389 */ /* 0x00006400000c000b */
[----:B01----:R-:W-:Y:S01]  /*2fa30*/  ENDCOLLECTIVE ;  /* 0x000000000000791b */ /* 0x003fe20003800000 */
.L_x_2136:
        /* <DEDUP_REMOVED lines=13> */
.L_x_2137:
[----:B------:R-:W-:Y:S01]  /*2fb10*/  IMAD.MOV.U32 R13, RZ, RZ, R19 ;  /* 0x000000ffff0d7224 */ /* 0x000fe200078e0013 */
[----:B------:R-:W-:Y:S01]  /*2fb20*/  MOV R12, 0x5 ;  /* 0x00000005000c7802 */ /* 0x000fe20000000f00 */
[----:B------:R-:W-:-:S07]  /*2fb30*/  IMAD.MOV.U32 R10, RZ, RZ, R14 ;  /* 0x000000ffff0a7224 */ /* 0x000fce00078e000e */
[----:B------:R-:W-:Y:S05]  /*2fb40*/  WARPSYNC.COLLECTIVE R15, `(.L_x_2138) ;  /* 0x000000000f087348 */ /* 0x000fea0003c00000 */
[----:B------:R0:W1:Y:S02]  /*2fb50*/  SHFL.IDX P6, R14, R13, R12, R11 ;  /* 0x0000000c0d0e7389 */ /* 0x00006400000c000b */
[----:B01----:R-:W-:Y:S01]  /*2fb60*/  ENDCOLLECTIVE ;  /* 0x000000000000791b */ /* 0x003fe20003800000 */
.L_x_2138:
        /* <DEDUP_REMOVED lines=12> */
.L_x_2139:
[----:B------:R-:W-:Y:S05]  /*2fc30*/  BRA `(.L_x_2140) ;  /* 0xffffffa400f47947 */ /* 0x000fea000383ffff */
.L_x_1973:
        /* <DEDUP_REMOVED lines=8> */
.L_x_2142:
[----:B------:R-:W-:Y:S05]  /*2fcc0*/  BSYNC B0 ;  /* 0x0000000000007941 */ /* 0x000fea0003800000 */
.L_x_2141:
[----:B------:R-:W-:Y:S01]  /*2fcd0*/  IMAD.MOV.U32 R13, RZ, RZ, R24 ;  /* 0x000000ffff0d7224 */ /* 0x000fe200078e0018 */
[----:B------:R-:W-:Y:S01]  /*2fce0*/  MOV R11, 0x1f ;  /* 0x0000001f000b7802 */ /* 0x000fe20000000f00 */
[----:B------:R-:W-:Y:S02]  /*2fcf0*/  IMAD.MOV.U32 R12, RZ, RZ, 0x1 ;  /* 0x00000001ff0c7424 */ /* 0x000fe400078e00ff */
[----:B------:R-:W-:Y:S02]  /*2fd00*/  IMAD.MOV.U32 R15, RZ, RZ, -0x1 ;  /* 0xffffffffff0f7424 */ /* 0x000fe400078e00ff */
[----:B------:R-:W-:Y:S02]  /*2fd10*/  IMAD.IADD R9, R27, 0x1, R8 ;  /* 0x000000011b097824 */ /* 0x000fe400078e0208 */
[----:B------:R-:W-:-:S07]  /*2fd20*/  IMAD.MOV.U32 R0, RZ, RZ, R14 ;  /* 0x000000ffff007224 */ /* 0x000fce00078e000e */
[----:B------:R-:W-:Y:S05]  /*2fd30*/  WARPSYNC.COLLECTIVE R15, `(.L_x_2143) ;  /* 0x000000000f087348 */ /* 0x000fea0003c00000 */
[----:B------:R0:W1:Y:S02]  /*2fd40*/  SHFL.IDX P6, R14, R13, R12, R11 ;  /* 0x0000000c0d0e7389 */ /* 0x00006400000c000b */
[----:B01----:R-:W-:Y:S01]  /*2fd50*/  ENDCOLLECTIVE ;  /* 0x000000000000791b */ /* 0x003fe20003800000 */
.L_x_2143:
[----:B------:R-:W-:Y:S02]  /*2fd60*/  ULDC UR4, c[0x0][0xc3c] ;  /* 0x00030f0000047ab9 */ /* 0x000fe40000000800 */
[----:B------:R-:W-:-:S13]  /*2fd70*/  ISETP.GE.OR P1, PT, R9, UR4, !P0 ;  /* 0x0000000409007c0c */ /* 0x000fda000c726670 */
[----:B------:R-:W0:Y:S08]  /*2fd80*/  @!P1 LDC.64 R2, c[0x0][0xc80] ;  /* 0x00032000ff029b82 */ /* 0x000e300000000a00 */
[----:B------:R-:W1:Y:S01]  /*2fd90*/  @!P1 LDC.64 R4, c[0x0][0xc78] ;  /* 0x00031e00ff049b82 */ /* 0x000e620000000a00 */
[----:B------:R-:W-:Y:S02]  /*2fda0*/  IMAD.MOV.U32 R25, RZ, RZ, RZ ;  /* 0x000000ffff197224 */ /* 0x000fe400078e00ff */
[----:B------:R-:W-:-:S02]  /*2fdb0*/  IMAD.MOV.U32 R11, RZ, RZ, RZ ;  /* 0x000000ffff0b7224 */ /* 0x000fc400078e00ff */
[----:B------:R-:W-:Y:S02]  /*2fdc0*/  IMAD.MOV.U32 R7, RZ, RZ, R14 ;  /* 0x000000ffff077224 */ /* 0x000fe400078e000e */
[----:B0-----:R-:W-:-:S05]  /*2fdd0*/  @!P1 IMAD.WIDE R2, R9, 0x4, R2 ;  /* 0x0000000409029825 */ /* 0x001fca00078e0202 */
[----:B------:R1:W2:Y:S02]  /*2fde0*/  @!P1 LDG.E R6, desc[UR60][R2.64] ;  /* 0x0000003c02069981 */ /* 0x0002a4000c1e1900 */
[----:B-1----:R-:W-:-:S05]  /*2fdf0*/  @!P1 IMAD.WIDE R2, R9, 0x4, R4 ;  /* 0x0000000409029825 */ /* 0x002fca00078e0204 */
[----:B------:R-:W3:Y:S01]  /*2fe00*/  @!P1 LDG.E R5, desc[UR60][R2.64] ;  /* 0x0000003c02059981 */ /* 0x000ee2000c1e1900 */
[----:B------:R-:W-:Y:S01]  /*2fe10*/  IMAD.MOV.U32 R4, RZ, RZ, RZ ;  /* 0x000000ffff047224 */ /* 0x000fe200078e00ff */
[C---:B------:R-:W-:Y:S02]  /*2fe20*/  ISETP.GE.U32.AND P2, PT, R8.reuse, 0x2, PT ;  /* 0x000000020800780c */ /* 0x040fe40003f46070 */
[C---:B------:R-:W-:Y:S02]  /*2fe30*/  ISETP.GE.U32.AND P3, PT, R8.reuse, 0x4, PT ;  /* 0x000000040800780c */ /* 0x040fe40003f66070 */
[C---:B------:R-:W-:Y:S02]  /*2fe40*/  ISETP.GE.U32.AND P4, PT, R8.reuse, 0x8, PT ;  /* 0x000000080800780c */ /* 0x040fe40003f86070 */
[----:B------:R-:W-:Y:S02]  /*2fe50*/  ISETP.GE.U32.AND P5, PT, R8, 0x10, PT ;  /* 0x000000100800780c */ /* 0x000fe40003fa6070 */
[----:B--2---:R-:W-:-:S02]  /*2fe60*/  @!P1 MOV R25, R6 ;  /* 0x0000000600199202 */ /* 0x004fc40000000f00 */
[----:B------:R-:W-:Y:S01]  /*2fe70*/  MOV R6, RZ ;  /* 0x000000ff00067202 */ /* 0x000fe20000000f00 */
[----:B---3--:R-:W-:Y:S01]  /*2fe80*/  @!P1 IMAD.MOV.U32 R4, RZ, RZ, R5 ;  /* 0x000000ffff049224 */ /* 0x008fe200078e0005 */
[----:B------:R-:W-:-:S03]  /*2fe90*/  ISETP.NE.AND P1, PT, R8, RZ, PT ;  /* 0x000000ff0800720c */ /* 0x000fc60003f25270 */
[----:B------:R-:W-:-:S10]  /*2fea0*/  IMAD R13, R4, R25, RZ ;  /* 0x00000019040d7224 */ /* 0x000fd400078e02ff */
[----:B------:R-:W-:Y:S05]  /*2feb0*/  WARPSYNC.COLLECTIVE R15, `(.L_x_2144) ;  /* 0x000000000f087348 */ /* 0x000fea0003c00000 */
[----:B------:R0:W1:Y:S02]  /*2fec0*/  SHFL.UP P6, R14, R13, R12, R11 ;  /* 0x0400000c0d0e7389 */ /* 0x00006400000c000b */
[----:B01----:R-:W-:Y:S01]  /*2fed0*/  ENDCOLLECTIVE ;  /* 0x000000000000791b */ /* 0x003fe20003800000 */
.L_x_2144:
[----:B------:R-:W-:Y:S01]  /*2fee0*/  IMAD.MOV.U32 R12, RZ, RZ, 0x2 ;  /* 0x00000002ff0c7424 */ /* 0x000fe200078e00ff */
[----:B------:R-:W-:-:S05]  /*2fef0*/  SEL R14, R14, RZ, P1 ;  /* 0x000000ff0e0e7207 */ /* 0x000fca0000800000 */
[----:B------:R-:W-:-:S05]  /*2ff00*/  IMAD.IADD R5, R13, 0x1, R14 ;  /* 0x000000010d057824 */ /* 0x000fca00078e020e */
[----:B------:R-:W-:-:S07]  /*2ff10*/  MOV R13, R5 ;  /* 0x00000005000d7202 */ /* 0x000fce0000000f00 */
[----:B------:R-:W-:Y:S05]  /*2ff20*/  WARPSYNC.COLLECTIVE R15, `(.L_x_2145) ;  /* 0x000000000f087348 */ /* 0x000fea0003c00000 */
[----:B------:R0:W1:Y:S02]  /*2ff30*/  SHFL.UP P6, R14, R13, R12, R11 ;  /* 0x0400000c0d0e7389 */ /* 0x00006400000c000b */
[----:B01----:R-:W-:Y:S01]  /*2ff40*/  ENDCOLLECTIVE ;  /* 0x000000000000791b */ /* 0x003fe20003800000 */
.L_x_2145:
[----:B------:R-:W-:Y:S01]  /*2ff50*/  IMAD.MOV.U32 R12, RZ, RZ, 0x4 ;  /* 0x00000004ff0c7424 */ /* 0x000fe200078e00ff */
[----:B------:R-:W-:-:S05]  /*2ff60*/  SEL R2, R14, RZ, P2 ;  /* 0x000000ff0e027207 */ /* 0x000fca0001000000 */
[----:B------:R-:W-:-:S04]  /*2ff70*/  IMAD.IADD R2, R5, 0x1, R2 ;  /* 0x0000000105027824 */ /* 0x000fc800078e0202 */
[----:B------:R-:W-:-:S07]  /*2ff80*/  IMAD.MOV.U32 R13, RZ, RZ, R2 ;  /* 0x000000ffff0d7224 */ /* 0x000fce00078e0002 */
[----:B------:R-:W-:Y:S05]  /*2ff90*/  WARPSYNC.COLLECTIVE R15, `(.L_x_2146) ;  /* 0x000000000f087348 */ /* 0x000fea0003c00000 */
[----:B------:R0:W1:Y:S02]  /*2ffa0*/  SHFL.UP P6, R14, R13, R12, R11 ;  /* 0x0400000c0d0e7389 */ /* 0x00006400000c000b */
[----:B01----:R-:W-:Y:S01]  /*2ffb0*/  ENDCOLLECTIVE ;  /* 0x000000000000791b */ /* 0x003fe20003800000 */
.L_x_2146:
[----:B------:R-:W-:Y:S01]  /*2ffc0*/  IMAD.MOV.U32 R12, RZ, RZ, 0x8 ;  /* 0x00000008ff0c7424 */ /* 0x000fe200078e00ff */
[----:B------:R-:W-:-:S04]  /*2ffd0*/  SEL R3, R14, RZ, P3 ;  /* 0x000000ff0e037207 */ /* 0x000fc80001800000 */
[----:B------:R-:W-:-:S05]  /*2ffe0*/  IADD3 R3, R2, R3, RZ ;  /* 0x0000000302037210 */ /* 0x000fca0007ffe0ff */
[----:B------:R-:W-:-:S07]  /*2fff0*/  IMAD.MOV.U32 R13, RZ, RZ, R3 ;  /* 0x000000ffff0d7224 */ /* 0x000fce00078e0003 */
[----:B------:R-:W-:Y:S05]  /*30000*/  WARPSYNC.COLLECTIVE R15, `(.L_x_2147) ;  /* 0x000000000f087348 */ /* 0x000fea0003c00000 */
[----:B------:R0:W1:Y:S02]  /*30010*/  SHFL.UP P6, R14, R13, R12, R11 ;  /* 0x0400000c0d0e7389 */ /* 0x00006400000c000b */
[----:B01----:R-:W-:Y:S01]  /*30020*/  ENDCOLLECTIVE ;  /* 0x000000000000791b */ /* 0x003fe20003800000 */
.L_x_2147:
[----:B------:R-:W-:Y:S02]  /*30030*/  MOV R12, 0x10 ;  /* 0x00000010000c7802 */ /* 0x000fe40000000f00 */
[----:B------:R-:W-:-:S05]  /*30040*/  SEL R14, R14, RZ, P4 ;  /* 0x000000ff0e0e7207 */ /* 0x000fca0002000000 */
[----:B------:R-:W-:-:S04]  /*30050*/  IMAD.IADD R5, R3, 0x1, R14 ;  /* 0x0000000103057824 */ /* 0x000fc800078e020e */
[----:B------:R-:W-:-:S07]  /*30060*/  IMAD.MOV.U32 R13, RZ, RZ, R5 ;  /* 0x000000ffff0d7224 */ /* 0x000fce00078e0005 */
[----:B------:R-:W-:Y:S05]  /*30070*/  WARPSYNC.COLLECTIVE R15, `(.L_x_2148) ;  /* 0x000000000f087348 */ /* 0x000fea0003c00000 */
[----:B------:R0:W1:Y:S02]  /*30080*/  SHFL.UP P6, R14, R13, R12, R11 ;  /* 0x0400000c0d0e7389 */ /* 0x00006400000c000b */
[----:B01----:R-:W-:Y:S01]  /*30090*/  ENDCOLLECTIVE ;  /* 0x000000000000791b */ /* 0x003fe20003800000 */
.L_x_2148:
        /* <DEDUP_REMOVED lines=8> */
.L_x_2149:
[----:B------:R-:W-:Y:S05]  /*30120*/  BRA `(.L_x_2150) ;  /* 0xffffffa800007947 */ /* 0x000fea000383ffff */
.L_x_1976:
[----:B------:R-:W-:Y:S01]  /*30130*/  BSSY B0, `(.L_x_2151) ;  /* 0x0000007000007945 */ /* 0x000fe20003800000 */
[----:B------:R-:W-:Y:S02]  /*30140*/  IMAD.MOV.U32 R12, RZ, RZ, 0x1 ;  /* 0x00000001ff0c7424 */ /* 0x000fe400078e00ff */
[----:B------:R-:W-:Y:S02]  /*30150*/  IMAD.MOV.U32 R11, RZ, RZ, RZ ;  /* 0x000000ffff0b7224 */ /* 0x000fe400078e00ff */
[----:B------:R-:W-:-:S07]  /*30160*/  IMAD.MOV.U32 R15, RZ, RZ, -0x1 ;  /* 0xffffffffff0f7424 */ /* 0x000fce00078e00ff */
[----:B0-----:R-:W-:Y:S05]  /*30170*/  WARPSYNC.COLLECTIVE R15, `(.L_x_2152) ;  /* 0x000000000f087348 */ /* 0x001fea0003c00000 */
[----:B------:R1:W2:Y:S02]  /*30180*/  SHFL.UP P6, R14, R13, R12, R11 ;  /* 0x0400000c0d0e7389 */ /* 0x0002a400000c000b */
[----:B012---:R-:W-:Y:S01]  /*30190*/  ENDCOLLECTIVE ;  /* 0x000000000000791b */ /* 0x007fe20003800000 */
.L_x_2152:
[----:B------:R-:W-:Y:S05]  /*301a0*/  BSYNC B0 ;  /* 0x0000000000007941 */ /* 0x000fea0003800000 */
.L_x_2151:
[----:B------:R-:W-:Y:S01]  /*301b0*/  SEL R14, R14, RZ, P1 ;  /* 0x000000ff0e0e7207 */ /* 0x000fe20000800000 */
[----:B------:R-:W-:Y:S01]  /*301c0*/  IMAD.MOV.U32 R11, RZ, RZ, RZ ;  /* 0x000000ffff0b7224 */ /* 0x000fe200078e00ff */
[----:B------:R-:W-:Y:S01]  /*301d0*/  MOV R12, 0x2 ;  /* 0x00000002000c7802 */ /* 0x000fe20000000f00 */
[----:B------:R-:W-:Y:S02]  /*301e0*/  IMAD.MOV.U32 R15, RZ, RZ, -0x1 ;  /* 0xffffffffff0f7424 */ /* 0x000fe400078e00ff */
[----:B------:R-:W-:-:S07]  /*301f0*/  IMAD.IADD R13, R13, 0x1, R14 ;  /* 0x000000010d0d7824 */ /* 0x000fce00078e020e */
[----:B------:R-:W-:Y:S05]  /*30200*/  WARPSYNC.COLLECTIVE R15, `(.L_x_2153) ;  /* 0x000000000f087348 */ /* 0x000fea0003c00000 */
[----:B------:R0:W1:Y:S02]  /*30210*/  SHFL.UP P6, R14, R13, R12, R11 ;  /* 0x0400000c0d0e7389 */ /* 0x00006400000c000b */
[----:B01----:R-:W-:Y:S01]  /*30220*/  ENDCOLLECTIVE ;  /* 0x000000000000791b */ /* 0x003fe20003800000 */
.L_x_2153:
[----:B------:R-:W-:Y:S02]  /*30230*/  MOV R12, 0x4 ;  /* 0x00000004000c7802 */ /* 0x000fe40000000f00 */
[----:B------:R-:W-:-:S05]  /*30240*/  SEL R2, R14, RZ, P2 ;  /* 0x000000ff0e027207 */ /* 0x000fca0001000000 */
[----:B------:R-:W-:-:S04]  /*30250*/  IMAD.IADD R2, R13, 0x1, R2 ;  /* 0x000000010d027824 */ /* 0x000fc800078e0202 */
[----:B------:R-:W-:-:S07]  /*30260*/  IMAD.MOV.U32 R13, RZ, RZ, R2 ;  /* 0x000000ffff0d7224 */ /* 0x000fce00078e0002 */
[----:B------:R-:W-:Y:S05]  /*30270*/  WARPSYNC.COLLECTIVE R15, `(.L_x_2154) ;  /* 0x000000000f087348 */ /* 0x000fea0003c00000 */
[----:B------:R0:W1:Y:S02]  /*30280*/  SHFL.UP P6, R14, R13, R12, R11 ;  /* 0x0400000c0d0e7389 */ /* 0x00006400000c000b */
[----:B01----:R-:W-:Y:S01]  /*30290*/  ENDCOLLECTIVE ;  /* 0x000000000000791b */ /* 0x003fe20003800000 */
.L_x_2154:
[----:B------:R-:W-:Y:S01]  /*302a0*/  IMAD.MOV.U32 R12, RZ, RZ, 0x8 ;  /* 0x00000008ff0c7424 */ /* 0x000fe200078e00ff */
[----:B------:R-:W-:-:S05]  /*302b0*/  SEL R3, R14, RZ, P3 ;  /* 0x000000ff0e037207 */ /* 0x000fca0001800000 */
[----:B------:R-:W-:-:S04]  /*302c0*/  IMAD.IADD R3, R2, 0x1, R3 ;  /* 0x0000000102037824 */ /* 0x000fc800078e0203 */
[----:B------:R-:W-:-:S07]  /*302d0*/  IMAD.MOV.U32 R13, RZ, RZ, R3 ;  /* 0x000000ffff0d7224 */ /* 0x000fce00078e0003 */
[----:B------:R-:W-:Y:S05]  /*302e0*/  WARPSYNC.COLLECTIVE R15, `(.L_x_2155) ;  /* 0x000000000f087348 */ /* 0x000fea0003c00000 */
[----:B------:R0:W1:Y:S02]  /*302f0*/  SHFL.UP P6, R14, R13, R12, R11 ;  /* 0x0400000c0d0e7389 */ /* 0x00006400000c000b */
[----:B01----:R-:W-:Y:S01]  /*30300*/  ENDCOLLECTIVE ;  /* 0x000000000000791b */ /* 0x003fe20003800000 */
.L_x_2155:
[----:B------:R-:W-:Y:S01]  /*30310*/  IMAD.MOV.U32 R12, RZ, RZ, 0x10 ;  /* 0x00000010ff0c7424 */ /* 0x000fe200078e00ff */
[----:B------:R-:W-:-:S05]  /*30320*/  SEL R14, R14, RZ, P4 ;  /* 0x000000ff0e0e7207 */ /* 0x000fca0002000000 */
[----:B------:R-:W-:-:S05]  /*30330*/  IMAD.IADD R5, R3, 0x1, R14 ;  /* 0x0000000103057824 */ /* 0x000fca00078e020e */
[----:B------:R-:W-:-:S07]  /*30340*/  MOV R13, R5 ;  /* 0x00000005000d7202 */ /* 0x000fce0000000f00 */
[----:B------:R-:W-:Y:S05]  /*30350*/  WARPSYNC.COLLECTIVE R15, `(.L_x_2156) ;  /* 0x000000000f087348 */ /* 0x000fea0003c00000 */
[----:B------:R0:W1:Y:S02]  /*30360*/  SHFL.UP P6, R14, R13, R12, R11 ;  /* 0x0400000c0d0e7389 */ /* 0x00006400000c000b */
[----:B01----:R-:W-:Y:S01]  /*30370*/  ENDCOLLECTIVE ;  /* 0x000000000000791b */ /* 0x003fe20003800000 */
.L_x_2156:
[----:B------:R-:W-:Y:S01]  /*30380*/  IMAD.MOV.U32 R12, RZ, RZ, 0x1f ;  /* 0x0000001fff0c7424 */ /* 0x000fe200078e00ff */
[----:B------:R-:W-:Y:S02]  /*30390*/  MOV R11, 0x1f ;  /* 0x0000001f000b7802 */ /* 0x000fe40000000f00 */
[----:B------:R-:W-:-:S05]  /*303a0*/  SEL R2, R14, RZ, P5 ;  /* 0x000000ff0e027207 */ /* 0x000fca0002800000 */
[----:B------:R-:W-:-:S04]  /*303b0*/  IMAD.IADD R2, R5, 0x1, R2 ;  /* 0x0000000105027824 */ /* 0x000fc800078e0202 */
[----:B------:R-:W-:-:S07]  /*303c0*/  IMAD.MOV.U32 R13, RZ, RZ, R2 ;  /* 0x000000ffff0d7224 */ /* 0x000fce00078e0002 */
[----:B------:R-:W-:Y:S05]  /*303d0*/  WARPSYNC.COLLECTIVE R15, `(.L_x_2157) ;  /* 0x000000000f087348 */ /* 0x000fea0003c00000 */
[----:B------:R0:W1:Y:S02]  /*303e0*/  SHFL.IDX P6, R14, R13, R12, R11 ;  /* 0x0000000c0d0e7389 */ /* 0x00006400000c000b */
[----:B01----:R-:W-:Y:S01]  /*303f0*/  ENDCOLLECTIVE ;  /* 0x000000000000791b */ /* 0x003fe20003800000 */
.L_x_2157:
[----:B------:R-:W-:Y:S05]  /*30400*/  BRA `(.L_x_2158) ;  /* 0xffffffa400ec7947 */ /* 0x000fea000383ffff */
.L_x_1978:
[----:B------:R-:W-:Y:S01]  /*30410*/  BSSY B0, `(.L_x_2159) ;  /* 0x0000006000007945 */ /* 0x000fe20003800000 */
[----:B------:R-:W-:Y:S01]  /*30420*/  PLOP3.LUT P6, PT, P6, PT, PT, 0x8, 0x0 ;  /* 0x000000000000781c */ /* 0x000fe200037ce170 */
[----:B------:R-:W-:-:S12]  /*30430*/  IMAD.MOV.U32 R15, RZ, RZ, -0x1 ;  /* 0xffffffffff0f7424 */ /* 0x000fd800078e00ff */
[----:B01----:R-:W-:Y:S05]  /*30440*/  WARPSYNC.COLLECTIVE R15, `(.L_x_2160) ;  /* 0x000000000f087348 */ /* 0x003fea0003c00000 */
[----:B------:R-:W-:Y:S01]  /*30450*/  VOTE.ANY R14, PT, P6 ;  /* 0x00000000000e7806 */ /* 0x000fe200030e0100 */
[----:B01----:R-:W-:Y:S06]  /*30460*/  ENDCOLLECTIVE ;  /* 0x000000000000791b */ /* 0x003fec0003800000 */
.L_x_2160:
[----:B------:R-:W-:Y:S05]  /*30470*/  BSYNC B0 ;  /* 0x0000000000007941 */ /* 0x000fea0003800000 */
.L_x_2159:
[----:B------:R-:W-:Y:S01]  /*30480*/  IMAD.MOV.U32 R3, RZ, RZ, R14 ;  /* 0x000000ffff037224 */ /* 0x000fe200078e000e */
[----:B------:R-:W-:Y:S01]  /*30490*/  MOV R15, 0xffffffff ;  /* 0xffffffff000f7802 */ /* 0x000fe20000000f00 */
[----:B------:R-:W-:Y:S02]  /*304a0*/  IMAD.MOV.U32 R13, RZ, RZ, R25 ;  /* 0x000000ffff0d7224 */ /* 0x000fe400078e0019 */
[----:B------:R0:W1:Y:S01]  /*304b0*/  POPC R12, R3 ;  /* 0x00000003000c7309 */ /* 0x0000620000000000 */
[----:B------:R-:W-:-:S07]  /*304c0*/  IMAD.MOV.U32 R11, RZ, RZ, 0x1f ;  /* 0x0000001fff0b7424 */ /* 0x000fce00078e00ff */
[----:B01----:R-:W-:Y:S05]  /*304d0*/  WARPSYNC.COLLECTIVE R15, `(.L_x_2161) ;  /* 0x000000000f087348 */ /* 0x003fea0003c00000 */
[----:B-1----:R1:W2:Y:S02]  /*304e0*/  SHFL.IDX P6, R14, R13, R12, R11 ;  /* 0x0000000c0d0e7389 */ /* 0x0022a400000c000b */
[----:B012---:R-:W-:Y:S01]  /*304f0*/  ENDCOLLECTIVE ;  /* 0x000000000000791b */ /* 0x007fe20003800000 */
.L_x_2161:
[----:B------:R-:W-:Y:S02]  /*30500*/  IMAD.IADD R27, R12, 0x1, R27 ;  /* 0x000000010c1b7824 */ /* 0x000fe400078e021b */
[----:B------:R-:W-:Y:S02]  /*30510*/  IMAD.MOV.U32 R13, RZ, RZ, R4 ;  /* 0x000000ffff0d7224 */ /* 0x000fe400078e0004 */
[----:B------:R-:W-:-:S07]  /*30520*/  IMAD.MOV.U32 R25, RZ, RZ, R14 ;  /* 0x000000ffff197224 */ /* 0x000fce00078e000e */
[----:B------:R-:W-:Y:S05]  /*30530*/  WARPSYNC.COLLECTIVE R15, `(.L_x_2162) ;  /* 0x000000000f087348 */ /* 0x000fea0003c00000 */
[----:B------:R0:W1:Y:S02]  /*30540*/  SHFL.IDX P6, R14, R13, R12, R11 ;  /* 0x0000000c0d0e7389 */ /* 0x00006400000c000b */
[----:B01----:R-:W-:Y:S01]  /*30550*/  ENDCOLLECTIVE ;  /* 0x000000000000791b */ /* 0x003fe20003800000 */
.L_x_2162:
[----:B------:R-:W-:Y:S01]  /*30560*/  IMAD.MOV.U32 R4, RZ, RZ, R14 ;  /* 0x000000ffff047224 */ /* 0x000fe200078e000e */
[----:B------:R-:W-:Y:S06]  /*30570*/  BRA `(.L_x_2163) ;  /* 0xffffffa400d07947 */ /* 0x000fec000383ffff */
.L_x_1980:
[----:B------:R-:W-:Y:S01]  /*30580*/  BSSY B0, `(.L_x_2164) ;  /* 0x0000007000007945 */ /* 0x000fe20003800000 */
[----:B------:R-:W-:Y:S01]  /*30590*/  MOV R13, R2 ;  /* 0x00000002000d7202 */ /* 0x000fe20000000f00 */
[----:B------:R-:W-:Y:S02]  /*305a0*/  IMAD.MOV.U32 R11, RZ, RZ, 0x1f ;  /* 0x0000001fff0b7424 */ /* 0x000fe400078e00ff */
[----:B------:R-:W-:-:S07]  /*305b0*/  IMAD.MOV.U32 R15, RZ, RZ, -0x1 ;  /* 0xffffffffff0f7424 */ /* 0x000fce00078e00ff */
[----:B01-34-:R-:W-:Y:S05]  /*305c0*/  WARPSYNC.COLLECTIVE R15, `(.L_x_2165) ;  /* 0x000000000f087348 */ /* 0x01bfea0003c00000 */
[----:B------:R2:W0:Y:S02]  /*305d0*/  SHFL.IDX P6, R14, R13, R12, R11 ;  /* 0x0000000c0d0e7389 */ /* 0x00042400000c000b */
[----:B01234-:R-:W-:Y:S01]  /*305e0*/  ENDCOLLECTIVE ;  /* 0x000000000000791b */ /* 0x01ffe20003800000 */
.L_x_2165:
[----:B------:R-:W-:Y:S05]  /*305f0*/  BSYNC B0 ;  /* 0x0000000000007941 */ /* 0x000fea0003800000 */
.L_x_2164:
[----:B------:R-:W-:Y:S01]  /*30600*/  IMAD.MOV.U32 R6, RZ, RZ, R14 ;  /* 0x000000ffff067224 */ /* 0x000fe200078e000e */
[----:B------:R-:W-:Y:S06]  /*30610*/  BRA `(.L_x_1979) ;  /* 0xffffffa400c07947 */ /* 0x000fec000383ffff */
.L_x_1986:
[----:B0-----:R0:W2:Y:S02]  /*30620*/  SYNCS.PHASECHK.TRANS64.TRYWAIT P0, [R7+URZ+0x2a820], R0 ;  /* 0x02a82000070075a7 */ /* 0x0010a4000800017f */
[----:B--2---:R-:W-:Y:S05]  /*30630*/  @!P0 NANOSLEEP.SYNCS 0x989680 ;  /* 0x009896800000895d */ /* 0x004fea0003900000 */
[----:B------:R-:W2:Y:S02]  /*30640*/  @!P0 SYNCS.PHASECHK.TRANS64 P0, [R7+URZ+0x2a820], R0 ;  /* 0x02a82000070085a7 */ /* 0x000ea4000800007f */
[----:B--2---:R-:W-:Y:S05]  /*30650*/  @!P0 BRA `(.L_x_1986) ;  /* 0xfffffffc00f08947 */ /* 0x004fea000383ffff */
[----:B------:R-:W-:Y:S05]  /*30660*/  BRA `(.L_x_2166) ;  /* 0xffffffb000187947 */ /* 0x000fea000383ffff */
.L_x_1987:
[----:B------:R-:W2:Y:S01]  /*30670*/  S2R R2, SR_TID.X ;  /* 0x0000000000027919 */ /* 0x000ea20000002100 */
[----:B------:R-:W-:Y:S01]  /*30680*/  BSSY B0, `(.L_x_2167) ;  /* 0x000000a000007945 */ /* 0x000fe20003800000 */
[----:B------:R-:W-:Y:S01]  /*30690*/  MOV R12, RZ ;  /* 0x000000ff000c7202 */ /* 0x000fe20000000f00 */
[----:B------:R-:W-:Y:S02]  /*306a0*/  IMAD.MOV.U32 R11, RZ, RZ, 0x1f ;  /* 0x0000001fff0b7424 */ /* 0x000fe400078e00ff */
[----:B------:R-:W-:Y:S01]  /*306b0*/  IMAD.MOV.U32 R15, RZ, RZ, -0x1 ;  /* 0xffffffffff0f7424 */ /* 0x000fe200078e00ff */
[----:B--2---:R-:W-:-:S04]  /*306c0*/  SHF.R.U32.HI R2, RZ, 0x5, R2 ;  /* 0x00000005ff027819 */ /* 0x004fc80000011602 */
[----:B------:R-:W-:-:S05]  /*306d0*/  LOP3.LUT R2, R2, 0x3, RZ, 0xc0, !PT ;  /* 0x0000000302027812 */ /* 0x000fca00078ec0ff */
[----:B------:R-:W-:-:S07]  /*306e0*/  IMAD.MOV.U32 R13, RZ, RZ, R2 ;  /* 0x000000ffff0d7224 */ /* 0x000fce00078e0002 */
[----:B01-3--:R-:W-:Y:S05]  /*306f0*/  WARPSYNC.COLLECTIVE R15, `(.L_x_2168) ;  /* 0x000000000f087348 */ /* 0x00bfea0003c00000 */
[----:B------:R2:W4:Y:S02]  /*30700*/  SHFL.IDX P6, R14, R13, R12, R11 ;  /* 0x0000000c0d0e7389 */ /* 0x00052400000c000b */
[----:B01234-:R-:W-:Y:S01]  /*30710*/  ENDCOLLECTIVE ;  /* 0x000000000000791b */ /* 0x01ffe20003800000 */
.L_x_2168:
[----:B------:R-:W-:Y:S05]  /*30720*/  BSYNC B0 ;  /* 0x0000000000007941 */ /* 0x000fea0003800000 */
.L_x_2167:
[----:B------:R-:W-:Y:S05]  /*30730*/  BRA `(.L_x_2169) ;  /* 0xffffffb000007947 */ /* 0x000fea000383ffff */
.L_x_1988:
[----:B------:R-:W-:Y:S01]  /*30740*/  BSSY B0, `(.L_x_2170) ;  /* 0x0000006000007945 */ /* 0x000fe20003800000 */
[----:B------:R-:W-:-:S07]  /*30750*/  IMAD.MOV.U32 R15, RZ, RZ, -0x1 ;  /* 0xffffffffff0f7424 */ /* 0x000fce00078e00ff */
[----:B01-3--:R-:W-:Y:S05]  /*30760*/  WARPSYNC.COLLECTIVE R15, `(.L_x_2171) ;  /* 0x000000000f0c7348 */ /* 0x00bfea0003c00000 */
[----:B------:R-:W-:Y:S02]  /*30770*/  ELECT P6, UR62, PT ;  /* 0x00000000003e782f */ /* 0x000fe400038c0000 */
[----:B------:R-:W-:Y:S01]  /*30780*/  MOV R14, UR62 ;  /* 0x0000003e000e7c02 */ /* 0x000fe20008000f00 */
[----:B01-3--:R-:W-:Y:S10]  /*30790*/  ENDCOLLECTIVE ;  /* 0x000000000000791b */ /* 0x00bff40003800000 */
.L_x_2171:
[----:B------:R-:W-:Y:S05]  /*307a0*/  BSYNC B0 ;  /* 0x0000000000007941 */ /* 0x000fea0003800000 */
.L_x_2170:
[----:B------:R-:W-:Y:S05]  /*307b0*/  BRA `(.L_x_2172) ;  /* 0xffffffac00f47947 */ /* 0x000fea000383ffff */
.L_x_1990:
[----:B0-----:R0:W2:Y:S02]  /*307c0*/  SYNCS.PHASECHK.TRANS64.TRYWAIT P1, [R5+URZ+0x2a840], R0 ;  /* 0x02a84000050075a7 */ /* 0x0010a4000802017f */
[----:B--2---:R-:W-:Y:S05]  /*307d0*/  @!P1 NANOSLEEP.SYNCS 0x989680 ;  /* 0x009896800000995d */ /* 0x004fea0003900000 */
[----:B------:R-:W2:Y:S02]  /*307e0*/  @!P1 SYNCS.PHASECHK.TRANS64 P1, [R5+URZ+0x2a840], R0 ;  /* 0x02a84000050095a7 */ /* 0x000ea4000802007f */
[----:B--2---:R-:W-:Y:S05]  /*307f0*/  @!P1 BRA `(.L_x_1990) ;  /* 0xfffffffc00f09947 */ /* 0x004fea000383ffff */
[----:B------:R-:W-:Y:S05]  /*30800*/  BRA `(.L_x_2173) ;  /* 0xffffffb0001c7947 */ /* 0x000fea000383ffff */
.L_x_1992:
[----:B--2---:R2:W4:Y:S02]  /*30810*/  SYNCS.PHASECHK.TRANS64.TRYWAIT P1, [R3+URZ+0x2a840], R2 ;  /* 0x02a84002030075a7 */ /* 0x004524000802017f */
[----:B----4-:R-:W-:Y:S05]  /*30820*/  @!P1 NANOSLEEP.SYNCS 0x989680 ;  /* 0x009896800000995d */ /* 0x010fea0003900000 */
[----:B------:R-:W4:Y:S02]  /*30830*/  @!P1 SYNCS.PHASECHK.TRANS64 P1, [R3+URZ+0x2a840], R2 ;  /* 0x02a84002030095a7 */ /* 0x000f24000802007f */
[----:B----4-:R-:W-:Y:S05]  /*30840*/  @!P1 BRA `(.L_x_1992) ;  /* 0xfffffffc00f09947 */ /* 0x010fea000383ffff */
[----:B------:R-:W-:Y:S05]  /*30850*/  BRA `(.L_x_2174) ;  /* 0xffffffb000287947 */ /* 0x000fea000383ffff */
.L_x_1994:
[----:B----4-:R4:W0:Y:S02]  /*30860*/  SYNCS.PHASECHK.TRANS64.TRYWAIT P1, [R5+URZ+0x2a860], R0 ;  /* 0x02a86000050075a7 */ /* 0x010824000802017f */
[----:B0-----:R-:W-:Y:S05]  /*30870*/  @!P1 NANOSLEEP.SYNCS 0x989680 ;  /* 0x009896800000995d */ /* 0x001fea0003900000 */
[----:B------:R-:W0:Y:S02]  /*30880*/  @!P1 SYNCS.PHASECHK.TRANS64 P1, [R5+URZ+0x2a860], R0 ;  /* 0x02a86000050095a7 */ /* 0x000e24000802007f */
[----:B0-----:R-:W-:Y:S05]  /*30890*/  @!P1 BRA `(.L_x_1994) ;  /* 0xfffffffc00f09947 */ /* 0x001fea000383ffff */
[----:B------:R-:W-:Y:S05]  /*308a0*/  BRA `(.L_x_2175) ;  /* 0xffffffb000247947 */ /* 0x000fea000383ffff */
.L_x_2176:
        /* <DEDUP_REMOVED lines=13> */
.L_x_3209:


//--------------------- .text._ZN7cutlass13device_kernelIN5flash11enable_sm90INS1_16FlashAttnFwdSm90INS1_25CollectiveMainloopFwdSm90ILi2EN4cute5tupleIJNS5_1CILi1EEES8_S8_EEENS6_IJNS7_ILi128EEENS7_ILi96EEENS7_ILi192EEEEEELi128ENS_6half_tEfNS_4arch4Sm90ELb1ELb0ELb1ELb0ELb1ELb0ELb0ELb1ELb1ELb1ELb1ELb0EEENS1_21CollectiveEpilogueFwdINS6_IJSA_SA_SB_EEES9_SE_SG_Li256ELb0ELb1ELb1ELb0EEENS1_19SingleTileSchedulerILb0ELb1ELb1ELi128EEEEEEEEEvNT_6ParamsE --------------------------
	.section	.text._ZN7cutlass13device_kernelIN5flash11enable_sm90INS1_16FlashAttnFwdSm90INS1_25CollectiveMainloopFwdSm90ILi2EN4cute5tupleIJNS5_1CILi1EEES8_S8_EEENS6_IJNS7_ILi128EEENS7_ILi96EEENS7_ILi192EEEEEELi128ENS_6half_tEfNS_4arch4Sm90ELb1ELb0ELb1ELb0ELb1ELb0ELb0ELb1ELb1ELb1ELb1ELb0EEENS1_21CollectiveEpilogueFwdINS6_IJSA_SA_SB_EEES9_SE_SG_Li256ELb0ELb1ELb1ELb0EEENS1_19SingleTileSchedulerILb0ELb1ELb1ELi128EEEEEEEEEvNT_6ParamsE,"ax",@progbits
	.align	128
.text._ZN7cutlass13device_kernelIN5flash11enable_sm90INS1_16FlashAttnFwdSm90INS1_25CollectiveMainloopFwdSm90ILi2EN4cute5tupleIJNS5_1CILi1EEES8_S8_EEENS6_IJNS7_ILi128EEENS7_ILi96EEENS7_ILi192EEEEEELi128ENS_6half_tEfNS_4arch4Sm90ELb1ELb0ELb1ELb0ELb1ELb0ELb0ELb1ELb1ELb1ELb1ELb0EEENS1_21CollectiveEpilogueFwdINS6_IJSA_SA_SB_EEES9_SE_SG_Li256ELb0ELb1ELb1ELb0EEENS1_19SingleTileSchedulerILb0ELb1ELb1ELi128EEEEEEEEEvNT_6ParamsE:
        .type           _ZN7cutlass13device_kernelIN5flash11enable_sm90INS1_16FlashAttnFwdSm90INS1_25CollectiveMainloopFwdSm90ILi2EN4cute5tupleIJNS5_1CILi1EEES8_S8_EEENS6_IJNS7_ILi128EEENS7_ILi96EEENS7_ILi192EEEEEELi128ENS_6half_tEfNS_4arch4Sm90ELb1ELb0ELb1ELb0ELb1ELb0ELb0ELb1ELb1ELb1ELb1ELb0EEENS1_21CollectiveEpilogueFwdINS6_IJSA_SA_SB_EEES9_SE_SG_Li256ELb0ELb1ELb1ELb0EEENS1_19SingleTileSchedulerILb0ELb1ELb1ELi128EEEEEEEEEvNT_6ParamsE,@function
        .size           _ZN7cutlass13device_kernelIN5flash11enable_sm90INS1_16FlashAttnFwdSm90INS1_25CollectiveMainloopFwdSm90ILi2EN4cute5tupleIJNS5_1CILi1EEES8_S8_EEENS6_IJNS7_ILi128EEENS7_ILi96EEENS7_ILi192EEEEEELi128ENS_6half_tEfNS_4arch4Sm90ELb1ELb0ELb1ELb0ELb1ELb0ELb0ELb1ELb1ELb1ELb1ELb0EEENS1_21CollectiveEpilogueFwdINS6_IJSA_SA_SB_EEES9_SE_SG_Li256ELb0ELb1ELb1ELb0EEENS1_19SingleTileSchedulerILb0ELb1ELb1ELi128EEEEEEEEEvNT_6ParamsE,(.L_x_3210 - _ZN7cutlass13device_kernelIN5flash11enable_sm90INS1_16FlashAttnFwdSm90INS1_25CollectiveMainloopFwdSm90ILi2EN4cute5tupleIJNS5_1CILi1EEES8_S8_EEENS6_IJNS7_ILi128EEENS7_ILi96EEENS7_ILi192EEEEEELi128ENS_6half_tEfNS_4arch4Sm90ELb1ELb0ELb1ELb0ELb1ELb0ELb0ELb1ELb1ELb1ELb1ELb0EEENS1_21CollectiveEpilogueFwdINS6_IJSA_SA_SB_EEES9_SE_SG_Li256ELb0ELb1ELb1ELb0EEENS1_19SingleTileSchedulerILb0ELb1ELb1ELi128EEEEEEEEEvNT_6ParamsE)
        .other          _ZN7cutlass13device_kernelIN5flash11enable_sm90INS1_16FlashAttnFwdSm90INS1_25CollectiveMainloopFwdSm90ILi2EN4cute5tupleIJNS5_1CILi1EEES8_S8_EEENS6_IJNS7_ILi128EEENS7_ILi96EEENS7_ILi192EEEEEELi128ENS_6half_tEfNS_4arch4Sm90ELb1ELb0ELb1ELb0ELb1ELb0ELb0ELb1ELb1ELb1ELb1ELb0EEENS1_21CollectiveEpilogueFwdINS6_IJSA_SA_SB_EEES9_SE_SG_Li256ELb0ELb1ELb1ELb0EEENS1_19SingleTileSchedulerILb0ELb1ELb1ELi128EEEEEEEEEvNT_6ParamsE,@"STO_CUDA_ENTRY STV_DEFAULT"
_ZN7cutlass13device_kernelIN5flash11enable_sm90INS1_16FlashAttnFwdSm90INS1_25CollectiveMainloopFwdSm90ILi2EN4cute5tupleIJNS5_1CILi1EEES8_S8_EEENS6_IJNS7_ILi128EEENS7_ILi96EEENS7_ILi192EEEEEELi128ENS_6half_tEfNS_4arch4Sm90ELb1ELb0ELb1ELb0ELb1ELb0ELb0ELb1ELb1ELb1ELb1ELb0EEENS1_21CollectiveEpilogueFwdINS6_IJSA_SA_SB_EEES9_SE_SG_Li256ELb0ELb1ELb1ELb0EEENS1_19SingleTileSchedulerILb0ELb1ELb1ELi128EEEEEEEEEvNT_6ParamsE:
        /* <DEDUP_REMOVED lines=44> */
.L_x_2177:
        /* <DEDUP_REMOVED lines=22> */
.L_x_2178:
        /* <DEDUP_REMOVED lines=18> */
.L_x_2179:
        /* <DEDUP_REMOVED lines=22> */
.L_x_2180:
        /* <DEDUP_REMOVED lines=23> */
.L_x_2181:
        /* <DEDUP_REMOVED lines=8> */
[----:B------:R-:W-:-:S10]  /*0890*/  IMAD.U32 R2, RZ, RZ, UR4 ;  /* 0x00000004ff027e24 */ /* 0x000fd4000f8e00ff */
[----:B------:R-:W-:Y:S05]  /*08a0*/  @!P0 BRA `(.L_x_2183) ;  /* 0x000000a000748947 */ /* 0x000fea0003800000 */
.L_x_2184:
        /* <DEDUP_REMOVED lines=14> */
[----:B--2---:R-:W-:Y:S02]  /*0990*/  ISETP.LE.AND P0, PT, RZ, UR5, PT ;  /* 0x00000005ff007c0c */ /* 0x004fe4000bf03270 */
[----:B------:R-:W-:-:S05]  /*09a0*/  IADD3 R0, -R16, RZ, RZ ;  /* 0x000000ff10007210 */ /* 0x000fca0007ffe1ff */
[----:B------:R-:W-:-:S06]  /*09b0*/  IMAD R17, R3, R0, UR4 ;  /* 0x0000000403117e24 */ /* 0x000fcc000f8e0200 */
[----:B------:R-:W-:Y:S05]  /*09c0*/  @!P0 BRA `(.L_x_2185) ;  /* 0x000000d800d88947 */ /* 0x000fea0003800000 */
[----:B------:R-:W0:Y:S01]  /*09d0*/  S2UR UR42, SR_CTAID.X ;  /* 0x00000000002a79c3 */ /* 0x000e220000002500 */
[----:B------:R-:W-:Y:S01]  /*09e0*/  ULDC UR4, c[0x0][0x448] ;  /* 0x0001120000047ab9 */ /* 0x000fe20000000800 */
[----:B------:R-:W-:Y:S01]  /*09f0*/  SHF.R.U32.HI R6, RZ, 0x10, R17 ;  /* 0x00000010ff067819 */ /* 0x000fe20000011611 */
[----:B------:R-:W-:Y:S01]  /*0a00*/  UISETP.NE.AND UP0, UPT, UR4, 0x1, UPT ;  /* 0x000000010400788c */ /* 0x000fe2000bf05270 */
[----:B------:R-:W-:Y:S01]  /*0a10*/  LOP3.LUT R17, R17, 0xffff, RZ, 0xc0, !PT ;  /* 0x0000ffff11117812 */ /* 0x000fe200078ec0ff */
[----:B------:R-:W-:Y:S02]  /*0a20*/  IMAD.MOV.U32 R22, RZ, RZ, RZ ;  /* 0x000000ffff167224 */ /* 0x000fe400078e00ff */
[----:B------:R-:W-:Y:S01]  /*0a30*/  UP2UR UR38, UPR, URZ, 0x1 ;  /* 0x000000013f267883 */ /* 0x000fe20008000000 */
[----:B------:R-:W1:Y:S06]  /*0a40*/  LDC.64 R4, c[0x0][0x418] ;  /* 0x00010600ff047b82 */ /* 0x000e6c0000000a00 */
[----:B------:R-:W-:Y:S01]  /*0a50*/  @UP0 ULDC UR5, c[0x0][0x44c] ;  /* 0x0001130000050ab9 */ /* 0x000fe20000000800 */
[----:B------:R-:W-:Y:S01]  /*0a60*/  @UP0 ULDC UR7, c[0x0][0x450] ;  /* 0x0001140000070ab9 */ /* 0x000fe20000000800 */
[----:B------:R-:W2:Y:S08]  /*0a70*/  LDC R3, c[0x0][0x288] ;  /* 0x0000a200ff037b82 */ /* 0x000eb00000000800 */
[----:B------:R-:W3:Y:S01]  /*0a80*/  LDC R18, c[0x0][0x424] ;  /* 0x00010900ff127b82 */ /* 0x000ee20000000800 */
[----:B0-----:R-:W-:-:S04]  /*0a90*/  USHF.L.U32 UR42, UR42, 0x7, URZ ;  /* 0x000000072a2a7899 */ /* 0x001fc8000800063f */
[----:B------:R-:W-:Y:S02]  /*0aa0*/  @UP0 UIADD3 UR4, UR42, 0x7f, URZ ;  /* 0x0000007f2a040890 */ /* 0x000fe4000fffe03f */
[----:B------:R-:W-:Y:S01]  /*0ab0*/  UIADD3 UR6, UR42, 0x7f, URZ ;  /* 0x0000007f2a067890 */ /* 0x000fe2000fffe03f */
[----:B------:R-:W0:Y:S01]  /*0ac0*/  LDC R7, c[0x0][0x2f0] ;  /* 0x0000bc00ff077b82 */ /* 0x000e220000000800 */
[----:B-1----:R-:W-:Y:S01]  /*0ad0*/  ISETP.NE.U32.AND P0, PT, R4, RZ, PT ;  /* 0x000000ff0400720c */ /* 0x002fe20003f05070 */
[----:B------:R-:W-:-:S03]  /*0ae0*/  UIMAD.WIDE.U32 UR4, UR4, UR5, URZ ;  /* 0x00000005040472a5 */ /* 0x000fc6000f8e003f */
[----:B------:R-:W-:Y:S01]  /*0af0*/  ISETP.NE.AND.EX P0, PT, R5, RZ, PT, P0 ;  /* 0x000000ff0500720c */ /* 0x000fe20003f05300 */
[----:B------:R-:W-:Y:S01]  /*0b00*/  @UP0 USHF.R.U32.HI UR6, URZ, UR7, UR5 ;  /* 0x000000073f060299 */ /* 0x000fe20008011605 */
[----:B--2---:R-:W-:Y:S02]  /*0b10*/  IADD3 R3, -R3, 0x60, RZ ;  /* 0x0000006003037810 */ /* 0x004fe40007ffe1ff */
[----:B---3--:R-:W-:Y:S02]  /*0b20*/  SEL R18, R18, 0x1, P0 ;  /* 0x0000000112127807 */ /* 0x008fe40000000000 */
[----:B------:R-:W-:-:S03]  /*0b30*/  ISETP.NE.AND P0, PT, R6, RZ, PT ;  /* 0x000000ff0600720c */ /* 0x000fc60003f05270 */
[CC--:B0-----:R-:W-:Y:S02]  /*0b40*/  IMAD R3, R18.reuse, R7.reuse, R3 ;  /* 0x0000000712037224 */ /* 0x0c1fe400078e0203 */
[----:B------:R-:W-:Y:S02]  /*0b50*/  IMAD R0, R18, R7, 0x5f ;  /* 0x0000005f12007424 */ /* 0x000fe400078e0207 */
[----:B------:R-:W-:Y:S02]  /*0b60*/  VIADD R3, R3, UR6 ;  /* 0x0000000603037c36 */ /* 0x000fe40008000000 */
[----:B------:R-:W-:-:S04]  /*0b70*/  IMAD.HI R0, R0, 0x2aaaaaab, RZ ;  /* 0x2aaaaaab00007827 */ /* 0x000fc800078e02ff */
[----:B------:R-:W0:Y:S01]  /*0b80*/  @!P0 LDC R6, c[0x0][0x9f0] ;  /* 0x00027c00ff068b82 */ /* 0x000e220000000800 */
[----:B------:R-:W-:Y:S01]  /*0b90*/  IMAD.HI R4, R3, 0x2aaaaaab, RZ ;  /* 0x2aaaaaab03047827 */ /* 0x000fe200078e02ff */
[----:B------:R-:W-:-:S04]  /*0ba0*/  SHF.R.U32.HI R3, RZ, 0x1f, R0 ;  /* 0x0000001fff037819 */ /* 0x000fc80000011600 */
[----:B------:R-:W-:Y:S02]  /*0bb0*/  SHF.R.U32.HI R5, RZ, 0x1f, R4 ;  /* 0x0000001fff057819 */ /* 0x000fe40000011604 */
[----:B------:R-:W-:Y:S02]  /*0bc0*/  LEA.HI.SX32 R3, R0, R3, 0x1c ;  /* 0x0000000300037211 */ /* 0x000fe400078fe2ff */
[----:B------:R-:W-:-:S04]  /*0bd0*/  LEA.HI.SX32 R4, R4, R5, 0x1c ;  /* 0x0000000504047211 */ /* 0x000fc800078fe2ff */
[----:B------:R-:W-:-:S04]  /*0be0*/  VIMNMX R13, R3, R4, PT ;  /* 0x00000004030d7248 */ /* 0x000fc80003fe0100 */
[----:B------:R-:W-:-:S13]  /*0bf0*/  ISETP.GE.AND P1, PT, R13, 0x1, PT ;  /* 0x000000010d00780c */ /* 0x000fda0003f26270 */
[----:B------:R-:W-:Y:S05]  /*0c00*/  @!P1 BRA `(.L_x_2186) ;  /* 0x00000000006c9947 */ /* 0x000fea0003800000 */
[-C--:B0-----:R-:W-:Y:S02]  /*0c10*/  IABS R9, R6.reuse ;  /* 0x0000000600097213 */ /* 0x081fe40000000000 */
[----:B------:R-:W-:Y:S02]  /*0c20*/  IADD3 R3, R6, -0x1, R13 ;  /* 0xffffffff06037810 */ /* 0x000fe40007ffe00d */
[----:B------:R-:W0:Y:S01]  /*0c30*/  I2F.RP R0, R9 ;  /* 0x0000000900007306 */ /* 0x000e220000209400 */
[----:B------:R-:W-:-:S05]  /*0c40*/  IABS R10, R6 ;  /* 0x00000006000a7213 */ /* 0x000fca0000000000 */
[----:B------:R-:W-:Y:S02]  /*0c50*/  IMAD.MOV R10, RZ, RZ, -R10 ;  /* 0x000000ffff0a7224 */ /* 0x000fe400078e0a0a */
[----:B0-----:R-:W0:Y:S02]  /*0c60*/  MUFU.RCP R0, R0 ;  /* 0x0000000000007308 */ /* 0x001e240000001000 */
[----:B0-----:R-:W-:Y:S02]  /*0c70*/  IADD3 R4, R0, 0xffffffe, RZ ;  /* 0x0ffffffe00047810 */ /* 0x001fe40007ffe0ff */
[----:B------:R-:W-:-:S04]  /*0c80*/  IABS R0, R3 ;  /* 0x0000000300007213 */ /* 0x000fc80000000000 */
[----:B------:R0:W1:Y:S01]  /*0c90*/  F2I.FTZ.U32.TRUNC.NTZ R5, R4 ;  /* 0x0000000400057305 */ /* 0x000062000021f000 */
[----:B------:R-:W-:-:S04]  /*0ca0*/  LOP3.LUT R3, R3, R6, RZ, 0x3c, !PT ;  /* 0x0000000603037212 */ /* 0x000fc800078e3cff */
[----:B------:R-:W-:Y:S02]  /*0cb0*/  ISETP.GE.AND P2, PT, R3, RZ, PT ;  /* 0x000000ff0300720c */ /* 0x000fe40003f46270 */
[----:B0-----:R-:W-:Y:S01]  /*0cc0*/  MOV R4, RZ ;  /* 0x000000ff00047202 */ /* 0x001fe20000000f00 */
[----:B-1----:R-:W-:-:S04]  /*0cd0*/  IMAD.MOV R8, RZ, RZ, -R5 ;  /* 0x000000ffff087224 */ /* 0x002fc800078e0a05 */
[----:B------:R-:W-:-:S04]  /*0ce0*/  IMAD R11, R8, R9, RZ ;  /* 0x00000009080b7224 */ /* 0x000fc800078e02ff */
[----:B------:R-:W-:-:S04]  /*0cf0*/  IMAD.HI.U32 R5, R5, R11, R4 ;  /* 0x0000000b05057227 */ /* 0x000fc800078e0004 */
[----:B------:R-:W-:Y:S02]  /*0d00*/  IMAD.MOV.U32 R4, RZ, RZ, R10 ;  /* 0x000000ffff047224 */ /* 0x000fe400078e000a */
[----:B------:R-:W-:-:S04]  /*0d10*/  IMAD.HI.U32 R5, R5, R0, RZ ;  /* 0x0000000005057227 */ /* 0x000fc800078e00ff */
[----:B------:R-:W-:-:S05]  /*0d20*/  IMAD R0, R5, R4, R0 ;  /* 0x0000000405007224 */ /* 0x000fca00078e0200 */
[----:B------:R-:W-:-:S13]  /*0d30*/  ISETP.GT.U32.AND P1, PT, R9, R0, PT ;  /* 0x000000000900720c */ /* 0x000fda0003f24070 */
[----:B------:R-:W-:Y:S01]  /*0d40*/  @!P1 IMAD.IADD R0, R0, 0x1, -R9 ;  /* 0x0000000100009824 */ /* 0x000fe200078e0a09 */
[----:B------:R-:W-:Y:S02]  /*0d50*/  @!P1 IADD3 R5, R5, 0x1, RZ ;  /* 0x0000000105059810 */ /* 0x000fe40007ffe0ff */
[----:B------:R-:W-:Y:S02]  /*0d60*/  ISETP.NE.AND P1, PT, R6, RZ, PT ;  /* 0x000000ff0600720c */ /* 0x000fe40003f25270 */
[----:B------:R-:W-:-:S13]  /*0d70*/  ISETP.GE.U32.AND P0, PT, R0, R9, PT ;  /* 0x000000090000720c */ /* 0x000fda0003f06070 */
[----:B------:R-:W-:-:S04]  /*0d80*/  @P0 VIADD R5, R5, 0x1 ;  /* 0x0000000105050836 */ /* 0x000fc80000000000 */
[----:B------:R-:W-:Y:S01]  /*0d90*/  @!P2 IMAD.MOV R5, RZ, RZ, -R5 ;  /* 0x000000ffff05a224 */ /* 0x000fe200078e0a05 */
[----:B------:R-:W-:-:S04]  /*0da0*/  @!P1 LOP3.LUT R5, RZ, R6, RZ, 0x33, !PT ;  /* 0x00000006ff059212 */ /* 0x000fc800078e33ff */
[----:B------:R-:W-:-:S07]  /*0db0*/  MOV R22, R5 ;  /* 0x0000000500167202 */ /* 0x000fce0000000f00 */
.L_x_2186:
[-C--:B------:R-:W-:Y:S01]  /*0dc0*/  IMAD R17, R17, R22.reuse, RZ ;  /* 0x0000001611117224 */ /* 0x080fe200078e02ff */
[----:B------:R-:W-:Y:S01]  /*0dd0*/  PLOP3.LUT P0, PT, PT, PT, PT, 0x80, 0x0 ;  /* 0x000000000000781c */ /* 0x000fe20003f0f070 */
[----:B------:R-:W-:Y:S01]  /*0de0*/  VIADD R23, R19, 0xffffff80 ;  /* 0xffffff8013177836 */ /* 0x000fe20000000000 */
[----:B------:R-:W-:Y:S01]  /*0df0*/  MOV R3, RZ ;  /* 0x000000ff00037202 */ /* 0x000fe20000000f00 */
        /* <DEDUP_REMOVED lines=35> */
[----:B------:R-:W-:Y:S01]  /*1030*/  IMAD R19, R18, R7, RZ ;  /* 0x0000000712137224 */ /* 0x000fe200078e02ff */
[----:B------:R-:W-:Y:S06]  /*1040*/  @!P1 BRA `(.L_x_2187) ;  /* 0x0000008000709947 */ /* 0x000fec0003800000 */
[----:B------:R-:W-:Y:S01]  /*1050*/  SHF.R.S32.HI R72, RZ, 0x1f, R23 ;  /* 0x0000001fff487819 */ /* 0x000fe20000011417 */
[----:B------:R-:W1:Y:S01]  /*1060*/  S2UR UR6, SR_CgaCtaId ;  /* 0x00000000000679c3 */ /* 0x000e620000008800 */
[----:B------:R-:W-:Y:S02]  /*1070*/  UMOV UR39, 0x400 ;  /* 0x0000040000277882 */ /* 0x000fe40000000000 */
[----:B------:R-:W-:-:S04]  /*1080*/  LEA.HI R73, R72, R23, RZ, 0x7 ;  /* 0x0000001748497211 */ /* 0x000fc800078f38ff */
[----:B------:R-:W-:-:S05]  /*1090*/  SHF.R.S32.HI R74, RZ, 0x7, R73 ;  /* 0x00000007ff4a7819 */ /* 0x000fca0000011449 */
[----:B------:R-:W2:Y:S01]  /*10a0*/  SHFL.IDX PT, R0, R74, RZ, 0x1f ;  /* 0x00001fff4a007589 */ /* 0x000ea200000e0000 */
[----:B-1----:R-:W-:-:S04]  /*10b0*/  ULEA UR39, UR6, UR39, 0x18 ;  /* 0x0000002706277291 */ /* 0x002fc8000f8ec03f */
[----:B------:R-:W-:-:S04]  /*10c0*/  UIADD3 UR6, UR39, 0xc400, URZ ;  /* 0x0000c40027067890 */ /* 0x000fc8000fffe03f */
[----:B------:R-:W-:Y:S01]  /*10d0*/  ULOP3.LUT UP0, URZ, UR6, 0x1bf, URZ, 0xc0, !UPT ;  /* 0x000001bf063f7892 */ /* 0x000fe2000f80c03f */
[----:B--2---:R-:W-:-:S05]  /*10e0*/  R2UR UR4, R0 ;  /* 0x00000000000472ca */ /* 0x004fca00000e0000 */
        /* <DEDUP_REMOVED lines=12> */
[----:B------:R1:W2:Y:S01]  /*11b0*/  LDC.64 R14, c[0x4][R0] ;  /* 0x01000000000e7b82 */ /* 0x0002a20000000a00 */
[----:B------:R-:W-:Y:S01]  /*11c0*/  IMAD.U32 R5, RZ, RZ, UR5 ;  /* 0x00000005ff057e24 */ /* 0x000fe2000f8e00ff */
[----:B------:R-:W-:Y:S01]  /*11d0*/  ULDC.64 UR4, c[0x4][0x98] ;  /* 0x0100260000047ab9 */ /* 0x000fe20000000a00 */
[----:B------:R-:W-:Y:S01]  /*11e0*/  IMAD.U32 R10, RZ, RZ, UR6 ;  /* 0x00000006ff0a7e24 */ /* 0x000fe2000f8e00ff */
[----:B0-----:R-:W-:Y:S01]  /*11f0*/  MOV R6, UR4 ;  /* 0x0000000400067c02 */ /* 0x001fe20008000f00 */
[----:B------:R-:W-:Y:S01]  /*1200*/  IMAD.U32 R7, RZ, RZ, UR5 ;  /* 0x00000005ff077e24 */ /* 0x000fe2000f8e00ff */
[----:B------:R-:W-:Y:S01]  /*1210*/  MOV R11, UR7 ;  /* 0x00000007000b7c02 */ /* 0x000fe20008000f00 */
[----:B------:R-:W-:Y:S01]  /*1220*/  IMAD.MOV.U32 R8, RZ, RZ, 0x70 ;  /* 0x00000070ff087424 */ /* 0x000fe200078e00ff */
[----:B------:R-:W-:Y:S01]  /*1230*/  MOV R13, RZ ;  /* 0x000000ff000d7202 */ /* 0x000fe20000000f00 */
[----:B-1----:R-:W-:-:S07]  /*1240*/  IMAD.MOV.U32 R12, RZ, RZ, 0x1 ;  /* 0x00000001ff0c7424 */ /* 0x002fce00078e00ff */
[----:B------:R-:W-:-:S07]  /*1250*/  LEPC R20, `(.L_x_2188) ;  /* 0x000000001014794e */ /* 0x000fce0000000000 */
[----:B--2---:R-:W-:Y:S05]  /*1260*/  CALL.ABS.NOINC R14 ;  /* 0x000000000e007343 */ /* 0x004fea0003c00000 */
.L_x_2188:
[----:B------:R-:W-:-:S04]  /*1270*/  SHF.L.U32 R0, RZ, 0x1f, RZ ;  /* 0x0000001fff007819 */ /* 0x000fc800000006ff */
[----:B------:R-:W1:Y:S02]  /*1280*/  SYNCS.PHASECHK.TRANS64.TRYWAIT P0, [UR39+0x2a800], R0 ;  /* 0x02a80000ff0075a7 */ /* 0x000e640008000167 */
[----:B-1----:R-:W-:Y:S05]  /*1290*/  @!P0 BRA `(.L_x_2189) ;  /* 0x000000d000ac8947 */ /* 0x002fea0003800000 */
.L_x_2274:
[----:B------:R-:W-:-:S13]  /*12a0*/  R2UR UR4, R2 ;  /* 0x00000000020472ca */ /* 0x000fda00000e0000 */
[----:B------:R-:W-:-:S06]  /*12b0*/  ULOP3.LUT UR4, UR4, 0x1, URZ, 0xfc, !UPT ;  /* 0x0000000104047892 */ /* 0x000fcc000f8efc3f */
[----:B-1----:R-:W-:-:S05]  /*12c0*/  IMAD.U32 R3, RZ, RZ, UR4 ;  /* 0x00000004ff037e24 */ /* 0x002fca000f8e00ff */
[----:B------:R-:W-:-:S13]  /*12d0*/  ISETP.NE.AND P0, PT, R3, 0x3, PT ;  /* 0x000000030300780c */ /* 0x000fda0003f05270 */
[----:B------:R-:W-:Y:S05]  /*12e0*/  @!P0 BRA `(.L_x_2190) ;  /* 0x0000000000048947 */ /* 0x000fea0003800000 */
[----:B------:R-:W-:Y:S01]  /*12f0*/  BPT.TRAP 0x1 ;  /* 0x000000040000795c */ /* 0x000fe20000300000 */
.L_x_2190:
[----:B------:R1:W2:Y:S01]  /*1300*/  SYNCS.PHASECHK.TRANS64.TRYWAIT P1, [UR39+0x2a830], R0 ;  /* 0x02a83000ff0075a7 */ /* 0x0002a20008020167 */
[----:B------:R-:W-:Y:S05]  /*1310*/  @!P0 BRA `(.L_x_2191) ;  /* 0x0000000000048947 */ /* 0x000fea0003800000 */
[----:B------:R-:W-:Y:S01]  /*1320*/  BPT.TRAP 0x1 ;  /* 0x000000040000795c */ /* 0x000fe20000300000 */
.L_x_2191:
[----:B------:R-:W-:-:S05]  /*1330*/  IMAD.U32 R8, RZ, RZ, UR40 ;  /* 0x00000028ff087e24 */ /* 0x000fca000f8e00ff */
[----:B------:R-:W-:Y:S01]  /*1340*/  LOP3.LUT R8, R8, 0x10000, RZ, 0xfc, !PT ;  /* 0x0001000008087812 */ /* 0x000fe200078efcff */
[----:B--2---:R-:W-:Y:S06]  /*1350*/  @P1 BRA `(.L_x_2192) ;  /* 0x0000000000081947 */ /* 0x004fec0003800000 */
[----:B------:R-:W2:Y:S02]  /*1360*/  SYNCS.PHASECHK.TRANS64.TRYWAIT P1, [UR39+0x2a830], R0 ;  /* 0x02a83000ff0075a7 */ /* 0x000ea40008020167 */
[----:B--2---:R-:W-:Y:S05]  /*1370*/  @!P1 BRA `(.L_x_2193) ;  /* 0x000000d0008c9947 */ /* 0x004fea0003800000 */
.L_x_2192:
[----:B------:R-:W-:Y:S05]  /*1380*/  WARPSYNC.ALL ;  /* 0x0000000000007948 */ /* 0x000fea0003800000 */
[----:B------:R-:W-:Y:S01]  /*1390*/  MOV R9, 0x40000040 ;  /* 0x4000004000097802 */ /* 0x000fe20000000f00 */
[----:B------:R-:W-:Y:S01]  /*13a0*/  UIADD3 UR4, UR39, 0x18400, URZ ;  /* 0x0001840027047890 */ /* 0x000fe2000fffe03f */
[----:B------:R-:W-:Y:S01]  /*13b0*/  R2UR UR8, R8 ;  /* 0x00000000080872ca */ /* 0x000fe200000e0000 */
[----:B------:R-:W-:Y:S01]  /*13c0*/  WARPGROUP.ARRIVE ;  /* 0x00000000000079c5 */ /* 0x000fe20000000000 */
[----:B------:R-:W-:Y:S01]  /*13d0*/  R2UR UR9, R9 ;  /* 0x00000000090972ca */ /* 0x000fe200000e0000 */
[----:B------:R-:W-:-:S04]  /*13e0*/  USHF.R.U32.HI UR4, URZ, 0x4, UR4 ;  /* 0x000000043f047899 */ /* 0x000fc80008011604 */
[----:B------:R-:W3:Y:S01]  /*13f0*/  S2UR UR61, SR_CgaCtaId ;  /* 0x00000000003d79c3 */ /* 0x000ee20000008800 */
[----:B------:R-:W-:Y:S01]  /*1400*/  UMOV UR11, 0x40000040 ;  /* 0x40000040000b7882 */ /* 0x000fe20000000000 */
[----:B------:R-:W-:Y:S01]  /*1410*/  UMOV UR7, 0x40000040 ;  /* 0x4000004000077882 */ /* 0x000fe20000000000 */
[----:B------:R-:W-:Y:S01]  /*1420*/  ULOP3.LUT UR4, UR4, 0x3fff, URZ, 0xc0, !UPT ;  /* 0x00003fff04047892 */ /* 0x000fe2000f8ec03f */
[----:B------:R-:W-:Y:S01]  /*1430*/  UMOV UR13, 0x40000040 ;  /* 0x40000040000d7882 */ /* 0x000fe20000000000 */
[----:B------:R-:W-:Y:S02]  /*1440*/  UMOV UR15, 0x40000040 ;  /* 0x40000040000f7882 */ /* 0x000fe40000000000 */
[----:B------:R-:W-:Y:S01]  /*1450*/  ULOP3.LUT UR60, UR4, 0x10000, URZ, 0xfc, !UPT ;  /* 0x00010000043c7892 */ /* 0x000fe2000f8efc3f */
[----:B------:R-:W-:Y:S01]  /*1460*/  UMOV UR17, 0x40000040 ;  /* 0x4000004000117882 */ /* 0x000fe20000000000 */
[----:B------:R-:W-:Y:S02]  /*1470*/  UMOV UR19, 0x40000040 ;  /* 0x4000004000137882 */ /* 0x000fe40000000000 */
[----:B------:R-:W-:-:S02]  /*1480*/  UIADD3 UR6, UR60, 0x2, URZ ;  /* 0x000000023c067890 */ /* 0x000fc4000fffe03f */
[----:B------:R-:W-:Y:S02]  /*1490*/  UIADD3 UR14, UR60, 0x4, URZ ;  /* 0x000000043c0e7890 */ /* 0x000fe4000fffe03f */
[----:B------:R-:W-:Y:S01]  /*14a0*/  UMOV UR10, UR60 ;  /* 0x0000003c000a7c82 */ /* 0x000fe20008000000 */
[----:B------:R-:W-:Y:S01]  /*14b0*/  UIADD3 UR18, UR60, 0x6, URZ ;  /* 0x000000063c127890 */ /* 0x000fe2000fffe03f */
[----:B------:R-:W-:Y:S01]  /*14c0*/  HGMMA.64x96x16.F32 R24, gdesc[UR8], RZ, !UPT, gsb0 ;  /* 0x01600000081879f0 */ /* 0x000fe2000c0008ff */
[----:B------:R-:W-:Y:S01]  /*14d0*/  R2UR UR10, R8 ;  /* 0x00000000080a72ca */ /* 0x000fe200000e0000 */
[----:B------:R-:W-:Y:S01]  /*14e0*/  UMOV UR9, 0x40000040 ;  /* 0x4000004000097882 */ /* 0x000fe20000000000 */
[----:B------:R-:W-:Y:S01]  /*14f0*/  UIADD3 UR22, UR60, 0x300, URZ ;  /* 0x000003003c167890 */ /* 0x000fe2000fffe03f */
[----:B------:R-:W-:Y:S01]  /*1500*/  UMOV UR5, UR9 ;  /* 0x0000000900057c82 */ /* 0x000fe20008000000 */
[----:B------:R-:W-:Y:S01]  /*1510*/  UMOV UR21, 0x40000040 ;  /* 0x4000004000157882 */ /* 0x000fe20000000000 */
[----:B------:R-:W-:Y:S01]  /*1520*/  UMOV UR23, 0x40000040 ;  /* 0x4000004000177882 */ /* 0x000fe20000000000 */
[----:B------:R-:W-:Y:S01]  /*1530*/  UIADD3 UR26, UR60, 0x302, URZ ;  /* 0x000003023c1a7890 */ /* 0x000fe2000fffe03f */
[----:B------:R-:W-:Y:S01]  /*1540*/  UMOV UR25, 0x40000040 ;  /* 0x4000004000197882 */ /* 0x000fe20000000000 */
[----:B------:R-:W-:Y:S01]  /*1550*/  UMOV UR27, 0x40000040 ;  /* 0x40000040001b7882 */ /* 0x000fe20000000000 */
[----:B------:R-:W-:-:S04]  /*1560*/  UIADD3 UR30, UR60, 0x304, URZ ;  /* 0x000003043c1e7890 */ /* 0x000fc8000fffe03f */
[----:B------:R-:W-:Y:S02]  /*1570*/  UIADD3 UR8, UR10, 0x2, URZ ;  /* 0x000000020a087890 */ /* 0x000fe4000fffe03f */
[----:B------:R-:W-:Y:S02]  /*1580*/  UIADD3 UR12, UR10, 0x4, URZ ;  /* 0x000000040a0c7890 */ /* 0x000fe4000fffe03f */
[----:B------:R-:W-:Y:S02]  /*1590*/  UIADD3 UR16, UR10, 0x6, URZ ;  /* 0x000000060a107890 */ /* 0x000fe4000fffe03f */
[----:B------:R-:W-:Y:S01]  /*15a0*/  UIADD3 UR20, UR10, 0x400, URZ ;  /* 0x000004000a147890 */ /* 0x000fe2000fffe03f */
[----:B------:R-:W-:Y:S01]  /*15b0*/  UMOV UR4, UR8 ;  /* 0x0000000800047c82 */ /* 0x000fe20008000000 */
        /* <DEDUP_REMOVED lines=8> */
[----:B------:R-:W-:Y:S01]  /*1640*/  UIADD3 UR40, UR10, 0x800, URZ ;  /* 0x000008000a287890 */ /* 0x000fe2000fffe03f */
[----:B------:R-:W-:Y:S01]  /*1650*/  UMOV UR41, 0x40000040 ;  /* 0x4000004000297882 */ /* 0x000fe20000000000 */
[----:B------:R-:W-:Y:S01]  /*1660*/  UIADD3 UR44, UR10, 0x802, URZ ;  /* 0x000008020a2c7890 */ /* 0x000fe2000fffe03f */
[----:B------:R-:W-:Y:S01]  /*1670*/  UMOV UR45, 0x40000040 ;  /* 0x40000040002d7882 */ /* 0x000fe20000000000 */
[----:B------:R-:W-:Y:S01]  /*1680*/  UIADD3 UR48, UR10, 0x804, URZ ;  /* 0x000008040a307890 */ /* 0x000fe2000fffe03f */
[----:B------:R-:W-:Y:S01]  /*1690*/  UMOV UR49, 0x40000040 ;  /* 0x4000004000317882 */ /* 0x000fe20000000000 */
[----:B------:R-:W-:Y:S01]  /*16a0*/  UIADD3 UR52, UR10, 0x806, URZ ;  /* 0x000008060a347890 */ /* 0x000fe2000fffe03f */
[----:B------:R-:W-:Y:S01]  /*16b0*/  UMOV UR53, 0x40000040 ;  /* 0x4000004000357882 */ /* 0x000fe20000000000 */
        /* <DEDUP_REMOVED lines=50> */
[----:B---3--:R-:W-:Y:S05]  /*19e0*/  @!P0 BRA `(.L_x_2194) ;  /* 0x0000000000048947 */ /* 0x008fea0003800000 */
[----:B------:R-:W-:Y:S01]  /*19f0*/  BPT.TRAP 0x1 ;  /* 0x000000040000795c */ /* 0x000fe20000300000 */
.L_x_2194:
[----:B-12---:R-:W-:Y:S01]  /*1a00*/  LOP3.LUT R0, R73, 0xffffff80, RZ, 0xc0, !PT ;  /* 0xffffff8049007812 */ /* 0x006fe200078ec0ff */
[----:B------:R-:W-:Y:S01]  /*1a10*/  UISETP.NE.AND UP0, UPT, UR38, URZ, UPT ;  /* 0x0000003f2600728c */ /* 0x000fe2000bf05270 */
[----:B------:R-:W-:Y:S01]  /*1a20*/  LEA.HI R72, R72, R23, RZ, 0x2 ;  /* 0x0000001748487211 */ /* 0x000fe200078f10ff */
[----:B------:R-:W-:Y:S01]  /*1a30*/  ULDC UR4, c[0x0][0x9d8] ;  /* 0x0002760000047ab9 */ /* 0x000fe20000000800 */
[----:B------:R-:W-:Y:S01]  /*1a40*/  LEA.HI R14, R74, R74, RZ, 0x1 ;  /* 0x0000004a4a0e7211 */ /* 0x000fe200078f08ff */
[----:B------:R-:W-:Y:S01]  /*1a50*/  IMAD.IADD R10, R23, 0x1, -R0 ;  /* 0x00000001170a7824 */ /* 0x000fe200078e0a00 */
[----:B------:R-:W-:Y:S01]  /*1a60*/  LOP3.LUT R72, R72, 0xfffffffc, RZ, 0xc0, !PT ;  /* 0xfffffffc48487812 */ /* 0x000fe200078ec0ff */
[----:B------:R-:W-:Y:S01]  /*1a70*/  FMUL.FTZ R5, R25, UR4 ;  /* 0x0000000419057c20 */ /* 0x000fe20008410000 */
[----:B------:R-:W-:Y:S01]  /*1a80*/  PLOP3.LUT P1, PT, PT, PT, UP0, 0x80, 0x0 ;  /* 0x000000000000781c */ /* 0x000fe20003f2f008 */
[----:B------:R-:W-:Y:S01]  /*1a90*/  FMUL.FTZ R26, R26, UR4 ;  /* 0x000000041a1a7c20 */ /* 0x000fe20008410000 */
[----:B------:R-:W-:Y:S01]  /*1aa0*/  SHF.R.S32.HI R7, RZ, 0x1f, R10 ;  /* 0x0000001fff077819 */ /* 0x000fe2000001140a */
[----:B------:R-:W-:Y:S01]  /*1ab0*/  IMAD.IADD R72, R23, 0x1, -R72 ;  /* 0x0000000117487824 */ /* 0x000fe200078e0a48 */
[----:B------:R-:W-:Y:S01]  /*1ac0*/  LOP3.LUT R23, R14, 0x3fffffe, RZ, 0xc0, !PT ;  /* 0x03fffffe0e177812 */ /* 0x000fe200078ec0ff */
[----:B------:R-:W-:Y:S01]  /*1ad0*/  @UP0 ULDC UR5, c[0x0][0x44c] ;  /* 0x0001130000050ab9 */ /* 0x000fe20000000800 */
[-C--:B------:R-:W-:Y:S01]  /*1ae0*/  LEA.HI R4, R7, R10.reuse, RZ, 0x2 ;  /* 0x0000000a07047211 */ /* 0x080fe200078f10ff */
[----:B------:R-:W-:Y:S01]  /*1af0*/  FMUL.FTZ R27, R27, UR4 ;  /* 0x000000041b1b7c20 */ /* 0x000fe20008410000 */
[----:B------:R-:W-:Y:S01]  /*1b00*/  LEA.HI R7, R7, R10, RZ, 0x5 ;  /* 0x0000000a07077211 */ /* 0x000fe200078f28ff */
[----:B------:R-:W-:Y:S01]  /*1b10*/  FMUL.FTZ R30, R30, UR4 ;  /* 0x000000041e1e7c20 */ /* 0x000fe20008410000 */
[--C-:B------:R-:W-:Y:S01]  /*1b20*/  SHF.R.S32.HI R0, RZ, 0x2, R4.reuse ;  /* 0x00000002ff007819 */ /* 0x100fe20000011404 */
[----:B------:R-:W1:Y:S01]  /*1b30*/  MUFU.TANH R26, R26 ;  /* 0x0000001a001a7308 */ /* 0x000e620000002400 */
[----:B------:R-:W-:Y:S01]  /*1b40*/  SHF.R.S32.HI R11, RZ, 0x1f, R4 ;  /* 0x0000001fff0b7819 */ /* 0x000fe20000011404 */
[----:B------:R-:W-:Y:S01]  /*1b50*/  FMUL.FTZ R31, R31, UR4 ;  /* 0x000000041f1f7c20 */ /* 0x000fe20008410000 */
[----:B------:R-:W-:Y:S01]  /*1b60*/  SHF.R.S32.HI R7, RZ, 0x5, R7 ;  /* 0x00000005ff077819 */ /* 0x000fe20000011407 */
[----:B------:R-:W-:Y:S01]  /*1b70*/  FMUL.FTZ R3, R24, UR4 ;  /* 0x0000000418037c20 */ /* 0x000fe20008410000 */
[----:B------:R-:W-:Y:S01]  /*1b80*/  LEA.HI R11, R11, R0, RZ, 0x3 ;  /* 0x000000000b0b7211 */ /* 0x000fe200078f18ff */
[----:B------:R-:W-:Y:S01]  /*1b90*/  FMUL.FTZ R34, R34, UR4 ;  /* 0x0000000422227c20 */ /* 0x000fe20008410000 */
[----:B------:R-:W-:Y:S01]  /*1ba0*/  LEA R14, R7, UR42, 0x4 ;  /* 0x0000002a070e7c11 */ /* 0x000fe2000f8e20ff */
[----:B------:R-:W2:Y:S01]  /*1bb0*/  MUFU.TANH R27, R27 ;  /* 0x0000001b001b7308 */ /* 0x000ea20000002400 */
[----:B------:R-:W-:Y:S01]  /*1bc0*/  LOP3.LUT R11, R11, 0xfffffff8, RZ, 0xc0, !PT ;  /* 0xfffffff80b0b7812 */ /* 0x000fe200078ec0ff */
[----:B------:R-:W-:Y:S01]  /*1bd0*/  FMUL.FTZ R35, R35, UR4 ;  /* 0x0000000423237c20 */ /* 0x000fe20008410000 */
[----:B------:R-:W-:Y:S01]  /*1be0*/  LEA.HI R7, R72, R72, RZ, 0x1 ;  /* 0x0000004848077211 */ /* 0x000fe200078f08ff */
[----:B------:R-:W-:Y:S01]  /*1bf0*/  FMUL.FTZ R38, R38, UR4 ;  /* 0x0000000426267c20 */ /* 0x000fe20008410000 */
[----:B------:R-:W-:Y:S01]  /*1c00*/  IADD3 R23, R74, -R23, RZ ;  /* 0x800000174a177210 */ /* 0x000fe20007ffe0ff */
[----:B------:R-:W-:Y:S01]  /*1c10*/  FMUL.FTZ R21, R36, UR4 ;  /* 0x0000000424157c20 */ /* 0x000fe20008410000 */
[----:B------:R-:W-:Y:S01]  /*1c20*/  IADD3 R14, R14, R0, -R11 ;  /* 0x000000000e0e7210 */ /* 0x000fe20007ffe80b */
[----:B------:R-:W3:Y:S01]  /*1c30*/  MUFU.TANH R30, R30 ;  /* 0x0000001e001e7308 */ /* 0x000ee20000002400 */
[----:B------:R-:W-:Y:S01]  /*1c40*/  LOP3.LUT R7, R7, 0x1ffffffe, RZ, 0xc0, !PT ;  /* 0x1ffffffe07077812 */ /* 0x000fe200078ec0ff */
[----:B------:R-:W-:Y:S01]  /*1c50*/  FMUL.FTZ R46, R46, UR4 ;  /* 0x000000042e2e7c20 */ /* 0x000fe20008410000 */
[----:B------:R-:W-:Y:S01]  /*1c60*/  PLOP3.LUT P2, PT, PT, PT, UP0, 0x80, 0x0 ;  /* 0x000000000000781c */ /* 0x000fe20003f4f008 */
[----:B------:R-:W-:Y:S01]  /*1c70*/  IMAD R14, R23, 0x40, R14 ;  /* 0x00000040170e7824 */ /* 0x000fe200078e020e */
[----:B------:R-:W-:Y:S01]  /*1c80*/  LOP3.LUT R11, R4, 0x7ffffffc, RZ, 0xc0, !PT ;  /* 0x7ffffffc040b7812 */ /* 0x000fe200078ec0ff */
[----:B------:R-:W-:-:S02]  /*1c90*/  IMAD.IADD R7, R72, 0x1, -R7 ;  /* 0x0000000148077824 */ /* 0x000fc400078e0a07 */
[----:B------:R-:W-:Y:S01]  /*1ca0*/  FMUL.FTZ R39, R39, UR4 ;  /* 0x0000000427277c20 */ /* 0x000fe20008410000 */
[----:B------:R-:W-:Y:S01]  /*1cb0*/  IMAD.MOV.U32 R23, RZ, RZ, -0x60 ;  /* 0xffffffa0ff177424 */ /* 0x000fe200078e00ff */
[----:B------:R-:W-:Y:S01]  /*1cc0*/  IADD3 R10, R10, -R11, RZ ;  /* 0x8000000b0a0a7210 */ /* 0x000fe20007ffe0ff */
[C---:B------:R-:W-:Y:S01]  /*1cd0*/  IMAD R4, R22.reuse, -0x60, R19 ;  /* 0xffffffa016047824 */ /* 0x040fe200078e0213 */
[----:B------:R-:W-:Y:S01]  /*1ce0*/  LEA R7, R7, R14, 0x3 ;  /* 0x0000000e07077211 */ /* 0x000fe200078e18ff */
[----:B------:R-:W-:Y:S01]  /*1cf0*/  IMAD R23, R22, R23, 0x61 ;  /* 0x0000006116177424 */ /* 0x000fe200078e0217 */
[----:B------:R-:W4:Y:S01]  /*1d00*/  MUFU.TANH R31, R31 ;  /* 0x0000001f001f7308 */ /* 0x000f220000002400 */
[----:B------:R-:W-:Y:S02]  /*1d10*/  VIADD R11, R4, 0x60 ;  /* 0x00000060040b7836 */ /* 0x000fe40000000000 */
[----:B------:R-:W-:Y:S01]  /*1d20*/  FMUL.FTZ R50, R50, UR4 ;  /* 0x0000000432327c20 */ /* 0x000fe20008410000 */
[----:B------:R-:W-:Y:S01]  /*1d30*/  @P1 IMAD.HI.U32 R0, R7, UR5, RZ ;  /* 0x0000000507001c27 */ /* 0x000fe2000f8e00ff */
[----:B------:R-:W-:-:S03]  /*1d40*/  @UP0 ULDC UR5, c[0x0][0x450] ;  /* 0x0001140000050ab9 */ /* 0x000fc60000000800 */
[----:B------:R-:W-:Y:S01]  /*1d50*/  FMUL.FTZ R42, R42, UR4 ;  /* 0x000000042a2a7c20 */ /* 0x000fe20008410000 */
[----:B------:R-:W-:Y:S01]  /*1d60*/  FMUL.FTZ R54, R54, UR4 ;  /* 0x0000000436367c20 */ /* 0x000fe20008410000 */
[----:B------:R-:W-:Y:S01]  /*1d70*/  IMAD.MOV.U32 R14, RZ, RZ, R7 ;  /* 0x000000ffff0e7224 */ /* 0x000fe200078e0007 */
[----:B------:R-:W-:Y:S01]  /*1d80*/  @P2 SHF.R.U32.HI R14, RZ, UR5, R0 ;  /* 0x00000005ff0e2c19 */ /* 0x000fe20008011600 */
[C---:B------:R-:W-:Y:S01]  /*1d90*/  IMAD R23, R10.reuse, -0x2, R23 ;  /* 0xfffffffe0a177824 */ /* 0x040fe200078e0217 */
[----:B------:R-:W5:Y:S01]  /*1da0*/  LDC R0, c[0x0][0x288] ;  /* 0x0000a200ff007b82 */ /* 0x000f620000000800 */
[----:B------:R-:W-:Y:S01]  /*1db0*/  IMAD R11, R10, -0x2, R11 ;  /* 0xfffffffe0a0b7824 */ /* 0x000fe200078e020b */
[----:B------:R-:W-:Y:S01]  /*1dc0*/  MUFU.TANH R34, R34 ;  /* 0x0000002200227308 */ /* 0x000fe20000002400 */
[----:B------:R-:W1:Y:S01]  /*1dd0*/  SHFL.IDX PT, R25, R14, 0x1, 0x1c1f ;  /* 0x003c1f000e197f89 */ /* 0x000e6200000e0000 */
        /* <DEDUP_REMOVED lines=13> */
[----:B------:R-:W4:Y:S01]  /*1eb0*/  SHFL.IDX PT, R14, R14, RZ, 0x1c1f ;  /* 0x001c1fff0e0e7589 */ /* 0x000f2200000e0000 */
[----:B------:R-:W-:Y:S01]  /*1ec0*/  MUFU.TANH R38, R38 ;  /* 0x0000002600267308 */ /* 0x000fe20000002400 */
[----:B0-----:R-:W-:Y:S01]  /*1ed0*/  FMUL.FTZ R6, R28, UR4 ;  /* 0x000000041c067c20 */ /* 0x001fe20008410000 */
[----:B------:R-:W-:Y:S01]  /*1ee0*/  FMUL.FTZ R12, R29, UR4 ;  /* 0x000000041d0c7c20 */ /* 0x000fe20008410000 */
[----:B------:R-:W-:Y:S01]  /*1ef0*/  FMUL.FTZ R15, R32, UR4 ;  /* 0x00000004200f7c20 */ /* 0x000fe20008410000 */
[----:B------:R-:W-:Y:S01]  /*1f00*/  FMUL.FTZ R13, R33, UR4 ;  /* 0x00000004210d7c20 */ /* 0x000fe20008410000 */
[----:B------:R-:W-:Y:S01]  /*1f10*/  FMUL.FTZ R20, R37, UR4 ;  /* 0x0000000425147c20 */ /* 0x000fe20008410000 */
[----:B-----5:R-:W-:Y:S01]  /*1f20*/  IADD3 R24, R23, -R0, R19 ;  /* 0x8000000017187210 */ /* 0x020fe20007ffe013 */
[----:B------:R-:W-:Y:S01]  /*1f30*/  FMUL.FTZ R40, R40, UR4 ;  /* 0x0000000428287c20 */ /* 0x000fe20008410000 */
[----:B------:R3:W-:Y:S01]  /*1f40*/  MUFU.TANH R82, R46 ;  /* 0x0000002e00527308 */ /* 0x0007e20000002400 */
[----:B------:R-:W-:Y:S01]  /*1f50*/  FMUL.FTZ R41, R41, UR4 ;  /* 0x0000000429297c20 */ /* 0x000fe20008410000 */
[-CC-:B-1----:R-:W-:Y:S01]  /*1f60*/  VIADDMNMX R25, R25, R24.reuse, R11.reuse, PT ;  /* 0x0000001819197246 */ /* 0x182fe2000380010b */
[----:B------:R-:W-:Y:S01]  /*1f70*/  FMUL.FTZ R44, R44, UR4 ;  /* 0x000000042c2c7c20 */ /* 0x000fe20008410000 */
[----:B------:R-:W-:Y:S01]  /*1f80*/  FMUL.FTZ R45, R45, UR4 ;  /* 0x000000042d2d7c20 */ /* 0x000fe20008410000 */
[----:B------:R-:W-:Y:S01]  /*1f90*/  FMUL.FTZ R48, R48, UR4 ;  /* 0x0000000430307c20 */ /* 0x000fe20008410000 */
[----:B------:R-:W-:Y:S01]  /*1fa0*/  ISETP.GT.AND P1, PT, R25, RZ, PT ;  /* 0x000000ff1900720c */ /* 0x000fe20003f24270 */
[----:B------:R-:W-:Y:S01]  /*1fb0*/  FMUL.FTZ R49, R49, UR4 ;  /* 0x0000000431317c20 */ /* 0x000fe20008410000 */
[C---:B------:R-:W-:Y:S01]  /*1fc0*/  ISETP.GT.AND P2, PT, R25.reuse, 0x1, PT ;  /* 0x000000011900780c */ /* 0x040fe20003f44270 */
[----:B------:R-:W0:Y:S01]  /*1fd0*/  MUFU.TANH R39, R39 ;  /* 0x0000002700277308 */ /* 0x000e220000002400 */
[----:B------:R-:W-:Y:S01]  /*1fe0*/  ISETP.GT.AND P3, PT, R25, 0x8, PT ;  /* 0x000000081900780c */ /* 0x000fe20003f64270 */
[----:B------:R-:W-:Y:S01]  /*1ff0*/  FMUL.FTZ R52, R52, UR4 ;  /* 0x0000000434347c20 */ /* 0x000fe20008410000 */
[----:B------:R-:W-:Y:S01]  /*2000*/  FSEL R36, R26, -INF , P1 ;  /* 0xff8000001a247808 */ /* 0x000fe20000800000 */
[----:B------:R-:W-:Y:S01]  /*2010*/  FMUL.FTZ R53, R53, UR4 ;  /* 0x0000000435357c20 */ /* 0x000fe20008410000 */
[----:B--2---:R-:W-:Y:S01]  /*2020*/  FSEL R23, R27, -INF , P2 ;  /* 0xff8000001b177808 */ /* 0x004fe20001000000 */
[----:B------:R-:W-:Y:S01]  /*2030*/  FMUL.FTZ R56, R56, UR4 ;  /* 0x0000000438387c20 */ /* 0x000fe20008410000 */
[----:B------:R-:W-:Y:S01]  /*2040*/  ISETP.GT.AND P1, PT, R25, 0x9, PT ;  /* 0x000000091900780c */ /* 0x000fe20003f24270 */
[----:B------:R4:W-:Y:S01]  /*2050*/  MUFU.TANH R86, R50 ;  /* 0x0000003200567308 */ /* 0x0009e20000002400 */
[----:B---3--:R-:W-:Y:S01]  /*2060*/  FSEL R46, R30, -INF , P3 ;  /* 0xff8000001e2e7808 */ /* 0x008fe20001800000 */
[----:B------:R-:W-:Y:S01]  /*2070*/  FMUL.FTZ R57, R57, UR4 ;  /* 0x0000000439397c20 */ /* 0x000fe20008410000 */
[----:B------:R-:W-:Y:S01]  /*2080*/  FMNMX.FTZ R27, R36, R23, !PT ;  /* 0x00000017241b7209 */ /* 0x000fe20007810000 */
[----:B------:R-:W-:Y:S01]  /*2090*/  FMUL.FTZ R60, R60, UR4 ;  /* 0x000000043c3c7c20 */ /* 0x000fe20008410000 */
[----:B------:R-:W-:Y:S01]  /*20a0*/  ISETP.GT.AND P2, PT, R25, 0x10, PT ;  /* 0x000000101900780c */ /* 0x000fe20003f44270 */
[----:B------:R-:W-:Y:S01]  /*20b0*/  FMUL.FTZ R61, R61, UR4 ;  /* 0x000000043d3d7c20 */ /* 0x000fe20008410000 */
[----:B------:R-:W-:Y:S01]  /*20c0*/  FMNMX.FTZ R27, R46, R27, !PT ;  /* 0x0000001b2e1b7209 */ /* 0x000fe20007810000 */
[----:B------:R-:W1:Y:S01]  /*20d0*/  MUFU.TANH R42, R42 ;  /* 0x0000002a002a7308 */ /* 0x000e620000002400 */
[----:B----4-:R-:W-:Y:S01]  /*20e0*/  FSEL R50, R31, -INF , P1 ;  /* 0xff8000001f327808 */ /* 0x010fe20000800000 */
[----:B------:R-:W-:Y:S01]  /*20f0*/  FMUL.FTZ R64, R64, UR4 ;  /* 0x0000000440407c20 */ /* 0x000fe20008410000 */
[----:B------:R-:W-:Y:S01]  /*2100*/  ISETP.GT.AND P1, PT, R25, 0x11, PT ;  /* 0x000000111900780c */ /* 0x000fe20003f24270 */
[----:B------:R-:W-:Y:S01]  /*2110*/  FMUL.FTZ R65, R65, UR4 ;  /* 0x0000000441417c20 */ /* 0x000fe20008410000 */
[----:B------:R-:W-:Y:S01]  /*2120*/  FMNMX.FTZ R27, R50, R27, !PT ;  /* 0x0000001b321b7209 */ /* 0x000fe20007810000 */
[----:B------:R-:W-:Y:S01]  /*2130*/  FMUL.FTZ R68, R68, UR4 ;  /* 0x0000000444447c20 */ /* 0x000fe20008410000 */
[----:B------:R-:W-:Y:S01]  /*2140*/  FSEL R72, R35, -INF , P1 ;  /* 0xff80000023487808 */ /* 0x000fe20000800000 */
[----:B------:R2:W-:Y:S01]  /*2150*/  MUFU.TANH R90, R54 ;  /* 0x00000036005a7308 */ /* 0x0005e20000002400 */
[----:B------:R-:W-:Y:S01]  /*2160*/  ISETP.GT.AND P1, PT, R25, 0x19, PT ;  /* 0x000000191900780c */ /* 0x000fe20003f24270 */
[----:B------:R-:W-:Y:S01]  /*2170*/  FMUL.FTZ R69, R69, UR4 ;  /* 0x0000000445457c20 */ /* 0x000fe20008410000 */
[----:B------:R-:W-:Y:S01]  /*2180*/  VIADDMNMX R24, R14, R24, R11, PT ;  /* 0x000000180e187246 */ /* 0x000fe2000380010b */
[----:B------:R-:W-:Y:S01]  /*2190*/  ULDC UR4, c[0x0][0x988] ;  /* 0x0002620000047ab9 */ /* 0x000fe20000000800 */
[----:B0-----:R-:W-:Y:S01]  /*21a0*/  FSEL R76, R39, -INF , P1 ;  /* 0xff800000274c7808 */ /* 0x001fe20000800000 */
[----:B------:R-:W-:Y:S01]  /*21b0*/  IMAD.U32 R11, RZ, RZ, UR4 ;  /* 0x00000004ff0b7e24 */ /* 0x000fe2000f8e00ff */
[C---:B------:R-:W-:Y:S01]  /*21c0*/  ISETP.GT.AND P1, PT, R25.reuse, 0x21, PT ;  /* 0x000000211900780c */ /* 0x040fe20003f24270 */
[----:B------:R-:W0:Y:S01]  /*21d0*/  MUFU.TANH R43, R43 ;  /* 0x0000002b002b7308 */ /* 0x000e220000002400 */
[----:B--2---:R-:W-:Y:S01]  /*21e0*/  FSEL R54, R34, -INF , P2 ;  /* 0xff80000022367808 */ /* 0x004fe20001000000 */
[----:B------:R-:W-:Y:S01]  /*21f0*/  @UP0 ULDC UR4, c[0x0][0x44c] ;  /* 0x0001130000040ab9 */ /* 0x000fe20000000800 */
[C---:B------:R-:W-:Y:S01]  /*2200*/  ISETP.GT.AND P2, PT, R25.reuse, 0x18, PT ;  /* 0x000000181900780c */ /* 0x040fe20003f44270 */
[----:B------:R-:W-:Y:S01]  /*2210*/  UIMAD.WIDE.U32 UR4, UR42, UR4, URZ ;  /* 0x000000042a0472a5 */ /* 0x000fe2000f8e003f */
[----:B------:R-:W-:Y:S01]  /*2220*/  FMNMX.FTZ R27, R54, R27, !PT ;  /* 0x0000001b361b7209 */ /* 0x000fe20007810000 */
[----:B------:R-:W-:Y:S01]  /*2230*/  @UP0 ULDC UR6, c[0x0][0x450] ;  /* 0x0001140000060ab9 */ /* 0x000fe20000000800 */
[----:B------:R-:W-:Y:S01]  /*2240*/  FSEL R74, R38, -INF , P2 ;  /* 0xff800000264a7808 */ /* 0x000fe20001000000 */
[----:B------:R-:W2:Y:S01]  /*2250*/  MUFU.TANH R47, R47 ;  /* 0x0000002f002f7308 */ /* 0x000ea20000002400 */
[----:B------:R-:W-:Y:S01]  /*2260*/  FMNMX.FTZ R27, R72, R27, !PT ;  /* 0x0000001b481b7209 */ /* 0x000fe20007810000 */
[----:B------:R-:W-:Y:S01]  /*2270*/  @UP0 USHF.R.U32.HI UR42, URZ, UR6, UR5 ;  /* 0x000000063f2a0299 */ /* 0x000fe20008011605 */
[----:B------:R-:W-:Y:S01]  /*2280*/  ISETP.GT.AND P2, PT, R25, 0x20, PT ;  /* 0x000000201900780c */ /* 0x000fe20003f44270 */
[----:B------:R-:W-:Y:S01]  /*2290*/  UIADD3 UR4, UR39, 0x2a840, URZ ;  /* 0x0002a84027047890 */ /* 0x000fe2000fffe03f */
[----:B------:R-:W-:-:S02]  /*22a0*/  FMNMX.FTZ R27, R74, R27, !PT ;  /* 0x0000001b4a1b7209 */ /* 0x000fc40007810000 */
[----:B-1----:R-:W-:Y:S01]  /*22b0*/  FSEL R78, R42, -INF , P2 ;  /* 0xff8000002a4e7808 */ /* 0x002fe20001000000 */
[----:B------:R-:W1:Y:S01]  /*22c0*/  MUFU.TANH R51, R51 ;  /* 0x0000003300337308 */ /* 0x000e620000002400 */
[----:B------:R-:W-:Y:S01]  /*22d0*/  FMNMX.FTZ R27, R76, R27, !PT ;  /* 0x0000001b4c1b7209 */ /* 0x000fe20007810000 */
[----:B------:R-:W-:Y:S01]  /*22e0*/  UPRMT UR4, UR61, 0x654, UR4 ;  /* 0x000006543d047896 */ /* 0x000fe20008000004 */
[----:B------:R-:W-:Y:S02]  /*22f0*/  ISETP.GT.AND P2, PT, R25, 0x28, PT ;  /* 0x000000281900780c */ /* 0x000fe40003f44270 */
[----:B0-----:R-:W-:Y:S02]  /*2300*/  FSEL R80, R43, -INF , P1 ;  /* 0xff8000002b507808 */ /* 0x001fe40000800000 */
[----:B------:R-:W-:Y:S01]  /*2310*/  FMNMX.FTZ R27, R78, R27, !PT ;  /* 0x0000001b4e1b7209 */ /* 0x000fe20007810000 */
[----:B------:R-:W0:Y:S01]  /*2320*/  MUFU.TANH R55, R55 ;  /* 0x0000003700377308 */ /* 0x000e220000002400 */
[----:B------:R-:W-:-:S02]  /*2330*/  ISETP.GT.AND P1, PT, R25, 0x29, PT ;  /* 0x000000291900780c */ /* 0x000fc40003f24270 */
[----:B------:R-:W-:Y:S01]  /*2340*/  FSEL R82, R82, -INF , P2 ;  /* 0xff80000052527808 */ /* 0x000fe20001000000 */
[----:B------:R-:W-:Y:S01]  /*2350*/  SYNCS.ARRIVE.TRANS64.RED.A1T0 RZ, [UR4], RZ ;  /* 0x000000ffffff79a7 */ /* 0x000fe20008100404 */
[----:B------:R-:W-:Y:S01]  /*2360*/  FMNMX.FTZ R27, R80, R27, !PT ;  /* 0x0000001b501b7209 */ /* 0x000fe20007810000 */
[----:B------:R-:W-:Y:S01]  /*2370*/  UMOV UR4, URZ ;  /* 0x0000003f00047c82 */ /* 0x000fe20008000000 */
[----:B------:R-:W-:Y:S01]  /*2380*/  ISETP.GT.AND P2, PT, R25, 0x30, PT ;  /* 0x000000301900780c */ /* 0x000fe20003f44270 */
[----:B------:R-:W-:Y:S01]  /*2390*/  MUFU.TANH R58, R58 ;  /* 0x0000003a003a7308 */ /* 0x000fe20000002400 */
[----:B--2---:R-:W-:Y:S02]  /*23a0*/  FSEL R84, R47, -INF , P1 ;  /* 0xff8000002f547808 */ /* 0x004fe40000800000 */
[----:B------:R-:W-:Y:S02]  /*23b0*/  FMNMX.FTZ R27, R82, R27, !PT ;  /* 0x0000001b521b7209 */ /* 0x000fe40007810000 */
[----:B------:R-:W-:-:S02]  /*23c0*/  ISETP.GT.AND P1, PT, R25, 0x31, PT ;  /* 0x000000311900780c */ /* 0x000fc40003f24270 */
[----:B------:R-:W-:Y:S01]  /*23d0*/  FSEL R86, R86, -INF , P2 ;  /* 0xff80000056567808 */ /* 0x000fe20001000000 */
[----:B------:R-:W2:Y:S01]  /*23e0*/  MUFU.TANH R59, R59 ;  /* 0x0000003b003b7308 */ /* 0x000ea20000002400 */
[----:B------:R-:W-:Y:S02]  /*23f0*/  FMNMX.FTZ R27, R84, R27, !PT ;  /* 0x0000001b541b7209 */ /* 0x000fe40007810000 */
[----:B------:R-:W-:Y:S02]  /*2400*/  ISETP.GT.AND P2, PT, R25, 0x38, PT ;  /* 0x000000381900780c */ /* 0x000fe40003f44270 */
[----:B-1----:R-:W-:Y:S02]  /*2410*/  FSEL R88, R51, -INF , P1 ;  /* 0xff80000033587808 */ /* 0x002fe40000800000 */
[----:B------:R-:W-:Y:S01]  /*2420*/  FMNMX.FTZ R27, R86, R27, !PT ;  /* 0x0000001b561b7209 */ /* 0x000fe20007810000 */
[----:B------:R-:W1:Y:S01]  /*2430*/  MUFU.TANH R62, R62 ;  /* 0x0000003e003e7308 */ /* 0x000e620000002400 */
[----:B------:R-:W-:-:S02]  /*2440*/  ISETP.GT.AND P1, PT, R25, 0x39, PT ;  /* 0x000000391900780c */ /* 0x000fc40003f24270 */
[----:B------:R-:W-:Y:S02]  /*2450*/  FSEL R90, R90, -INF , P2 ;  /* 0xff8000005a5a7808 */ /* 0x000fe40001000000 */
[----:B------:R-:W-:Y:S02]  /*2460*/  FMNMX.FTZ R27, R88, R27, !PT ;  /* 0x0000001b581b7209 */ /* 0x000fe40007810000 */
[----:B------:R-:W-:Y:S01]  /*2470*/  ISETP.GT.AND P2, PT, R25, 0x40, PT ;  /* 0x000000401900780c */ /* 0x000fe20003f44270 */
[----:B------:R-:W3:Y:S01]  /*2480*/  MUFU.TANH R63, R63 ;  /* 0x0000003f003f7308 */ /* 0x000ee20000002400 */
[----:B0-----:R-:W-:Y:S02]  /*2490*/  FSEL R92, R55, -INF , P1 ;  /* 0xff800000375c7808 */ /* 0x001fe40000800000 */
[----:B------:R-:W-:Y:S02]  /*24a0*/  FMNMX.FTZ R27, R90, R27, !PT ;  /* 0x0000001b5a1b7209 */ /* 0x000fe40007810000 */
[----:B------:R-:W-:-:S02]  /*24b0*/  ISETP.GT.AND P1, PT, R25, 0x41, PT ;  /* 0x000000411900780c */ /* 0x000fc40003f24270 */
[----:B------:R-:W-:Y:S01]  /*24c0*/  FMNMX.FTZ R27, R92, R27, !PT ;  /* 0x0000001b5c1b7209 */ /* 0x000fe20007810000 */
[----:B------:R0:W4:Y:S01]  /*24d0*/  MUFU.TANH R4, R66 ;  /* 0x0000004200047308 */ /* 0x0001220000002400 */
[----:B--2---:R-:W-:Y:S02]  /*24e0*/  FSEL R94, R59, -INF , P1 ;  /* 0xff8000003b5e7808 */ /* 0x004fe40000800000 */
[----:B------:R-:W-:Y:S02]  /*24f0*/  ISETP.GT.AND P1, PT, R25, 0x49, PT ;  /* 0x000000491900780c */ /* 0x000fe40003f24270 */
[----:B------:R-:W-:Y:S02]  /*2500*/  ISETP.GT.AND P3, PT, R24, 0x8, PT ;  /* 0x000000081800780c */ /* 0x000fe40003f64270 */
[----:B------:R-:W-:Y:S01]  /*2510*/  IADD3 R0, -R0, UR42, R19 ;  /* 0x0000002a00007c10 */ /* 0x000fe2000fffe113 */
[----:B------:R-:W2:Y:S01]  /*2520*/  MUFU.TANH R67, R67 ;  /* 0x0000004300437308 */ /* 0x000ea20000002400 */
[----:B0-----:R-:W-:-:S02]  /*2530*/  FSEL R66, R58, -INF , P2 ;  /* 0xff8000003a427808 */ /* 0x001fc40001000000 */
[C---:B------:R-:W-:Y:S02]  /*2540*/  ISETP.GT.AND P2, PT, R25.reuse, 0x48, PT ;  /* 0x000000481900780c */ /* 0x040fe40003f44270 */
[----:B------:R-:W-:Y:S02]  /*2550*/  FMNMX.FTZ R27, R66, R27, !PT ;  /* 0x0000001b421b7209 */ /* 0x000fe40007810000 */
[----:B-1----:R-:W-:Y:S01]  /*2560*/  FSEL R96, R62, -INF , P2 ;  /* 0xff8000003e607808 */ /* 0x002fe20001000000 */
[----:B------:R4:W0:Y:S01]  /*2570*/  MUFU.TANH R102, R70 ;  /* 0x0000004600667308 */ /* 0x0008220000002400 */
[----:B------:R-:W-:Y:S02]  /*2580*/  FMNMX.FTZ R27, R94, R27, !PT ;  /* 0x0000001b5e1b7209 */ /* 0x000fe40007810000 */
[----:B------:R-:W-:Y:S02]  /*2590*/  ISETP.GT.AND P2, PT, R25, 0x50, PT ;  /* 0x000000501900780c */ /* 0x000fe40003f44270 */
[----:B---3--:R-:W-:-:S02]  /*25a0*/  FSEL R98, R63, -INF , P1 ;  /* 0xff8000003f627808 */ /* 0x008fc40000800000 */
[----:B------:R-:W-:Y:S01]  /*25b0*/  FMNMX.FTZ R27, R96, R27, !PT ;  /* 0x0000001b601b7209 */ /* 0x000fe20007810000 */
[----:B------:R-:W1:Y:S01]  /*25c0*/  MUFU.TANH R71, R71 ;  /* 0x0000004700477308 */ /* 0x000e620000002400 */
[C---:B------:R-:W-:Y:S02]  /*25d0*/  ISETP.GT.AND P1, PT, R25.reuse, 0x51, PT ;  /* 0x000000511900780c */ /* 0x040fe40003f24270 */
[----:B----4-:R-:W-:Y:S02]  /*25e0*/  FSEL R70, R4, -INF , P2 ;  /* 0xff80000004467808 */ /* 0x010fe40001000000 */
[----:B------:R-:W-:Y:S02]  /*25f0*/  FMNMX.FTZ R27, R98, R27, !PT ;  /* 0x0000001b621b7209 */ /* 0x000fe40007810000 */
[----:B------:R-:W-:Y:S01]  /*2600*/  ISETP.GT.AND P2, PT, R25, 0x58, PT ;  /* 0x000000581900780c */ /* 0x000fe20003f44270 */
[----:B------:R-:W-:Y:S01]  /*2610*/  MUFU.TANH R3, R3 ;  /* 0x0000000300037308 */ /* 0x000fe20000002400 */
[----:B--2---:R-:W-:-:S02]  /*2620*/  FSEL R100, R67, -INF , P1 ;  /* 0xff80000043647808 */ /* 0x004fc40000800000 */
[----:B------:R-:W-:Y:S02]  /*2630*/  FMNMX.FTZ R27, R70, R27, !PT ;  /* 0x0000001b461b7209 */ /* 0x000fe40007810000 */
[----:B------:R-:W-:Y:S02]  /*2640*/  ISETP.GT.AND P1, PT, R25, 0x59, PT ;  /* 0x000000591900780c */ /* 0x000fe40003f24270 */
[----:B0-----:R-:W-:Y:S01]  /*2650*/  FSEL R102, R102, -INF , P2 ;  /* 0xff80000066667808 */ /* 0x001fe20001000000 */
[----:B------:R-:W0:Y:S01]  /*2660*/  MUFU.TANH R5, R5 ;  /* 0x0000000500057308 */ /* 0x000e220000002400 */
[----:B------:R-:W-:Y:S02]  /*2670*/  FMNMX.FTZ R27, R100, R27, !PT ;  /* 0x0000001b641b7209 */ /* 0x000fe40007810000 */
[----:B-1----:R-:W-:Y:S02]  /*2680*/  FSEL R4, R71, -INF , P1 ;  /* 0xff80000047047808 */ /* 0x002fe40000800000 */
[----:B------:R-:W-:-:S02]  /*2690*/  FMNMX.FTZ R27, R102, R27, !PT ;  /* 0x0000001b661b7209 */ /* 0x000fc40007810000 */
[----:B------:R-:W-:Y:S01]  /*26a0*/  ISETP.GT.AND P1, PT, R24, RZ, PT ;  /* 0x000000ff1800720c */ /* 0x000fe20003f24270 */
[----:B------:R-:W1:Y:S01]  /*26b0*/  MUFU.TANH R6, R6 ;  /* 0x0000000600067308 */ /* 0x000e620000002400 */
[----:B------:R-:W-:Y:S02]  /*26c0*/  FMNMX.FTZ R27, R4, R27, !PT ;  /* 0x0000001b041b7209 */ /* 0x000fe40007810000 */
[----:B------:R-:W-:-:S03]  /*26d0*/  ISETP.GT.AND P2, PT, R24, 0x1, PT ;  /* 0x000000011800780c */ /* 0x000fc60003f44270 */
[----:B------:R-:W2:Y:S02]  /*26e0*/  SHFL.BFLY PT, R26, R27, 0x2, 0x1f ;  /* 0x0c401f001b1a7f89 */ /* 0x000ea400000e0000 */
[----:B------:R-:W-:Y:S01]  /*26f0*/  MUFU.TANH R12, R12 ;  /* 0x0000000c000c7308 */ /* 0x000fe20000002400 */
[----:B0-----:R-:W-:Y:S02]  /*2700*/  FSEL R5, R5, -INF , P2 ;  /* 0xff80000005057808 */ /* 0x001fe40001000000 */
[----:B------:R-:W-:-:S05]  /*2710*/  ISETP.GT.AND P2, PT, R24, 0x10, PT ;  /* 0x000000101800780c */ /* 0x000fca0003f44270 */
[----:B------:R-:W0:Y:S01]  /*2720*/  MUFU.TANH R15, R15 ;  /* 0x0000000f000f7308 */ /* 0x000e220000002400 */
[----:B-1----:R-:W-:Y:S02]  /*2730*/  FSEL R6, R6, -INF , P3 ;  /* 0xff80000006067808 */ /* 0x002fe40001800000 */
[----:B------:R-:W-:-:S05]  /*2740*/  ISETP.GT.AND P3, PT, R24, 0x18, PT ;  /* 0x000000181800780c */ /* 0x000fca0003f64270 */
[----:B------:R-:W-:Y:S01]  /*2750*/  MUFU.TANH R13, R13 ;  /* 0x0000000d000d7308 */ /* 0x000fe20000002400 */
[----:B--2---:R-:W-:-:S07]  /*2760*/  FMNMX.FTZ R26, R27, R26, !PT ;  /* 0x0000001a1b1a7209 */ /* 0x004fce0007810000 */
[----:B------:R-:W1:Y:S01]  /*2770*/  MUFU.TANH R21, R21 ;  /* 0x0000001500157308 */ /* 0x000e620000002400 */
[----:B0-----:R-:W-:Y:S01]  /*2780*/  FSEL R30, R15, -INF , P2 ;  /* 0xff8000000f1e7808 */ /* 0x001fe20001000000 */
[----:B------:R-:W0:Y:S06]  /*2790*/  SHFL.BFLY PT, R25, R26, 0x1, 0x1f ;  /* 0x0c201f001a197f89 */ /* 0x000e2c00000e0000 */
[----:B------:R-:W2:Y:S08]  /*27a0*/  MUFU.TANH R20, R20 ;  /* 0x0000001400147308 */ /* 0x000eb00000002400 */
[----:B------:R-:W3:Y:S01]  /*27b0*/  MUFU.TANH R40, R40 ;  /* 0x0000002800287308 */ /* 0x000ee20000002400 */
[----:B-1----:R-:W-:-:S07]  /*27c0*/  FSEL R34, R21, -INF , P3 ;  /* 0xff80000015227808 */ /* 0x002fce0001800000 */
[----:B------:R-:W1:Y:S01]  /*27d0*/  MUFU.TANH R41, R41 ;  /* 0x0000002900297308 */ /* 0x000e620000002400 */
[----:B0-----:R-:W-:Y:S02]  /*27e0*/  FMNMX.FTZ R14, R26, R25, !PT ;  /* 0x000000191a0e7209 */ /* 0x001fe40007810000 */
[----:B------:R-:W-:Y:S02]  /*27f0*/  FSEL R26, R3, -INF , P1 ;  /* 0xff800000031a7808 */ /* 0x000fe40000800000 */
[----:B------:R-:W-:-:S03]  /*2800*/  ISETP.GT.AND P1, PT, R24, 0x9, PT ;  /* 0x000000091800780c */ /* 0x000fc60003f24270 */
[----:B------:R-:W0:Y:S01]  /*2810*/  MUFU.TANH R44, R44 ;  /* 0x0000002c002c7308 */ /* 0x000e220000002400 */
[----:B------:R-:W-:Y:S02]  /*2820*/  FMNMX.FTZ R3, R26, R5, !PT ;  /* 0x000000051a037209 */ /* 0x000fe40007810000 */
[----:B------:R-:W-:Y:S01]  /*2830*/  FSEL R28, R12, -INF , P1 ;  /* 0xff8000000c1c7808 */ /* 0x000fe20000800000 */
[----:B------:R-:W-:Y:S01]  /*2840*/  FMUL.FTZ R12, R14, R11 ;  /* 0x0000000b0e0c7220 */ /* 0x000fe20000410000 */
[----:B------:R-:W-:Y:S02]  /*2850*/  FMNMX.FTZ R3, R6, R3, !PT ;  /* 0x0000000306037209 */ /* 0x000fe40007810000 */
[----:B------:R-:W-:Y:S01]  /*2860*/  ISETP.GT.AND P1, PT, R24, 0x11, PT ;  /* 0x000000111800780c */ /* 0x000fe20003f24270 */
[----:B------:R-:W4:Y:S01]  /*2870*/  MUFU.TANH R42, R45 ;  /* 0x0000002d002a7308 */ /* 0x000f220000002400 */
[----:B------:R-:W-:Y:S02]  /*2880*/  FMNMX.FTZ R3, R28, R3, !PT ;  /* 0x000000031c037209 */ /* 0x000fe40007810000 */
[----:B------:R-:W-:-:S02]  /*2890*/  FSEL R32, R13, -INF , P1 ;  /* 0xff8000000d207808 */ /* 0x000fc40000800000 */
[----:B------:R-:W-:Y:S02]  /*28a0*/  FMNMX.FTZ R3, R30, R3, !PT ;  /* 0x000000031e037209 */ /* 0x000fe40007810000 */
[----:B------:R-:W-:Y:S01]  /*28b0*/  FSETP.NEU.FTZ.AND P2, PT, R14, -INF , PT ;  /* 0xff8000000e00780b */ /* 0x000fe20003f5d000 */
[----:B------:R-:W5:Y:S01]  /*28c0*/  MUFU.TANH R48, R48 ;  /* 0x0000003000307308 */ /* 0x000f620000002400 */
[----:B------:R-:W-:Y:S02]  /*28d0*/  ISETP.GT.AND P1, PT, R24, 0x19, PT ;  /* 0x000000191800780c */ /* 0x000fe40003f24270 */
[----:B------:R-:W-:Y:S02]  /*28e0*/  FMNMX.FTZ R3, R32, R3, !PT ;  /* 0x0000000320037209 */ /* 0x000fe40007810000 */
[----:B------:R-:W-:Y:S02]  /*28f0*/  FSEL R29, R12, RZ, P2 ;  /* 0x000000ff0c1d7208 */ /* 0x000fe40001000000 */
[----:B------:R-:W-:Y:S01]  /*2900*/  ISETP.GT.AND P2, PT, R24, 0x20, PT ;  /* 0x000000201800780c */ /* 0x000fe20003f44270 */
[----:B------:R-:W-:Y:S01]  /*2910*/  MUFU.TANH R49, R49 ;  /* 0x0000003100317308 */ /* 0x000fe20000002400 */
[----:B--2---:R-:W-:Y:S01]  /*2920*/  FSEL R20, R20, -INF , P1 ;  /* 0xff80000014147808 */ /* 0x004fe20000800000 */
[--C-:B------:R-:W-:Y:S01]  /*2930*/  FFMA.FTZ R12, R36, R11, -R29.reuse ;  /* 0x0000000b240c7223 */ /* 0x100fe2000001081d */
[----:B------:R-:W-:Y:S01]  /*2940*/  FMNMX.FTZ R3, R34, R3, !PT ;  /* 0x0000000322037209 */ /* 0x000fe20007810000 */
[-CC-:B------:R-:W-:Y:S01]  /*2950*/  FFMA.FTZ R13, R50, R11.reuse, -R29.reuse ;  /* 0x0000000b320d7223 */ /* 0x180fe2000001081d */
[----:B------:R-:W-:Y:S01]  /*2960*/  ISETP.GT.AND P1, PT, R24, 0x21, PT ;  /* 0x000000211800780c */ /* 0x000fe20003f24270 */
[--C-:B------:R-:W-:Y:S01]  /*2970*/  FFMA.FTZ R23, R23, R11, -R29.reuse ;  /* 0x0000000b17177223 */ /* 0x100fe2000001081d */
[----:B---3--:R-:W-:Y:S01]  /*2980*/  FSEL R36, R40, -INF , P2 ;  /* 0xff80000028247808 */ /* 0x008fe20001000000 */
[----:B------:R-:W2:Y:S01]  /*2990*/  MUFU.TANH R52, R52 ;  /* 0x0000003400347308 */ /* 0x000ea20000002400 */
[----:B------:R-:W-:Y:S01]  /*29a0*/  FMNMX.FTZ R3, R20, R3, !PT ;  /* 0x0000000314037209 */ /* 0x000fe20007810000 */
[-CC-:B------:R-:W-:Y:S01]  /*29b0*/  FFMA.FTZ R72, R72, R11.reuse, -R29.reuse ;  /* 0x0000000b48487223 */ /* 0x180fe2000001081d */
[----:B------:R-:W-:Y:S01]  /*29c0*/  ISETP.GT.AND P2, PT, R24, 0x28, PT ;  /* 0x000000281800780c */ /* 0x000fe20003f44270 */
[-CC-:B------:R-:W-:Y:S01]  /*29d0*/  FFMA.FTZ R74, R74, R11.reuse, -R29.reuse ;  /* 0x0000000b4a4a7223 */ /* 0x180fe2000001081d */
[----:B-1----:R-:W-:Y:S01]  /*29e0*/  FSEL R38, R41, -INF , P1 ;  /* 0xff80000029267808 */ /* 0x002fe20000800000 */
[--C-:B------:R-:W-:Y:S01]  /*29f0*/  FFMA.FTZ R76, R76, R11, -R29.reuse ;  /* 0x0000000b4c4c7223 */ /* 0x100fe2000001081d */
[----:B------:R-:W-:Y:S01]  /*2a00*/  FMNMX.FTZ R3, R36, R3, !PT ;  /* 0x0000000324037209 */ /* 0x000fe20007810000 */
[----:B------:R-:W1:Y:S01]  /*2a10*/  MUFU.TANH R53, R53 ;  /* 0x0000003500357308 */ /* 0x000e620000002400 */
[----:B------:R-:W-:Y:S01]  /*2a20*/  ISETP.GT.AND P1, PT, R24, 0x29, PT ;  /* 0x000000291800780c */ /* 0x000fe20003f24270 */
[-CC-:B------:R-:W-:Y:S01]  /*2a30*/  FFMA.FTZ R78, R78, R11.reuse, -R29.reuse ;  /* 0x0000000b4e4e7223 */ /* 0x180fe2000001081d */
[----:B0-----:R-:W-:Y:S01]  /*2a40*/  FSEL R40, R44, -INF , P2 ;  /* 0xff8000002c287808 */ /* 0x001fe20001000000 */
[--C-:B------:R-:W-:Y:S01]  /*2a50*/  FFMA.FTZ R80, R80, R11, -R29.reuse ;  /* 0x0000000b50507223 */ /* 0x100fe2000001081d */
[----:B------:R-:W-:Y:S01]  /*2a60*/  FMNMX.FTZ R3, R38, R3, !PT ;  /* 0x0000000326037209 */ /* 0x000fe20007810000 */
[-CC-:B------:R-:W-:Y:S01]  /*2a70*/  FFMA.FTZ R82, R82, R11.reuse, -R29.reuse ;  /* 0x0000000b52527223 */ /* 0x180fe2000001081d */
[----:B------:R-:W-:Y:S01]  /*2a80*/  ISETP.GT.AND P2, PT, R24, 0x30, PT ;  /* 0x000000301800780c */ /* 0x000fe20003f44270 */
[----:B------:R-:W0:Y:S01]  /*2a90*/  MUFU.TANH R56, R56 ;  /* 0x0000003800387308 */ /* 0x000e220000002400 */
[----:B----4-:R-:W-:Y:S01]  /*2aa0*/  FSEL R42, R42, -INF , P1 ;  /* 0xff8000002a2a7808 */ /* 0x010fe20000800000 */
[--C-:B------:R-:W-:Y:S01]  /*2ab0*/  FFMA.FTZ R84, R84, R11, -R29.reuse ;  /* 0x0000000b54547223 */ /* 0x100fe2000001081d */
[----:B------:R-:W-:Y:S01]  /*2ac0*/  FMNMX.FTZ R3, R40, R3, !PT ;  /* 0x0000000328037209 */ /* 0x000fe20007810000 */
[-CC-:B------:R-:W-:Y:S01]  /*2ad0*/  FFMA.FTZ R86, R86, R11.reuse, -R29.reuse ;  /* 0x0000000b56567223 */ /* 0x180fe2000001081d */
[----:B------:R-:W-:Y:S01]  /*2ae0*/  ISETP.GT.AND P1, PT, R24, 0x31, PT ;  /* 0x000000311800780c */ /* 0x000fe20003f24270 */
[--C-:B------:R-:W-:Y:S01]  /*2af0*/  FFMA.FTZ R88, R88, R11, -R29.reuse ;  /* 0x0000000b58587223 */ /* 0x100fe2000001081d */
[----:B-----5:R-:W-:Y:S01]  /*2b00*/  FSEL R44, R48, -INF , P2 ;  /* 0xff800000302c7808 */ /* 0x020fe20001000000 */
[----:B------:R3:W-:Y:S01]  /*2b10*/  MUFU.EX2 R157, R12 ;  /* 0x0000000c009d7308 */ /* 0x0007e20000000800 */
[----:B------:R-:W-:Y:S01]  /*2b20*/  FMNMX.FTZ R3, R42, R3, !PT ;  /* 0x000000032a037209 */ /* 0x000fe20007810000 */
[-CC-:B------:R-:W-:Y:S01]  /*2b30*/  FFMA.FTZ R90, R90, R11.reuse, -R29.reuse ;  /* 0x0000000b5a5a7223 */ /* 0x180fe2000001081d */
[----:B------:R-:W-:Y:S01]  /*2b40*/  ISETP.GT.AND P2, PT, R24, 0x38, PT ;  /* 0x000000381800780c */ /* 0x000fe20003f44270 */
[--C-:B------:R-:W-:Y:S01]  /*2b50*/  FFMA.FTZ R92, R92, R11, -R29.reuse ;  /* 0x0000000b5c5c7223 */ /* 0x100fe2000001081d */
[----:B------:R-:W-:Y:S01]  /*2b60*/  FMNMX.FTZ R3, R44, R3, !PT ;  /* 0x000000032c037209 */ /* 0x000fe20007810000 */
[-CC-:B------:R-:W-:Y:S01]  /*2b70*/  FFMA.FTZ R66, R66, R11.reuse, -R29.reuse ;  /* 0x0000000b42427223 */ /* 0x180fe2000001081d */
[----:B--2---:R-:W-:Y:S01]  /*2b80*/  FSEL R48, R52, -INF , P2 ;  /* 0xff80000034307808 */ /* 0x004fe20001000000 */
[----:B------:R-:W-:Y:S01]  /*2b90*/  MUFU.TANH R57, R57 ;  /* 0x0000003900397308 */ /* 0x000fe20000002400 */
[-CC-:B---3--:R-:W-:Y:S01]  /*2ba0*/  FFMA.FTZ R12, R46, R11.reuse, -R29.reuse ;  /* 0x0000000b2e0c7223 */ /* 0x188fe2000001081d */
[----:B------:R-:W-:Y:S01]  /*2bb0*/  FSEL R46, R49, -INF , P1 ;  /* 0xff800000312e7808 */ /* 0x000fe20000800000 */
[-CC-:B------:R-:W-:Y:S01]  /*2bc0*/  FFMA.FTZ R94, R94, R11.reuse, -R29.reuse ;  /* 0x0000000b5e5e7223 */ /* 0x180fe2000001081d */
[----:B------:R-:W-:Y:S01]  /*2bd0*/  ISETP.GT.AND P1, PT, R24, 0x39, PT ;  /* 0x000000391800780c */ /* 0x000fe20003f24270 */
[--C-:B------:R-:W-:Y:S01]  /*2be0*/  FFMA.FTZ R96, R96, R11, -R29.reuse ;  /* 0x0000000b60607223 */ /* 0x100fe2000001081d */
[----:B------:R-:W-:Y:S01]  /*2bf0*/  FMNMX.FTZ R3, R46, R3, !PT ;  /* 0x000000032e037209 */ /* 0x000fe20007810000 */
[-CC-:B------:R-:W-:Y:S01]  /*2c00*/  FFMA.FTZ R98, R98, R11.reuse, -R29.reuse ;  /* 0x0000000b62627223 */ /* 0x180fe2000001081d */
[----:B------:R-:W2:Y:S01]  /*2c10*/  MUFU.TANH R60, R60 ;  /* 0x0000003c003c7308 */ /* 0x000ea20000002400 */
[----:B------:R-:W-:Y:S01]  /*2c20*/  ISETP.GT.AND P2, PT, R24, 0x40, PT ;  /* 0x000000401800780c */ /* 0x000fe20003f44270 */
[-CC-:B------:R-:W-:Y:S01]  /*2c30*/  FFMA.FTZ R70, R70, R11.reuse, -R29.reuse ;  /* 0x0000000b46467223 */ /* 0x180fe2000001081d */
[----:B-1----:R-:W-:Y:S01]  /*2c40*/  FSEL R50, R53, -INF , P1 ;  /* 0xff80000035327808 */ /* 0x002fe20000800000 */
[--C-:B------:R-:W-:Y:S01]  /*2c50*/  FFMA.FTZ R100, R100, R11, -R29.reuse ;  /* 0x0000000b64647223 */ /* 0x100fe2000001081d */
[----:B------:R-:W-:Y:S01]  /*2c60*/  FMNMX.FTZ R3, R48, R3, !PT ;  /* 0x0000000330037209 */ /* 0x000fe20007810000 */
[-CC-:B------:R-:W-:Y:S01]  /*2c70*/  FFMA.FTZ R102, R102, R11.reuse, -R29.reuse ;  /* 0x0000000b66667223 */ /* 0x180fe2000001081d */
[----:B------:R-:W-:Y:S01]  /*2c80*/  ISETP.GT.AND P1, PT, R24, 0x41, PT ;  /* 0x000000411800780c */ /* 0x000fe20003f24270 */
[----:B------:R-:W1:Y:S01]  /*2c90*/  MUFU.TANH R58, R61 ;  /* 0x0000003d003a7308 */ /* 0x000e620000002400 */
[----:B0-----:R-:W-:Y:S01]  /*2ca0*/  FSEL R52, R56, -INF , P2 ;  /* 0xff80000038347808 */ /* 0x001fe20001000000 */
[----:B------:R-:W-:Y:S01]  /*2cb0*/  FFMA.FTZ R4, R4, R11, -R29 ;  /* 0x0000000b04047223 */ /* 0x000fe2000001081d */
[----:B------:R-:W-:-:S02]  /*2cc0*/  FMNMX.FTZ R3, R50, R3, !PT ;  /* 0x0000000332037209 */ /* 0x000fc40007810000 */
[----:B------:R-:W-:Y:S02]  /*2cd0*/  ISETP.GT.AND P2, PT, R24, 0x48, PT ;  /* 0x000000481800780c */ /* 0x000fe40003f44270 */
[----:B------:R-:W-:Y:S01]  /*2ce0*/  FMNMX.FTZ R3, R52, R3, !PT ;  /* 0x0000000334037209 */ /* 0x000fe20007810000 */
[----:B------:R-:W0:Y:S01]  /*2cf0*/  MUFU.TANH R64, R64 ;  /* 0x0000004000407308 */ /* 0x000e220000002400 */
[----:B--2---:R-:W-:Y:S02]  /*2d00*/  FSEL R56, R60, -INF , P2 ;  /* 0xff8000003c387808 */ /* 0x004fe40001000000 */
[----:B------:R-:W-:-:S05]  /*2d10*/  ISETP.GT.AND P2, PT, R24, 0x50, PT ;  /* 0x000000501800780c */ /* 0x000fca0003f44270 */
[----:B------:R2:W-:Y:S08]  /*2d20*/  MUFU.EX2 R159, R12 ;  /* 0x0000000c009f7308 */ /* 0x0005f00000000800 */
[----:B------:R-:W3:Y:S01]  /*2d30*/  MUFU.TANH R62, R65 ;  /* 0x00000041003e7308 */ /* 0x000ee20000002400 */
[----:B--2---:R-:W-:Y:S01]  /*2d40*/  FFMA.FTZ R12, R54, R11, -R29 ;  /* 0x0000000b360c7223 */ /* 0x004fe2000001081d */
[----:B------:R-:W-:-:S02]  /*2d50*/  FSEL R54, R57, -INF , P1 ;  /* 0xff80000039367808 */ /* 0x000fc40000800000 */
[----:B------:R-:W-:Y:S02]  /*2d60*/  ISETP.GT.AND P1, PT, R24, 0x49, PT ;  /* 0x000000491800780c */ /* 0x000fe40003f24270 */
[----:B------:R-:W-:Y:S02]  /*2d70*/  FMNMX.FTZ R3, R54, R3, !PT ;  /* 0x0000000336037209 */ /* 0x000fe40007810000 */
[----:B------:R-:W2:Y:S01]  /*2d80*/  MUFU.TANH R25, R68 ;  /* 0x0000004400197308 */ /* 0x000ea20000002400 */
[----:B-1----:R-:W-:Y:S02]  /*2d90*/  FSEL R58, R58, -INF , P1 ;  /* 0xff8000003a3a7808 */ /* 0x002fe40000800000 */
[----:B------:R-:W-:Y:S02]  /*2da0*/  FMNMX.FTZ R3, R56, R3, !PT ;  /* 0x0000000338037209 */ /* 0x000fe40007810000 */
[----:B------:R-:W-:Y:S02]  /*2db0*/  ISETP.GT.AND P1, PT, R24, 0x51, PT ;  /* 0x000000511800780c */ /* 0x000fe40003f24270 */
[----:B0-----:R-:W-:Y:S01]  /*2dc0*/  FSEL R60, R64, -INF , P2 ;  /* 0xff800000403c7808 */ /* 0x001fe20001000000 */
[----:B------:R-:W0:Y:S01]  /*2dd0*/  MUFU.TANH R69, R69 ;  /* 0x0000004500457308 */ /* 0x000e220000002400 */
[----:B------:R-:W-:-:S02]  /*2de0*/  FMNMX.FTZ R3, R58, R3, !PT ;  /* 0x000000033a037209 */ /* 0x000fc40007810000 */
[----:B------:R-:W-:Y:S02]  /*2df0*/  ISETP.GT.AND P2, PT, R24, 0x58, PT ;  /* 0x000000581800780c */ /* 0x000fe40003f44270 */
[----:B---3--:R-:W-:Y:S02]  /*2e00*/  FSEL R62, R62, -INF , P1 ;  /* 0xff8000003e3e7808 */ /* 0x008fe40000800000 */
[----:B------:R-:W-:Y:S01]  /*2e10*/  FMNMX.FTZ R3, R60, R3, !PT ;  /* 0x000000033c037209 */ /* 0x000fe20007810000 */
[----:B------:R1:W-:Y:S01]  /*2e20*/  MUFU.EX2 R153, R12 ;  /* 0x0000000c00997308 */ /* 0x0003e20000000800 */
[----:B------:R-:W-:Y:S02]  /*2e30*/  ISETP.GT.AND P1, PT, R24, 0x59, PT ;  /* 0x000000591800780c */ /* 0x000fe40003f24270 */
[----:B--2---:R-:W-:Y:S02]  /*2e40*/  FSEL R24, R25, -INF , P2 ;  /* 0xff80000019187808 */ /* 0x004fe40001000000 */
[----:B------:R-:W-:-:S03]  /*2e50*/  FMNMX.FTZ R3, R62, R3, !PT ;  /* 0x000000033e037209 */ /* 0x000fc60007810000 */
[----:B------:R2:W-:Y:S01]  /*2e60*/  MUFU.EX2 R104, R13 ;  /* 0x0000000d00687308 */ /* 0x0005e20000000800 */
[----:B0-----:R-:W-:Y:S02]  /*2e70*/  FSEL R64, R69, -INF , P1 ;  /* 0xff80000045407808 */ /* 0x001fe40000800000 */
[----:B------:R-:W-:-:S04]  /*2e80*/  FMNMX.FTZ R3, R24, R3, !PT ;  /* 0x0000000318037209 */ /* 0x000fc80007810000 */
[----:B------:R-:W-:Y:S01]  /*2e90*/  FMNMX.FTZ R3, R64, R3, !PT ;  /* 0x0000000340037209 */ /* 0x000fe20007810000 */
[----:B------:R-:W-:Y:S04]  /*2ea0*/  MUFU.EX2 R68, R23 ;  /* 0x0000001700447308 */ /* 0x000fe80000000800 */
[----:B-1----:R-:W2:Y:S04]  /*2eb0*/  SHFL.BFLY PT, R12, R3, 0x2, 0x1f ;  /* 0x0c401f00030c7f89 */ /* 0x002ea800000e0000 */
[----:B------:R-:W-:Y:S08]  /*2ec0*/  MUFU.EX2 R72, R72 ;  /* 0x0000004800487308 */ /* 0x000ff00000000800 */
[----:B------:R-:W-:Y:S08]  /*2ed0*/  MUFU.EX2 R74, R74 ;  /* 0x0000004a004a7308 */ /* 0x000ff00000000800 */
[----:B------:R0:W-:Y:S01]  /*2ee0*/  MUFU.EX2 R155, R76 ;  /* 0x0000004c009b7308 */ /* 0x0001e20000000800 */
[----:B--2---:R-:W-:-:S07]  /*2ef0*/  FMNMX.FTZ R13, R3, R12, !PT ;  /* 0x0000000c030d7209 */ /* 0x004fce0007810000 */
[----:B------:R-:W-:Y:S01]  /*2f00*/  MUFU.EX2 R78, R78 ;  /* 0x0000004e004e7308 */ /* 0x000fe20000000800 */
[----:B------:R-:W1:Y:S01]  /*2f10*/  SHFL.BFLY PT, R12, R13, 0x1, 0x1f ;  /* 0x0c201f000d0c7f89 */ /* 0x000e6200000e0000 */
[----:B0-----:R-:W-:-:S06]  /*2f20*/  CS2R R76, SRZ ;  /* 0x00000000004c7805 */ /* 0x001fcc000001ff00 */
[----:B------:R0:W-:Y:S08]  /*2f30*/  MUFU.EX2 R149, R80 ;  /* 0x0000005000957308 */ /* 0x0001f00000000800 */
[----:B------:R-:W-:Y:S01]  /*2f40*/  MUFU.EX2 R82, R82 ;  /* 0x0000005200527308 */ /* 0x000fe20000000800 */
[----:B0-----:R-:W-:-:S07]  /*2f50*/  CS2R R80, SRZ ;  /* 0x0000000000507805 */ /* 0x001fce000001ff00 */
[----:B------:R0:W-:Y:S01]  /*2f60*/  MUFU.EX2 R151, R84 ;  /* 0x0000005400977308 */ /* 0x0001e20000000800 */
[----:B-1----:R-:W-:-:S04]  /*2f70*/  FMNMX.FTZ R12, R13, R12, !PT ;  /* 0x0000000c0d0c7209 */ /* 0x002fc80007810000 */
[C---:B------:R-:W-:Y:S01]  /*2f80*/  FSETP.NEU.FTZ.AND P1, PT, R12.reuse, -INF , PT ;  /* 0xff8000000c00780b */ /* 0x040fe20003f3d000 */
[----:B------:R-:W-:Y:S02]  /*2f90*/  FMUL.FTZ R3, R12, R11 ;  /* 0x0000000b0c037220 */ /* 0x000fe40000410000 */
[----:B------:R-:W-:Y:S01]  /*2fa0*/  MUFU.EX2 R86, R86 ;  /* 0x0000005600567308 */ /* 0x000fe20000000800 */
[----:B0-----:R-:W-:Y:S02]  /*2fb0*/  CS2R R84, SRZ ;  /* 0x0000000000547805 */ /* 0x001fe4000001ff00 */
[----:B------:R-:W-:-:S05]  /*2fc0*/  FSEL R3, R3, RZ, P1 ;  /* 0x000000ff03037208 */ /* 0x000fca0000800000 */
        /* <DEDUP_REMOVED lines=26> */
[----:B------:R-:W-:-:S04]  /*3170*/  FFMA.FTZ R64, R64, R11, -R3 ;  /* 0x0000000b40407223 */ /* 0x000fc80000010803 */
[----:B------:R1:W2:Y:S01]  /*3180*/  MUFU.EX2 R13, R28 ;  /* 0x0000001c000d7308 */ /* 0x0002a20000000800 */
[----:B0-----:R-:W-:Y:S01]  /*3190*/  FADD.FTZ R31, R26, R5 ;  /* 0x000000051a1f7221 */ /* 0x001fe20000010000 */
[----:B------:R-:W-:-:S06]  /*31a0*/  F2FP.F16.F32.PACK_AB R156, R5, R26 ;  /* 0x0000001a059c723e */ /* 0x000fcc00000000ff */
[----:B------:R-:W-:Y:S01]  /*31b0*/  MUFU.EX2 R30, R30 ;  /* 0x0000001e001e7308 */ /* 0x000fe20000000800 */
[----:B-1----:R-:W-:-:S04]  /*31c0*/  IMAD.HI R28, R0, 0x2aaaaaab, RZ ;  /* 0x2aaaaaab001c7827 */ /* 0x002fc800078e02ff */
[----:B------:R-:W-:Y:S01]  /*31d0*/  FADD.FTZ R0, R157, R68 ;  /* 0x000000449d007221 */ /* 0x000fe20000010000 */
[----:B------:R-:W-:Y:S02]  /*31e0*/  F2FP.F16.F32.PACK_AB R157, R68, R157 ;  /* 0x0000009d449d723e */ /* 0x000fe400000000ff */
[----:B------:R-:W-:Y:S02]  /*31f0*/  CS2R R68, SRZ ;  /* 0x0000000000447805 */ /* 0x000fe4000001ff00 */
[----:B------:R-:W-:Y:S01]  /*3200*/  SHF.R.U32.HI R35, RZ, 0x1f, R28 ;  /* 0x0000001fff237819 */ /* 0x000fe2000001161c */
[----:B------:R-:W0:Y:S01]  /*3210*/  MUFU.EX2 R15, R32 ;  /* 0x00000020000f7308 */ /* 0x000e220000000800 */
[----:B--2---:R-:W-:Y:S02]  /*3220*/  F2FP.F16.F32.PACK_AB R158, R13, R6 ;  /* 0x000000060d9e723e */ /* 0x004fe400000000ff */
[----:B------:R-:W-:-:S05]  /*3230*/  LEA.HI.SX32 R28, R28, R35, 0x1c ;  /* 0x000000231c1c7211 */ /* 0x000fca00078fe2ff */
[----:B------:R1:W-:Y:S08]  /*3240*/  MUFU.EX2 R21, R20 ;  /* 0x0000001400157308 */ /* 0x0003f00000000800 */
[----:B------:R-:W2:Y:S01]  /*3250*/  MUFU.EX2 R34, R34 ;  /* 0x0000002200227308 */ /* 0x000ea20000000800 */
[----:B-1----:R-:W-:Y:S01]  /*3260*/  FADD.FTZ R20, R6, R31 ;  /* 0x0000001f06147221 */ /* 0x002fe20000010000 */
[----:B------:R-:W-:Y:S01]  /*3270*/  FADD.FTZ R31, R159, R0 ;  /* 0x000000009f1f7221 */ /* 0x000fe20000010000 */
[----:B0-----:R-:W-:-:S02]  /*3280*/  F2FP.F16.F32.PACK_AB R152, R15, R30 ;  /* 0x0000001e0f98723e */ /* 0x001fc400000000ff */
[----:B------:R-:W-:Y:S01]  /*3290*/  FADD.FTZ R33, R13, R20 ;  /* 0x000000140d217221 */ /* 0x000fe20000010000 */
[C---:B------:R-:W-:Y:S01]  /*32a0*/  FADD.FTZ R0, R104.reuse, R31 ;  /* 0x0000001f68007221 */ /* 0x040fe20000010000 */
[----:B------:R-:W-:Y:S01]  /*32b0*/  F2FP.F16.F32.PACK_AB R159, R104, R159 ;  /* 0x0000009f689f723e */ /* 0x000fe200000000ff */
[----:B------:R-:W0:Y:S01]  /*32c0*/  MUFU.EX2 R36, R36 ;  /* 0x0000002400247308 */ /* 0x000e220000000800 */
[----:B------:R-:W-:Y:S01]  /*32d0*/  FADD.FTZ R20, R30, R33 ;  /* 0x000000211e147221 */ /* 0x000fe20000010000 */
[----:B------:R-:W-:Y:S01]  /*32e0*/  FADD.FTZ R31, R153, R0 ;  /* 0x00000000991f7221 */ /* 0x000fe20000010000 */
[C---:B------:R-:W-:Y:S02]  /*32f0*/  F2FP.F16.F32.PACK_AB R153, R72.reuse, R153 ;  /* 0x000000994899723e */ /* 0x040fe400000000ff */
[----:B------:R-:W-:Y:S01]  /*3300*/  FADD.FTZ R33, R15, R20 ;  /* 0x000000140f217221 */ /* 0x000fe20000010000 */
[----:B------:R-:W-:Y:S01]  /*3310*/  FADD.FTZ R31, R72, R31 ;  /* 0x0000001f481f7221 */ /* 0x000fe20000010000 */
[----:B------:R-:W-:Y:S01]  /*3320*/  CS2R R72, SRZ ;  /* 0x0000000000487805 */ /* 0x000fe2000001ff00 */
[----:B------:R1:W3:Y:S01]  /*3330*/  MUFU.EX2 R23, R38 ;  /* 0x0000002600177308 */ /* 0x0002e20000000800 */
[----:B--2---:R-:W-:Y:S01]  /*3340*/  FADD.FTZ R0, R34, R33 ;  /* 0x0000002122007221 */ /* 0x004fe20000010000 */
[----:B------:R-:W-:Y:S01]  /*3350*/  FADD.FTZ R20, R74, R31 ;  /* 0x0000001f4a147221 */ /* 0x000fe20000010000 */
[----:B------:R-:W-:-:S02]  /*3360*/  F2FP.F16.F32.PACK_AB R154, R21, R34 ;  /* 0x00000022159a723e */ /* 0x000fc400000000ff */
[----:B------:R-:W-:Y:S01]  /*3370*/  FADD.FTZ R31, R21, R0 ;  /* 0x00000000151f7221 */ /* 0x000fe20000010000 */
[C---:B------:R-:W-:Y:S01]  /*3380*/  FADD.FTZ R33, R155.reuse, R20 ;  /* 0x000000149b217221 */ /* 0x040fe20000010000 */
[----:B------:R-:W-:Y:S01]  /*3390*/  F2FP.F16.F32.PACK_AB R155, R155, R74 ;  /* 0x0000004a9b9b723e */ /* 0x000fe200000000ff */
[----:B------:R-:W2:Y:S01]  /*33a0*/  MUFU.EX2 R40, R40 ;  /* 0x0000002800287308 */ /* 0x000ea20000000800 */
[----:B0-----:R-:W-:Y:S01]  /*33b0*/  FADD.FTZ R0, R36, R31 ;  /* 0x0000001f24007221 */ /* 0x001fe20000010000 */
[----:B------:R-:W-:Y:S01]  /*33c0*/  FADD.FTZ R20, R78, R33 ;  /* 0x000000214e147221 */ /* 0x000fe20000010000 */
[----:B------:R-:W-:Y:S02]  /*33d0*/  CS2R R74, SRZ ;  /* 0x00000000004a7805 */ /* 0x000fe4000001ff00 */
[----:B-1----:R-:W-:Y:S01]  /*33e0*/  CS2R R38, SRZ ;  /* 0x0000000000267805 */ /* 0x002fe2000001ff00 */
[C---:B------:R-:W-:Y:S01]  /*33f0*/  FADD.FTZ R33, R149.reuse, R20 ;  /* 0x0000001495217221 */ /* 0x040fe20000010000 */
[----:B------:R-:W-:Y:S01]  /*3400*/  F2FP.F16.F32.PACK_AB R149, R149, R78 ;  /* 0x0000004e9595723e */ /* 0x000fe200000000ff */
[----:B------:R0:W1:Y:S01]  /*3410*/  MUFU.EX2 R25, R42 ;  /* 0x0000002a00197308 */ /* 0x0000620000000800 */
[C---:B---3--:R-:W-:Y:S01]  /*3420*/  FADD.FTZ R31, R23.reuse, R0 ;  /* 0x00000000171f7221 */ /* 0x048fe20000010000 */
[----:B------:R-:W-:Y:S01]  /*3430*/  FADD.FTZ R20, R82, R33 ;  /* 0x0000002152147221 */ /* 0x000fe20000010000 */
[----:B------:R-:W-:-:S02]  /*3440*/  F2FP.F16.F32.PACK_AB R148, R23, R36 ;  /* 0x000000241794723e */ /* 0x000fc400000000ff */
[----:B------:R-:W-:Y:S02]  /*3450*/  CS2R R78, SRZ ;  /* 0x00000000004e7805 */ /* 0x000fe4000001ff00 */
[----:B------:R-:W-:Y:S01]  /*3460*/  CS2R R36, SRZ ;  /* 0x0000000000247805 */ /* 0x000fe2000001ff00 */
[C---:B------:R-:W-:Y:S01]  /*3470*/  FADD.FTZ R33, R151.reuse, R20 ;  /* 0x0000001497217221 */ /* 0x040fe20000010000 */
[----:B------:R-:W-:Y:S01]  /*3480*/  F2FP.F16.F32.PACK_AB R151, R151, R82 ;  /* 0x000000529797723e */ /* 0x000fe200000000ff */
[----:B------:R-:W3:Y:S01]  /*3490*/  MUFU.EX2 R145, R88 ;  /* 0x0000005800917308 */ /* 0x000ee20000000800 */
[----:B--2---:R-:W-:Y:S01]  /*34a0*/  FADD.FTZ R0, R40, R31 ;  /* 0x0000001f28007221 */ /* 0x004fe20000010000 */
[----:B------:R-:W-:Y:S01]  /*34b0*/  FADD.FTZ R20, R86, R33 ;  /* 0x0000002156147221 */ /* 0x000fe20000010000 */
[----:B------:R-:W-:Y:S02]  /*34c0*/  CS2R R82, SRZ ;  /* 0x0000000000527805 */ /* 0x000fe4000001ff00 */
[----:B0-----:R-:W-:-:S03]  /*34d0*/  CS2R R42, SRZ ;  /* 0x00000000002a7805 */ /* 0x001fc6000001ff00 */
[----:B------:R-:W0:Y:S01]  /*34e0*/  MUFU.EX2 R44, R44 ;  /* 0x0000002c002c7308 */ /* 0x000e220000000800 */
[C---:B-1----:R-:W-:Y:S01]  /*34f0*/  FADD.FTZ R31, R25.reuse, R0 ;  /* 0x00000000191f7221 */ /* 0x042fe20000010000 */
[----:B------:R-:W-:Y:S02]  /*3500*/  F2FP.F16.F32.PACK_AB R150, R25, R40 ;  /* 0x000000281996723e */ /* 0x000fe400000000ff */
[----:B------:R-:W-:-:S04]  /*3510*/  CS2R R40, SRZ ;  /* 0x0000000000287805 */ /* 0x000fc8000001ff00 */
[----:B------:R-:W1:Y:S01]  /*3520*/  MUFU.EX2 R90, R90 ;  /* 0x0000005a005a7308 */ /* 0x000e620000000800 */
[C---:B---3--:R-:W-:Y:S01]  /*3530*/  FADD.FTZ R35, R145.reuse, R20 ;  /* 0x0000001491237221 */ /* 0x048fe20000010000 */
[----:B------:R-:W-:Y:S02]  /*3540*/  IADD3 R20, R22, -0x2, RZ ;  /* 0xfffffffe16147810 */ /* 0x000fe40007ffe0ff */
[----:B------:R-:W-:Y:S02]  /*3550*/  F2FP.F16.F32.PACK_AB R145, R145, R86 ;  /* 0x000000569191723e */ /* 0x000fe400000000ff */
[----:B------:R-:W-:Y:S02]  /*3560*/  CS2R R86, SRZ ;  /* 0x0000000000567805 */ /* 0x000fe4000001ff00 */
[----:B------:R2:W3:Y:S01]  /*3570*/  MUFU.EX2 R27, R46 ;  /* 0x0000002e001b7308 */ /* 0x0004e20000000800 */
[----:B0-----:R-:W-:-:S07]  /*3580*/  FADD.FTZ R0, R44, R31 ;  /* 0x0000001f2c007221 */ /* 0x001fce0000010000 */
[----:B------:R-:W0:Y:S01]  /*3590*/  MUFU.EX2 R147, R92 ;  /* 0x0000005c00937308 */ /* 0x000e220000000800 */
[----:B-1----:R-:W-:Y:S01]  /*35a0*/  FADD.FTZ R6, R90, R35 ;  /* 0x000000235a067221 */ /* 0x002fe20000010000 */
[----:B--2---:R-:W-:Y:S02]  /*35b0*/  CS2R R46, SRZ ;  /* 0x00000000002e7805 */ /* 0x004fe4000001ff00 */
[----:B------:R-:W-:-:S04]  /*35c0*/  CS2R R34, SRZ ;  /* 0x0000000000227805 */ /* 0x000fc8000001ff00 */
[----:B------:R-:W1:Y:S01]  /*35d0*/  MUFU.EX2 R48, R48 ;  /* 0x0000003000307308 */ /* 0x000e620000000800 */
[C---:B---3--:R-:W-:Y:S01]  /*35e0*/  FADD.FTZ R33, R27.reuse, R0 ;  /* 0x000000001b217221 */ /* 0x048fe20000010000 */
[----:B------:R-:W-:Y:S02]  /*35f0*/  F2FP.F16.F32.PACK_AB R144, R27, R44 ;  /* 0x0000002c1b90723e */ /* 0x000fe400000000ff */
[----:B------:R-:W-:Y:S02]  /*3600*/  CS2R R44, SRZ ;  /* 0x00000000002c7805 */ /* 0x000fe4000001ff00 */
[----:B------:R-:W-:Y:S02]  /*3610*/  CS2R R26, SRZ ;  /* 0x00000000001a7805 */ /* 0x000fe4000001ff00 */
[----:B------:R-:W2:Y:S01]  /*3620*/  MUFU.EX2 R66, R66 ;  /* 0x0000004200427308 */ /* 0x000ea20000000800 */
[C---:B0-----:R-:W-:Y:S01]  /*3630*/  FADD.FTZ R13, R147.reuse, R6 ;  /* 0x00000006930d7221 */ /* 0x041fe20000010000 */
[----:B------:R-:W-:-:S06]  /*3640*/  F2FP.F16.F32.PACK_AB R147, R147, R90 ;  /* 0x0000005a9393723e */ /* 0x000fcc00000000ff */
[----:B------:R0:W3:Y:S01]  /*3650*/  MUFU.EX2 R19, R50 ;  /* 0x0000003200137308 */ /* 0x0000e20000000800 */
[----:B-1----:R-:W-:Y:S01]  /*3660*/  FADD.FTZ R0, R48, R33 ;  /* 0x0000002130007221 */ /* 0x002fe20000010000 */
[----:B------:R-:W-:-:S06]  /*3670*/  CS2R R32, SRZ ;  /* 0x0000000000207805 */ /* 0x000fcc000001ff00 */
[----:B------:R-:W1:Y:S01]  /*3680*/  MUFU.EX2 R141, R94 ;  /* 0x0000005e008d7308 */ /* 0x000e620000000800 */
[----:B--2---:R-:W-:Y:S01]  /*3690*/  FADD.FTZ R6, R66, R13 ;  /* 0x0000000d42067221 */ /* 0x004fe20000010000 */
[----:B0-----:R-:W-:-:S06]  /*36a0*/  CS2R R50, SRZ ;  /* 0x0000000000327805 */ /* 0x001fcc000001ff00 */
[----:B------:R-:W0:Y:S01]  /*36b0*/  MUFU.EX2 R52, R52 ;  /* 0x0000003400347308 */ /* 0x000e220000000800 */
[C---:B---3--:R-:W-:Y:S01]  /*36c0*/  FADD.FTZ R5, R19.reuse, R0 ;  /* 0x0000000013057221 */ /* 0x048fe20000010000 */
[----:B------:R-:W-:Y:S02]  /*36d0*/  F2FP.F16.F32.PACK_AB R146, R19, R48 ;  /* 0x000000301392723e */ /* 0x000fe400000000ff */
[----:B------:R-:W-:-:S04]  /*36e0*/  CS2R R48, SRZ ;  /* 0x0000000000307805 */ /* 0x000fc8000001ff00 */
[----:B------:R-:W2:Y:S01]  /*36f0*/  MUFU.EX2 R96, R96 ;  /* 0x0000006000607308 */ /* 0x000ea20000000800 */
[C---:B-1----:R-:W-:Y:S01]  /*3700*/  FADD.FTZ R15, R141.reuse, R6 ;  /* 0x000000068d0f7221 */ /* 0x042fe20000010000 */
[----:B------:R-:W-:Y:S02]  /*3710*/  F2FP.F16.F32.PACK_AB R141, R141, R66 ;  /* 0x000000428d8d723e */ /* 0x000fe400000000ff */
[----:B------:R-:W-:-:S04]  /*3720*/  CS2R R66, SRZ ;  /* 0x0000000000427805 */ /* 0x000fc8000001ff00 */
[----:B------:R1:W3:Y:S01]  /*3730*/  MUFU.EX2 R29, R54 ;  /* 0x00000036001d7308 */ /* 0x0002e20000000800 */
[----:B0-----:R-:W-:-:S07]  /*3740*/  FADD.FTZ R0, R52, R5 ;  /* 0x0000000534007221 */ /* 0x001fce0000010000 */
[----:B------:R-:W0:Y:S01]  /*3750*/  MUFU.EX2 R143, R98 ;  /* 0x00000062008f7308 */ /* 0x000e220000000800 */
[----:B--2---:R-:W-:Y:S01]  /*3760*/  FADD.FTZ R6, R96, R15 ;  /* 0x0000000f60067221 */ /* 0x004fe20000010000 */
[----:B-1----:R-:W-:-:S06]  /*3770*/  CS2R R54, SRZ ;  /* 0x0000000000367805 */ /* 0x002fcc000001ff00 */
[----:B------:R-:W1:Y:S01]  /*3780*/  MUFU.EX2 R56, R56 ;  /* 0x0000003800387308 */ /* 0x000e620000000800 */
[C---:B---3--:R-:W-:Y:S01]  /*3790*/  FADD.FTZ R13, R29.reuse, R0 ;  /* 0x000000001d0d7221 */ /* 0x048fe20000010000 */
[----:B------:R-:W-:Y:S02]  /*37a0*/  F2FP.F16.F32.PACK_AB R140, R29, R52 ;  /* 0x000000341d8c723e */ /* 0x000fe400000000ff */
[----:B------:R-:W-:-:S04]  /*37b0*/  CS2R R52, SRZ ;  /* 0x0000000000347805 */ /* 0x000fc8000001ff00 */
[----:B------:R-:W2:Y:S01]  /*37c0*/  MUFU.EX2 R70, R70 ;  /* 0x0000004600467308 */ /* 0x000ea20000000800 */
[C---:B0-----:R-:W-:Y:S01]  /*37d0*/  FADD.FTZ R15, R143.reuse, R6 ;  /* 0x000000068f0f7221 */ /* 0x041fe20000010000 */
[----:B------:R-:W-:-:S06]  /*37e0*/  F2FP.F16.F32.PACK_AB R143, R143, R96 ;  /* 0x000000608f8f723e */ /* 0x000fcc00000000ff */
[----:B------:R0:W3:Y:S01]  /*37f0*/  MUFU.EX2 R3, R58 ;  /* 0x0000003a00037308 */ /* 0x0000e20000000800 */
[----:B-1----:R-:W-:-:S07]  /*3800*/  FADD.FTZ R0, R56, R13 ;  /* 0x0000000d38007221 */ /* 0x002fce0000010000 */
[----:B------:R-:W1:Y:S01]  /*3810*/  MUFU.EX2 R60, R60 ;  /* 0x0000003c003c7308 */ /* 0x000e620000000800 */
[----:B--2---:R-:W-:Y:S01]  /*3820*/  FADD.FTZ R6, R70, R15 ;  /* 0x0000000f46067221 */ /* 0x004fe20000010000 */
[----:B------:R-:W-:Y:S02]  /*3830*/  VIMNMX R15, R17, R28, !PT ;  /* 0x0000001c110f7248 */ /* 0x000fe40007fe0100 */
[----:B0-----:R-:W-:Y:S02]  /*3840*/  CS2R R58, SRZ ;  /* 0x00000000003a7805 */ /* 0x001fe4000001ff00 */
[----:B------:R-:W-:Y:S02]  /*3850*/  CS2R R28, SRZ ;  /* 0x00000000001c7805 */ /* 0x000fe4000001ff00 */
[----:B------:R-:W-:Y:S01]  /*3860*/  ISETP.GE.AND P1, PT, R20, R15, PT ;  /* 0x0000000f1400720c */ /* 0x000fe20003f26270 */
[----:B------:R-:W0:Y:S01]  /*3870*/  MUFU.EX2 R137, R100 ;  /* 0x0000006400897308 */ /* 0x000e220000000800 */
[C---:B---3--:R-:W-:Y:S01]  /*3880*/  FADD.FTZ R13, R3.reuse, R0 ;  /* 0x00000000030d7221 */ /* 0x048fe20000010000 */
[----:B------:R-:W-:-:S02]  /*3890*/  F2FP.F16.F32.PACK_AB R142, R3, R56 ;  /* 0x00000038038e723e */ /* 0x000fc400000000ff */
[----:B------:R-:W-:-:S04]  /*38a0*/  CS2R R56, SRZ ;  /* 0x0000000000387805 */ /* 0x000fc8000001ff00 */
[----:B------:R2:W3:Y:S01]  /*38b0*/  MUFU.EX2 R31, R62 ;  /* 0x0000003e001f7308 */ /* 0x0004e20000000800 */
[----:B-1----:R-:W-:-:S07]  /*38c0*/  FADD.FTZ R0, R60, R13 ;  /* 0x0000000d3c007221 */ /* 0x002fce0000010000 */
[----:B------:R-:W1:Y:S01]  /*38d0*/  MUFU.EX2 R102, R102 ;  /* 0x0000006600667308 */ /* 0x000e620000000800 */
[C---:B0-----:R-:W-:Y:S01]  /*38e0*/  FADD.FTZ R3, R137.reuse, R6 ;  /* 0x0000000689037221 */ /* 0x041fe20000010000 */
[----:B------:R-:W-:Y:S01]  /*38f0*/  F2FP.F16.F32.PACK_AB R137, R137, R70 ;  /* 0x000000468989723e */ /* 0x000fe200000000ff */
[----:B------:R-:W-:Y:S01]  /*3900*/  IMAD.MOV.U32 R6, RZ, RZ, 0x3f800000 ;  /* 0x3f800000ff067424 */ /* 0x000fe200078e00ff */
[----:B------:R-:W-:Y:S02]  /*3910*/  CS2R R70, SRZ ;  /* 0x0000000000467805 */ /* 0x000fe4000001ff00 */
[----:B--2---:R-:W-:Y:S02]  /*3920*/  CS2R R62, SRZ ;  /* 0x00000000003e7805 */ /* 0x004fe4000001ff00 */
[----:B------:R-:W0:Y:S01]  /*3930*/  MUFU.EX2 R24, R24 ;  /* 0x0000001800187308 */ /* 0x000e220000000800 */
[C---:B---3--:R-:W-:Y:S01]  /*3940*/  FADD.FTZ R13, R31.reuse, R0 ;  /* 0x000000001f0d7221 */ /* 0x048fe20000010000 */
[----:B------:R-:W-:-:S02]  /*3950*/  F2FP.F16.F32.PACK_AB R136, R31, R60 ;  /* 0x0000003c1f88723e */ /* 0x000fc400000000ff */
[----:B------:R-:W-:Y:S02]  /*3960*/  CS2R R60, SRZ ;  /* 0x00000000003c7805 */ /* 0x000fe4000001ff00 */
[----:B------:R-:W-:Y:S02]  /*3970*/  CS2R R30, SRZ ;  /* 0x00000000001e7805 */ /* 0x000fe4000001ff00 */
[----:B------:R2:W3:Y:S01]  /*3980*/  MUFU.EX2 R5, R64 ;  /* 0x0000004000057308 */ /* 0x0004e20000000800 */
[----:B-1----:R-:W-:-:S07]  /*3990*/  FADD.FTZ R0, R102, R3 ;  /* 0x0000000366007221 */ /* 0x002fce0000010000 */
[----:B------:R0:W1:Y:S01]  /*39a0*/  MUFU.EX2 R139, R4 ;  /* 0x00000004008b7308 */ /* 0x0000620000000800 */
[----:B--2---:R-:W-:Y:S01]  /*39b0*/  CS2R R64, SRZ ;  /* 0x0000000000407805 */ /* 0x004fe2000001ff00 */
[----:B0-----:R-:W-:Y:S01]  /*39c0*/  FADD.FTZ R4, R24, R13 ;  /* 0x0000000d18047221 */ /* 0x001fe20000010000 */
[C---:B---3--:R-:W-:Y:S02]  /*39d0*/  F2FP.F16.F32.PACK_AB R138, R5.reuse, R24 ;  /* 0x00000018058a723e */ /* 0x048fe400000000ff */
[----:B------:R-:W-:Y:S01]  /*39e0*/  CS2R R24, SRZ ;  /* 0x0000000000187805 */ /* 0x000fe2000001ff00 */
[----:B------:R-:W-:Y:S01]  /*39f0*/  FADD.FTZ R4, R5, R4 ;  /* 0x0000000405047221 */ /* 0x000fe20000010000 */
[----:B------:R-:W-:Y:S02]  /*3a00*/  IMAD.MOV.U32 R5, RZ, RZ, 0x3f800000 ;  /* 0x3f800000ff057424 */ /* 0x000fe400078e00ff */
[C---:B-1----:R-:W-:Y:S01]  /*3a10*/  FADD.FTZ R3, R139.reuse, R0 ;  /* 0x000000008b037221 */ /* 0x042fe20000010000 */
[----:B------:R-:W-:-:S02]  /*3a20*/  F2FP.F16.F32.PACK_AB R139, R139, R102 ;  /* 0x000000668b8b723e */ /* 0x000fc400000000ff */
[----:B------:R-:W-:Y:S01]  /*3a30*/  MOV R0, RZ ;  /* 0x000000ff00007202 */ /* 0x000fe20000000f00 */
[----:B------:R-:W-:Y:S06]  /*3a40*/  @!P1 BRA `(.L_x_2195) ;  /* 0x0000002800509947 */ /* 0x000fec0003800000 */
[----:B------:R-:W-:Y:S01]  /*3a50*/  IMAD.MOV.U32 R13, RZ, RZ, R14 ;  /* 0x000000ffff0d7224 */ /* 0x000fe200078e000e */
[----:B------:R-:W-:Y:S01]  /*3a60*/  MOV R21, RZ ;  /* 0x000000ff00157202 */ /* 0x000fe20000000f00 */
[----:B------:R-:W-:Y:S01]  /*3a70*/  IMAD.MOV.U32 R19, RZ, RZ, R12 ;  /* 0x000000ffff137224 */ /* 0x000fe200078e000c */
[----:B------:R-:W-:Y:S01]  /*3a80*/  UMOV UR5, URZ ;  /* 0x0000003f00057c82 */ /* 0x000fe20008000000 */
[----:B------:R-:W-:Y:S01]  /*3a90*/  IMAD.MOV.U32 R6, RZ, RZ, 0x3f800000 ;  /* 0x3f800000ff067424 */ /* 0x000fe200078e00ff */
[----:B------:R-:W-:Y:S01]  /*3aa0*/  ULDC UR6, c[0x0][0x9d8] ;  /* 0x0002760000067ab9 */ /* 0x000fe20000000800 */
[----:B------:R-:W-:-:S07]  /*3ab0*/  IMAD.MOV.U32 R87, RZ, RZ, RZ ;  /* 0x000000ffff577224 */ /* 0x000fce00078e00ff */
.L_x_2206:
[----:B------:R-:W-:-:S04]  /*3ac0*/  UISETP.NE.AND UP0, UPT, UR5, 0x1, UPT ;  /* 0x000000010500788c */ /* 0x000fc8000bf05270 */
[----:B------:R-:W-:-:S06]  /*3ad0*/  USEL UR4, URZ, 0x1, UP0 ;  /* 0x000000013f047887 */ /* 0x000fcc0008000000 */
[----:B------:R-:W-:Y:S01]  /*3ae0*/  LOP3.LUT R0, R21, UR4, RZ, 0x3c, !PT ;  /* 0x0000000415007c12 */ /* 0x000fe2000f8e3cff */
[----:B------:R-:W-:Y:S06]  /*3af0*/  @!P0 BRA `(.L_x_2196) ;  /* 0x0000000000048947 */ /* 0x000fec0003800000 */
[----:B------:R-:W-:Y:S01]  /*3b00*/  BPT.TRAP 0x1 ;  /* 0x000000040000795c */ /* 0x000fe20000300000 */
.L_x_2196:
        /* <DEDUP_REMOVED lines=8> */
.L_x_2197:
[----:B-1----:R-:W-:Y:S05]  /*3b90*/  @P1 BRA `(.L_x_2198) ;  /* 0x0000000000081947 */ /* 0x002fea0003800000 */
[----:B------:R-:W1:Y:S02]  /*3ba0*/  SYNCS.PHASECHK.TRANS64.TRYWAIT P1, [UR7+0x2a830], R11 ;  /* 0x02a8300bff0075a7 */ /* 0x000e640008020147 */
[----:B-1----:R-:W-:Y:S05]  /*3bb0*/  @!P1 BRA `(.L_x_2199) ;  /* 0x000000a800949947 */ /* 0x002fea0003800000 */
.L_x_2198:
        /* <DEDUP_REMOVED lines=129> */
.L_x_2200:
[----:B------:R-:W-:Y:S01]  /*43d0*/  ULEA UR10, UR5, UR39, 0x3 ;  /* 0x00000027050a7291 */ /* 0x000fe2000f8e183f */
[----:B------:R-:W-:-:S08]  /*43e0*/  SHF.L.U32 R5, R21, 0x1f, RZ ;  /* 0x0000001f15057819 */ /* 0x000fd000000006ff */
[----:B------:R2:W3:Y:S01]  /*43f0*/  SYNCS.PHASECHK.TRANS64.TRYWAIT P1, [UR10+0x2a850], R5 ;  /* 0x02a85005ff0075a7 */ /* 0x0004e2000802014a */
[----:B------:R-:W-:Y:S05]  /*4400*/  @!P0 BRA `(.L_x_2201) ;  /* 0x0000000000048947 */ /* 0x000fea0003800000 */
[----:B------:R-:W-:Y:S01]  /*4410*/  BPT.TRAP 0x1 ;  /* 0x000000040000795c */ /* 0x000fe20000300000 */
.L_x_2201:
[----:B---3--:R-:W-:Y:S05]  /*4420*/  @P1 BRA `(.L_x_2202) ;  /* 0x0000000000081947 */ /* 0x008fea0003800000 */
[----:B------:R-:W3:Y:S02]  /*4430*/  SYNCS.PHASECHK.TRANS64.TRYWAIT P1, [UR10+0x2a850], R5 ;  /* 0x02a85005ff0075a7 */ /* 0x000ee4000802014a */
[----:B---3--:R-:W-:Y:S05]  /*4440*/  @!P1 BRA `(.L_x_2203) ;  /* 0x000000a000889947 */ /* 0x008fea0003800000 */
.L_x_2202:
        /* <DEDUP_REMOVED lines=36> */
.L_x_2204:
[----:B------:R-:W-:Y:S01]  /*4690*/  UISETP.NE.AND UP0, UPT, UR38, URZ, UPT ;  /* 0x0000003f2600728c */ /* 0x000fe2000bf05270 */
[----:B------:R-:W-:Y:S01]  /*46a0*/  FMUL.FTZ R88, R88, UR6 ;  /* 0x0000000658587c20 */ /* 0x000fe20008410000 */
[----:B-1----:R-:W-:Y:S01]  /*46b0*/  MOV R12, R7 ;  /* 0x00000007000c7202 */ /* 0x002fe20000000f00 */
[----:B------:R-:W-:Y:S01]  /*46c0*/  FMUL.FTZ R101, R101, UR6 ;  /* 0x0000000665657c20 */ /* 0x000fe20008410000 */
[----:B------:R-:W-:Y:S01]  /*46d0*/  FMUL.FTZ R89, R89, UR6 ;  /* 0x0000000659597c20 */ /* 0x000fe20008410000 */
[----:B------:R1:W4:Y:S01]  /*46e0*/  MUFU.TANH R148, R88 ;  /* 0x0000005800947308 */ /* 0x0003220000002400 */
[----:B------:R-:W-:Y:S01]  /*46f0*/  PLOP3.LUT P1, PT, PT, PT, UP0, 0x80, 0x0 ;  /* 0x000000000000781c */ /* 0x000fe20003f2f008 */
[----:B--23--:R-:W-:Y:S01]  /*4700*/  FMUL.FTZ R5, R90, UR6 ;  /* 0x000000065a057c20 */ /* 0x00cfe20008410000 */
[----:B------:R-:W-:Y:S01]  /*4710*/  PLOP3.LUT P2, PT, PT, PT, UP0, 0x80, 0x0 ;  /* 0x000000000000781c */ /* 0x000fe20003f4f008 */
[----:B------:R-:W-:Y:S01]  /*4720*/  FMUL.FTZ R92, R92, UR6 ;  /* 0x000000065c5c7c20 */ /* 0x000fe20008410000 */
[----:B------:R-:W-:Y:S01]  /*4730*/  ULDC UR14, c[0x0][0x2f0] ;  /* 0x0000bc00000e7ab9 */ /* 0x000fe20000000800 */
[----:B------:R-:W-:Y:S01]  /*4740*/  @UP0 ULDC UR5, c[0x0][0x44c] ;  /* 0x0001130000050ab9 */ /* 0x000fe20000000800 */
[----:B------:R-:W-:Y:S01]  /*4750*/  ULDC UR11, c[0x0][0x288] ;  /* 0x0000a200000b7ab9 */ /* 0x000fe20000000800 */
[----:B------:R-:W-:Y:S01]  /*4760*/  MUFU.TANH R90, R101 ;  /* 0x00000065005a7308 */ /* 0x000fe20000002400 */
[----:B------:R-:W-:Y:S01]  /*4770*/  FMUL.FTZ R93, R93, UR6 ;  /* 0x000000065d5d7c20 */ /* 0x000fe20008410000 */
[----:B------:R-:W-:Y:S01]  /*4780*/  FMUL.FTZ R96, R96, UR6 ;  /* 0x0000000660607c20 */ /* 0x000fe20008410000 */
[----:B------:R-:W-:Y:S01]  /*4790*/  FMUL.FTZ R97, R97, UR6 ;  /* 0x0000000661617c20 */ /* 0x000fe20008410000 */
[----:B------:R-:W-:Y:S01]  /*47a0*/  FMUL.FTZ R100, R100, UR6 ;  /* 0x0000000664647c20 */ /* 0x000fe20008410000 */
[----:B------:R-:W-:Y:S01]  /*47b0*/  FMUL.FTZ R105, R105, UR6 ;  /* 0x0000000669697c20 */ /* 0x000fe20008410000 */
[----:B0-----:R-:W-:Y:S01]  /*47c0*/  @P1 IMAD.HI.U32 R11, R7, UR5, RZ ;  /* 0x00000005070b1c27 */ /* 0x001fe2000f8e00ff */
[----:B------:R-:W-:Y:S01]  /*47d0*/  @UP0 ULDC UR5, c[0x0][0x450] ;  /* 0x0001140000050ab9 */ /* 0x000fe20000000800 */
[----:B------:R0:W2:Y:S02]  /*47e0*/  MUFU.TANH R146, R89 ;  /* 0x0000005900927308 */ /* 0x0000a40000002400 */
[----:B------:R-:W-:Y:S01]  /*47f0*/  FMUL.FTZ R104, R104, UR6 ;  /* 0x0000000668687c20 */ /* 0x000fe20008410000 */
[----:B------:R-:W-:Y:S01]  /*4800*/  FMUL.FTZ R23, R98, UR6 ;  /* 0x0000000662177c20 */ /* 0x000fe20008410000 */
[----:B------:R-:W-:Y:S01]  /*4810*/  @P2 SHF.R.U32.HI R12, RZ, UR5, R11 ;  /* 0x00000005ff0c2c19 */ /* 0x000fe2000801160b */
[----:B------:R-:W-:-:S02]  /*4820*/  IMAD.MOV.U32 R11, RZ, RZ, -0x60 ;  /* 0xffffffa0ff0b7424 */ /* 0x000fc400078e00ff */
[----:B------:R-:W-:Y:S01]  /*4830*/  FMUL.FTZ R108, R108, UR6 ;  /* 0x000000066c6c7c20 */ /* 0x000fe20008410000 */
[----:B------:R-:W-:Y:S01]  /*4840*/  FMUL.FTZ R109, R109, UR6 ;  /* 0x000000066d6d7c20 */ /* 0x000fe20008410000 */
[----:B------:R-:W-:Y:S01]  /*4850*/  FMUL.FTZ R112, R112, UR6 ;  /* 0x0000000670707c20 */ /* 0x000fe20008410000 */
[----:B-1----:R-:W1:Y:S01]  /*4860*/  SHFL.IDX PT, R88, R12, RZ, 0x1c1f ;  /* 0x001c1fff0c587589 */ /* 0x002e6200000e0000 */
[----:B------:R-:W-:Y:S01]  /*4870*/  IMAD R11, R20, R11, 0x1 ;  /* 0x00000001140b7424 */ /* 0x000fe200078e020b */
[----:B------:R-:W3:Y:S01]  /*4880*/  MUFU.TANH R92, R92 ;  /* 0x0000005c005c7308 */ /* 0x000ee20000002400 */
[----:B0-----:R-:W-:Y:S01]  /*4890*/  FMUL.FTZ R89, R103, UR6 ;  /* 0x0000000667597c20 */ /* 0x001fe20008410000 */
[----:B------:R-:W-:Y:S01]  /*48a0*/  FMUL.FTZ R22, R99, UR6 ;  /* 0x0000000663167c20 */ /* 0x000fe20008410000 */
[----:B------:R-:W-:Y:S02]  /*48b0*/  IMAD R11, R10, -0x2, R11 ;  /* 0xfffffffe0a0b7824 */ /* 0x000fe400078e020b */
[----:B------:R-:W-:Y:S01]  /*48c0*/  FMUL.FTZ R99, R110, UR6 ;  /* 0x000000066e637c20 */ /* 0x000fe20008410000 */
[----:B------:R-:W-:Y:S01]  /*48d0*/  FMUL.FTZ R113, R113, UR6 ;  /* 0x0000000671717c20 */ /* 0x000fe20008410000 */
[----:B------:R-:W-:Y:S01]  /*48e0*/  FMUL.FTZ R116, R116, UR6 ;  /* 0x0000000674747c20 */ /* 0x000fe20008410000 */
[----:B------:R-:W-:Y:S01]  /*48f0*/  IMAD R101, R18, UR14, R11 ;  /* 0x0000000e12657c24 */ /* 0x000fe2000f8e020b */
[----:B------:R0:W5:Y:S01]  /*4900*/  MUFU.TANH R142, R93 ;  /* 0x0000005d008e7308 */ /* 0x0001620000002400 */
        /* <DEDUP_REMOVED lines=8> */
[----:B------:R-:W-:Y:S01]  /*4990*/  FMUL.FTZ R95, R106, UR6 ;  /* 0x000000066a5f7c20 */ /* 0x000fe20008410000 */
[----:B------:R-:W-:Y:S01]  /*49a0*/  FMUL.FTZ R125, R125, UR6 ;  /* 0x000000067d7d7c20 */ /* 0x000fe20008410000 */
[----:B------:R-:W-:Y:S01]  /*49b0*/  FMUL.FTZ R128, R128, UR6 ;  /* 0x0000000680807c20 */ /* 0x000fe20008410000 */
[----:B------:R-:W-:Y:S01]  /*49c0*/  FMUL.FTZ R129, R129, UR6 ;  /* 0x0000000681817c20 */ /* 0x000fe20008410000 */
[----:B------:R-:W-:Y:S01]  /*49d0*/  FMUL.FTZ R132, R132, UR6 ;  /* 0x0000000684847c20 */ /* 0x000fe20008410000 */
[----:B-1----:R-:W-:Y:S01]  /*49e0*/  IADD3 R103, R88, -UR11, R101 ;  /* 0x8000000b58677c10 */ /* 0x002fe2000fffe065 */
[----:B------:R-:W-:Y:S01]  /*49f0*/  FMUL.FTZ R133, R133, UR6 ;  /* 0x0000000685857c20 */ /* 0x000fe20008410000 */
[----:B------:R1:W5:Y:S01]  /*4a00*/  MUFU.TANH R138, R97 ;  /* 0x00000061008a7308 */ /* 0x0003620000002400 */
[----:B------:R-:W5:Y:S01]  /*4a10*/  SHFL.IDX PT, R12, R12, 0x1, 0x1c1f ;  /* 0x003c1f000c0c7f89 */ /* 0x000f6200000e0000 */
[C---:B------:R-:W-:Y:S01]  /*4a20*/  ISETP.GT.AND P1, PT, R103.reuse, RZ, PT ;  /* 0x000000ff6700720c */ /* 0x040fe20003f24270 */
[----:B------:R-:W-:Y:S01]  /*4a30*/  FMUL.FTZ R122, R122, UR6 ;  /* 0x000000067a7a7c20 */ /* 0x000fe20008410000 */
[C---:B------:R-:W-:Y:S01]  /*4a40*/  ISETP.GT.AND P2, PT, R103.reuse, 0x1, PT ;  /* 0x000000016700780c */ /* 0x040fe20003f44270 */
[----:B------:R-:W-:Y:S01]  /*4a50*/  FMUL.FTZ R126, R126, UR6 ;  /* 0x000000067e7e7c20 */ /* 0x000fe20008410000 */
[----:B----4-:R-:W-:Y:S01]  /*4a60*/  FSEL R148, R148, -INF , P1 ;  /* 0xff80000094947808 */ /* 0x010fe20000800000 */
[----:B------:R-:W-:Y:S01]  /*4a70*/  FMUL.FTZ R130, R130, UR6 ;  /* 0x0000000682827c20 */ /* 0x000fe20008410000 */
[----:B------:R-:W-:Y:S01]  /*4a80*/  ISETP.GT.AND P1, PT, R103, 0x8, PT ;  /* 0x000000086700780c */ /* 0x000fe20003f24270 */
[----:B------:R-:W4:Y:S01]  /*4a90*/  MUFU.TANH R100, R100 ;  /* 0x0000006400647308 */ /* 0x000f220000002400 */
[----:B--2---:R-:W-:Y:S01]  /*4aa0*/  FSEL R146, R146, -INF , P2 ;  /* 0xff80000092927808 */ /* 0x004fe20001000000 */
[----:B0-----:R-:W-:Y:S01]  /*4ab0*/  FMUL.FTZ R93, R107, UR6 ;  /* 0x000000066b5d7c20 */ /* 0x001fe20008410000 */
[----:B------:R-:W-:Y:S01]  /*4ac0*/  FMNMX.FTZ R11, R148, R19, !PT ;  /* 0x00000013940b7209 */ /* 0x000fe20007810000 */
[----:B------:R-:W-:Y:S01]  /*4ad0*/  FMUL.FTZ R134, R134, UR6 ;  /* 0x0000000686867c20 */ /* 0x000fe20008410000 */
[----:B------:R-:W-:Y:S01]  /*4ae0*/  ISETP.GT.AND P2, PT, R103, 0x9, PT ;  /* 0x000000096700780c */ /* 0x000fe20003f44270 */
[----:B-1----:R-:W-:Y:S01]  /*4af0*/  FMUL.FTZ R97, R111, UR6 ;  /* 0x000000066f617c20 */ /* 0x002fe20008410000 */
[----:B---3--:R-:W-:Y:S01]  /*4b00*/  FSEL R144, R92, -INF , P1 ;  /* 0xff8000005c907808 */ /* 0x008fe20000800000 */
[----:B------:R0:W-:Y:S01]  /*4b10*/  MUFU.TANH R98, R105 ;  /* 0x0000006900627308 */ /* 0x0001e20000002400 */
[----:B------:R-:W-:Y:S01]  /*4b20*/  FMNMX.FTZ R11, R146, R11, !PT ;  /* 0x0000000b920b7209 */ /* 0x000fe20007810000 */
[----:B------:R-:W-:Y:S01]  /*4b30*/  FMUL.FTZ R115, R115, UR6 ;  /* 0x0000000673737c20 */ /* 0x000fe20008410000 */
[----:B------:R-:W-:Y:S01]  /*4b40*/  ISETP.GT.AND P1, PT, R103, 0x10, PT ;  /* 0x000000106700780c */ /* 0x000fe20003f24270 */
[----:B------:R-:W-:Y:S01]  /*4b50*/  FMUL.FTZ R118, R118, UR6 ;  /* 0x0000000676767c20 */ /* 0x000fe20008410000 */
[----:B-----5:R-:W-:Y:S01]  /*4b60*/  FSEL R142, R142, -INF , P2 ;  /* 0xff8000008e8e7808 */ /* 0x020fe20001000000 */
[----:B------:R-:W-:Y:S01]  /*4b70*/  FMUL.FTZ R119, R119, UR6 ;  /* 0x0000000677777c20 */ /* 0x000fe20008410000 */
[----:B------:R-:W-:Y:S01]  /*4b80*/  ISETP.GT.AND P2, PT, R103, 0x11, PT ;  /* 0x000000116700780c */ /* 0x000fe20003f44270 */
[----:B------:R-:W1:Y:S01]  /*4b90*/  MUFU.TANH R104, R104 ;  /* 0x0000006800687308 */ /* 0x000e620000002400 */
[----:B0-----:R-:W-:Y:S01]  /*4ba0*/  FMNMX.FTZ R105, R144, R11, !PT ;  /* 0x0000000b90697209 */ /* 0x001fe20007810000 */
[----:B------:R-:W-:Y:S01]  /*4bb0*/  FMUL.FTZ R11, R120, UR6 ;  /* 0x00000006780b7c20 */ /* 0x000fe20008410000 */
[----:B------:R-:W-:Y:S01]  /*4bc0*/  FSEL R140, R96, -INF , P1 ;  /* 0xff800000608c7808 */ /* 0x000fe20000800000 */
[----:B------:R-:W-:Y:S01]  /*4bd0*/  FMUL.FTZ R123, R123, UR6 ;  /* 0x000000067b7b7c20 */ /* 0x000fe20008410000 */
[----:B------:R-:W-:Y:S01]  /*4be0*/  FMNMX.FTZ R105, R142, R105, !PT ;  /* 0x000000698e697209 */ /* 0x000fe20007810000 */
[----:B------:R-:W-:Y:S01]  /*4bf0*/  FMUL.FTZ R127, R127, UR6 ;  /* 0x000000067f7f7c20 */ /* 0x000fe20008410000 */
[----:B------:R-:W-:Y:S01]  /*4c00*/  ISETP.GT.AND P1, PT, R103, 0x18, PT ;  /* 0x000000186700780c */ /* 0x000fe20003f24270 */
[----:B------:R-:W0:Y:S01]  /*4c10*/  MUFU.TANH R108, R108 ;  /* 0x0000006c006c7308 */ /* 0x000e220000002400 */
[----:B------:R-:W-:Y:S01]  /*4c20*/  FSEL R138, R138, -INF , P2 ;  /* 0xff8000008a8a7808 */ /* 0x000fe20001000000 */
[----:B------:R-:W-:Y:S01]  /*4c30*/  FMUL.FTZ R131, R131, UR6 ;  /* 0x0000000683837c20 */ /* 0x000fe20008410000 */
[----:B------:R-:W-:Y:S01]  /*4c40*/  FMNMX.FTZ R105, R140, R105, !PT ;  /* 0x000000698c697209 */ /* 0x000fe20007810000 */
[----:B------:R-:W-:Y:S01]  /*4c50*/  FMUL.FTZ R135, R135, UR6 ;  /* 0x0000000687877c20 */ /* 0x000fe20008410000 */
[C---:B------:R-:W-:Y:S01]  /*4c60*/  ISETP.GT.AND P2, PT, R103.reuse, 0x19, PT ;  /* 0x000000196700780c */ /* 0x040fe20003f44270 */
[----:B------:R-:W-:Y:S01]  /*4c70*/  UIADD3 UR7, UR7, 0x2a840, URZ ;  /* 0x0002a84007077890 */ /* 0x000fe2000fffe03f */
[----:B----4-:R-:W-:Y:S01]  /*4c80*/  FSEL R136, R100, -INF , P1 ;  /* 0xff80000064887808 */ /* 0x010fe20000800000 */
[----:B------:R-:W2:Y:S01]  /*4c90*/  MUFU.TANH R109, R109 ;  /* 0x0000006d006d7308 */ /* 0x000ea20000002400 */
[----:B------:R-:W-:Y:S01]  /*4ca0*/  FMNMX.FTZ R105, R138, R105, !PT ;  /* 0x000000698a697209 */ /* 0x000fe20007810000 */
[----:B------:R-:W-:Y:S01]  /*4cb0*/  UPRMT UR7, UR61, 0x654, UR7 ;  /* 0x000006543d077896 */ /* 0x000fe20008000007 */
[----:B------:R-:W-:-:S02]  /*4cc0*/  ISETP.GT.AND P1, PT, R103, 0x20, PT ;  /* 0x000000206700780c */ /* 0x000fc40003f24270 */
[----:B------:R-:W-:Y:S02]  /*4cd0*/  FSEL R120, R90, -INF , P2 ;  /* 0xff8000005a787808 */ /* 0x000fe40001000000 */
[----:B------:R-:W-:Y:S01]  /*4ce0*/  FMNMX.FTZ R105, R136, R105, !PT ;  /* 0x0000006988697209 */ /* 0x000fe20007810000 */
[----:B------:R-:W3:Y:S01]  /*4cf0*/  MUFU.TANH R112, R112 ;  /* 0x0000007000707308 */ /* 0x000ee20000002400 */
[C---:B------:R-:W-:Y:S02]  /*4d00*/  ISETP.GT.AND P2, PT, R103.reuse, 0x21, PT ;  /* 0x000000216700780c */ /* 0x040fe40003f44270 */
[----:B-1----:R-:W-:Y:S01]  /*4d10*/  FSEL R110, R104, -INF , P1 ;  /* 0xff800000686e7808 */ /* 0x002fe20000800000 */
[----:B------:R-:W-:Y:S01]  /*4d20*/  SYNCS.ARRIVE.TRANS64.RED.A1T0 RZ, [UR7], RZ ;  /* 0x000000ffffff79a7 */ /* 0x000fe20008100407 */
[----:B------:R-:W-:Y:S02]  /*4d30*/  FMNMX.FTZ R105, R120, R105, !PT ;  /* 0x0000006978697209 */ /* 0x000fe40007810000 */
[----:B------:R-:W-:Y:S01]  /*4d40*/  ISETP.GT.AND P1, PT, R103, 0x28, PT ;  /* 0x000000286700780c */ /* 0x000fe20003f24270 */
[----:B------:R-:W1:Y:S01]  /*4d50*/  MUFU.TANH R94, R113 ;  /* 0x00000071005e7308 */ /* 0x000e620000002400 */
[----:B------:R-:W-:-:S02]  /*4d60*/  FSEL R98, R98, -INF , P2 ;  /* 0xff80000062627808 */ /* 0x000fc40001000000 */
[----:B------:R-:W-:Y:S02]  /*4d70*/  FMNMX.FTZ R105, R110, R105, !PT ;  /* 0x000000696e697209 */ /* 0x000fe40007810000 */
[C---:B------:R-:W-:Y:S02]  /*4d80*/  ISETP.GT.AND P2, PT, R103.reuse, 0x29, PT ;  /* 0x000000296700780c */ /* 0x040fe40003f44270 */
[----:B0-----:R-:W-:Y:S01]  /*4d90*/  FSEL R90, R108, -INF , P1 ;  /* 0xff8000006c5a7808 */ /* 0x001fe20000800000 */
[----:B------:R-:W0:Y:S01]  /*4da0*/  MUFU.TANH R116, R116 ;  /* 0x0000007400747308 */ /* 0x000e220000002400 */
[----:B------:R-:W-:Y:S02]  /*4db0*/  FMNMX.FTZ R105, R98, R105, !PT ;  /* 0x0000006962697209 */ /* 0x000fe40007810000 */
[----:B------:R-:W-:Y:S02]  /*4dc0*/  ISETP.GT.AND P1, PT, R103, 0x30, PT ;  /* 0x000000306700780c */ /* 0x000fe40003f24270 */
[----:B--2---:R-:W-:-:S02]  /*4dd0*/  FSEL R88, R109, -INF , P2 ;  /* 0xff8000006d587808 */ /* 0x004fc40001000000 */
[----:B------:R-:W-:Y:S01]  /*4de0*/  FMNMX.FTZ R105, R90, R105, !PT ;  /* 0x000000695a697209 */ /* 0x000fe20007810000 */
[----:B------:R-:W2:Y:S01]  /*4df0*/  MUFU.TANH R102, R117 ;  /* 0x0000007500667308 */ /* 0x000ea20000002400 */
[C---:B------:R-:W-:Y:S02]  /*4e00*/  ISETP.GT.AND P2, PT, R103.reuse, 0x31, PT ;  /* 0x000000316700780c */ /* 0x040fe40003f44270 */
[----:B---3--:R-:W-:Y:S02]  /*4e10*/  FSEL R92, R112, -INF , P1 ;  /* 0xff800000705c7808 */ /* 0x008fe40000800000 */
[----:B------:R-:W-:Y:S02]  /*4e20*/  FMNMX.FTZ R105, R88, R105, !PT ;  /* 0x0000006958697209 */ /* 0x000fe40007810000 */
[----:B------:R-:W-:Y:S01]  /*4e30*/  ISETP.GT.AND P1, PT, R103, 0x38, PT ;  /* 0x000000386700780c */ /* 0x000fe20003f24270 */
[----:B------:R-:W3:Y:S01]  /*4e40*/  MUFU.TANH R11, R11 ;  /* 0x0000000b000b7308 */ /* 0x000ee20000002400 */
[----:B-1----:R-:W-:-:S02]  /*4e50*/  FSEL R94, R94, -INF , P2 ;  /* 0xff8000005e5e7808 */ /* 0x002fc40001000000 */
        /* <DEDUP_REMOVED lines=8> */
[----:B------:R-:W1:Y:S01]  /*4ee0*/  MUFU.TANH R106, R124 ;  /* 0x0000007c006a7308 */ /* 0x000e620000002400 */
[----:B------:R-:W-:Y:S02]  /*4ef0*/  ISETP.GT.AND P2, PT, R103, 0x41, PT ;  /* 0x000000416700780c */ /* 0x000fe40003f44270 */
[----:B---3--:R-:W-:Y:S01]  /*4f00*/  FSEL R104, R11, -INF , P1 ;  /* 0xff8000000b687808 */ /* 0x008fe20000800000 */
[----:B------:R-:W-:Y:S01]  /*4f10*/  FMUL.FTZ R11, R114, UR6 ;  /* 0x00000006720b7c20 */ /* 0x000fe20008410000 */
[----:B------:R-:W-:Y:S02]  /*4f20*/  FMNMX.FTZ R105, R102, R105, !PT ;  /* 0x0000006966697209 */ /* 0x000fe40007810000 */
[----:B------:R-:W-:Y:S01]  /*4f30*/  ISETP.GT.AND P1, PT, R103, 0x48, PT ;  /* 0x000000486700780c */ /* 0x000fe20003f24270 */
[----:B------:R-:W2:Y:S01]  /*4f40*/  MUFU.TANH R108, R125 ;  /* 0x0000007d006c7308 */ /* 0x000ea20000002400 */
[----:B0-----:R-:W-:-:S02]  /*4f50*/  FSEL R100, R100, -INF , P2 ;  /* 0xff80000064647808 */ /* 0x001fc40001000000 */
[----:B------:R-:W-:Y:S02]  /*4f60*/  FMNMX.FTZ R105, R104, R105, !PT ;  /* 0x0000006968697209 */ /* 0x000fe40007810000 */
[C---:B------:R-:W-:Y:S02]  /*4f70*/  ISETP.GT.AND P2, PT, R103.reuse, 0x49, PT ;  /* 0x000000496700780c */ /* 0x040fe40003f44270 */
[----:B------:R-:W-:Y:S01]  /*4f80*/  FMNMX.FTZ R105, R100, R105, !PT ;  /* 0x0000006964697209 */ /* 0x000fe20007810000 */
[----:B------:R-:W0:Y:S01]  /*4f90*/  MUFU.TANH R112, R128 ;  /* 0x0000008000707308 */ /* 0x000e220000002400 */
[----:B-1----:R-:W-:Y:S02]  /*4fa0*/  FSEL R106, R106, -INF , P1 ;  /* 0xff8000006a6a7808 */ /* 0x002fe40000800000 */
[----:B------:R-:W-:Y:S02]  /*4fb0*/  ISETP.GT.AND P1, PT, R103, 0x50, PT ;  /* 0x000000506700780c */ /* 0x000fe40003f24270 */
[----:B------:R-:W-:-:S02]  /*4fc0*/  FMNMX.FTZ R105, R106, R105, !PT ;  /* 0x000000696a697209 */ /* 0x000fc40007810000 */
[----:B------:R-:W-:Y:S01]  /*4fd0*/  IADD3 R101, R12, -UR11, R101 ;  /* 0x8000000b0c657c10 */ /* 0x000fe2000fffe065 */
[----:B------:R-:W1:Y:S01]  /*4fe0*/  MUFU.TANH R129, R129 ;  /* 0x0000008100817308 */ /* 0x000e620000002400 */
[----:B--2---:R-:W-:Y:S02]  /*4ff0*/  FSEL R108, R108, -INF , P2 ;  /* 0xff8000006c6c7808 */ /* 0x004fe40001000000 */
[----:B------:R-:W-:Y:S02]  /*5000*/  ISETP.GT.AND P2, PT, R103, 0x51, PT ;  /* 0x000000516700780c */ /* 0x000fe40003f44270 */
[----:B------:R-:W-:Y:S02]  /*5010*/  FMNMX.FTZ R105, R108, R105, !PT ;  /* 0x000000696c697209 */ /* 0x000fe40007810000 */
[----:B------:R-:W-:Y:S01]  /*5020*/  ISETP.GT.AND P3, PT, R101, 0x8, PT ;  /* 0x000000086500780c */ /* 0x000fe20003f64270 */
[----:B------:R-:W2:Y:S01]  /*5030*/  MUFU.TANH R116, R132 ;  /* 0x0000008400747308 */ /* 0x000ea20000002400 */
[----:B0-----:R-:W-:-:S02]  /*5040*/  FSEL R112, R112, -INF , P1 ;  /* 0xff80000070707808 */ /* 0x001fc40000800000 */
[----:B------:R-:W-:Y:S02]  /*5050*/  ISETP.GT.AND P1, PT, R103, 0x58, PT ;  /* 0x000000586700780c */ /* 0x000fe40003f24270 */
[----:B------:R-:W-:Y:S02]  /*5060*/  FMNMX.FTZ R105, R112, R105, !PT ;  /* 0x0000006970697209 */ /* 0x000fe40007810000 */
[----:B------:R-:W-:Y:S01]  /*5070*/  ISETP.GT.AND P4, PT, R101, 0x9, PT ;  /* 0x000000096500780c */ /* 0x000fe20003f84270 */
[----:B------:R-:W0:Y:S01]  /*5080*/  MUFU.TANH R124, R133 ;  /* 0x00000085007c7308 */ /* 0x000e220000002400 */
[----:B-1----:R-:W-:Y:S02]  /*5090*/  FSEL R114, R129, -INF , P2 ;  /* 0xff80000081727808 */ /* 0x002fe40001000000 */
[----:B------:R-:W-:Y:S02]  /*50a0*/  ISETP.GT.AND P2, PT, R103, 0x59, PT ;  /* 0x000000596700780c */ /* 0x000fe40003f44270 */
[----:B------:R-:W-:-:S03]  /*50b0*/  FMNMX.FTZ R105, R114, R105, !PT ;  /* 0x0000006972697209 */ /* 0x000fc60007810000 */
[----:B------:R-:W-:Y:S01]  /*50c0*/  MUFU.TANH R5, R5 ;  /* 0x0000000500057308 */ /* 0x000fe20000002400 */
[----:B--2---:R-:W-:Y:S02]  /*50d0*/  FSEL R116, R116, -INF , P1 ;  /* 0xff80000074747808 */ /* 0x004fe40000800000 */
[----:B------:R-:W-:Y:S02]  /*50e0*/  ISETP.GT.AND P1, PT, R101, RZ, PT ;  /* 0x000000ff6500720c */ /* 0x000fe40003f24270 */
[----:B------:R-:W-:-:S03]  /*50f0*/  FMNMX.FTZ R105, R116, R105, !PT ;  /* 0x0000006974697209 */ /* 0x000fc60007810000 */
[----:B------:R-:W1:Y:S01]  /*5100*/  MUFU.TANH R6, R6 ;  /* 0x0000000600067308 */ /* 0x000e620000002400 */
[----:B0-----:R-:W-:Y:S02]  /*5110*/  FSEL R124, R124, -INF , P2 ;  /* 0xff8000007c7c7808 */ /* 0x001fe40001000000 */
[----:B------:R-:W-:Y:S02]  /*5120*/  ISETP.GT.AND P2, PT, R101, 0x1, PT ;  /* 0x000000016500780c */ /* 0x000fe40003f44270 */
[----:B------:R-:W-:-:S03]  /*5130*/  FMNMX.FTZ R105, R124, R105, !PT ;  /* 0x000000697c697209 */ /* 0x000fc60007810000 */
[----:B------:R-:W0:Y:S02]  /*5140*/  MUFU.TANH R21, R21 ;  /* 0x0000001500157308 */ /* 0x000e240000002400 */
[----:B------:R-:W2:Y:S06]  /*5150*/  SHFL.BFLY PT, R128, R105, 0x2, 0x1f ;  /* 0x0c401f0069807f89 */ /* 0x000eac00000e0000 */
[----:B------:R-:W-:Y:S08]  /*5160*/  MUFU.TANH R14, R14 ;  /* 0x0000000e000e7308 */ /* 0x000ff00000002400 */
[----:B------:R-:W-:Y:S08]  /*5170*/  MUFU.TANH R23, R23 ;  /* 0x0000001700177308 */ /* 0x000ff00000002400 */
[----:B------:R-:W3:Y:S01]  /*5180*/  MUFU.TANH R22, R22 ;  /* 0x0000001600167308 */ /* 0x000ee20000002400 */
[----:B--2---:R-:W-:-:S05]  /*5190*/  FMNMX.FTZ R128, R105, R128, !PT ;  /* 0x0000008069807209 */ /* 0x004fca0007810000 */
[----:B------:R-:W2:Y:S02]  /*51a0*/  SHFL.BFLY PT, R103, R128, 0x1, 0x1f ;  /* 0x0c201f0080677f89 */ /* 0x000ea400000e0000 */
[----:B------:R1:W-:Y:S08]  /*51b0*/  MUFU.TANH R172, R122 ;  /* 0x0000007a00ac7308 */ /* 0x0003f00000002400 */
[----:B------:R-:W-:Y:S01]  /*51c0*/  MUFU.TANH R91, R91 ;  /* 0x0000005b005b7308 */ /* 0x000fe20000002400 */
[----:B-1----:R-:W-:-:S02]  /*51d0*/  FSEL R122, R6, -INF , P2 ;  /* 0xff800000067a7808 */ /* 0x002fc40001000000 */
[----:B0-----:R-:W-:Y:S02]  /*51e0*/  FSEL R6, R21, -INF , P3 ;  /* 0xff80000015067808 */ /* 0x001fe40001800000 */
[C---:B------:R-:W-:Y:S02]  /*51f0*/  ISETP.GT.AND P2, PT, R101.reuse, 0x10, PT ;  /* 0x000000106500780c */ /* 0x040fe40003f44270 */
[C---:B------:R-:W-:Y:S01]  /*5200*/  ISETP.GT.AND P3, PT, R101.reuse, 0x11, PT ;  /* 0x000000116500780c */ /* 0x040fe20003f64270 */
[----:B------:R-:W0:Y:S03]  /*5210*/  MUFU.TANH R89, R89 ;  /* 0x0000005900597308 */ /* 0x000e260000002400 */
[----:B---3--:R-:W-:Y:S02]  /*5220*/  FSEL R132, R22, -INF , P3 ;  /* 0xff80000016847808 */ /* 0x008fe40001800000 */
[----:B------:R-:W-:-:S02]  /*5230*/  ISETP.GT.AND P3, PT, R101, 0x19, PT ;  /* 0x000000196500780c */ /* 0x000fc40003f64270 */
[----:B--2---:R-:W-:Y:S01]  /*5240*/  FMNMX.FTZ R12, R128, R103, !PT ;  /* 0x00000067800c7209 */ /* 0x004fe20007810000 */
[----:B------:R1:W-:Y:S01]  /*5250*/  MUFU.TANH R160, R126 ;  /* 0x0000007e00a07308 */ /* 0x0003e20000002400 */
[----:B------:R-:W-:Y:S02]  /*5260*/  FSEL R128, R5, -INF , P1 ;  /* 0xff80000005807808 */ /* 0x000fe40000800000 */
[----:B------:R-:W-:Y:S02]  /*5270*/  FSETP.NEU.FTZ.AND P1, PT, R12, -INF , PT ;  /* 0xff8000000c00780b */ /* 0x000fe40003f3d000 */
[----:B------:R-:W-:-:S03]  /*5280*/  FMNMX.FTZ R5, R128, R13, !PT ;  /* 0x0000000d80057209 */ /* 0x000fc60007810000 */
[----:B------:R-:W-:Y:S01]  /*5290*/  MUFU.TANH R95, R95 ;  /* 0x0000005f005f7308 */ /* 0x000fe20000002400 */
[----:B------:R-:W-:Y:S02]  /*52a0*/  FMNMX.FTZ R5, R122, R5, !PT ;  /* 0x000000057a057209 */ /* 0x000fe40007810000 */
[----:B-1----:R-:W-:Y:S02]  /*52b0*/  FSEL R126, R14, -INF , P4 ;  /* 0xff8000000e7e7808 */ /* 0x002fe40002000000 */
[----:B------:R-:W-:Y:S02]  /*52c0*/  FMNMX.FTZ R5, R6, R5, !PT ;  /* 0x0000000506057209 */ /* 0x000fe40007810000 */
[----:B0-----:R-:W-:Y:S01]  /*52d0*/  FSEL R162, R89, -INF , P3 ;  /* 0xff80000059a27808 */ /* 0x001fe20001800000 */
[----:B------:R0:W-:Y:S01]  /*52e0*/  MUFU.TANH R105, R130 ;  /* 0x0000008200697308 */ /* 0x0001e20000002400 */
[----:B------:R-:W-:Y:S02]  /*52f0*/  FMNMX.FTZ R5, R126, R5, !PT ;  /* 0x000000057e057209 */ /* 0x000fe40007810000 */
[----:B------:R-:W-:-:S05]  /*5300*/  ISETP.GT.AND P3, PT, R101, 0x21, PT ;  /* 0x000000216500780c */ /* 0x000fca0003f64270 */
[----:B------:R-:W1:Y:S01]  /*5310*/  MUFU.TANH R93, R93 ;  /* 0x0000005d005d7308 */ /* 0x000e620000002400 */
[----:B0-----:R-:W-:Y:S02]  /*5320*/  FSEL R130, R23, -INF , P2 ;  /* 0xff80000017827808 */ /* 0x001fe40001000000 */
[----:B------:R-:W-:Y:S02]  /*5330*/  ISETP.GT.AND P2, PT, R101, 0x18, PT ;  /* 0x000000186500780c */ /* 0x000fe40003f44270 */
[----:B------:R-:W-:-:S03]  /*5340*/  FMNMX.FTZ R5, R130, R5, !PT ;  /* 0x0000000582057209 */ /* 0x000fc60007810000 */
[----:B------:R-:W0:Y:S01]  /*5350*/  MUFU.TANH R99, R99 ;  /* 0x0000006300637308 */ /* 0x000e220000002400 */
[----:B------:R-:W-:-:S07]  /*5360*/  FMNMX.FTZ R5, R132, R5, !PT ;  /* 0x0000000584057209 */ /* 0x000fce0007810000 */
[----:B------:R2:W-:Y:S01]  /*5370*/  MUFU.TANH R109, R134 ;  /* 0x00000086006d7308 */ /* 0x0005e20000002400 */
[----:B-1----:R-:W-:Y:S02]  /*5380*/  FSEL R174, R93, -INF , P3 ;  /* 0xff8000005dae7808 */ /* 0x002fe40001800000 */
[----:B------:R-:W-:-:S05]  /*5390*/  ISETP.GT.AND P3, PT, R101, 0x29, PT ;  /* 0x000000296500780c */ /* 0x000fca0003f64270 */
[----:B------:R-:W1:Y:S01]  /*53a0*/  MUFU.TANH R97, R97 ;  /* 0x0000006100617308 */ /* 0x000e620000002400 */
[----:B--2---:R-:W-:Y:S02]  /*53b0*/  FSEL R134, R91, -INF , P2 ;  /* 0xff8000005b867808 */ /* 0x004fe40001000000 */
[----:B------:R-:W-:Y:S02]  /*53c0*/  ISETP.GT.AND P2, PT, R101, 0x20, PT ;  /* 0x000000206500780c */ /* 0x000fe40003f44270 */
[----:B------:R-:W-:Y:S02]  /*53d0*/  FMNMX.FTZ R5, R134, R5, !PT ;  /* 0x0000000586057209 */ /* 0x000fe40007810000 */
[----:B------:R-:W-:Y:S01]  /*53e0*/  FSEL R168, R95, -INF , P2 ;  /* 0xff8000005fa87808 */ /* 0x000fe20001000000 */
[----:B------:R2:W3:Y:S01]  /*53f0*/  MUFU.TANH R170, R11 ;  /* 0x0000000b00aa7308 */ /* 0x0004e20000002400 */
[----:B------:R-:W-:Y:S02]  /*5400*/  FMNMX.FTZ R5, R162, R5, !PT ;  /* 0x00000005a2057209 */ /* 0x000fe40007810000 */
[----:B------:R-:W-:-:S02]  /*5410*/  ISETP.GT.AND P2, PT, R101, 0x28, PT ;  /* 0x000000286500780c */ /* 0x000fc40003f44270 */
[----:B------:R-:W-:Y:S02]  /*5420*/  FMNMX.FTZ R5, R168, R5, !PT ;  /* 0x00000005a8057209 */ /* 0x000fe40007810000 */
[----:B0-----:R-:W-:Y:S01]  /*5430*/  FSEL R176, R99, -INF , P2 ;  /* 0xff80000063b07808 */ /* 0x001fe20001000000 */
[----:B------:R-:W0:Y:S01]  /*5440*/  MUFU.TANH R115, R115 ;  /* 0x0000007300737308 */ /* 0x000e220000002400 */
[----:B------:R-:W-:Y:S01]  /*5450*/  FMNMX.FTZ R5, R174, R5, !PT ;  /* 0x00000005ae057209 */ /* 0x000fe20007810000 */
[----:B--2---:R-:W2:Y:S01]  /*5460*/  LDC R11, c[0x0][0x988] ;  /* 0x00026200ff0b7b82 */ /* 0x004ea20000000800 */
[----:B------:R-:W-:Y:S02]  /*5470*/  ISETP.GT.AND P2, PT, R101, 0x30, PT ;  /* 0x000000306500780c */ /* 0x000fe40003f44270 */
[----:B-1----:R-:W-:Y:S02]  /*5480*/  FSEL R164, R97, -INF , P3 ;  /* 0xff80000061a47808 */ /* 0x002fe40001800000 */
[----:B------:R-:W-:Y:S01]  /*5490*/  FMNMX.FTZ R5, R176, R5, !PT ;  /* 0x00000005b0057209 */ /* 0x000fe20007810000 */
[----:B------:R-:W1:Y:S01]  /*54a0*/  MUFU.TANH R118, R118 ;  /* 0x0000007600767308 */ /* 0x000e620000002400 */
[----:B------:R-:W-:-:S02]  /*54b0*/  ISETP.GT.AND P3, PT, R101, 0x31, PT ;  /* 0x000000316500780c */ /* 0x000fc40003f64270 */
[----:B---3--:R-:W-:Y:S02]  /*54c0*/  FSEL R170, R170, -INF , P2 ;  /* 0xff800000aaaa7808 */ /* 0x008fe40001000000 */
[----:B------:R-:W-:Y:S02]  /*54d0*/  FMNMX.FTZ R5, R164, R5, !PT ;  /* 0x00000005a4057209 */ /* 0x000fe40007810000 */
[----:B------:R-:W-:Y:S01]  /*54e0*/  ISETP.GT.AND P2, PT, R101, 0x38, PT ;  /* 0x000000386500780c */ /* 0x000fe20003f44270 */
[----:B------:R-:W3:Y:S01]  /*54f0*/  MUFU.TANH R119, R119 ;  /* 0x0000007700777308 */ /* 0x000ee20000002400 */
[----:B0-----:R-:W-:Y:S02]  /*5500*/  FSEL R178, R115, -INF , P3 ;  /* 0xff80000073b27808 */ /* 0x001fe40001800000 */
[----:B------:R-:W-:Y:S02]  /*5510*/  FMNMX.FTZ R5, R170, R5, !PT ;  /* 0x00000005aa057209 */ /* 0x000fe40007810000 */
[----:B------:R-:W-:-:S02]  /*5520*/  ISETP.GT.AND P3, PT, R101, 0x39, PT ;  /* 0x000000396500780c */ /* 0x000fc40003f64270 */
[----:B------:R-:W-:Y:S01]  /*5530*/  FMNMX.FTZ R5, R178, R5, !PT ;  /* 0x00000005b2057209 */ /* 0x000fe20007810000 */
[----:B------:R-:W0:Y:S01]  /*5540*/  MUFU.TANH R123, R123 ;  /* 0x0000007b007b7308 */ /* 0x000e220000002400 */
[----:B-1----:R-:W-:Y:S01]  /*5550*/  FSEL R182, R118, -INF , P2 ;  /* 0xff80000076b67808 */ /* 0x002fe20001000000 */
[----:B--2---:R-:W-:Y:S01]  /*5560*/  FMUL.FTZ R103, R12, R11 ;  /* 0x0000000b0c677220 */ /* 0x004fe20000410000 */
[----:B------:R-:W-:Y:S02]  /*5570*/  ISETP.GT.AND P2, PT, R101, 0x40, PT ;  /* 0x000000406500780c */ /* 0x000fe40003f44270 */
[----:B------:R-:W-:Y:S02]  /*5580*/  FMNMX.FTZ R5, R182, R5, !PT ;  /* 0x00000005b6057209 */ /* 0x000fe40007810000 */
[----:B------:R-:W-:Y:S01]  /*5590*/  FSEL R172, R172, -INF , P2 ;  /* 0xff800000acac7808 */ /* 0x000fe20001000000 */
[----:B------:R-:W1:Y:S01]  /*55a0*/  MUFU.TANH R127, R127 ;  /* 0x0000007f007f7308 */ /* 0x000e620000002400 */
[----:B---3--:R-:W-:-:S02]  /*55b0*/  FSEL R180, R119, -INF , P3 ;  /* 0xff80000077b47808 */ /* 0x008fc40001800000 */
[C---:B------:R-:W-:Y:S02]  /*55c0*/  ISETP.GT.AND P3, PT, R101.reuse, 0x41, PT ;  /* 0x000000416500780c */ /* 0x040fe40003f64270 */
[----:B------:R-:W-:Y:S02]  /*55d0*/  FMNMX.FTZ R5, R180, R5, !PT ;  /* 0x00000005b4057209 */ /* 0x000fe40007810000 */
[----:B------:R-:W-:Y:S01]  /*55e0*/  ISETP.GT.AND P2, PT, R101, 0x48, PT ;  /* 0x000000486500780c */ /* 0x000fe20003f44270 */
[----:B------:R-:W2:Y:S01]  /*55f0*/  MUFU.TANH R131, R131 ;  /* 0x0000008300837308 */ /* 0x000ea20000002400 */
[----:B0-----:R-:W-:Y:S02]  /*5600*/  FSEL R166, R123, -INF , P3 ;  /* 0xff8000007ba67808 */ /* 0x001fe40001800000 */
[----:B------:R-:W-:Y:S02]  /*5610*/  FMNMX.FTZ R5, R172, R5, !PT ;  /* 0x00000005ac057209 */ /* 0x000fe40007810000 */
[----:B------:R-:W-:-:S02]  /*5620*/  FSEL R107, R103, RZ, P1 ;  /* 0x000000ff676b7208 */ /* 0x000fc40000800000 */
[C---:B------:R-:W-:Y:S01]  /*5630*/  ISETP.GT.AND P3, PT, R101.reuse, 0x49, PT ;  /* 0x000000496500780c */ /* 0x040fe20003f64270 */
[----:B------:R-:W0:Y:S01]  /*5640*/  MUFU.TANH R135, R135 ;  /* 0x0000008700877308 */ /* 0x000e220000002400 */
[----:B------:R-:W-:Y:S01]  /*5650*/  FSEL R160, R160, -INF , P2 ;  /* 0xff800000a0a07808 */ /* 0x000fe20001000000 */
[--C-:B------:R-:W-:Y:S01]  /*5660*/  FFMA.FTZ R91, R120, R11, -R107.reuse ;  /* 0x0000000b785b7223 */ /* 0x100fe2000001086b */
[----:B------:R-:W-:Y:S01]  /*5670*/  FMNMX.FTZ R5, R166, R5, !PT ;  /* 0x00000005a6057209 */ /* 0x000fe20007810000 */
[-CC-:B------:R-:W-:Y:S01]  /*5680*/  FFMA.FTZ R156, R148, R11.reuse, -R107.reuse ;  /* 0x0000000b949c7223 */ /* 0x180fe2000001086b */
[----:B------:R-:W-:Y:S01]  /*5690*/  ISETP.GT.AND P2, PT, R101, 0x50, PT ;  /* 0x000000506500780c */ /* 0x000fe20003f44270 */
[-CC-:B------:R-:W-:Y:S01]  /*56a0*/  FFMA.FTZ R148, R110, R11.reuse, -R107.reuse ;  /* 0x0000000b6e947223 */ /* 0x180fe2000001086b */
[----:B-1----:R-:W-:Y:S01]  /*56b0*/  FSEL R120, R127, -INF , P3 ;  /* 0xff8000007f787808 */ /* 0x002fe20001800000 */
[--C-:B------:R-:W-:Y:S01]  /*56c0*/  FFMA.FTZ R93, R98, R11, -R107.reuse ;  /* 0x0000000b625d7223 */ /* 0x100fe2000001086b */
[----:B------:R-:W-:Y:S01]  /*56d0*/  FMNMX.FTZ R5, R160, R5, !PT ;  /* 0x00000005a0057209 */ /* 0x000fe20007810000 */
[-CC-:B------:R-:W-:Y:S01]  /*56e0*/  FFMA.FTZ R95, R88, R11.reuse, -R107.reuse ;  /* 0x0000000b585f7223 */ /* 0x180fe2000001086b */
[----:B------:R-:W-:Y:S01]  /*56f0*/  ISETP.GT.AND P3, PT, R101, 0x51, PT ;  /* 0x000000516500780c */ /* 0x000fe20003f64270 */
[-CC-:B------:R-:W-:Y:S01]  /*5700*/  FFMA.FTZ R150, R90, R11.reuse, -R107.reuse ;  /* 0x0000000b5a967223 */ /* 0x180fe2000001086b */
[----:B------:R-:W-:Y:S01]  /*5710*/  FSEL R22, R105, -INF , P2 ;  /* 0xff80000069167808 */ /* 0x000fe20001000000 */
[--C-:B------:R-:W-:Y:S01]  /*5720*/  FFMA.FTZ R21, R146, R11, -R107.reuse ;  /* 0x0000000b92157223 */ /* 0x100fe2000001086b */
[----:B------:R-:W-:Y:S01]  /*5730*/  FMNMX.FTZ R5, R120, R5, !PT ;  /* 0x0000000578057209 */ /* 0x000fe20007810000 */
[----:B------:R-:W-:Y:S01]  /*5740*/  MUFU.EX2 R156, R156 ;  /* 0x0000009c009c7308 */ /* 0x000fe20000000800 */
[----:B------:R-:W-:Y:S01]  /*5750*/  ISETP.GT.AND P2, PT, R101, 0x58, PT ;  /* 0x000000586500780c */ /* 0x000fe20003f44270 */
[-CC-:B------:R-:W-:Y:S01]  /*5760*/  FFMA.FTZ R158, R144, R11.reuse, -R107.reuse ;  /* 0x0000000b909e7223 */ /* 0x180fe2000001086b */
[----:B--2---:R-:W-:Y:S01]  /*5770*/  FSEL R110, R131, -INF , P3 ;  /* 0xff800000836e7808 */ /* 0x004fe20001800000 */
[--C-:B------:R-:W-:Y:S01]  /*5780*/  FFMA.FTZ R23, R142, R11, -R107.reuse ;  /* 0x0000000b8e177223 */ /* 0x100fe2000001086b */
[----:B------:R-:W-:Y:S01]  /*5790*/  FMNMX.FTZ R5, R22, R5, !PT ;  /* 0x0000000516057209 */ /* 0x000fe20007810000 */
[-CC-:B------:R-:W-:Y:S01]  /*57a0*/  FFMA.FTZ R152, R140, R11.reuse, -R107.reuse ;  /* 0x0000000b8c987223 */ /* 0x180fe2000001086b */
[----:B------:R-:W-:Y:S01]  /*57b0*/  ISETP.GT.AND P3, PT, R101, 0x59, PT ;  /* 0x000000596500780c */ /* 0x000fe20003f64270 */
[----:B------:R-:W-:Y:S01]  /*57c0*/  MUFU.EX2 R21, R21 ;  /* 0x0000001500157308 */ /* 0x000fe20000000800 */
[----:B------:R-:W-:Y:S01]  /*57d0*/  FSEL R118, R109, -INF , P2 ;  /* 0xff8000006d767808 */ /* 0x000fe20001000000 */
[--C-:B------:R-:W-:Y:S01]  /*57e0*/  FFMA.FTZ R89, R138, R11, -R107.reuse ;  /* 0x0000000b8a597223 */ /* 0x100fe2000001086b */
[----:B------:R-:W-:Y:S01]  /*57f0*/  FMNMX.FTZ R5, R110, R5, !PT ;  /* 0x000000056e057209 */ /* 0x000fe20007810000 */
[-CC-:B------:R-:W-:Y:S01]  /*5800*/  FFMA.FTZ R154, R136, R11.reuse, -R107.reuse ;  /* 0x0000000b889a7223 */ /* 0x180fe2000001086b */
[----:B0-----:R-:W-:Y:S01]  /*5810*/  FSEL R98, R135, -INF , P3 ;  /* 0xff80000087627808 */ /* 0x001fe20001800000 */
[--C-:B------:R-:W-:Y:S01]  /*5820*/  FFMA.FTZ R144, R92, R11, -R107.reuse ;  /* 0x0000000b5c907223 */ /* 0x100fe2000001086b */
[----:B------:R-:W-:Y:S01]  /*5830*/  FMNMX.FTZ R5, R118, R5, !PT ;  /* 0x0000000576057209 */ /* 0x000fe20007810000 */
[----:B------:R-:W-:Y:S01]  /*5840*/  MUFU.EX2 R158, R158 ;  /* 0x0000009e009e7308 */ /* 0x000fe20000000800 */
[-CC-:B------:R-:W-:Y:S01]  /*5850*/  FFMA.FTZ R97, R94, R11.reuse, -R107.reuse ;  /* 0x0000000b5e617223 */ /* 0x180fe2000001086b */
[--C-:B------:R-:W-:Y:S01]  /*5860*/  FFMA.FTZ R146, R96, R11, -R107.reuse ;  /* 0x0000000b60927223 */ /* 0x100fe2000001086b */
[----:B------:R-:W-:Y:S01]  /*5870*/  FMNMX.FTZ R5, R98, R5, !PT ;  /* 0x0000000562057209 */ /* 0x000fe20007810000 */
[-CC-:B------:R-:W-:Y:S01]  /*5880*/  FFMA.FTZ R99, R102, R11.reuse, -R107.reuse ;  /* 0x0000000b66637223 */ /* 0x180fe2000001086b */
[-CC-:B------:R-:W-:Y:S01]  /*5890*/  FFMA.FTZ R140, R104, R11.reuse, -R107.reuse ;  /* 0x0000000b688c7223 */ /* 0x180fe2000001086b */
[-CC-:B------:R-:W-:Y:S01]  /*58a0*/  FFMA.FTZ R101, R100, R11.reuse, -R107.reuse ;  /* 0x0000000b64657223 */ /* 0x180fe2000001086b */
[-CC-:B------:R-:W-:Y:S01]  /*58b0*/  FFMA.FTZ R142, R106, R11.reuse, -R107.reuse ;  /* 0x0000000b6a8e7223 */ /* 0x180fe2000001086b */
[----:B------:R-:W0:Y:S01]  /*58c0*/  SHFL.BFLY PT, R14, R5, 0x2, 0x1f ;  /* 0x0c401f00050e7f89 */ /* 0x000e2200000e0000 */
[----:B------:R-:W-:Y:S01]  /*58d0*/  MUFU.EX2 R23, R23 ;  /* 0x0000001700177308 */ /* 0x000fe20000000800 */
[-CC-:B------:R-:W-:Y:S01]  /*58e0*/  FFMA.FTZ R103, R108, R11.reuse, -R107.reuse ;  /* 0x0000000b6c677223 */ /* 0x180fe2000001086b */
[-CC-:B------:R-:W-:Y:S01]  /*58f0*/  FFMA.FTZ R136, R112, R11.reuse, -R107.reuse ;  /* 0x0000000b70887223 */ /* 0x180fe2000001086b */
[-CC-:B------:R-:W-:Y:S01]  /*5900*/  FFMA.FTZ R105, R114, R11.reuse, -R107.reuse ;  /* 0x0000000b72697223 */ /* 0x180fe2000001086b */
[-CC-:B------:R-:W-:Y:S01]  /*5910*/  FFMA.FTZ R138, R116, R11.reuse, -R107.reuse ;  /* 0x0000000b748a7223 */ /* 0x180fe2000001086b */
[----:B------:R-:W-:-:S03]  /*5920*/  FFMA.FTZ R107, R124, R11, -R107 ;  /* 0x0000000b7c6b7223 */ /* 0x000fc6000001086b */
[----:B------:R-:W-:Y:S08]  /*5930*/  MUFU.EX2 R152, R152 ;  /* 0x0000009800987308 */ /* 0x000ff00000000800 */
[----:B------:R-:W-:Y:S01]  /*5940*/  MUFU.EX2 R89, R89 ;  /* 0x0000005900597308 */ /* 0x000fe20000000800 */
[----:B0-----:R-:W-:-:S07]  /*5950*/  FMNMX.FTZ R88, R5, R14, !PT ;  /* 0x0000000e05587209 */ /* 0x001fce0007810000 */
[----:B------:R-:W-:Y:S01]  /*5960*/  MUFU.EX2 R154, R154 ;  /* 0x0000009a009a7308 */ /* 0x000fe20000000800 */
[----:B------:R-:W0:Y:S07]  /*5970*/  SHFL.BFLY PT, R5, R88, 0x1, 0x1f ;  /* 0x0c201f0058057f89 */ /* 0x000e2e00000e0000 */
[----:B------:R-:W-:Y:S08]  /*5980*/  MUFU.EX2 R91, R91 ;  /* 0x0000005b005b7308 */ /* 0x000ff00000000800 */
[----:B------:R-:W-:Y:S08]  /*5990*/  MUFU.EX2 R148, R148 ;  /* 0x0000009400947308 */ /* 0x000ff00000000800 */
[----:B------:R-:W-:Y:S01]  /*59a0*/  MUFU.EX2 R93, R93 ;  /* 0x0000005d005d7308 */ /* 0x000fe20000000800 */
[----:B0-----:R-:W-:-:S04]  /*59b0*/  FMNMX.FTZ R14, R88, R5, !PT ;  /* 0x00000005580e7209 */ /* 0x001fc80007810000 */
[C---:B------:R-:W-:Y:S01]  /*59c0*/  FSETP.NEU.FTZ.AND P2, PT, R14.reuse, -INF , PT ;  /* 0xff8000000e00780b */ /* 0x040fe20003f5d000 */
[C---:B------:R-:W-:Y:S02]  /*59d0*/  FMUL.FTZ R5, R14.reuse, R11 ;  /* 0x0000000b0e057220 */ /* 0x040fe40000410000 */
[----:B------:R-:W-:Y:S01]  /*59e0*/  MUFU.EX2 R150, R150 ;  /* 0x0000009600967308 */ /* 0x000fe20000000800 */
[----:B------:R-:W-:Y:S02]  /*59f0*/  FSEL R90, R14, RZ, P2 ;  /* 0x000000ff0e5a7208 */ /* 0x000fe40001000000 */
[----:B------:R-:W-:-:S03]  /*5a00*/  FSEL R109, R5, RZ, P2 ;  /* 0x000000ff056d7208 */ /* 0x000fc60001000000 */
[----:B------:R-:W-:Y:S02]  /*5a10*/  FADD.FTZ R90, -R90, R13 ;  /* 0x0000000d5a5a7221 */ /* 0x000fe40000010100 */
[----:B------:R-:W-:Y:S01]  /*5a20*/  MUFU.EX2 R95, R95 ;  /* 0x0000005f005f7308 */ /* 0x000fe20000000800 */
[-CC-:B------:R-:W-:Y:S01]  /*5a30*/  FFMA.FTZ R159, R6, R11.reuse, -R109.reuse ;  /* 0x0000000b069f7223 */ /* 0x180fe2000001086d */
[----:B------:R-:W-:Y:S01]  /*5a40*/  FSEL R6, R12, RZ, P1 ;  /* 0x000000ff0c067208 */ /* 0x000fe20000800000 */
[-CC-:B------:R-:W-:Y:S01]  /*5a50*/  FFMA.FTZ R157, R128, R11.reuse, -R109.reuse ;  /* 0x0000000b809d7223 */ /* 0x180fe2000001086d */
[-C--:B------:R-:W-:Y:S01]  /*5a60*/  FMUL.FTZ R90, R90, R11.reuse ;  /* 0x0000000b5a5a7220 */ /* 0x080fe20000410000 */
[-CC-:B------:R-:W-:Y:S01]  /*5a70*/  FFMA.FTZ R88, R122, R11.reuse, -R109.reuse ;  /* 0x0000000b7a587223 */ /* 0x180fe2000001086d */
[-C--:B------:R-:W-:Y:S01]  /*5a80*/  FFMA.FTZ R126, R126, R11.reuse, -R109 ;  /* 0x0000000b7e7e7223 */ /* 0x080fe2000001086d */
        /* <DEDUP_REMOVED lines=27> */
[----:B0-----:R-:W-:-:S04]  /*5c40*/  FFMA.FTZ R4, R5, R4, R156 ;  /* 0x0000000405047223 */ /* 0x001fc8000001009c */
[----:B------:R-:W-:-:S03]  /*5c50*/  FADD.FTZ R13, R21, R4 ;  /* 0x00000004150d7221 */ /* 0x000fc60000010000 */
[----:B------:R-:W0:Y:S01]  /*5c60*/  MUFU.EX2 R126, R126 ;  /* 0x0000007e007e7308 */ /* 0x000e220000000800 */
[----:B-1----:R-:W-:Y:S01]  /*5c70*/  FFMA.FTZ R3, R6, R3, R157 ;  /* 0x0000000306037223 */ /* 0x002fe2000001009d */
[----:B------:R-:W-:-:S06]  /*5c80*/  FADD.FTZ R90, R158, R13 ;  /* 0x0000000d9e5a7221 */ /* 0x000fcc0000010000 */
[----:B------:R-:W1:Y:S01]  /*5c90*/  MUFU.EX2 R153, R130 ;  /* 0x0000008200997308 */ /* 0x000e620000000800 */
[----:B--2---:R-:W-:Y:S01]  /*5ca0*/  FADD.FTZ R4, R88, R3 ;  /* 0x0000000358047221 */ /* 0x004fe20000010000 */
[----:B------:R-:W-:-:S03]  /*5cb0*/  FADD.FTZ R3, R23, R90 ;  /* 0x0000005a17037221 */ /* 0x000fc60000010000 */
[----:B------:R-:W-:Y:S01]  /*5cc0*/  FADD.FTZ R4, R159, R4 ;  /* 0x000000049f047221 */ /* 0x000fe20000010000 */
        /* <DEDUP_REMOVED lines=15> */
[----:B------:R-:W-:-:S06]  /*5dc0*/  FADD.FTZ R3, R95, R90 ;  /* 0x0000005a5f037221 */ /* 0x000fcc0000010000 */
        /* <DEDUP_REMOVED lines=32> */
[----:B------:R-:W-:Y:S08]  /*5fd0*/  MUFU.EX2 R103, R103 ;  /* 0x0000006700677308 */ /* 0x000ff00000000800 */
[----:B------:R-:W1:Y:S01]  /*5fe0*/  MUFU.EX2 R120, R120 ;  /* 0x0000007800787308 */ /* 0x000e620000000800 */
[----:B0-----:R-:W-:-:S07]  /*5ff0*/  FADD.FTZ R4, R143, R4 ;  /* 0x000000048f047221 */ /* 0x001fce0000010000 */
[----:B------:R-:W-:Y:S08]  /*6000*/  MUFU.EX2 R136, R136 ;  /* 0x0000008800887308 */ /* 0x000ff00000000800 */
[----:B------:R0:W2:Y:S01]  /*6010*/  MUFU.EX2 R137, R22 ;  /* 0x0000001600897308 */ /* 0x0000a20000000800 */
[----:B-1----:R-:W-:-:S07]  /*6020*/  FADD.FTZ R4, R120, R4 ;  /* 0x0000000478047221 */ /* 0x002fce0000010000 */
[----:B------:R-:W1:Y:S01]  /*6030*/  MUFU.EX2 R105, R105 ;  /* 0x0000006900697308 */ /* 0x000e620000000800 */
[----:B0-----:R-:W-:-:S04]  /*6040*/  FADD.FTZ R22, R140, R3 ;  /* 0x000000038c167221 */ /* 0x001fc80000010000 */
[----:B------:R-:W-:-:S03]  /*6050*/  FADD.FTZ R3, R101, R22 ;  /* 0x0000001665037221 */ /* 0x000fc60000010000 */
[----:B------:R-:W0:Y:S01]  /*6060*/  MUFU.EX2 R110, R110 ;  /* 0x0000006e006e7308 */ /* 0x000e220000000800 */
[----:B------:R-:W-:Y:S01]  /*6070*/  FADD.FTZ R22, R142, R3 ;  /* 0x000000038e167221 */ /* 0x000fe20000010000 */
[----:B--2---:R-:W-:-:S03]  /*6080*/  FADD.FTZ R4, R137, R4 ;  /* 0x0000000489047221 */ /* 0x004fc60000010000 */
[----:B------:R-:W-:-:S03]  /*6090*/  FADD.FTZ R3, R103, R22 ;  /* 0x0000001667037221 */ /* 0x000fc60000010000 */
[----:B------:R-:W2:Y:S01]  /*60a0*/  MUFU.EX2 R138, R138 ;  /* 0x0000008a008a7308 */ /* 0x000ea20000000800 */
[----:B------:R-:W-:-:S04]  /*60b0*/  FADD.FTZ R22, R136, R3 ;  /* 0x0000000388167221 */ /* 0x000fc80000010000 */
[----:B-1----:R-:W-:-:S03]  /*60c0*/  FADD.FTZ R3, R105, R22 ;  /* 0x0000001669037221 */ /* 0x002fc60000010000 */
[----:B------:R-:W1:Y:S01]  /*60d0*/  MUFU.EX2 R139, R118 ;  /* 0x00000076008b7308 */ /* 0x000e620000000800 */
[----:B0-----:R-:W-:-:S07]  /*60e0*/  FADD.FTZ R4, R110, R4 ;  /* 0x000000046e047221 */ /* 0x001fce0000010000 */
[----:B------:R-:W0:Y:S01]  /*60f0*/  MUFU.EX2 R107, R107 ;  /* 0x0000006b006b7308 */ /* 0x000e220000000800 */
[----:B--2---:R-:W-:-:S07]  /*6100*/  FADD.FTZ R22, R138, R3 ;  /* 0x000000038a167221 */ /* 0x004fce0000010000 */
[----:B------:R-:W2:Y:S01]  /*6110*/  MUFU.EX2 R98, R98 ;  /* 0x0000006200627308 */ /* 0x000ea20000000800 */
[----:B-1----:R-:W-:Y:S01]  /*6120*/  FADD.FTZ R3, R139, R4 ;  /* 0x000000048b037221 */ /* 0x002fe20000010000 */
[----:B0-----:R-:W-:-:S03]  /*6130*/  FADD.FTZ R4, R107, R22 ;  /* 0x000000166b047221 */ /* 0x001fc60000010000 */
[----:B--2---:R-:W-:Y:S01]  /*6140*/  FADD.FTZ R3, R98, R3 ;  /* 0x0000000362037221 */ /* 0x004fe20000010000 */
[----:B------:R-:W-:Y:S06]  /*6150*/  @!P0 BRA `(.L_x_2205) ;  /* 0x0000000000048947 */ /* 0x000fec0003800000 */
[----:B------:R-:W-:Y:S01]  /*6160*/  BPT.TRAP 0x1 ;  /* 0x000000040000795c */ /* 0x000fe20000300000 */
.L_x_2205:
[----:B------:R-:W-:Y:S01]  /*6170*/  UIADD3 UR10, UR10, 0x2a860, URZ ;  /* 0x0002a8600a0a7890 */ /* 0x000fe2000fffe03f */
[----:B------:R-:W-:Y:S01]  /*6180*/  ISETP.GT.AND P1, PT, R20, R15, PT ;  /* 0x0000000f1400720c */ /* 0x000fe20003f24270 */
[----:B------:R-:W-:Y:S01]  /*6190*/  UMOV UR5, UR4 ;  /* 0x0000000400057c82 */ /* 0x000fe20008000000 */
[----:B------:R-:W-:Y:S01]  /*61a0*/  F2FP.F16.F32.PACK_AB R156, R21, R156 ;  /* 0x0000009c159c723e */ /* 0x000fe200000000ff */
[----:B------:R-:W-:Y:S01]  /*61b0*/  UPRMT UR10, UR61, 0x654, UR10 ;  /* 0x000006543d0a7896 */ /* 0x000fe2000800000a */
[----:B------:R-:W-:Y:S01]  /*61c0*/  F2FP.F16.F32.PACK_AB R157, R88, R157 ;  /* 0x0000009d589d723e */ /* 0x000fe200000000ff */
[----:B------:R-:W-:Y:S01]  /*61d0*/  VIADD R20, R20, 0xffffffff ;  /* 0xffffffff14147836 */ /* 0x000fe20000000000 */
[----:B------:R-:W-:Y:S01]  /*61e0*/  F2FP.F16.F32.PACK_AB R158, R23, R158 ;  /* 0x0000009e179e723e */ /* 0x000fe200000000ff */
[----:B------:R-:W-:Y:S01]  /*61f0*/  IMAD.MOV.U32 R19, RZ, RZ, R12 ;  /* 0x000000ffff137224 */ /* 0x000fe200078e000c */
[----:B------:R-:W-:Y:S01]  /*6200*/  F2FP.F16.F32.PACK_AB R159, R126, R159 ;  /* 0x0000009f7e9f723e */ /* 0x000fe200000000ff */
[----:B------:R-:W-:Y:S01]  /*6210*/  IMAD.MOV.U32 R21, RZ, RZ, R0 ;  /* 0x000000ffff157224 */ /* 0x000fe200078e0000 */
        /* <DEDUP_REMOVED lines=21> */
[----:B------:R-:W-:Y:S01]  /*6370*/  MOV R13, R14 ;  /* 0x0000000e000d7202 */ /* 0x000fe20000000f00 */
[----:B------:R-:W-:Y:S06]  /*6380*/  @P1 BRA `(.L_x_2206) ;  /* 0xffffffd400cc1947 */ /* 0x000fec000383ffff */
.L_x_2195:
[----:B------:R-:W-:-:S13]  /*6390*/  ISETP.GE.AND P1, PT, R20, R17, PT ;  /* 0x000000111400720c */ /* 0x000fda0003f26270 */
[----:B------:R-:W-:Y:S05]  /*63a0*/  @!P1 BRA `(.L_x_2207) ;  /* 0x0000002000649947 */ /* 0x000fea0003800000 */
[----:B------:R-:W-:Y:S01]  /*63b0*/  MOV R13, R14 ;  /* 0x0000000e000d7202 */ /* 0x000fe20000000f00 */
[----:B------:R-:W-:Y:S01]  /*63c0*/  IMAD.MOV.U32 R7, RZ, RZ, R12 ;  /* 0x000000ffff077224 */ /* 0x000fe200078e000c */
[----:B------:R-:W-:Y:S01]  /*63d0*/  UMOV UR7, UR4 ;  /* 0x0000000400077c82 */ /* 0x000fe20008000000 */
[----:B------:R-:W-:Y:S01]  /*63e0*/  IMAD.MOV.U32 R10, RZ, RZ, R0 ;  /* 0x000000ffff0a7224 */ /* 0x000fe200078e0000 */
[----:B------:R-:W-:-:S06]  /*63f0*/  ULDC UR6, c[0x0][0x9d8] ;  /* 0x0002760000067ab9 */ /* 0x000fcc0000000800 */
.L_x_2218:
[----:B------:R-:W-:-:S04]  /*6400*/  UIADD3 UR4, UR7, 0x1, URZ ;  /* 0x0000000107047890 */ /* 0x000fc8000fffe03f */
[----:B------:R-:W-:-:S04]  /*6410*/  UISETP.NE.AND UP0, UPT, UR4, 0x2, UPT ;  /* 0x000000020400788c */ /* 0x000fc8000bf05270 */
[----:B------:R-:W-:Y:S02]  /*6420*/  USEL UR5, URZ, 0x1, UP0 ;  /* 0x000000013f057887 */ /* 0x000fe40008000000 */
[----:B------:R-:W-:-:S04]  /*6430*/  USEL UR4, UR4, URZ, UP0 ;  /* 0x0000003f04047287 */ /* 0x000fc80008000000 */
[----:B------:R-:W-:Y:S01]  /*6440*/  LOP3.LUT R0, R10, UR5, RZ, 0x3c, !PT ;  /* 0x000000050a007c12 */ /* 0x000fe2000f8e3cff */
[----:B------:R-:W-:Y:S07]  /*6450*/  @!P0 BRA `(.L_x_2208) ;  /* 0x0000000000048947 */ /* 0x000fee0003800000 */
[----:B------:R-:W-:Y:S01]  /*6460*/  BPT.TRAP 0x1 ;  /* 0x000000040000795c */ /* 0x000fe20000300000 */
.L_x_2208:
[----:B------:R-:W-:Y:S01]  /*6470*/  ULEA UR38, UR4, UR39, 0x3 ;  /* 0x0000002704267291 */ /* 0x000fe2000f8e183f */
[----:B------:R-:W-:-:S08]  /*6480*/  SHF.L.U32 R11, R0, 0x1f, RZ ;  /* 0x0000001f000b7819 */ /* 0x000fd000000006ff */
[----:B------:R0:W1:Y:S01]  /*6490*/  SYNCS.PHASECHK.TRANS64.TRYWAIT P1, [UR38+0x2a830], R11 ;  /* 0x02a8300bff0075a7 */ /* 0x0000620008020166 */
[----:B------:R-:W-:Y:S05]  /*64a0*/  @!P0 BRA `(.L_x_2209) ;  /* 0x0000000000048947 */ /* 0x000fea0003800000 */
[----:B------:R-:W-:Y:S01]  /*64b0*/  BPT.TRAP 0x1 ;  /* 0x000000040000795c */ /* 0x000fe20000300000 */
.L_x_2209:
[----:B-1----:R-:W-:Y:S05]  /*64c0*/  @P1 BRA `(.L_x_2210) ;  /* 0x0000000000081947 */ /* 0x002fea0003800000 */
[----:B------:R-:W1:Y:S02]  /*64d0*/  SYNCS.PHASECHK.TRANS64.TRYWAIT P1, [UR38+0x2a830], R11 ;  /* 0x02a8300bff0075a7 */ /* 0x000e640008020166 */
[----:B-1----:R-:W-:Y:S05]  /*64e0*/  @!P1 BRA `(.L_x_2211) ;  /* 0x0000008000789947 */ /* 0x002fea0003800000 */
.L_x_2210:
        /* <DEDUP_REMOVED lines=129> */
.L_x_2212:
[----:B------:R-:W-:Y:S01]  /*6d00*/  ULEA UR5, UR7, UR39, 0x3 ;  /* 0x0000002707057291 */ /* 0x000fe2000f8e183f */
[----:B------:R-:W-:-:S08]  /*6d10*/  SHF.L.U32 R5, R10, 0x1f, RZ ;  /* 0x0000001f0a057819 */ /* 0x000fd000000006ff */
[----:B------:R2:W3:Y:S01]  /*6d20*/  SYNCS.PHASECHK.TRANS64.TRYWAIT P1, [UR5+0x2a850], R5 ;  /* 0x02a85005ff0075a7 */ /* 0x0004e20008020145 */
[----:B------:R-:W-:Y:S05]  /*6d30*/  @!P0 BRA `(.L_x_2213) ;  /* 0x0000000000048947 */ /* 0x000fea0003800000 */
[----:B------:R-:W-:Y:S01]  /*6d40*/  BPT.TRAP 0x1 ;  /* 0x000000040000795c */ /* 0x000fe20000300000 */
.L_x_2213:
[----:B---3--:R-:W-:Y:S05]  /*6d50*/  @P1 BRA `(.L_x_2214) ;  /* 0x0000000000081947 */ /* 0x008fea0003800000 */
[----:B------:R-:W3:Y:S02]  /*6d60*/  SYNCS.PHASECHK.TRANS64.TRYWAIT P1, [UR5+0x2a850], R5 ;  /* 0x02a85005ff0075a7 */ /* 0x000ee40008020145 */
[----:B---3--:R-:W-:Y:S05]  /*6d70*/  @!P1 BRA `(.L_x_2215) ;  /* 0x00000078006c9947 */ /* 0x008fea0003800000 */
.L_x_2214:
        /* <DEDUP_REMOVED lines=36> */
.L_x_2216:
        /* <DEDUP_REMOVED lines=23> */
[----:B--23--:R-:W-:Y:S01]  /*7130*/  FMNMX.FTZ R5, R136, R7, !PT ;  /* 0x0000000788057209 */ /* 0x00cfe20007810000 */
        /* <DEDUP_REMOVED lines=34> */
[----:B------:R-:W-:-:S04]  /*7360*/  UIADD3 UR38, UR38, 0x2a840, URZ ;  /* 0x0002a84026267890 */ /* 0x000fc8000fffe03f */
[----:B------:R-:W2:Y:S01]  /*7370*/  MUFU.TANH R144, R144 ;  /* 0x0000009000907308 */ /* 0x000ea20000002400 */
[----:B0-----:R-:W-:Y:S01]  /*7380*/  FMNMX.FTZ R5, R142, R5, !PT ;  /* 0x000000058e057209 */ /* 0x001fe20007810000 */
[----:B------:R-:W-:-:S06]  /*7390*/  UPRMT UR38, UR61, 0x654, UR38 ;  /* 0x000006543d267896 */ /* 0x000fcc0008000026 */
[----:B------:R-:W0:Y:S01]  /*73a0*/  MUFU.TANH R88, R88 ;  /* 0x0000005800587308 */ /* 0x000e220000002400 */
[----:B-1----:R-:W-:Y:S02]  /*73b0*/  FMNMX.FTZ R11, R22, R11, !PT ;  /* 0x0000000b160b7209 */ /* 0x002fe40007810000 */
[----:B------:R-:W-:Y:S05]  /*73c0*/  SYNCS.ARRIVE.TRANS64.RED.A1T0 RZ, [UR38], RZ ;  /* 0x000000ffffff79a7 */ /* 0x000fea0008100426 */
        /* <DEDUP_REMOVED lines=49> */
[----:B--2---:R-:W-:Y:S01]  /*76e0*/  FMNMX.FTZ R15, R164, R5, !PT ;  /* 0x00000005a40f7209 */ /* 0x004fe20007810000 */
[----:B------:R-:W-:Y:S01]  /*76f0*/  FMUL.FTZ R5, R134, UR6 ;  /* 0x0000000686057c20 */ /* 0x000fe20008410000 */
[----:B------:R-:W-:-:S05]  /*7700*/  FMUL.FTZ R134, R135, UR6 ;  /* 0x0000000687867c20 */ /* 0x000fca0008410000 */
        /* <DEDUP_REMOVED lines=27> */
[----:B-1----:R-:W-:-:S05]  /*78c0*/  FMNMX.FTZ R15, R176, R15, !PT ;  /* 0x0000000fb00f7209 */ /* 0x002fca0007810000 */
[----:B------:R-:W1:Y:S01]  /*78d0*/  SHFL.BFLY PT, R6, R15, 0x2, 0x1f ;  /* 0x0c401f000f067f89 */ /* 0x000e6200000e0000 */
[----:B--2---:R-:W-:-:S04]  /*78e0*/  FMNMX.FTZ R11, R132, R11, !PT ;  /* 0x0000000b840b7209 */ /* 0x004fc80007810000 */
[----:B0-----:R-:W-:Y:S02]  /*78f0*/  FMNMX.FTZ R5, R134, R11, !PT ;  /* 0x0000000b86057209 */ /* 0x001fe40007810000 */
[----:B------:R-:W0:Y:S03]  /*7900*/  LDC R11, c[0x0][0x988] ;  /* 0x00026200ff0b7b82 */ /* 0x000e260000000800 */
[----:B------:R-:W2:Y:S01]  /*7910*/  SHFL.BFLY PT, R12, R5, 0x2, 0x1f ;  /* 0x0c401f00050c7f89 */ /* 0x000ea200000e0000 */
[----:B-1----:R-:W-:-:S05]  /*7920*/  FMNMX.FTZ R6, R15, R6, !PT ;  /* 0x000000060f067209 */ /* 0x002fca0007810000 */
[----:B------:R-:W1:Y:S01]  /*7930*/  SHFL.BFLY PT, R19, R6, 0x1, 0x1f ;  /* 0x0c201f0006137f89 */ /* 0x000e6200000e0000 */
[----:B--2---:R-:W-:-:S05]  /*7940*/  FMNMX.FTZ R21, R5, R12, !PT ;  /* 0x0000000c05157209 */ /* 0x004fca0007810000 */
[----:B------:R-:W2:Y:S01]  /*7950*/  SHFL.BFLY PT, R14, R21, 0x1, 0x1f ;  /* 0x0c201f00150e7f89 */ /* 0x000ea200000e0000 */
[----:B-1----:R-:W-:-:S05]  /*7960*/  FMNMX.FTZ R12, R6, R19, !PT ;  /* 0x00000013060c7209 */ /* 0x002fca0007810000 */
        /* <DEDUP_REMOVED lines=9> */
[----:B--2---:R-:W-:Y:S01]  /*7a00*/  FMNMX.FTZ R14, R21, R14, !PT ;  /* 0x0000000e150e7209 */ /* 0x004fe20007810000 */
        /* <DEDUP_REMOVED lines=145> */
.L_x_2217:
[----:B------:R-:W-:Y:S01]  /*8320*/  UIADD3 UR5, UR5, 0x2a860, URZ ;  /* 0x0002a86005057890 */ /* 0x000fe2000fffe03f */
[----:B------:R-:W-:Y:S01]  /*8330*/  ISETP.GT.AND P1, PT, R20, R17, PT ;  /* 0x000000111400720c */ /* 0x000fe20003f24270 */
[----:B------:R-:W-:Y:S01]  /*8340*/  UMOV UR7, UR4 ;  /* 0x0000000400077c82 */ /* 0x000fe20008000000 */
[----:B------:R-:W-:Y:S01]  /*8350*/  F2FP.F16.F32.PACK_AB R156, R7, R136 ;  /* 0x00000088079c723e */ /* 0x000fe200000000ff */
        /* <DEDUP_REMOVED lines=27> */
[----:B------:R-:W-:Y:S02]  /*8510*/  IADD3 R20, R20, -0x1, RZ ;  /* 0xffffffff14147810 */ /* 0x000fe40007ffe0ff */
[----:B------:R-:W-:Y:S01]  /*8520*/  MOV R10, R0 ;  /* 0x00000000000a7202 */ /* 0x000fe20000000f00 */
[----:B------:R-:W-:Y:S06]  /*8530*/  @P1 BRA `(.L_x_2218) ;  /* 0xffffffdc00b01947 */ /* 0x000fec000383ffff */
.L_x_2207:
        /* <DEDUP_REMOVED lines=67> */
.L_x_2219:
[----:B------:R-:W-:Y:S01]  /*8970*/  ULEA UR5, UR4, UR39, 0x3 ;  /* 0x0000002704057291 */ /* 0x000fe2000f8e183f */
[----:B------:R-:W-:-:S08]  /*8980*/  SHF.L.U32 R0, R0, 0x1f, RZ ;  /* 0x0000001f00007819 */ /* 0x000fd000000006ff */
[----:B------:R0:W1:Y:S01]  /*8990*/  SYNCS.PHASECHK.TRANS64.TRYWAIT P1, [UR5+0x2a850], R0 ;  /* 0x02a85000ff0075a7 */ /* 0x0000620008020145 */
[----:B------:R-:W-:Y:S05]  /*89a0*/  @!P0 BRA `(.L_x_2220) ;  /* 0x0000000000048947 */ /* 0x000fea0003800000 */
[----:B------:R-:W-:Y:S01]  /*89b0*/  BPT.TRAP 0x1 ;  /* 0x000000040000795c */ /* 0x000fe20000300000 */
.L_x_2220:
[----:B-1----:R-:W-:Y:S05]  /*89c0*/  @P1 BRA `(.L_x_2221) ;  /* 0x0000000000081947 */ /* 0x002fea0003800000 */
[----:B------:R-:W1:Y:S02]  /*89d0*/  SYNCS.PHASECHK.TRANS64.TRYWAIT P1, [UR5+0x2a850], R0 ;  /* 0x02a85000ff0075a7 */ /* 0x000e640008020145 */
[----:B-1----:R-:W-:Y:S05]  /*89e0*/  @!P1 BRA `(.L_x_2222) ;  /* 0x0000005c00689947 */ /* 0x002fea0003800000 */
.L_x_2221:
[----:B------:R-:W-:Y:S01]  /*89f0*/  UIADD3 UR39, UR39, 0x400, URZ ;  /* 0x0000040027277890 */ /* 0x000fe2000fffe03f */
[----:B------:R-:W-:Y:S01]  /*8a00*/  WARPGROUP.ARRIVE ;  /* 0x00000000000079c5 */ /* 0x000fe20000000000 */
[----:B------:R-:W-:Y:S01]  /*8a10*/  UMOV UR7, 0x40000040 ;  /* 0x4000004000077882 */ /* 0x000fe20000000000 */
[----:B-1----:R-:W1:Y:S01]  /*8a20*/  SHFL.BFLY PT, R5, R4, 0x2, 0x1f ;  /* 0x0c401f0004057f89 */ /* 0x002e6200000e0000 */
[----:B------:R-:W-:Y:S01]  /*8a30*/  USHF.R.U32.HI UR39, URZ, 0x4, UR39 ;  /* 0x000000043f277899 */ /* 0x000fe20008011627 */
[----:B------:R-:W-:Y:S02]  /*8a40*/  IMAD.MOV.U32 R8, RZ, RZ, RZ ;  /* 0x000000ffff087224 */ /* 0x000fe400078e00ff */
        /* <DEDUP_REMOVED lines=11> */
[----:B------:R-:W-:Y:S01]  /*8b00*/  MOV R3, 0xff800000 ;  /* 0xff80000000037802 */ /* 0x000fe20000000f00 */
        /* <DEDUP_REMOVED lines=44> */
.L_x_2223:
        /* <DEDUP_REMOVED lines=68> */
.L_x_2187:
[----:B------:R-:W-:Y:S05]  /*9210*/  @P0 BRA `(.L_x_2224) ;  /* 0x0000001400340947 */ /* 0x000fea0003800000 */
[----:B------:R-:W1:Y:S01]  /*9220*/  S2R R4, SR_TID.X ;  /* 0x0000000000047919 */ /* 0x000e620000002100 */
[----:B------:R-:W2:Y:S01]  /*9230*/  LDC R18, c[0x0][0xbe8] ;  /* 0x0002fa00ff127b82 */ /* 0x000ea20000000800 */
[----:B------:R-:W-:Y:S01]  /*9240*/  ULDC.64 UR4, c[0x0][0xbd0] ;  /* 0x0002f40000047ab9 */ /* 0x000fe20000000a00 */
[----:B------:R-:W-:Y:S01]  /*9250*/  ULDC.64 UR6, c[0x0][0xb38] ;  /* 0x0002ce0000067ab9 */ /* 0x000fe20000000a00 */
[----:B------:R-:W3:Y:S01]  /*9260*/  S2R R19, SR_CTAID.X ;  /* 0x0000000000137919 */ /* 0x000ee20000002500 */
[----:B------:R-:W-:Y:S04]  /*9270*/  BSSY B0, `(.L_x_2225) ;  /* 0x00000e3000007945 */ /* 0x000fe80003800000 */
[----:B------:R-:W4:Y:S08]  /*9280*/  S2UR UR9, SR_CTAID.Z ;  /* 0x00000000000979c3 */ /* 0x000f300000002700 */
[----:B------:R-:W5:Y:S08]  /*9290*/  LDC.64 R20, c[0x0][0xbd8] ;  /* 0x0002f600ff147b82 */ /* 0x000f700000000a00 */
[----:B------:R-:W-:Y:S01]  /*92a0*/  BAR.SYNC.DEFER_BLOCKING 0x1, 0x100 ;  /* 0x0044000000007b1d */ /* 0x000fe20000010000 */
[----:B--2---:R-:W-:-:S07]  /*92b0*/  ISETP.NE.AND P0, PT, R18, 0x1, PT ;  /* 0x000000011200780c */ /* 0x004fce0003f05270 */
[----:B------:R-:W2:Y:S01]  /*92c0*/  S2UR UR8, SR_CTAID.Y ;  /* 0x00000000000879c3 */ /* 0x000ea20000002600 */
[----:B-1----:R-:W-:-:S07]  /*92d0*/  VIADD R4, R4, 0xffffff80 ;  /* 0xffffff8004047836 */ /* 0x002fce0000000000 */
[----:B------:R-:W2:Y:S01]  /*92e0*/  LDC R17, c[0x0][0xc50] ;  /* 0x00031400ff117b82 */ /* 0x000ea20000000800 */
[----:B------:R-:W-:-:S04]  /*92f0*/  SHF.R.S32.HI R5, RZ, 0x1f, R4 ;  /* 0x0000001fff057819 */ /* 0x000fc80000011404 */
[----:B0-----:R-:W-:-:S03]  /*9300*/  LEA.HI R6, R5, R4, RZ, 0x7 ;  /* 0x0000000405067211 */ /* 0x001fc600078f38ff */
[----:B------:R-:W0:Y:S01]  /*9310*/  @P0 LDC R12, c[0x0][0xbec] ;  /* 0x0002fb00ff0c0b82 */ /* 0x000e220000000800 */
[----:B------:R-:W-:Y:S02]  /*9320*/  LEA.HI R5, R5, R4, RZ, 0x2 ;  /* 0x0000000405057211 */ /* 0x000fe400078f10ff */
[----:B------:R-:W-:Y:S02]  /*9330*/  LOP3.LUT R7, R6, 0xffffff80, RZ, 0xc0, !PT ;  /* 0xffffff8006077812 */ /* 0x000fe400078ec0ff */
[----:B------:R-:W-:Y:S02]  /*9340*/  LOP3.LUT R11, R5, 0xfffffffc, RZ, 0xc0, !PT ;  /* 0xfffffffc050b7812 */ /* 0x000fe400078ec0ff */
[C---:B------:R-:W-:Y:S01]  /*9350*/  IADD3 R88, R4.reuse, -R7, RZ ;  /* 0x8000000704587210 */ /* 0x040fe20007ffe0ff */
[----:B------:R-:W1:Y:S02]  /*9360*/  LDC.64 R22, c[0x0][0xb40] ;  /* 0x0002d000ff167b82 */ /* 0x000e640000000a00 */
[----:B------:R-:W-:Y:S01]  /*9370*/  IMAD.IADD R11, R4, 0x1, -R11 ;  /* 0x00000001040b7824 */ /* 0x000fe200078e0a0b */
[----:B------:R-:W-:-:S04]  /*9380*/  SHF.R.S32.HI R9, RZ, 0x1f, R88 ;  /* 0x0000001fff097819 */ /* 0x000fc80000011458 */
[CC--:B------:R-:W-:Y:S01]  /*9390*/  LEA.HI R89, R9.reuse, R88.reuse, RZ, 0x2 ;  /* 0x0000005809597211 */ /* 0x0c0fe200078f10ff */
[----:B------:R-:W1:Y:S01]  /*93a0*/  @P0 LDC R90, c[0x0][0xbec] ;  /* 0x0002fb00ff5a0b82 */ /* 0x000e620000000800 */
[----:B------:R-:W-:Y:S02]  /*93b0*/  LEA.HI R9, R9, R88, RZ, 0x5 ;  /* 0x0000005809097211 */ /* 0x000fe400078f28ff */
[--C-:B------:R-:W-:Y:S02]  /*93c0*/  SHF.R.S32.HI R8, RZ, 0x2, R89.reuse ;  /* 0x00000002ff087819 */ /* 0x100fe40000011459 */
[----:B------:R-:W-:Y:S02]  /*93d0*/  SHF.R.S32.HI R7, RZ, 0x1f, R89 ;  /* 0x0000001fff077819 */ /* 0x000fe40000011459 */
[----:B------:R-:W-:Y:S01]  /*93e0*/  LOP3.LUT R89, R89, 0x7ffffffc, RZ, 0xc0, !PT ;  /* 0x7ffffffc59597812 */ /* 0x000fe200078ec0ff */
[----:B------:R-:W1:Y:S01]  /*93f0*/  @P0 LDC R15, c[0x0][0xbf0] ;  /* 0x0002fc00ff0f0b82 */ /* 0x000e620000000800 */
[----:B------:R-:W-:-:S04]  /*9400*/  LEA.HI R7, R7, R8, RZ, 0x3 ;  /* 0x0000000807077211 */ /* 0x000fc800078f18ff */
[----:B------:R-:W-:Y:S02]  /*9410*/  LOP3.LUT R5, R7, 0xfffffff8, RZ, 0xc0, !PT ;  /* 0xfffffff807057812 */ /* 0x000fe400078ec0ff */
[----:B------:R-:W-:Y:S01]  /*9420*/  SHF.R.S32.HI R7, RZ, 0x7, R6 ;  /* 0x00000007ff077819 */ /* 0x000fe20000011406 */
[----:B------:R-:W1:Y:S02]  /*9430*/  @P0 LDC R91, c[0x0][0xbf0] ;  /* 0x0002fc00ff5b0b82 */ /* 0x000e640000000800 */
[----:B------:R-:W-:Y:S01]  /*9440*/  IMAD.IADD R5, R8, 0x1, -R5 ;  /* 0x0000000108057824 */ /* 0x000fe200078e0a05 */
[----:B------:R-:W-:Y:S02]  /*9450*/  LEA.HI R8, R11, R11, RZ, 0x1 ;  /* 0x0000000b0b087211 */ /* 0x000fe400078f08ff */
[----:B------:R-:W-:Y:S02]  /*9460*/  LEA.HI R4, R6, R7, RZ, 0x1 ;  /* 0x0000000706047211 */ /* 0x000fe400078f08ff */
[----:B------:R-:W-:-:S02]  /*9470*/  LOP3.LUT R8, R8, 0x1ffffffe, RZ, 0xc0, !PT ;  /* 0x1ffffffe08087812 */ /* 0x000fc400078ec0ff */
[----:B------:R-:W-:Y:S02]  /*9480*/  SHF.R.S32.HI R6, RZ, 0x5, R9 ;  /* 0x00000005ff067819 */ /* 0x000fe40000011409 */
[----:B------:R-:W-:Y:S01]  /*9490*/  LOP3.LUT R4, R4, 0x3fffffe, RZ, 0xc0, !PT ;  /* 0x03fffffe04047812 */ /* 0x000fe200078ec0ff */
[----:B------:R-:W-:Y:S01]  /*94a0*/  IMAD.IADD R13, R11, 0x1, -R8 ;  /* 0x000000010b0d7824 */ /* 0x000fe200078e0a08 */
[----:B------:R-:W-:Y:S01]  /*94b0*/  SHF.R.S32.HI R11, RZ, 0x1f, R16 ;  /* 0x0000001fff0b7819 */ /* 0x000fe20000011410 */
[----:B------:R-:W-:Y:S01]  /*94c0*/  IMAD R5, R6, 0x10, R5 ;  /* 0x0000001006057824 */ /* 0x000fe200078e0205 */
[----:B------:R-:W-:-:S03]  /*94d0*/  IADD3 R4, R7, -R4, RZ ;  /* 0x8000000407047210 */ /* 0x000fc60007ffe0ff */
[----:B------:R-:W-:Y:S01]  /*94e0*/  IMAD R7, R11, UR4, RZ ;  /* 0x000000040b077c24 */ /* 0x000fe2000f8e02ff */
[----:B------:R-:W-:Y:S01]  /*94f0*/  LEA R8, R4, R5, 0x6 ;  /* 0x0000000504087211 */ /* 0x000fe200078e30ff */
[----:B------:R-:W-:Y:S01]  /*9500*/  IMAD.WIDE.U32 R4, R16, UR4, RZ ;  /* 0x0000000410047c25 */ /* 0x000fe2000f8e00ff */
[----:B----4-:R-:W-:-:S03]  /*9510*/  USHF.R.S32.HI UR4, URZ, 0x1f, UR9 ;  /* 0x0000001f3f047899 */ /* 0x010fc60008011409 */
[C---:B------:R-:W-:Y:S02]  /*9520*/  IMAD R9, R16.reuse, UR5, R7 ;  /* 0x0000000510097c24 */ /* 0x040fe4000f8e0207 */
[----:B------:R-:W-:Y:S02]  /*9530*/  IMAD R11, R11, UR6, RZ ;  /* 0x000000060b0b7c24 */ /* 0x000fe4000f8e02ff */
[----:B------:R-:W-:Y:S02]  /*9540*/  IMAD.IADD R5, R5, 0x1, R9 ;  /* 0x0000000105057824 */ /* 0x000fe400078e0209 */
[----:B------:R-:W-:Y:S02]  /*9550*/  IMAD R9, R13, 0x8, R8 ;  /* 0x000000080d097824 */ /* 0x000fe400078e0208 */
[----:B------:R-:W-:-:S03]  /*9560*/  IMAD.WIDE.U32 R6, R16, UR6, RZ ;  /* 0x0000000610067c25 */ /* 0x000fc6000f8e00ff */
[----:B---3--:R-:W-:Y:S01]  /*9570*/  LEA R9, R19, R9, 0x7 ;  /* 0x0000000913097211 */ /* 0x008fe200078e38ff */
[----:B------:R-:W-:Y:S01]  /*9580*/  IMAD R11, R16, UR7, R11 ;  /* 0x00000007100b7c24 */ /* 0x000fe2000f8e020b */
[----:B------:R-:W-:Y:S01]  /*9590*/  ULDC.64 UR6, c[0x0][0xb48] ;  /* 0x0002d20000067ab9 */ /* 0x000fe20000000a00 */
[C---:B-----5:R-:W-:Y:S02]  /*95a0*/  IMAD R10, R20.reuse, UR4, RZ ;  /* 0x00000004140a7c24 */ /* 0x060fe4000f8e02ff */
[----:B------:R-:W-:Y:S02]  /*95b0*/  IMAD.MOV R16, RZ, RZ, -R16 ;  /* 0x000000ffff107224 */ /* 0x000fe400078e0a10 */
[----:B------:R-:W-:Y:S02]  /*95c0*/  IMAD R13, R21, UR9, R10 ;  /* 0x00000009150d7c24 */ /* 0x000fe4000f8e020a */
[----:B--2---:R-:W-:Y:S02]  /*95d0*/  IMAD R21, R17, R16, UR8 ;  /* 0x0000000811157e24 */ /* 0x004fe4000f8e0210 */
[----:B------:R-:W-:-:S03]  /*95e0*/  IMAD.WIDE.U32 R4, R20, UR9, R4 ;  /* 0x0000000914047c25 */ /* 0x000fc6000f8e0004 */
[----:B------:R-:W-:Y:S01]  /*95f0*/  SHF.R.S32.HI R14, RZ, 0x1f, R21 ;  /* 0x0000001fff0e7819 */ /* 0x000fe20000011415 */
[----:B0-----:R-:W-:-:S04]  /*9600*/  @P0 IMAD.HI.U32 R10, R9, R12, RZ ;  /* 0x0000000c090a0227 */ /* 0x001fc800078e00ff */
[----:B------:R-:W-:Y:S01]  /*9610*/  IMAD.IADD R7, R7, 0x1, R11 ;  /* 0x0000000107077824 */ /* 0x000fe200078e020b */
[----:B------:R-:W-:Y:S01]  /*9620*/  MOV R11, R9 ;  /* 0x00000009000b7202 */ /* 0x000fe20000000f00 */
[----:B-1----:R-:W-:Y:S01]  /*9630*/  IMAD R12, R22, UR4, RZ ;  /* 0x00000004160c7c24 */ /* 0x002fe2000f8e02ff */
[----:B------:R-:W-:Y:S01]  /*9640*/  @P0 SHF.R.U32.HI R11, RZ, R15, R10 ;  /* 0x0000000fff0b0219 */ /* 0x000fe2000001160a */
[----:B------:R-:W-:Y:S01]  /*9650*/  IMAD.IADD R5, R5, 0x1, R13 ;  /* 0x0000000105057824 */ /* 0x000fe200078e020d */
[----:B------:R-:W-:Y:S01]  /*9660*/  ULDC.64 UR4, c[0x0][0xbe0] ;  /* 0x0002f80000047ab9 */ /* 0x000fe20000000a00 */
[----:B------:R-:W-:-:S04]  /*9670*/  @P0 IMAD.HI.U32 R90, R9, R90, RZ ;  /* 0x0000005a095a0227 */ /* 0x000fc800078e00ff */
[----:B------:R-:W-:Y:S02]  /*9680*/  IMAD R15, R23, UR9, R12 ;  /* 0x00000009170f7c24 */ /* 0x000fe4000f8e020c */
[----:B------:R-:W-:Y:S01]  /*9690*/  IMAD.WIDE.U32 R6, R22, UR9, R6 ;  /* 0x0000000916067c25 */ /* 0x000fe2000f8e0006 */
[----:B------:R-:W-:-:S03]  /*96a0*/  ULDC.64 UR8, c[0x0][0xb28] ;  /* 0x0002ca0000087ab9 */ /* 0x000fc60000000a00 */
[----:B------:R-:W-:Y:S01]  /*96b0*/  IMAD.MOV.U32 R13, RZ, RZ, R9 ;  /* 0x000000ffff0d7224 */ /* 0x000fe200078e0009 */
[----:B------:R-:W-:Y:S01]  /*96c0*/  @P0 SHF.R.U32.HI R13, RZ, R91, R90 ;  /* 0x0000005bff0d0219 */ /* 0x000fe2000001165a */
[----:B------:R-:W-:Y:S01]  /*96d0*/  IMAD R10, R14, UR4, RZ ;  /* 0x000000040e0a7c24 */ /* 0x000fe2000f8e02ff */
[----:B------:R-:W-:Y:S01]  /*96e0*/  IADD3 R7, R7, R15, RZ ;  /* 0x0000000f07077210 */ /* 0x000fe20007ffe0ff */
[----:B------:R-:W-:Y:S01]  /*96f0*/  IMAD.WIDE.U32 R4, R21, UR4, R4 ;  /* 0x0000000415047c25 */ /* 0x000fe2000f8e0004 */
[----:B------:R-:W-:-:S03]  /*9700*/  SHF.R.S32.HI R15, RZ, 0x1f, R11 ;  /* 0x0000001fff0f7819 */ /* 0x000fc6000001140b */
[----:B------:R-:W-:Y:S01]  /*9710*/  IMAD R14, R14, UR6, RZ ;  /* 0x000000060e0e7c24 */ /* 0x000fe2000f8e02ff */
[----:B------:R-:W-:Y:S01]  /*9720*/  IADD3 R4, P0, R11, R4, RZ ;  /* 0x000000040b047210 */ /* 0x000fe20007f1e0ff */
[C---:B------:R-:W-:Y:S01]  /*9730*/  IMAD R12, R21.reuse, UR5, R10 ;  /* 0x00000005150c7c24 */ /* 0x040fe2000f8e020a */
[----:B------:R-:W-:Y:S01]  /*9740*/  SHF.R.S32.HI R10, RZ, 0x1f, R13 ;  /* 0x0000001fff0a7819 */ /* 0x000fe2000001140d */
[----:B------:R-:W-:Y:S01]  /*9750*/  IMAD.MOV R11, RZ, RZ, -R11 ;  /* 0x000000ffff0b7224 */ /* 0x000fe200078e0a0b */
[----:B------:R-:W-:Y:S01]  /*9760*/  ULDC.64 UR4, c[0x0][0xb30] ;  /* 0x0002cc0000047ab9 */ /* 0x000fe20000000a00 */
[----:B------:R-:W-:Y:S01]  /*9770*/  IMAD R17, R21, UR7, R14 ;  /* 0x0000000715117c24 */ /* 0x000fe2000f8e020e */
[----:B------:R-:W-:Y:S01]  /*9780*/  IADD3.X R5, R15, R5, R12, P0, !PT ;  /* 0x000000050f057210 */ /* 0x000fe200007fe40c */
[----:B------:R-:W-:Y:S01]  /*9790*/  IMAD.WIDE.U32 R6, R21, UR6, R6 ;  /* 0x0000000615067c25 */ /* 0x000fe2000f8e0006 */
[----:B------:R-:W-:Y:S01]  /*97a0*/  ULDC.64 UR6, c[0x0][0xbc8] ;  /* 0x0002f20000067ab9 */ /* 0x000fe20000000a00 */
[----:B------:R-:W-:-:S02]  /*97b0*/  IADD3 R21, R88, -R89, RZ ;  /* 0x8000005958157210 */ /* 0x000fc40007ffe0ff */
[----:B------:R-:W-:Y:S01]  /*97c0*/  IMAD.MOV R14, RZ, RZ, -R13 ;  /* 0x000000ffff0e7224 */ /* 0x000fe200078e0a0d */
[----:B------:R-:W-:Y:S01]  /*97d0*/  IADD3 R7, R7, R17, RZ ;  /* 0x0000001107077210 */ /* 0x000fe20007ffe0ff */
[----:B------:R-:W-:Y:S02]  /*97e0*/  IMAD R10, R10, UR4, RZ ;  /* 0x000000040a0a7c24 */ /* 0x000fe4000f8e02ff */
[C-C-:B------:R-:W-:Y:S02]  /*97f0*/  IMAD R11, R18.reuse, R11, R9.reuse ;  /* 0x0000000b120b7224 */ /* 0x140fe400078e0209 */
[----:B------:R-:W-:Y:S02]  /*9800*/  IMAD R9, R18, R14, R9 ;  /* 0x0000000e12097224 */ /* 0x000fe400078e0209 */
[C---:B------:R-:W-:Y:S01]  /*9810*/  IMAD R15, R13.reuse, UR5, R10 ;  /* 0x000000050d0f7c24 */ /* 0x040fe2000f8e020a */
[----:B------:R-:W-:Y:S01]  /*9820*/  SHF.R.S32.HI R10, RZ, 0x1f, R11 ;  /* 0x0000001fff0a7819 */ /* 0x000fe2000001140b */
[----:B------:R-:W-:Y:S01]  /*9830*/  IMAD.WIDE.U32 R6, R13, UR4, R6 ;  /* 0x000000040d067c25 */ /* 0x000fe2000f8e0006 */
[----:B------:R-:W-:Y:S01]  /*9840*/  SHF.R.S32.HI R12, RZ, 0x1f, R9 ;  /* 0x0000001fff0c7819 */ /* 0x000fe20000011409 */
[----:B------:R-:W0:Y:S01]  /*9850*/  S2UR UR5, SR_CgaCtaId ;  /* 0x00000000000579c3 */ /* 0x000e220000008800 */
[----:B------:R-:W-:Y:S01]  /*9860*/  UMOV UR4, 0x400 ;  /* 0x0000040000047882 */ /* 0x000fe20000000000 */
[----:B------:R-:W-:-:S02]  /*9870*/  IMAD R10, R10, UR6, RZ ;  /* 0x000000060a0a7c24 */ /* 0x000fc4000f8e02ff */
        /* <DEDUP_REMOVED lines=11> */
[----:B------:R-:W-:Y:S01]  /*9930*/  IADD3 R5, R7, R11, RZ ;  /* 0x0000000b07057210 */ /* 0x000fe20007ffe0ff */
[----:B------:R-:W-:Y:S01]  /*9940*/  IMAD R8, R19, 0x80, R8 ;  /* 0x0000008013087824 */ /* 0x000fe200078e0208 */
[----:B------:R-:W-:Y:S01]  /*9950*/  LEA R20, P1, R6, UR8, 0x2 ;  /* 0x0000000806147c11 */ /* 0x000fe2000f8210ff */
[----:B0-----:R-:W-:Y:S01]  /*9960*/  ULEA UR4, UR5, UR4, 0x18 ;  /* 0x0000000405047291 */ /* 0x001fe2000f8ec03f */
        /* <DEDUP_REMOVED lines=8> */
[-C--:B------:R-:W-:Y:S01]  /*99f0*/  ISETP.GE.OR P1, PT, R8, R19.reuse, P0 ;  /* 0x000000130800720c */ /* 0x080fe20000726670 */
[----:B------:R-:W-:Y:S01]  /*9a00*/  IMAD.SHL.U32 R21, R21, 0x2, RZ ;  /* 0x0000000215157824 */ /* 0x000fe200078e00ff */
[-C--:B------:R-:W-:Y:S01]  /*9a10*/  ISETP.GE.OR P0, PT, R18, R19.reuse, P0 ;  /* 0x000000131200720c */ /* 0x080fe20000706670 */
[----:B------:R-:W-:Y:S01]  /*9a20*/  SHFL.IDX PT, R6, R10, 0x1, 0x1c1f ;  /* 0x003c1f000a067f89 */ /* 0x000fe200000e0000 */
[----:B------:R-:W-:Y:S01]  /*9a30*/  UPRMT UR4, URZ, 0x654, UR4 ;  /* 0x000006543f047896 */ /* 0x000fe20008000004 */
[----:B------:R-:W-:-:S02]  /*9a40*/  ISETP.GE.AND P2, PT, R8, R19, PT ;  /* 0x000000130800720c */ /* 0x000fc40003f46270 */
[----:B------:R-:W1:Y:S04]  /*9a50*/  SHFL.IDX PT, R7, R9, 0x1, 0x1c1f ;  /* 0x003c1f0009077f89 */ /* 0x000e6800000e0000 */
[----:B------:R2:W3:Y:S02]  /*9a60*/  SHFL.IDX PT, R16, R20, RZ, 0x1c1f ;  /* 0x001c1fff14107589 */ /* 0x0004e400000e0000 */
[----:B------:R-:W-:Y:S02]  /*9a70*/  SYNCS.ARRIVE.TRANS64.RED.A1T0 RZ, [UR4], RZ ;  /* 0x000000ffffff79a7 */ /* 0x000fe40008100404 */
[----:B------:R2:W4:Y:S04]  /*9a80*/  SHFL.IDX PT, R17, R22, RZ, 0x1c1f ;  /* 0x001c1fff16117589 */ /* 0x00052800000e0000 */
[----:B0-----:R2:W-:Y:S04]  /*9a90*/  @!P1 ST.E desc[UR36][R4.64], R3 ;  /* 0x0000000304009985 */ /* 0x0015e8000c101924 */
[----:B-1----:R2:W-:Y:S01]  /*9aa0*/  @!P0 ST.E desc[UR36][R6.64], R0 ;  /* 0x0000000006008985 */ /* 0x0025e2000c101924 */
[----:B------:R-:W-:Y:S05]  /*9ab0*/  @P2 BRA `(.L_x_2226) ;  /* 0x0000000400782947 */ /* 0x000fea0003800000 */
[C---:B--2---:R-:W-:Y:S01]  /*9ac0*/  VIADD R0, R21.reuse, 0x8 ;  /* 0x0000000815007836 */ /* 0x044fe20000000000 */
[----:B------:R-:W-:Y:S01]  /*9ad0*/  ULDC UR4, c[0x0][0xac8] ;  /* 0x0002b20000047ab9 */ /* 0x000fe20000000800 */
[C---:B------:R-:W-:Y:S01]  /*9ae0*/  IADD3 R3, R21.reuse, 0x10, RZ ;  /* 0x0000001015037810 */ /* 0x040fe20007ffe0ff */
[C---:B------:R-:W-:Y:S01]  /*9af0*/  VIADD R8, R21.reuse, 0x18 ;  /* 0x0000001815087836 */ /* 0x040fe20000000000 */
[C---:B------:R-:W-:Y:S01]  /*9b00*/  ISETP.GE.AND P2, PT, R21.reuse, UR4, PT ;  /* 0x0000000415007c0c */ /* 0x040fe2000bf46270 */
[C---:B------:R-:W-:Y:S01]  /*9b10*/  VIADD R10, R21.reuse, 0x30 ;  /* 0x00000030150a7836 */ /* 0x040fe20000000000 */
[----:B------:R-:W-:Y:S01]  /*9b20*/  ISETP.GE.AND P3, PT, R0, UR4, PT ;  /* 0x0000000400007c0c */ /* 0x000fe2000bf66270 */
[----:B------:R-:W-:Y:S01]  /*9b30*/  VIADD R11, R21, 0x38 ;  /* 0x00000038150b7836 */ /* 0x000fe20000000000 */
[----:B------:R-:W-:Y:S01]  /*9b40*/  ISETP.GE.AND P0, PT, R3, UR4, PT ;  /* 0x0000000403007c0c */ /* 0x000fe2000bf06270 */
[C---:B------:R-:W-:Y:S01]  /*9b50*/  VIADD R15, R21.reuse, 0x60 ;  /* 0x00000060150f7836 */ /* 0x040fe20000000000 */
[----:B------:R-:W-:-:S02]  /*9b60*/  IADD3 R9, R21, 0x28, RZ ;  /* 0x0000002815097810 */ /* 0x000fc40007ffe0ff */
[----:B------:R-:W-:Y:S02]  /*9b70*/  ISETP.GE.AND P1, PT, R8, UR4, PT ;  /* 0x0000000408007c0c */ /* 0x000fe4000bf26270 */
[C---:B------:R-:W-:Y:S02]  /*9b80*/  IADD3 R12, R21.reuse, 0x40, RZ ;  /* 0x00000040150c7810 */ /* 0x040fe40007ffe0ff */
[----:B------:R-:W-:Y:S01]  /*9b90*/  ISETP.GE.AND P4, PT, R10, UR4, PT ;  /* 0x000000040a007c0c */ /* 0x000fe2000bf86270 */
[----:B---34-:R-:W-:Y:S01]  /*9ba0*/  @!P2 IMAD.WIDE R4, R21, 0x4, R16 ;  /* 0x000000041504a825 */ /* 0x018fe200078e0210 */
[----:B------:R-:W-:Y:S02]  /*9bb0*/  ISETP.GE.AND P5, PT, R11, UR4, PT ;  /* 0x000000040b007c0c */ /* 0x000fe4000bfa6270 */
[----:B------:R-:W-:Y:S02]  /*9bc0*/  @!P3 LEA.HI R0, R0, R0, RZ, 0x1 ;  /* 0x000000000000b211 */ /* 0x000fe400078f08ff */
[----:B------:R0:W-:Y:S01]  /*9bd0*/  @!P2 ST.E.64 desc[UR36][R4.64], R24 ;  /* 0x000000180400a985 */ /* 0x0001e2000c101b24 */
[----:B------:R-:W-:-:S02]  /*9be0*/  @!P0 LEA.HI R3, R3, R3, RZ, 0x1 ;  /* 0x0000000303038211 */ /* 0x000fc400078f08ff */
[----:B------:R-:W-:Y:S01]  /*9bf0*/  @!P3 LOP3.LUT R7, R0, 0xfffffffe, RZ, 0xc0, !PT ;  /* 0xfffffffe0007b812 */ /* 0x000fe200078ec0ff */
[----:B------:R-:W-:Y:S01]  /*9c00*/  VIADD R0, R21, 0x20 ;  /* 0x0000002015007836 */ /* 0x000fe20000000000 */
[----:B------:R-:W-:Y:S02]  /*9c10*/  ISETP.GE.AND P6, PT, R12, UR4, PT ;  /* 0x000000040c007c0c */ /* 0x000fe4000bfc6270 */
[----:B------:R-:W-:Y:S01]  /*9c20*/  @!P0 LOP3.LUT R3, R3, 0xfffffffe, RZ, 0xc0, !PT ;  /* 0xfffffffe03038812 */ /* 0x000fe200078ec0ff */
[--C-:B------:R-:W-:Y:S01]  /*9c30*/  @!P3 IMAD.WIDE R6, R7, 0x4, R16.reuse ;  /* 0x000000040706b825 */ /* 0x100fe200078e0210 */
[----:B------:R-:W-:Y:S02]  /*9c40*/  ISETP.GE.AND P2, PT, R0, UR4, PT ;  /* 0x0000000400007c0c */ /* 0x000fe4000bf46270 */
[----:B------:R-:W-:Y:S02]  /*9c50*/  @!P1 LEA.HI R8, R8, R8, RZ, 0x1 ;  /* 0x0000000808089211 */ /* 0x000fe400078f08ff */
[----:B------:R1:W-:Y:S01]  /*9c60*/  @!P3 ST.E.64 desc[UR36][R6.64], R28 ;  /* 0x0000001c0600b985 */ /* 0x0003e2000c101b24 */
[----:B------:R-:W-:Y:S01]  /*9c70*/  ISETP.GE.AND P3, PT, R9, UR4, PT ;  /* 0x0000000409007c0c */ /* 0x000fe2000bf66270 */
[----:B0-----:R-:W-:Y:S01]  /*9c80*/  @!P0 IMAD.WIDE R4, R3, 0x4, R16 ;  /* 0x0000000403048825 */ /* 0x001fe200078e0210 */
[----:B------:R-:W-:-:S02]  /*9c90*/  @!P4 LEA.HI R10, R10, R10, RZ, 0x1 ;  /* 0x0000000a0a0ac211 */ /* 0x000fc400078f08ff */
[----:B------:R-:W-:Y:S02]  /*9ca0*/  @!P6 LEA.HI R12, R12, R12, RZ, 0x1 ;  /* 0x0000000c0c0ce211 */ /* 0x000fe400078f08ff */
[----:B------:R0:W-:Y:S01]  /*9cb0*/  @!P0 ST.E.64 desc[UR36][R4.64], R32 ;  /* 0x0000002004008985 */ /* 0x0001e2000c101b24 */
[----:B------:R-:W-:Y:S02]  /*9cc0*/  IADD3 R14, R21, 0x58, RZ ;  /* 0x00000058150e7810 */ /* 0x000fe40007ffe0ff */
[----:B------:R-:W-:-:S04]  /*9cd0*/  @!P2 LEA.HI R0, R0, R0, RZ, 0x1 ;  /* 0x000000000000a211 */ /* 0x000fc800078f08ff */
[----:B------:R-:W-:Y:S02]  /*9ce0*/  @!P3 LEA.HI R3, R9, R9, RZ, 0x1 ;  /* 0x000000090903b211 */ /* 0x000fe400078f08ff */
[----:B-1----:R-:W-:Y:S02]  /*9cf0*/  @!P1 LOP3.LUT R7, R8, 0xfffffffe, RZ, 0xc0, !PT ;  /* 0xfffffffe08079812 */ /* 0x002fe400078ec0ff */
[----:B------:R-:W-:Y:S02]  /*9d00*/  @!P2 LOP3.LUT R9, R0, 0xfffffffe, RZ, 0xc0, !PT ;  /* 0xfffffffe0009a812 */ /* 0x000fe400078ec0ff */
[----:B------:R-:W-:Y:S01]  /*9d10*/  @!P3 LOP3.LUT R3, R3, 0xfffffffe, RZ, 0xc0, !PT ;  /* 0xfffffffe0303b812 */ /* 0x000fe200078ec0ff */
[--C-:B------:R-:W-:Y:S01]  /*9d20*/  @!P1 IMAD.WIDE R6, R7, 0x4, R16.reuse ;  /* 0x0000000407069825 */ /* 0x100fe200078e0210 */
[----:B------:R-:W-:Y:S02]  /*9d30*/  @!P5 LEA.HI R0, R11, R11, RZ, 0x1 ;  /* 0x0000000b0b00d211 */ /* 0x000fe400078f08ff */
[----:B------:R-:W-:Y:S01]  /*9d40*/  @!P4 LOP3.LUT R11, R10, 0xfffffffe, RZ, 0xc0, !PT ;  /* 0xfffffffe0a0bc812 */ /* 0x000fe200078ec0ff */
[--C-:B0-----:R-:W-:Y:S01]  /*9d50*/  @!P3 IMAD.WIDE R4, R3, 0x4, R16.reuse ;  /* 0x000000040304b825 */ /* 0x101fe200078e0210 */
[----:B------:R-:W-:Y:S01]  /*9d60*/  @!P5 LOP3.LUT R13, R0, 0xfffffffe, RZ, 0xc0, !PT ;  /* 0xfffffffe000dd812 */ /* 0x000fe200078ec0ff */
[----:B------:R0:W-:Y:S01]  /*9d70*/  @!P1 ST.E.64 desc[UR36][R6.64], R36 ;  /* 0x0000002406009985 */ /* 0x0001e2000c101b24 */
[----:B------:R-:W-:Y:S01]  /*9d80*/  @!P6 LOP3.LUT R3, R12, 0xfffffffe, RZ, 0xc0, !PT ;  /* 0xfffffffe0c03e812 */ /* 0x000fe200078ec0ff */
[----:B------:R-:W-:-:S04]  /*9d90*/  @!P2 IMAD.WIDE R8, R9, 0x4, R16 ;  /* 0x000000040908a825 */ /* 0x000fc800078e0210 */
[----:B------:R-:W-:Y:S01]  /*9da0*/  VIADD R0, R21, 0x48 ;  /* 0x0000004815007836 */ /* 0x000fe20000000000 */
[----:B------:R1:W-:Y:S01]  /*9db0*/  @!P2 ST.E.64 desc[UR36][R8.64], R40 ;  /* 0x000000280800a985 */ /* 0x0003e2000c101b24 */
[----:B------:R-:W-:-:S03]  /*9dc0*/  ISETP.GE.AND P2, PT, R14, UR4, PT ;  /* 0x000000040e007c0c */ /* 0x000fc6000bf46270 */
[----:B------:R2:W-:Y:S01]  /*9dd0*/  @!P3 ST.E.64 desc[UR36][R4.64], R44 ;  /* 0x0000002c0400b985 */ /* 0x0005e2000c101b24 */
[----:B------:R-:W-:Y:S01]  /*9de0*/  ISETP.GE.AND P0, PT, R0, UR4, PT ;  /* 0x0000000400007c0c */ /* 0x000fe2000bf06270 */
[----:B0-----:R-:W-:Y:S01]  /*9df0*/  @!P4 IMAD.WIDE R6, R11, 0x4, R16 ;  /* 0x000000040b06c825 */ /* 0x001fe200078e0210 */
[----:B------:R-:W-:-:S03]  /*9e00*/  ISETP.GE.AND P3, PT, R15, UR4, PT ;  /* 0x000000040f007c0c */ /* 0x000fc6000bf66270 */
[--C-:B------:R-:W-:Y:S01]  /*9e10*/  @!P5 IMAD.WIDE R10, R13, 0x4, R16.reuse ;  /* 0x000000040d0ad825 */ /* 0x100fe200078e0210 */
[----:B------:R0:W-:Y:S01]  /*9e20*/  @!P4 ST.E.64 desc[UR36][R6.64], R48 ;  /* 0x000000300600c985 */ /* 0x0001e2000c101b24 */
[----:B-1----:R-:W-:Y:S02]  /*9e30*/  IADD3 R9, R21, 0x70, RZ ;  /* 0x0000007015097810 */ /* 0x002fe40007ffe0ff */
[----:B------:R-:W-:Y:S01]  /*9e40*/  @!P6 IMAD.WIDE R12, R3, 0x4, R16 ;  /* 0x00000004030ce825 */ /* 0x000fe200078e0210 */
[----:B------:R1:W-:Y:S01]  /*9e50*/  @!P5 ST.E.64 desc[UR36][R10.64], R52 ;  /* 0x000000340a00d985 */ /* 0x0003e2000c101b24 */
[----:B------:R-:W-:Y:S02]  /*9e60*/  @!P2 LEA.HI R14, R14, R14, RZ, 0x1 ;  /* 0x0000000e0e0ea211 */ /* 0x000fe400078f08ff */
[C---:B------:R-:W-:Y:S01]  /*9e70*/  VIADD R3, R21.reuse, 0x50 ;  /* 0x0000005015037836 */ /* 0x040fe20000000000 */
[----:B------:R3:W-:Y:S01]  /*9e80*/  @!P6 ST.E.64 desc[UR36][R12.64], R56 ;  /* 0x000000380c00e985 */ /* 0x0007e2000c101b24 */
[----:B--2---:R-:W-:Y:S01]  /*9e90*/  VIADD R5, R21, 0x78 ;  /* 0x0000007815057836 */ /* 0x004fe20000000000 */
[----:B------:R-:W-:Y:S01]  /*9ea0*/  ISETP.GE.AND P5, PT, R9, UR4, PT ;  /* 0x0000000409007c0c */ /* 0x000fe2000bfa6270 */
[----:B------:R-:W-:Y:S01]  /*9eb0*/  VIADD R8, R21, 0x68 ;  /* 0x0000006815087836 */ /* 0x000fe20000000000 */
[----:B------:R-:W-:-:S02]  /*9ec0*/  ISETP.GE.AND P1, PT, R3, UR4, PT ;  /* 0x0000000403007c0c */ /* 0x000fc4000bf26270 */
[----:B------:R-:W-:Y:S02]  /*9ed0*/  ISETP.GE.AND P6, PT, R5, UR4, PT ;  /* 0x0000000405007c0c */ /* 0x000fe4000bfc6270 */
[----:B------:R-:W-:Y:S02]  /*9ee0*/  ISETP.GE.AND P4, PT, R8, UR4, PT ;  /* 0x0000000408007c0c */ /* 0x000fe4000bf86270 */
[----:B------:R-:W-:Y:S02]  /*9ef0*/  @!P0 LEA.HI R0, R0, R0, RZ, 0x1 ;  /* 0x0000000000008211 */ /* 0x000fe400078f08ff */
[----:B------:R-:W-:-:S03]  /*9f00*/  @!P3 LEA.HI R15, R15, R15, RZ, 0x1 ;  /* 0x0000000f0f0fb211 */ /* 0x000fc600078f08ff */
[----:B------:R-:W-:Y:S02]  /*9f10*/  @!P5 LEA.HI R4, R9, R9, RZ, 0x1 ;  /* 0x000000090904d211 */ /* 0x000fe400078f08ff */
[----:B------:R-:W-:Y:S02]  /*9f20*/  @!P1 LEA.HI R3, R3, R3, RZ, 0x1 ;  /* 0x0000000303039211 */ /* 0x000fe400078f08ff */
[----:B0-----:R-:W-:Y:S02]  /*9f30*/  @!P6 LEA.HI R6, R5, R5, RZ, 0x1 ;  /* 0x000000050506e211 */ /* 0x001fe400078f08ff */
[----:B------:R-:W-:Y:S02]  /*9f40*/  @!P4 LEA.HI R8, R8, R8, RZ, 0x1 ;  /* 0x000000080808c211 */ /* 0x000fe400078f08ff */
[----:B------:R-:W-:Y:S02]  /*9f50*/  @!P0 LOP3.LUT R5, R0, 0xfffffffe, RZ, 0xc0, !PT ;  /* 0xfffffffe00058812 */ /* 0x000fe400078ec0ff */
[----:B------:R-:W-:-:S02]  /*9f60*/  @!P1 LOP3.LUT R3, R3, 0xfffffffe, RZ, 0xc0, !PT ;  /* 0xfffffffe03039812 */ /* 0x000fc400078ec0ff */
[----:B------:R-:W-:Y:S02]  /*9f70*/  @!P2 LOP3.LUT R9, R14, 0xfffffffe, RZ, 0xc0, !PT ;  /* 0xfffffffe0e09a812 */ /* 0x000fe400078ec0ff */
[----:B-1----:R-:W-:Y:S02]  /*9f80*/  @!P3 LOP3.LUT R11, R15, 0xfffffffe, RZ, 0xc0, !PT ;  /* 0xfffffffe0f0bb812 */ /* 0x002fe400078ec0ff */
[----:B---3--:R-:W-:Y:S01]  /*9f90*/  @!P4 LOP3.LUT R13, R8, 0xfffffffe, RZ, 0xc0, !PT ;  /* 0xfffffffe080dc812 */ /* 0x008fe200078ec0ff */
        /* <DEDUP_REMOVED lines=16> */
.L_x_2226:
[----:B------:R-:W-:Y:S05]  /*a0a0*/  BSYNC B0 ;  /* 0x0000000000007941 */ /* 0x000fea0003800000 */
.L_x_2225:
[----:B------:R-:W-:Y:S01]  /*a0b0*/  ISETP.GE.AND P0, PT, R18, R19, PT ;  /* 0x000000131200720c */ /* 0x000fe20003f06270 */
[----:B0-----:R0:W1:Y:S04]  /*a0c0*/  SHFL.IDX PT, R15, R22, 0x1, 0x1c1f ;  /* 0x003c1f00160f7f89 */ /* 0x00106800000e0000 */
[----:B------:R0:W0:Y:S08]  /*a0d0*/  SHFL.IDX PT, R14, R20, 0x1, 0x1c1f ;  /* 0x003c1f00140e7f89 */ /* 0x00003000000e0000 */
[----:B------:R-:W-:Y:S05]  /*a0e0*/  @P0 BRA `(.L_x_2185) ;  /* 0x0000004400100947 */ /* 0x000fea0003800000 */
[----:B------:R-:W-:Y:S01]  /*a0f0*/  ULDC UR4, c[0x0][0xac8] ;  /* 0x0002b20000047ab9 */ /* 0x000fe20000000800 */
[C---:B--2---:R-:W-:Y:S01]  /*a100*/  VIADD R0, R21.reuse, 0x8 ;  /* 0x0000000815007836 */ /* 0x044fe20000000000 */
[C---:B------:R-:W-:Y:S01]  /*a110*/  ISETP.GE.AND P0, PT, R21.reuse, UR4, PT ;  /* 0x0000000415007c0c */ /* 0x040fe2000bf06270 */
[C---:B------:R-:W-:Y:S01]  /*a120*/  VIADD R8, R21.reuse, 0x18 ;  /* 0x0000001815087836 */ /* 0x040fe20000000000 */
[C---:B------:R-:W-:Y:S01]  /*a130*/  IADD3 R3, R21.reuse, 0x10, RZ ;  /* 0x0000001015037810 */ /* 0x040fe20007ffe0ff */
[C---:B------:R-:W-:Y:S01]  /*a140*/  VIADD R9, R21.reuse, 0x20 ;  /* 0x0000002015097836 */ /* 0x040fe20000000000 */
[----:B------:R-:W-:Y:S01]  /*a150*/  ISETP.GE.AND P5, PT, R0, UR4, PT ;  /* 0x0000000400007c0c */ /* 0x000fe2000bfa6270 */
[----:B------:R-:W-:Y:S01]  /*a160*/  VIADD R11, R21, 0x30 ;  /* 0x00000030150b7836 */ /* 0x000fe20000000000 */
[----:B------:R-:W-:Y:S01]  /*a170*/  ISETP.GE.AND P6, PT, R3, UR4, PT ;  /* 0x0000000403007c0c */ /* 0x000fe2000bfc6270 */
[C---:B------:R-:W-:Y:S01]  /*a180*/  VIADD R12, R21.reuse, 0x38 ;  /* 0x00000038150c7836 */ /* 0x040fe20000000000 */
[C---:B------:R-:W-:Y:S01]  /*a190*/  IADD3 R10, R21.reuse, 0x28, RZ ;  /* 0x00000028150a7810 */ /* 0x040fe20007ffe0ff */
[----:B------:R-:W-:Y:S01]  /*a1a0*/  VIADD R18, R21, 0x48 ;  /* 0x0000004815127836 */ /* 0x000fe20000000000 */
[----:B------:R-:W-:Y:S01]  /*a1b0*/  ISETP.GE.AND P4, PT, R9, UR4, PT ;  /* 0x0000000409007c0c */ /* 0x000fe2000bf86270 */
[C---:B------:R-:W-:Y:S01]  /*a1c0*/  VIADD R19, R21.reuse, 0x68 ;  /* 0x0000006815137836 */ /* 0x040fe20000000000 */
[----:B------:R-:W-:Y:S01]  /*a1d0*/  ISETP.GE.AND P3, PT, R10, UR4, PT ;  /* 0x000000040a007c0c */ /* 0x000fe2000bf66270 */
[----:B01----:R-:W-:Y:S01]  /*a1e0*/  @!P0 IMAD.WIDE R4, R21, 0x4, R14 ;  /* 0x0000000415048825 */ /* 0x003fe200078e020e */
        /* <DEDUP_REMOVED lines=14> */
[----:B------:R-:W-:Y:S01]  /*a2d0*/  @!P1 LEA.HI R12, R12, R12, RZ, 0x1 ;  /* 0x0000000c0c0c9211 */ /* 0x000fe200078f08ff */
[----:B------:R0:W-:Y:S01]  /*a2e0*/  @!P5 ST.E.64 desc[UR36][R4.64], R30 ;  /* 0x0000001e0400d985 */ /* 0x0001e2000c101b24 */
[----:B------:R-:W-:-:S02]  /*a2f0*/  @!P0 LOP3.LUT R3, R8, 0xfffffffe, RZ, 0xc0, !PT ;  /* 0xfffffffe08038812 */ /* 0x000fc400078ec0ff */
[----:B------:R-:W-:Y:S01]  /*a300*/  @!P4 LOP3.LUT R9, R9, 0xfffffffe, RZ, 0xc0, !PT ;  /* 0xfffffffe0909c812 */ /* 0x000fe200078ec0ff */
[----:B------:R1:W-:Y:S01]  /*a310*/  @!P6 ST.E.64 desc[UR36][R6.64], R34 ;  /* 0x000000220600e985 */ /* 0x0003e2000c101b24 */
[----:B------:R-:W-:Y:S02]  /*a320*/  @!P3 LOP3.LUT R11, R10, 0xfffffffe, RZ, 0xc0, !PT ;  /* 0xfffffffe0a0bb812 */ /* 0x000fe400078ec0ff */
[----:B------:R-:W-:Y:S01]  /*a330*/  @!P2 LOP3.LUT R13, R0, 0xfffffffe, RZ, 0xc0, !PT ;  /* 0xfffffffe000da812 */ /* 0x000fe200078ec0ff */
[C---:B------:R-:W-:Y:S01]  /*a340*/  VIADD R0, R21.reuse, 0x50 ;  /* 0x0000005015007836 */ /* 0x040fe20000000000 */
[----:B---3--:R-:W-:Y:S02]  /*a350*/  IADD3 R16, R21, 0x40, RZ ;  /* 0x0000004015107810 */ /* 0x008fe40007ffe0ff */
[----:B----4-:R-:W-:Y:S02]  /*a360*/  @!P1 LOP3.LUT R17, R12, 0xfffffffe, RZ, 0xc0, !PT ;  /* 0xfffffffe0c119812 */ /* 0x010fe400078ec0ff */
[----:B------:R-:W-:Y:S01]  /*a370*/  ISETP.GE.AND P5, PT, R16, UR4, PT ;  /* 0x0000000410007c0c */ /* 0x000fe2000bfa6270 */
[----:B0-----:R-:W-:Y:S01]  /*a380*/  @!P0 IMAD.WIDE R4, R3, 0x4, R14 ;  /* 0x0000000403048825 */ /* 0x001fe200078e020e */
[----:B------:R-:W-:-:S02]  /*a390*/  ISETP.GE.AND P6, PT, R18, UR4, PT ;  /* 0x0000000412007c0c */ /* 0x000fc4000bfc6270 */
[----:B------:R-:W-:Y:S01]  /*a3a0*/  IADD3 R3, R21, 0x58, RZ ;  /* 0x0000005815037810 */ /* 0x000fe20007ffe0ff */
[--C-:B-1----:R-:W-:Y:S01]  /*a3b0*/  @!P4 IMAD.WIDE R6, R9, 0x4, R14.reuse ;  /* 0x000000040906c825 */ /* 0x102fe200078e020e */
[----:B------:R0:W-:Y:S01]  /*a3c0*/  @!P0 ST.E.64 desc[UR36][R4.64], R38 ;  /* 0x0000002604008985 */ /* 0x0001e2000c101b24 */
[----:B------:R-:W-:Y:S02]  /*a3d0*/  IADD3 R20, R21, 0x70, RZ ;  /* 0x0000007015147810 */ /* 0x000fe40007ffe0ff */
[--C-:B------:R-:W-:Y:S01]  /*a3e0*/  @!P3 IMAD.WIDE R8, R11, 0x4, R14.reuse ;  /* 0x000000040b08b825 */ /* 0x100fe200078e020e */
[----:B------:R1:W-:Y:S01]  /*a3f0*/  @!P4 ST.E.64 desc[UR36][R6.64], R42 ;  /* 0x0000002a0600c985 */ /* 0x0003e2000c101b24 */
[----:B------:R-:W-:Y:S02]  /*a400*/  ISETP.GE.AND P0, PT, R0, UR4, PT ;  /* 0x0000000400007c0c */ /* 0x000fe4000bf06270 */
[----:B------:R-:W-:Y:S01]  /*a410*/  @!P2 IMAD.WIDE R10, R13, 0x4, R14 ;  /* 0x000000040d0aa825 */ /* 0x000fe200078e020e */
[----:B------:R2:W-:Y:S01]  /*a420*/  @!P3 ST.E.64 desc[UR36][R8.64], R46 ;  /* 0x0000002e0800b985 */ /* 0x0005e2000c101b24 */
[----:B------:R-:W-:-:S02]  /*a430*/  ISETP.GE.AND P3, PT, R19, UR4, PT ;  /* 0x0000000413007c0c */ /* 0x000fc4000bf66270 */
[----:B------:R-:W-:Y:S01]  /*a440*/  @!P1 IMAD.WIDE R12, R17, 0x4, R14 ;  /* 0x00000004110c9825 */ /* 0x000fe200078e020e */
[----:B------:R3:W-:Y:S01]  /*a450*/  @!P2 ST.E.64 desc[UR36][R10.64], R50 ;  /* 0x000000320a00a985 */ /* 0x0007e2000c101b24 */
[----:B------:R-:W-:Y:S02]  /*a460*/  ISETP.GE.AND P4, PT, R20, UR4, PT ;  /* 0x0000000414007c0c */ /* 0x000fe4000bf86270 */
[----:B------:R-:W-:Y:S01]  /*a470*/  VIADD R17, R21, 0x60 ;  /* 0x0000006015117836 */ /* 0x000fe20000000000 */
[----:B------:R4:W-:Y:S01]  /*a480*/  @!P1 ST.E.64 desc[UR36][R12.64], R54 ;  /* 0x000000360c009985 */ /* 0x0009e2000c101b24 */
[----:B------:R-:W-:Y:S01]  /*a490*/  ISETP.GE.AND P1, PT, R3, UR4, PT ;  /* 0x0000000403007c0c */ /* 0x000fe2000bf26270 */
[----:B------:R-:W-:Y:S01]  /*a4a0*/  VIADD R21, R21, 0x78 ;  /* 0x0000007815157836 */ /* 0x000fe20000000000 */
[----:B------:R-:W-:Y:S02]  /*a4b0*/  @!P5 LEA.HI R16, R16, R16, RZ, 0x1 ;  /* 0x000000101010d211 */ /* 0x000fe400078f08ff */
[----:B------:R-:W-:-:S02]  /*a4c0*/  ISETP.GE.AND P2, PT, R17, UR4, PT ;  /* 0x0000000411007c0c */ /* 0x000fc4000bf46270 */
[----:B------:R-:W-:Y:S02]  /*a4d0*/  @!P6 LEA.HI R18, R18, R18, RZ, 0x1 ;  /* 0x000000121212e211 */ /* 0x000fe400078f08ff */
[----:B0-----:R-:W-:Y:S02]  /*a4e0*/  @!P5 LOP3.LUT R5, R16, 0xfffffffe, RZ, 0xc0, !PT ;  /* 0xfffffffe1005d812 */ /* 0x001fe400078ec0ff */
[----:B-1----:R-:W-:Y:S02]  /*a4f0*/  @!P6 LOP3.LUT R7, R18, 0xfffffffe, RZ, 0xc0, !PT ;  /* 0xfffffffe1207e812 */ /* 0x002fe400078ec0ff */
[----:B------:R-:W-:Y:S01]  /*a500*/  @!P0 LEA.HI R0, R0, R0, RZ, 0x1 ;  /* 0x0000000000008211 */ /* 0x000fe200078f08ff */
[--C-:B------:R-:W-:Y:S01]  /*a510*/  @!P5 IMAD.WIDE R4, R5, 0x4, R14.reuse ;  /* 0x000000040504d825 */ /* 0x100fe200078e020e */
[----:B--2---:R-:W-:Y:S02]  /*a520*/  @!P1 LEA.HI R8, R3, R3, RZ, 0x1 ;  /* 0x0000000303089211 */ /* 0x004fe400078f08ff */
[----:B------:R-:W-:Y:S01]  /*a530*/  @!P3 LEA.HI R19, R19, R19, RZ, 0x1 ;  /* 0x000000131313b211 */ /* 0x000fe200078f08ff */
[----:B------:R-:W-:Y:S01]  /*a540*/  @!P6 IMAD.WIDE R6, R7, 0x4, R14 ;  /* 0x000000040706e825 */ /* 0x000fe200078e020e */
[----:B------:R-:W-:Y:S01]  /*a550*/  @!P2 LEA.HI R17, R17, R17, RZ, 0x1 ;  /* 0x000000111111a211 */ /* 0x000fe200078f08ff */
[----:B------:R0:W-:Y:S01]  /*a560*/  @!P5 ST.E.64 desc[UR36][R4.64], R58 ;  /* 0x0000003a0400d985 */ /* 0x0001e2000c101b24 */
[----:B------:R-:W-:-:S02]  /*a570*/  @!P4 LEA.HI R20, R20, R20, RZ, 0x1 ;  /* 0x000000141414c211 */ /* 0x000fc400078f08ff */
[----:B------:R-:W-:Y:S01]  /*a580*/  @!P0 LOP3.LUT R3, R0, 0xfffffffe, RZ, 0xc0, !PT ;  /* 0xfffffffe00038812 */ /* 0x000fe200078ec0ff */
[----:B------:R1:W-:Y:S01]  /*a590*/  @!P6 ST.E.64 desc[UR36][R6.64], R62 ;  /* 0x0000003e0600e985 */ /* 0x0003e2000c101b24 */
[----:B------:R-:W-:Y:S02]  /*a5a0*/  @!P1 LOP3.LUT R9, R8, 0xfffffffe, RZ, 0xc0, !PT ;  /* 0xfffffffe08099812 */ /* 0x000fe400078ec0ff */
[----:B------:R-:W-:Y:S02]  /*a5b0*/  @!P2 LOP3.LUT R17, R17, 0xfffffffe, RZ, 0xc0, !PT ;  /* 0xfffffffe1111a812 */ /* 0x000fe400078ec0ff */
[----:B---3--:R-:W-:Y:S02]  /*a5c0*/  @!P3 LOP3.LUT R11, R19, 0xfffffffe, RZ, 0xc0, !PT ;  /* 0xfffffffe130bb812 */ /* 0x008fe400078ec0ff */
        /* <DEDUP_REMOVED lines=18> */
.L_x_2224:
[----:B------:R-:W1:Y:S02]  /*a6f0*/  S2R R0, SR_TID.X ;  /* 0x0000000000007919 */ /* 0x000e640000002100 */
[----:B-1----:R-:W-:-:S05]  /*a700*/  VIADD R3, R0, 0xffffff80 ;  /* 0xffffff8000037836 */ /* 0x002fca0000000000 */
[----:B------:R-:W-:-:S13]  /*a710*/  ISETP.GT.AND P0, PT, R3, 0x7f, PT ;  /* 0x0000007f0300780c */ /* 0x000fda0003f04270 */
[----:B------:R-:W-:Y:S05]  /*a720*/  @P0 BRA `(.L_x_2185) ;  /* 0x0000003c00800947 */ /* 0x000fea0003800000 */
[----:B------:R-:W1:Y:S01]  /*a730*/  S2R R3, SR_CTAID.X ;  /* 0x0000000000037919 */ /* 0x000e620000002500 */
[----:B------:R-:W2:Y:S01]  /*a740*/  LDC R8, c[0x0][0xbe8] ;  /* 0x0002fa00ff087b82 */ /* 0x000ea20000000800 */
[----:B------:R-:W-:Y:S01]  /*a750*/  ULDC UR4, c[0x0][0xa88] ;  /* 0x0002a20000047ab9 */ /* 0x000fe20000000800 */
[----:B-1----:R-:W-:Y:S01]  /*a760*/  LEA R0, R3, R0, 0x7 ;  /* 0x0000000003007211 */ /* 0x002fe200078e38ff */
[----:B--2---:R-:W-:-:S04]  /*a770*/  IMAD R3, R8, UR4, RZ ;  /* 0x0000000408037c24 */ /* 0x004fc8000f8e02ff */
[----:B------:R-:W-:-:S05]  /*a780*/  VIADD R0, R0, 0xffffff80 ;  /* 0xffffff8000007836 */ /* 0x000fca0000000000 */
[----:B------:R-:W-:-:S13]  /*a790*/  ISETP.GE.AND P0, PT, R0, R3, PT ;  /* 0x000000030000720c */ /* 0x000fda0003f06270 */
[----:B------:R-:W-:Y:S05]  /*a7a0*/  @P0 BRA `(.L_x_2185) ;  /* 0x0000003c00600947 */ /* 0x000fea0003800000 */
[----:B------:R-:W-:Y:S01]  /*a7b0*/  ISETP.NE.AND P0, PT, R8, 0x1, PT ;  /* 0x000000010800780c */ /* 0x000fe20003f05270 */
[----:B------:R-:W1:Y:S01]  /*a7c0*/  S2UR UR4, SR_CTAID.Z ;  /* 0x00000000000479c3 */ /* 0x000e620000002700 */
[----:B------:R-:W-:Y:S01]  /*a7d0*/  SHF.R.S32.HI R3, RZ, 0x1f, R16 ;  /* 0x0000001fff037819 */ /* 0x000fe20000011410 */
[----:B------:R-:W-:Y:S02]  /*a7e0*/  ULDC.64 UR6, c[0x0][0xbd0] ;  /* 0x0002f40000067ab9 */ /* 0x000fe40000000a00 */
[----:B------:R-:W-:-:S04]  /*a7f0*/  IMAD.WIDE.U32 R4, R16, UR6, RZ ;  /* 0x0000000610047c25 */ /* 0x000fc8000f8e00ff */
[----:B------:R-:W2:Y:S01]  /*a800*/  LDC.64 R12, c[0x0][0xbd8] ;  /* 0x0002f600ff0c7b82 */ /* 0x000ea20000000a00 */
[----:B------:R-:W-:-:S04]  /*a810*/  IMAD R3, R3, UR6, RZ ;  /* 0x0000000603037c24 */ /* 0x000fc8000f8e02ff */
[----:B------:R-:W-:Y:S02]  /*a820*/  IMAD R3, R16, UR7, R3 ;  /* 0x0000000710037c24 */ /* 0x000fe4000f8e0203 */
[----:B------:R-:W-:Y:S01]  /*a830*/  IMAD.MOV R16, RZ, RZ, -R16 ;  /* 0x000000ffff107224 */ /* 0x000fe200078e0a10 */
[----:B------:R-:W0:Y:S02]  /*a840*/  @P0 LDC R9, c[0x0][0xbec] ;  /* 0x0002fb00ff090b82 */ /* 0x000e240000000800 */
[----:B------:R-:W-:Y:S01]  /*a850*/  IADD3 R5, R5, R3, RZ ;  /* 0x0000000305057210 */ /* 0x000fe20007ffe0ff */
[----:B------:R-:W-:-:S05]  /*a860*/  IMAD.MOV.U32 R3, RZ, RZ, R0 ;  /* 0x000000ffff037224 */ /* 0x000fca00078e0000 */
[----:B------:R-:W3:Y:S01]  /*a870*/  S2UR UR8, SR_CTAID.Y ;  /* 0x00000000000879c3 */ /* 0x000ee20000002600 */
[----:B-1----:R-:W-:-:S07]  /*a880*/  USHF.R.S32.HI UR5, URZ, 0x1f, UR4 ;  /* 0x0000001f3f057899 */ /* 0x002fce0008011404 */
[----:B------:R-:W3:Y:S01]  /*a890*/  LDC R7, c[0x0][0xc50] ;  /* 0x00031400ff077b82 */ /* 0x000ee20000000800 */
[C---:B--2---:R-:W-:Y:S02]  /*a8a0*/  IMAD R10, R12.reuse, UR5, RZ ;  /* 0x000000050c0a7c24 */ /* 0x044fe4000f8e02ff */
[----:B------:R-:W-:-:S04]  /*a8b0*/  IMAD.WIDE.U32 R4, R12, UR4, R4 ;  /* 0x000000040c047c25 */ /* 0x000fc8000f8e0004 */
[----:B------:R-:W-:Y:S01]  /*a8c0*/  IMAD R13, R13, UR4, R10 ;  /* 0x000000040d0d7c24 */ /* 0x000fe2000f8e020a */
[----:B------:R-:W1:Y:S01]  /*a8d0*/  @P0 LDC R11, c[0x0][0xbf0] ;  /* 0x0002fc00ff0b0b82 */ /* 0x000e620000000800 */
[----:B0-----:R-:W-:Y:S01]  /*a8e0*/  @P0 IMAD.HI.U32 R6, R0, R9, RZ ;  /* 0x0000000900060227 */ /* 0x001fe200078e00ff */
[----:B------:R-:W-:Y:S02]  /*a8f0*/  ULDC.64 UR4, c[0x0][0xbe0] ;  /* 0x0002f80000047ab9 */ /* 0x000fe40000000a00 */
[----:B------:R-:W-:Y:S01]  /*a900*/  IADD3 R5, R13, R5, RZ ;  /* 0x000000050d057210 */ /* 0x000fe20007ffe0ff */
[----:B---3--:R-:W-:-:S04]  /*a910*/  IMAD R9, R7, R16, UR8 ;  /* 0x0000000807097e24 */ /* 0x008fc8000f8e0210 */
[----:B------:R-:W-:Y:S01]  /*a920*/  IMAD.WIDE.U32 R4, R9, UR4, R4 ;  /* 0x0000000409047c25 */ /* 0x000fe2000f8e0004 */
[----:B-1----:R-:W-:Y:S02]  /*a930*/  @P0 SHF.R.U32.HI R3, RZ, R11, R6 ;  /* 0x0000000bff030219 */ /* 0x002fe40000011606 */
[----:B------:R-:W-:Y:S02]  /*a940*/  SHF.R.S32.HI R6, RZ, 0x1f, R9 ;  /* 0x0000001fff067819 */ /* 0x000fe40000011409 */
[----:B------:R-:W-:Y:S01]  /*a950*/  IADD3 R4, P0, R3, R4, RZ ;  /* 0x0000000403047210 */ /* 0x000fe20007f1e0ff */
[----:B------:R-:W-:Y:S02]  /*a960*/  IMAD.MOV R7, RZ, RZ, -R3 ;  /* 0x000000ffff077224 */ /* 0x000fe400078e0a03 */
[----:B------:R-:W-:Y:S02]  /*a970*/  IMAD R6, R6, UR4, RZ ;  /* 0x0000000406067c24 */ /* 0x000fe4000f8e02ff */
[----:B------:R-:W-:-:S02]  /*a980*/  IMAD R7, R8, R7, R0 ;  /* 0x0000000708077224 */ /* 0x000fc400078e0200 */
[----:B------:R-:W-:Y:S01]  /*a990*/  IMAD R6, R9, UR5, R6 ;  /* 0x0000000509067c24 */ /* 0x000fe2000f8e0206 */
[----:B------:R-:W-:Y:S01]  /*a9a0*/  SHF.R.S32.HI R9, RZ, 0x1f, R3 ;  /* 0x0000001fff097819 */ /* 0x000fe20000011403 */
[----:B------:R-:W-:Y:S01]  /*a9b0*/  ULDC.64 UR4, c[0x0][0xbc8] ;  /* 0x0002f20000047ab9 */ /* 0x000fe20000000a00 */
        /* <DEDUP_REMOVED lines=12> */
.L_x_2183:
        /* <DEDUP_REMOVED lines=18> */
.L_x_2227:
[----:B------:R-:W-:Y:S01]  /*aba0*/  ULDC UR44, c[0x0][0xc50] ;  /* 0x00031400002c7ab9 */ /* 0x000fe20000000800 */
[----:B------:R-:W-:Y:S01]  /*abb0*/  UMOV UR41, UR6 ;  /* 0x0000000600297c82 */ /* 0x000fe20008000000 */
[----:B------:R-:W-:-:S11]  /*abc0*/  UISETP.NE.AND UP0, UPT, UR44, 0x1, UPT ;  /* 0x000000012c00788c */ /* 0x000fd6000bf05270 */
[----:B------:R-:W-:Y:S01]  /*abd0*/  @UP0 ULDC UR4, c[0x0][0xc54] ;  /* 0x0003150000040ab9 */ /* 0x000fe20000000800 */
[----:B------:R-:W-:Y:S01]  /*abe0*/  @UP0 ULDC UR7, c[0x0][0xc58] ;  /* 0x0003160000070ab9 */ /* 0x000fe20000000800 */
[----:B------:R-:W-:-:S04]  /*abf0*/  UIMAD.WIDE.U32 UR4, UR6, UR4, URZ ;  /* 0x00000004060472a5 */ /* 0x000fc8000f8e003f */
[----:B------:R-:W-:-:S12]  /*ac00*/  @UP0 USHF.R.U32.HI UR41, URZ, UR7, UR5 ;  /* 0x000000073f290299 */ /* 0x000fd80008011605 */
.L_x_2228:
[----:B------:R-:W-:Y:S01]  /*ac10*/  ISETP.GE.AND P0, PT, R31, RZ, PT ;  /* 0x000000ff1f00720c */ /* 0x000fe20003f06270 */
[----:B------:R-:W-:Y:S01]  /*ac20*/  UIADD3 UR4, -UR41, URZ, URZ ;  /* 0x0000003f29047290 */ /* 0x000fe2000fffe13f */
[----:B------:R-:W-:Y:S01]  /*ac30*/  MOV R9, 0x1 ;  /* 0x0000000100097802 */ /* 0x000fe20000000f00 */
[----:B------:R-:W-:Y:S02]  /*ac40*/  IMAD.MOV.U32 R0, RZ, RZ, RZ ;  /* 0x000000ffff007224 */ /* 0x000fe400078e00ff */
[----:B------:R-:W-:Y:S01]  /*ac50*/  UIMAD UR44, UR44, UR4, UR6 ;  /* 0x000000042c2c72a4 */ /* 0x000fe2000f8e0206 */
[----:B------:R-:W-:-:S07]  /*ac60*/  IMAD.MOV.U32 R10, RZ, RZ, 0x1 ;  /* 0x00000001ff0a7424 */ /* 0x000fce00078e00ff */
[----:B------:R-:W-:Y:S05]  /*ac70*/  @!P0 BRA `(.L_x_2229) ;  /* 0x0000003400748947 */ /* 0x000fea0003800000 */
[----:B------:R-:W0:Y:S01]  /*ac80*/  LDC.64 R4, c[0x0][0xa28] ;  /* 0x00028a00ff047b82 */ /* 0x000e220000000a00 */
[----:B------:R-:W-:Y:S01]  /*ac90*/  ULDC UR4, c[0x0][0x448] ;  /* 0x0001120000047ab9 */ /* 0x000fe20000000800 */
[----:B------:R-:W-:Y:S01]  /*aca0*/  ULDC UR7, c[0x0][0x2f0] ;  /* 0x0000bc0000077ab9 */ /* 0x000fe20000000800 */
[----:B------:R-:W-:-:S05]  /*acb0*/  MOV R30, RZ ;  /* 0x000000ff001e7202 */ /* 0x000fca0000000f00 */
[----:B------:R-:W1:Y:S01]  /*acc0*/  S2UR UR48, SR_CTAID.X ;  /* 0x00000000003079c3 */ /* 0x000e620000002500 */
[----:B------:R-:W-:Y:S01]  /*acd0*/  UISETP.NE.AND UP1, UPT, UR4, 0x1, UPT ;  /* 0x000000010400788c */ /* 0x000fe2000bf25270 */
[----:B------:R-:W-:Y:S02]  /*ace0*/  ULDC UR8, c[0x0][0x288] ;  /* 0x0000a20000087ab9 */ /* 0x000fe40000000800 */
[----:B------:R-:W-:Y:S02]  /*acf0*/  ULDC.64 UR4, c[0x0][0x418] ;  /* 0x0001060000047ab9 */ /* 0x000fe40000000a00 */
[----:B------:R-:W-:-:S03]  /*ad00*/  UISETP.NE.U32.AND UP0, UPT, UR4, URZ, UPT ;  /* 0x0000003f0400728c */ /* 0x000fc6000bf05070 */
[----:B------:R-:W-:Y:S01]  /*ad10*/  ULDC UR4, c[0x0][0x424] ;  /* 0x0001090000047ab9 */ /* 0x000fe20000000800 */
[----:B------:R-:W-:-:S03]  /*ad20*/  UISETP.NE.AND.EX UP0, UPT, UR5, URZ, UPT, UP0 ;  /* 0x0000003f0500728c */ /* 0x000fc6000bf05300 */
[----:B------:R-:W-:Y:S01]  /*ad30*/  @UP1 ULDC UR5, c[0x0][0x44c] ;  /* 0x0001130000051ab9 */ /* 0x000fe20000000800 */
[----:B0-----:R-:W-:Y:S01]  /*ad40*/  ISETP.NE.U32.AND P0, PT, R4, RZ, PT ;  /* 0x000000ff0400720c */ /* 0x001fe20003f05070 */
[----:B------:R-:W-:-:S03]  /*ad50*/  USEL UR42, UR4, 0x1, UP0 ;  /* 0x00000001042a7887 */ /* 0x000fc60008000000 */
[----:B------:R-:W-:Y:S01]  /*ad60*/  ISETP.NE.AND.EX P0, PT, R5, RZ, PT, P0 ;  /* 0x000000ff0500720c */ /* 0x000fe20003f05300 */
[----:B-1----:R-:W-:Y:S02]  /*ad70*/  ULEA UR6, UR48, 0x7f, 0x7 ;  /* 0x0000007f30067891 */ /* 0x002fe4000f8e383f */
[----:B------:R-:W-:Y:S02]  /*ad80*/  UIMAD UR42, UR42, UR7, URZ ;  /* 0x000000072a2a72a4 */ /* 0x000fe4000f8e023f */
[----:B------:R-:W-:Y:S01]  /*ad90*/  UIMAD.WIDE.U32 UR4, UR6, UR5, URZ ;  /* 0x00000005060472a5 */ /* 0x000fe2000f8e003f */
[----:B------:R-:W-:-:S03]  /*ada0*/  @UP1 ULDC UR7, c[0x0][0x450] ;  /* 0x0001140000071ab9 */ /* 0x000fc60000000800 */
[----:B------:R-:W-:-:S04]  /*adb0*/  @UP1 USHF.R.U32.HI UR6, URZ, UR7, UR5 ;  /* 0x000000073f061299 */ /* 0x000fc80008011605 */
[----:B------:R-:W0:Y:S01]  /*adc0*/  @P0 LDC.64 R4, c[0x0][0xa28] ;  /* 0x00028a00ff040b82 */ /* 0x000e220000000a00 */
[----:B------:R-:W-:Y:S02]  /*add0*/  UIADD3 UR5, UR42, 0x60, -UR8 ;  /* 0x000000602a057890 */ /* 0x000fe4000fffe808 */
[----:B------:R-:W-:Y:S02]  /*ade0*/  UIADD3 UR4, UR42, 0x5f, URZ ;  /* 0x0000005f2a047890 */ /* 0x000fe4000fffe03f */
[----:B------:R-:W-:Y:S02]  /*adf0*/  UIADD3 UR6, UR5, UR6, URZ ;  /* 0x0000000605067290 */ /* 0x000fe4000fffe03f */
[----:B------:R-:W-:Y:S02]  /*ae00*/  UIMAD.WIDE UR4, UR4, 0x2aaaaaab, URZ ;  /* 0x2aaaaaab040478a5 */ /* 0x000fe4000f8e023f */
[----:B------:R-:W-:Y:S02]  /*ae10*/  UIMAD.WIDE UR6, UR6, 0x2aaaaaab, URZ ;  /* 0x2aaaaaab060678a5 */ /* 0x000fe4000f8e023f */
[----:B------:R-:W-:-:S02]  /*ae20*/  USHF.R.U32.HI UR43, URZ, 0x1f, UR5 ;  /* 0x0000001f3f2b7899 */ /* 0x000fc40008011605 */
[----:B------:R-:W-:Y:S02]  /*ae30*/  USHF.R.U32.HI UR45, URZ, 0x1f, UR7 ;  /* 0x0000001f3f2d7899 */ /* 0x000fe40008011607 */
[----:B------:R-:W-:Y:S02]  /*ae40*/  ULEA.HI.SX32 UR43, UR5, UR43, 0x1c ;  /* 0x0000002b052b7291 */ /* 0x000fe4000f8fe23f */
[----:B------:R-:W-:-:S04]  /*ae50*/  ULEA.HI.SX32 UR45, UR7, UR45, 0x1c ;  /* 0x0000002d072d7291 */ /* 0x000fc8000f8fe23f */
[----:B------:R-:W-:Y:S02]  /*ae60*/  UISETP.LT.AND UP0, UPT, UR43, UR45, UPT ;  /* 0x0000002d2b00728c */ /* 0x000fe4000bf01270 */
[----:B------:R-:W-:Y:S01]  /*ae70*/  UP2UR UR49, UPR, URZ, 0x2 ;  /* 0x000000023f317883 */ /* 0x000fe20008000000 */
[----:B0-----:R-:W-:Y:S01]  /*ae80*/  @P0 IMAD.WIDE R4, R31, 0x4, R4 ;  /* 0x000000041f040825 */ /* 0x001fe200078e0204 */
[----:B------:R-:W-:-:S04]  /*ae90*/  USEL UR11, UR43, UR45, UP0 ;  /* 0x0000002d2b0b7287 */ /* 0x000fc80008000000 */
[----:B------:R-:W-:Y:S01]  /*aea0*/  UISETP.GE.AND UP1, UPT, UR11, 0x1, UPT ;  /* 0x000000010b00788c */ /* 0x000fe2000bf26270 */
[----:B------:R0:W5:Y:S01]  /*aeb0*/  @P0 LDG.E R30, desc[UR36][R4.64] ;  /* 0x00000024041e0981 */ /* 0x000162000c1e1900 */
[----:B------:R-:W-:Y:S02]  /*aec0*/  USHF.R.U32.HI UR9, URZ, 0x10, UR44 ;  /* 0x000000103f097899 */ /* 0x000fe4000801162c */
[----:B------:R-:W-:Y:S02]  /*aed0*/  ULOP3.LUT UR44, UR44, 0xffff, URZ, 0xc0, !UPT ;  /* 0x0000ffff2c2c7892 */ /* 0x000fe4000f8ec03f */
[----:B------:R-:W-:Y:S01]  /*aee0*/  PLOP3.LUT P0, PT, PT, PT, UP1, 0x80, 0x0 ;  /* 0x000000000000781c */ /* 0x000fe20003f0f018 */
[----:B------:R-:W-:Y:S01]  /*aef0*/  UISETP.NE.AND UP0, UPT, UR9, URZ, UPT ;  /* 0x0000003f0900728c */ /* 0x000fe2000bf05270 */
[----:B------:R-:W-:-:S10]  /*af00*/  UMOV UR40, URZ ;  /* 0x0000003f00287c82 */ /* 0x000fd40008000000 */
[----:B------:R-:W-:Y:S01]  /*af10*/  @!UP0 ULDC UR9, c[0x0][0x9f0] ;  /* 0x00027c0000098ab9 */ /* 0x000fe20000000800 */
[----:B0-----:R-:W-:Y:S05]  /*af20*/  @!P0 BRA `(.L_x_2230) ;  /* 0x0000000000788947 */ /* 0x001fea0003800000 */
[----:B------:R-:W-:Y:S01]  /*af30*/  IABS R0, UR9 ;  /* 0x0000000900007c13 */ /* 0x000fe20008000000 */
[----:B------:R-:W-:Y:S02]  /*af40*/  UIADD3 UR6, UR9, -0x1, UR11 ;  /* 0xffffffff09067890 */ /* 0x000fe4000fffe00b */
[----:B------:R-:W-:Y:S01]  /*af50*/  IABS R5, UR9 ;  /* 0x0000000900057c13 */ /* 0x000fe20008000000 */
[----:B------:R-:W-:Y:S01]  /*af60*/  UMOV UR4, URZ ;  /* 0x0000003f00047c82 */ /* 0x000fe20008000000 */
[----:B------:R-:W-:Y:S02]  /*af70*/  R2UR UR10, R0 ;  /* 0x00000000000a72ca */ /* 0x000fe400000e0000 */
[----:B------:R-:W-:Y:S01]  /*af80*/  IABS R4, UR6 ;  /* 0x0000000600047c13 */ /* 0x000fe20008000000 */
[----:B------:R-:W-:-:S03]  /*af90*/  ULOP3.LUT UR6, UR6, UR9, URZ, 0x3c, !UPT ;  /* 0x0000000906067292 */ /* 0x000fc6000f8e3c3f */
[----:B------:R-:W-:-:S07]  /*afa0*/  R2UR UR8, R4 ;  /* 0x00000000040872ca */ /* 0x000fce00000e0000 */
        /* <DEDUP_REMOVED lines=22> */
.L_x_2230:
[----:B------:R-:W-:Y:S02]  /*b110*/  UIMAD UR50, UR44, UR40, URZ ;  /* 0x000000282c3272a4 */ /* 0x000fe4000f8e023f */
[----:B------:R-:W-:Y:S02]  /*b120*/  MOV R3, UR40 ;  /* 0x0000002800037c02 */ /* 0x000fe40008000f00 */
[----:B------:R-:W-:Y:S02]  /*b130*/  MOV R10, 0x1 ;  /* 0x00000001000a7802 */ /* 0x000fe40000000f00 */
[----:B------:R-:W-:-:S05]  /*b140*/  IMAD.U32 R0, RZ, RZ, UR50 ;  /* 0x00000032ff007e24 */ /* 0x000fca000f8e00ff */
        /* <DEDUP_REMOVED lines=22> */
[----:B------:R-:W-:Y:S01]  /*b2b0*/  MOV R11, UR5 ;  /* 0x00000005000b7c02 */ /* 0x000fe20008000f00 */
[----:B------:R-:W-:Y:S01]  /*b2c0*/  IMAD.U32 R10, RZ, RZ, UR4 ;  /* 0x00000004ff0a7e24 */ /* 0x000fe2000f8e00ff */
[----:B------:R-:W-:Y:S01]  /*b2d0*/  MOV R13, RZ ;  /* 0x000000ff000d7202 */ /* 0x000fe20000000f00 */
[----:B------:R-:W-:-:S02]  /*b2e0*/  IMAD.MOV.U32 R8, RZ, RZ, 0x70 ;  /* 0x00000070ff087424 */ /* 0x000fc400078e00ff */
[----:B------:R-:W-:-:S07]  /*b2f0*/  IMAD.MOV.U32 R12, RZ, RZ, 0x1 ;  /* 0x00000001ff0c7424 */ /* 0x000fce00078e00ff */
[----:B------:R-:W-:-:S07]  /*b300*/  LEPC R20, `(.L_x_2231) ;  /* 0x000000001014794e */ /* 0x000fce0000000000 */
[----:B0----5:R-:W-:Y:S05]  /*b310*/  CALL.ABS.NOINC R14 ;  /* 0x000000000e007343 */ /* 0x021fea0003c00000 */
.L_x_2231:
        /* <DEDUP_REMOVED lines=12> */
[----:B------:R-:W-:Y:S01]  /*b3e0*/  IMAD.U32 R7, RZ, RZ, UR7 ;  /* 0x00000007ff077e24 */ /* 0x000fe2000f8e00ff */
[----:B------:R-:W-:Y:S01]  /*b3f0*/  MOV R11, UR5 ;  /* 0x00000005000b7c02 */ /* 0x000fe20008000f00 */
[----:B------:R-:W-:Y:S01]  /*b400*/  IMAD.U32 R10, RZ, RZ, UR4 ;  /* 0x00000004ff0a7e24 */ /* 0x000fe2000f8e00ff */
[----:B------:R-:W-:Y:S01]  /*b410*/  MOV R13, RZ ;  /* 0x000000ff000d7202 */ /* 0x000fe20000000f00 */
[----:B------:R-:W-:-:S02]  /*b420*/  IMAD.MOV.U32 R8, RZ, RZ, 0x70 ;  /* 0x00000070ff087424 */ /* 0x000fc400078e00ff */
[----:B0-----:R-:W-:-:S07]  /*b430*/  IMAD.MOV.U32 R12, RZ, RZ, 0x1 ;  /* 0x00000001ff0c7424 */ /* 0x001fce00078e00ff */
[----:B------:R-:W-:-:S07]  /*b440*/  LEPC R20, `(.L_x_2233) ;  /* 0x000000001014794e */ /* 0x000fce0000000000 */
[----:B-1---5:R-:W-:Y:S05]  /*b450*/  CALL.ABS.NOINC R14 ;  /* 0x000000000e007343 */ /* 0x022fea0003c00000 */
.L_x_2233:
[----:B------:R0:W1:Y:S01]  /*b460*/  LDC.64 R14, c[0x4][R17] ;  /* 0x01000000110e7b82 */ /* 0x0000620000000a00 */
[----:B------:R-:W-:Y:S01]  /*b470*/  ULDC.64 UR4, c[0x4][0x90] ;  /* 0x0100240000047ab9 */ /* 0x000fe20000000a00 */
[----:B------:R-:W-:Y:S01]  /*b480*/  ULDC.64 UR6, c[0x4][0x98] ;  /* 0x0100260000067ab9 */ /* 0x000fe20000000a00 */
[----:B------:R-:W-:Y:S01]  /*b490*/  IMAD.U32 R4, RZ, RZ, UR4 ;  /* 0x00000004ff047e24 */ /* 0x000fe2000f8e00ff */
[----:B------:R-:W-:Y:S01]  /*b4a0*/  MOV R6, UR6 ;  /* 0x0000000600067c02 */ /* 0x000fe20008000f00 */
[----:B------:R-:W-:Y:S01]  /*b4b0*/  IMAD.U32 R5, RZ, RZ, UR5 ;  /* 0x00000005ff057e24 */ /* 0x000fe2000f8e00ff */
[----:B------:R-:W-:Y:S01]  /*b4c0*/  ULDC.64 UR4, c[0x4][0x18] ;  /* 0x0100060000047ab9 */ /* 0x000fe20000000a00 */
[----:B------:R-:W-:Y:S01]  /*b4d0*/  IMAD.U32 R7, RZ, RZ, UR7 ;  /* 0x00000007ff077e24 */ /* 0x000fe2000f8e00ff */
[----:B------:R-:W-:Y:S01]  /*b4e0*/  MOV R11, UR5 ;  /* 0x00000005000b7c02 */ /* 0x000fe20008000f00 */
[----:B------:R-:W-:Y:S01]  /*b4f0*/  IMAD.U32 R10, RZ, RZ, UR4 ;  /* 0x00000004ff0a7e24 */ /* 0x000fe2000f8e00ff */
[----:B------:R-:W-:Y:S01]  /*b500*/  MOV R13, RZ ;  /* 0x000000ff000d7202 */ /* 0x000fe20000000f00 */
[----:B------:R-:W-:-:S02]  /*b510*/  IMAD.MOV.U32 R8, RZ, RZ, 0x70 ;  /* 0x00000070ff087424 */ /* 0x000fc400078e00ff */
[----:B0-----:R-:W-:-:S07]  /*b520*/  IMAD.MOV.U32 R12, RZ, RZ, 0x1 ;  /* 0x00000001ff0c7424 */ /* 0x001fce00078e00ff */
[----:B------:R-:W-:-:S07]  /*b530*/  LEPC R20, `(.L_x_2232) ;  /* 0x000000001014794e */ /* 0x000fce0000000000 */
[----:B-1----:R-:W-:Y:S05]  /*b540*/  CALL.ABS.NOINC R14 ;  /* 0x000000000e007343 */ /* 0x002fea0003c00000 */
.L_x_2232:
[----:B------:R-:W0:Y:S01]  /*b550*/  LDC.64 R4, c[0x0][0x9f8] ;  /* 0x00027e00ff047b82 */ /* 0x000e220000000a00 */
[----:B------:R-:W-:Y:S01]  /*b560*/  IMAD.SHL.U32 R6, R19, 0x8, RZ ;  /* 0x0000000813067824 */ /* 0x000fe200078e00ff */
[----:B------:R-:W-:Y:S01]  /*b570*/  ULDC UR4, c[0x0][0x2f4] ;  /* 0x0000bd0000047ab9 */ /* 0x000fe20000000800 */
[----:B------:R-:W-:Y:S01]  /*b580*/  IMAD.MOV.U32 R29, RZ, RZ, R31 ;  /* 0x000000ffff1d7224 */ /* 0x000fe200078e001f */
        /* <DEDUP_REMOVED lines=12> */
[----:B------:R-:W-:Y:S01]  /*b650*/  UMOV UR6, 0xffffffff ;  /* 0xffffffff00067882 */ /* 0x000fe20000000000 */
[----:B------:R-:W-:Y:S02]  /*b660*/  LOP3.LUT R24, R27, 0x80, RZ, 0xfc, !PT ;  /* 0x000000801b187812 */ /* 0x000fe400078efcff */
[----:B------:R-:W-:Y:S02]  /*b670*/  SHF.L.U32 R26, R19, 0x4, RZ ;  /* 0x00000004131a7819 */ /* 0x000fe400000006ff */
[----:B------:R-:W-:Y:S02]  /*b680*/  ISETP.GE.AND P1, PT, R24, UR4, PT ;  /* 0x0000000418007c0c */ /* 0x000fe4000bf26270 */
[----:B------:R-:W-:Y:S02]  /*b690*/  ISETP.GE.AND P3, PT, R27, UR5, PT ;  /* 0x000000051b007c0c */ /* 0x000fe4000bf66270 */
[----:B------:R-:W-:-:S02]  /*b6a0*/  LOP3.LUT R7, R19, 0x7f, RZ, 0xc0, !PT ;  /* 0x0000007f13077812 */ /* 0x000fc400078ec0ff */
[----:B------:R-:W-:Y:S02]  /*b6b0*/  LOP3.LUT R26, R26, 0x70, RZ, 0xc0, !PT ;  /* 0x000000701a1a7812 */ /* 0x000fe400078ec0ff */
[----:B------:R-:W-:Y:S02]  /*b6c0*/  @P0 LOP3.LUT R36, R36, 0x4, RZ, 0xfc, !PT ;  /* 0x0000000424240812 */ /* 0x000fe400078efcff */
[----:B------:R-:W-:Y:S02]  /*b6d0*/  ISETP.GE.AND P0, PT, R25, UR5, PT ;  /* 0x0000000519007c0c */ /* 0x000fe4000bf06270 */
[----:B------:R-:W-:-:S04]  /*b6e0*/  LOP3.LUT R36, R36, 0xfffffffd, RZ, 0xc0, !PT ;  /* 0xfffffffd24247812 */ /* 0x000fc800078ec0ff */
[----:B------:R-:W-:-:S04]  /*b6f0*/  @P2 LOP3.LUT R36, R36, 0x2, RZ, 0xfc, !PT ;  /* 0x0000000224242812 */ /* 0x000fc800078efcff */
[----:B------:R-:W-:-:S04]  /*b700*/  LOP3.LUT R36, R36, 0xfffffffe, RZ, 0xc0, !PT ;  /* 0xfffffffe24247812 */ /* 0x000fc800078ec0ff */
[----:B------:R-:W-:Y:S01]  /*b710*/  @P1 LOP3.LUT R36, R36, 0x1, RZ, 0xfc, !PT ;  /* 0x0000000124241812 */ /* 0x000fe200078efcff */
[----:B01----:R-:W-:Y:S06]  /*b720*/  BRA.DIV UR6, `(.L_x_2234) ;  /* 0x0000003206307947 */ /* 0x003fec000b800000 */
.L_x_2276:
[----:B------:R-:W-:Y:S01]  /*b730*/  UIADD3 UR4, UR51, -0x1, URZ ;  /* 0xffffffff33047890 */ /* 0x000fe2000fffe03f */
[----:B------:R-:W-:Y:S02]  /*b740*/  SHF.R.U32.HI R23, RZ, 0x3, R7 ;  /* 0x00000003ff177819 */ /* 0x000fe40000011607 */
[----:B------:R-:W-:Y:S02]  /*b750*/  ISETP.NE.AND P2, PT, R28, 0x1, PT ;  /* 0x000000011c00780c */ /* 0x000fe40003f45270 */
[----:B------:R-:W-:Y:S01]  /*b760*/  LOP3.LUT R22, R26, R23, RZ, 0xfc, !PT ;  /* 0x000000171a167212 */ /* 0x000fe200078efcff */
[----:B------:R-:W-:Y:S01]  /*b770*/  IMAD.U32 R13, RZ, RZ, UR4 ;  /* 0x00000004ff0d7e24 */ /* 0x000fe2000f8e00ff */
[----:B-----5:R-:W-:Y:S02]  /*b780*/  SHF.R.S32.HI R33, RZ, 0x1f, R29 ;  /* 0x0000001fff217819 */ /* 0x020fe4000001141d */
[----:B------:R-:W-:Y:S01]  /*b790*/  LOP3.LUT R36, R36, 0xffffffdf, RZ, 0xc0, !PT ;  /* 0xffffffdf24247812 */ /* 0x000fe200078ec0ff */
[----:B------:R-:W-:Y:S01]  /*b7a0*/  IMAD R13, R13, 0x60, R22 ;  /* 0x000000600d0d7824 */ /* 0x000fe200078e0216 */
[----:B------:R-:W-:-:S04]  /*b7b0*/  R2UR UR5, R2 ;  /* 0x00000000020572ca */ /* 0x000fc800000e0000 */
[C---:B------:R-:W-:Y:S01]  /*b7c0*/  ISETP.GE.AND P1, PT, R13.reuse, UR42, PT ;  /* 0x0000002a0d007c0c */ /* 0x040fe2000bf26270 */
[----:B------:R-:W0:Y:S01]  /*b7d0*/  @P2 LDC R0, c[0x0][0x434] ;  /* 0x00010d00ff002b82 */ /* 0x000e220000000800 */
[----:B------:R-:W-:Y:S01]  /*b7e0*/  IMAD.IADD R13, R13, 0x1, R30 ;  /* 0x000000010d0d7824 */ /* 0x000fe200078e021e */
[----:B------:R-:W-:Y:S02]  /*b7f0*/  @P2 LOP3.LUT R36, R36, 0x20, RZ, 0xfc, !PT ;  /* 0x0000002024242812 */ /* 0x000fe400078efcff */
[----:B------:R-:W-:Y:S02]  /*b800*/  ISETP.GT.U32.OR P1, PT, R22, 0x5f, P1 ;  /* 0x0000005f1600780c */ /* 0x000fe40000f24470 */
[----:B------:R-:W-:Y:S02]  /*b810*/  MOV R10, R13 ;  /* 0x0000000d000a7202 */ /* 0x000fe40000000f00 */
[----:B------:R-:W1:Y:S09]  /*b820*/  @P2 LDC R3, c[0x0][0x438] ;  /* 0x00010e00ff032b82 */ /* 0x000e720000000800 */
[----:B------:R-:W2:Y:S01]  /*b830*/  @!P1 LDC.64 R4, c[0x0][0x428] ;  /* 0x00010a00ff049b82 */ /* 0x000ea20000000a00 */
[----:B0-----:R-:W-:-:S07]  /*b840*/  @P2 IMAD.HI.U32 R0, R13, R0, RZ ;  /* 0x000000000d002227 */ /* 0x001fce00078e00ff */
[----:B------:R-:W0:Y:S01]  /*b850*/  @!P1 LDC.64 R8, c[0x0][0x418] ;  /* 0x00010600ff089b82 */ /* 0x000e220000000a00 */
[----:B-1----:R-:W-:-:S04]  /*b860*/  @P2 SHF.R.U32.HI R10, RZ, R3, R0 ;  /* 0x00000003ff0a2219 */ /* 0x002fc80000011600 */
[----:B------:R-:W-:Y:S01]  /*b870*/  @!P1 SHF.R.S32.HI R11, RZ, 0x1f, R10 ;  /* 0x0000001fff0b9819 */ /* 0x000fe2000001140a */
[----:B--2---:R-:W-:-:S04]  /*b880*/  @!P1 IMAD R0, R33, R4, RZ ;  /* 0x0000000421009224 */ /* 0x004fc800078e02ff */
[C---:B------:R-:W-:Y:S02]  /*b890*/  @!P1 IMAD R3, R29.reuse, R5, R0 ;  /* 0x000000051d039224 */ /* 0x040fe400078e0200 */
[----:B------:R-:W-:-:S04]  /*b8a0*/  @!P1 IMAD.WIDE.U32 R4, R29, R4, R10 ;  /* 0x000000041d049225 */ /* 0x000fc800078e000a */
[----:B------:R-:W-:Y:S01]  /*b8b0*/  @!P1 IMAD.IADD R0, R5, 0x1, R3 ;  /* 0x0000000105009824 */ /* 0x000fe200078e0203 */
[----:B0-----:R-:W-:Y:S01]  /*b8c0*/  @!P1 LEA R8, P2, R4, R8, 0x2 ;  /* 0x0000000804089211 */ /* 0x001fe200078410ff */
[----:B------:R-:W-:-:S03]  /*b8d0*/  IMAD.MOV.U32 R3, RZ, RZ, RZ ;  /* 0x000000ffff037224 */ /* 0x000fc600078e00ff */
[----:B------:R-:W-:-:S05]  /*b8e0*/  @!P1 LEA.HI.X R9, R4, R9, R0, 0x2, P2 ;  /* 0x0000000904099211 */ /* 0x000fca00010f1400 */
[----:B------:R0:W5:Y:S01]  /*b8f0*/  @!P1 LDG.E R3, desc[UR36][R8.64] ;  /* 0x0000002408039981 */ /* 0x000162000c1e1900 */
[----:B------:R-:W-:Y:S01]  /*b900*/  ULOP3.LUT UR5, UR5, 0x2, URZ, 0xfc, !UPT ;  /* 0x0000000205057892 */ /* 0x000fe2000f8efc3f */
[----:B------:R-:W-:Y:S01]  /*b910*/  SEL R0, RZ, 0xffffffff, P0 ;  /* 0xffffffffff007807 */ /* 0x000fe20000000000 */
[----:B------:R-:W-:Y:S01]  /*b920*/  IMAD.MOV R10, RZ, RZ, -R10 ;  /* 0x000000ffff0a7224 */ /* 0x000fe200078e0a0a */
[----:B------:R-:W-:Y:S01]  /*b930*/  ISETP.GT.U32.AND P0, PT, R22, 0x5f, PT ;  /* 0x0000005f1600780c */ /* 0x000fe20003f04070 */
[----:B------:R-:W-:Y:S01]  /*b940*/  IMAD.U32 R35, RZ, RZ, UR4 ;  /* 0x00000004ff237e24 */ /* 0x000fe2000f8e00ff */
[----:B------:R-:W-:Y:S01]  /*b950*/  LOP3.LUT R36, R36, 0xffffffef, RZ, 0xc0, !PT ;  /* 0xffffffef24247812 */ /* 0x000fe200078ec0ff */
[----:B------:R-:W-:Y:S01]  /*b960*/  IMAD.SHL.U32 R5, R0, 0x2, RZ ;  /* 0x0000000200057824 */ /* 0x000fe200078e00ff */
[----:B------:R-:W-:Y:S01]  /*b970*/  MOV R4, UR5 ;  /* 0x0000000500047c02 */ /* 0x000fe20008000f00 */
[----:B------:R-:W-:Y:S01]  /*b980*/  IMAD R10, R28, R10, R13 ;  /* 0x0000000a1c0a7224 */ /* 0x000fe200078e020d */
[----:B------:R-:W-:-:S02]  /*b990*/  SEL R32, RZ, 0x1, P3 ;  /* 0x00000001ff207807 */ /* 0x000fc40001800000 */
[----:B------:R-:W-:Y:S02]  /*b9a0*/  ISETP.NE.AND P4, PT, R4, 0x3, PT ;  /* 0x000000030400780c */ /* 0x000fe40003f85270 */
[----:B------:R-:W-:Y:S02]  /*b9b0*/  MOV R34, UR41 ;  /* 0x0000002900227c02 */ /* 0x000fe40008000f00 */
[----:B------:R-:W-:Y:S02]  /*b9c0*/  LOP3.LUT R32, R5, 0x2, R32, 0xe2, !PT ;  /* 0x0000000205207812 */ /* 0x000fe400078ee220 */
[----:B------:R-:W-:-:S07]  /*b9d0*/  SHF.R.S32.HI R34, RZ, 0x1f, R34 ;  /* 0x0000001fff227819 */ /* 0x000fce0000011422 */
[----:B------:R-:W-:-:S04]  /*b9e0*/  @P4 LOP3.LUT R36, R36, 0x10, RZ, 0xfc, !PT ;  /* 0x0000001024244812 */ /* 0x000fc800078efcff */
[----:B------:R-:W-:-:S04]  /*b9f0*/  LOP3.LUT R36, R36, 0xfffffff7, RZ, 0xc0, !PT ;  /* 0xfffffff724247812 */ /* 0x000fc800078ec0ff */
[----:B------:R-:W-:Y:S01]  /*ba00*/  @P0 LOP3.LUT R36, R36, 0x8, RZ, 0xfc, !PT ;  /* 0x0000000824240812 */ /* 0x000fe200078efcff */
[----:B0-----:R-:W-:Y:S06]  /*ba10*/  @!P4 BRA `(.L_x_2235) ;  /* 0x000000000004c947 */ /* 0x001fec0003800000 */
[----:B------:R-:W-:Y:S01]  /*ba20*/  BPT.TRAP 0x1 ;  /* 0x000000040000795c */ /* 0x000fe20000300000 */
.L_x_2235:
        /* <DEDUP_REMOVED lines=26> */
.L_x_2277:
[----:B------:R-:W-:Y:S01]  /*bbd0*/  ULDC.64 UR4, c[0x0][0x300] ;  /* 0x0000c00000047ab9 */ /* 0x000fe20000000a00 */
[----:B------:R-:W-:Y:S01]  /*bbe0*/  R2UR UR6, R34 ;  /* 0x00000000220672ca */ /* 0x000fe200000e0000 */
[----:B0-----:R-:W-:Y:S01]  /*bbf0*/  IMAD R5, R8, UR4, RZ ;  /* 0x0000000408057c24 */ /* 0x001fe2000f8e02ff */
[C---:B------:R-:W-:Y:S01]  /*bc00*/  LOP3.LUT P3, RZ, R36.reuse, 0x4, RZ, 0xc0, !PT ;  /* 0x0000000424ff7812 */ /* 0x040fe2000786c0ff */
[----:B------:R-:W-:Y:S01]  /*bc10*/  IMAD.MOV.U32 R8, RZ, RZ, -0x60 ;  /* 0xffffffa0ff087424 */ /* 0x000fe200078e00ff */
[----:B------:R-:W-:Y:S01]  /*bc20*/  LOP3.LUT P2, RZ, R36, 0x2, RZ, 0xc0, !PT ;  /* 0x0000000224ff7812 */ /* 0x000fe2000784c0ff */
[----:B------:R-:W-:Y:S01]  /*bc30*/  IMAD R9, R10, UR5, R5 ;  /* 0x000000050a097c24 */ /* 0x000fe2000f8e0205 */
[----:B------:R-:W-:Y:S01]  /*bc40*/  LOP3.LUT P1, RZ, R36, 0x1, RZ, 0xc0, !PT ;  /* 0x0000000124ff7812 */ /* 0x000fe2000782c0ff */
[----:B------:R-:W-:Y:S01]  /*bc50*/  IMAD.WIDE.U32 R4, R10, UR4, RZ ;  /* 0x000000040a047c25 */ /* 0x000fe2000f8e00ff */
[----:B------:R-:W-:-:S03]  /*bc60*/  ULDC.64 UR4, c[0x0][0x310] ;  /* 0x0000c40000047ab9 */ /* 0x000fc60000000a00 */
[----:B------:R-:W-:Y:S02]  /*bc70*/  IMAD.IADD R5, R5, 0x1, R9 ;  /* 0x0000000105057824 */ /* 0x000fe400078e0209 */
[----:B------:R-:W-:Y:S02]  /*bc80*/  IMAD R0, R0, UR4, RZ ;  /* 0x0000000400007c24 */ /* 0x000fe4000f8e02ff */
[----:B------:R-:W-:-:S04]  /*bc90*/  IMAD.WIDE.U32 R4, R3, UR4, R4 ;  /* 0x0000000403047c25 */ /* 0x000fc8000f8e0004 */
[----:B------:R-:W-:Y:S01]  /*bca0*/  IMAD R9, R3, UR5, R0 ;  /* 0x0000000503097c24 */ /* 0x000fe2000f8e0200 */
[----:B------:R-:W-:Y:S01]  /*bcb0*/  ULDC.64 UR4, c[0x0][0x308] ;  /* 0x0000c20000047ab9 */ /* 0x000fe20000000a00 */
[----:B------:R-:W-:Y:S01]  /*bcc0*/  IMAD R8, R35, R8, UR42 ;  /* 0x0000002a23087e24 */ /* 0x000fe2000f8e0208 */
[----:B------:R-:W-:Y:S01]  /*bcd0*/  MOV R3, UR4 ;  /* 0x0000000400037c02 */ /* 0x000fe20008000f00 */
[----:B------:R-:W-:Y:S01]  /*bce0*/  UIMAD UR4, UR6, UR4, URZ ;  /* 0x00000004060472a4 */ /* 0x000fe2000f8e023f */
[----:B------:R-:W-:Y:S02]  /*bcf0*/  IMAD.IADD R5, R5, 0x1, R9 ;  /* 0x0000000105057824 */ /* 0x000fe400078e0209 */
[----:B------:R-:W-:Y:S01]  /*bd00*/  ULDC.64 UR6, c[0x0][0x2e8] ;  /* 0x0000ba0000067ab9 */ /* 0x000fe20000000a00 */
[----:B------:R-:W-:Y:S02]  /*bd10*/  UIMAD UR4, UR41, UR5, UR4 ;  /* 0x00000005290472a4 */ /* 0x000fe4000f8e0204 */
[----:B------:R-:W-:-:S04]  /*bd20*/  IMAD.WIDE.U32 R4, R3, UR41, R4 ;  /* 0x0000002903047c25 */ /* 0x000fc8000f8e0004 */
[----:B------:R-:W-:Y:S01]  /*bd30*/  IMAD.SHL.U32 R37, R7, 0x8, RZ ;  /* 0x0000000807257824 */ /* 0x000fe200078e00ff */
[----:B------:R-:W-:Y:S01]  /*bd40*/  LEA R0, P0, R4, UR6, 0x1 ;  /* 0x0000000604007c11 */ /* 0x000fe2000f8008ff */
[----:B------:R-:W-:Y:S01]  /*bd50*/  VIADD R3, R5, UR4 ;  /* 0x0000000405037c36 */ /* 0x000fe20008000000 */
[----:B------:R-:W-:Y:S01]  /*bd60*/  LOP3.LUT R5, R6, 0x1c0, RZ, 0xc0, !PT ;  /* 0x000001c006057812 */ /* 0x000fe200078ec0ff */
[----:B------:R-:W-:-:S03]  /*bd70*/  UMOV UR4, 0xffffffff ;  /* 0xffffffff00047882 */ /* 0x000fc60000000000 */
[----:B------:R-:W-:Y:S02]  /*bd80*/  LEA.HI.X R3, R4, UR7, R3, 0x1, P0 ;  /* 0x0000000704037c11 */ /* 0x000fe400080f0c03 */
[----:B------:R-:W-:Y:S02]  /*bd90*/  LOP3.LUT R4, R5, 0x38, R6, 0xf8, !PT ;  /* 0x0000003805047812 */ /* 0x000fe400078ef806 */
[----:B------:R-:W-:Y:S02]  /*bda0*/  IADD3 R6, -R23, R8, RZ ;  /* 0x0000000817067210 */ /* 0x000fe40007ffe1ff */
[----:B------:R-:W-:Y:S02]  /*bdb0*/  LOP3.LUT R4, R4, 0x38, R19, 0x78, !PT ;  /* 0x0000003804047812 */ /* 0x000fe400078e7813 */
[----:B------:R-:W-:Y:S02]  /*bdc0*/  ISETP.GE.AND P0, PT, R6, 0x1, PT ;  /* 0x000000010600780c */ /* 0x000fe40003f06270 */
[----:B------:R-:W-:Y:S01]  /*bdd0*/  LOP3.LUT R37, R4, 0x200, R37, 0xf8, !PT ;  /* 0x0000020004257812 */ /* 0x000fe200078ef825 */
[----:B------:R-:W-:Y:S10]  /*bde0*/  BRA.DIV UR4, `(.L_x_2237) ;  /* 0x0000002a04b87947 */ /* 0x000ff4000b800000 */
[----:B------:R-:W-:Y:S01]  /*bdf0*/  SHFL.IDX PT, R5, R3, RZ, 0x181f ;  /* 0x00181fff03057589 */ /* 0x000fe200000e0000 */
[----:B------:R-:W-:-:S03]  /*be00*/  @P0 LEA R19, R37, UR46, 0x1 ;  /* 0x0000002e25130c11 */ /* 0x000fc6000f8e08ff */
[----:B------:R-:W0:Y:S04]  /*be10*/  SHFL.IDX PT, R4, R0, RZ, 0x181f ;  /* 0x00181fff00047589 */ /* 0x000e2800000e0000 */
[----:B------:R-:W1:Y:S04]  /*be20*/  SHFL.IDX PT, R7, R3, 0x1, 0x181f ;  /* 0x00381f0003077f89 */ /* 0x000e6800000e0000 */
[----:B------:R-:W2:Y:S04]  /*be30*/  SHFL.IDX PT, R14, R0, 0x1, 0x181f ;  /* 0x00381f00000e7f89 */ /* 0x000ea800000e0000 */
[----:B------:R-:W-:Y:S04]  /*be40*/  SHFL.IDX PT, R10, R3, 0x2, 0x181f ;  /* 0x00581f00030a7f89 */ /* 0x000fe800000e0000 */
[----:B------:R-:W3:Y:S01]  /*be50*/  SHFL.IDX PT, R21, R0, 0x2, 0x181f ;  /* 0x00581f0000157f89 */ /* 0x000ee200000e0000 */
[----:B0-----:R-:W-:-:S05]  /*be60*/  @P0 IMAD.WIDE.U32 R4, R27, 0x2, R4 ;  /* 0x000000021b040825 */ /* 0x001fca00078e0004 */
[----:B------:R-:W-:Y:S04]  /*be70*/  @P0 LDGSTS.E.BYPASS.LTC128B.128 [R19+0x18400], desc[UR36][R4.64], !P3 ;  /* 0x1840000004130fae */ /* 0x000fe8000d901d64 */
[----:B------:R-:W-:Y:S04]  /*be80*/  @P0 LDGSTS.E.BYPASS.LTC128B.128 [R19+0x1b400], desc[UR36][R4.64+0x80], !P2 ;  /* 0x1b40008004130fae */ /* 0x000fe8000d101d64 */
[----:B------:R1:W-:Y:S01]  /*be90*/  @P0 LDGSTS.E.BYPASS.LTC128B.128 [R19+0x1e400], desc[UR36][R4.64+0x100], !P1 ;  /* 0x1e40010004130fae */ /* 0x0003e2000c901d64 */
[----:B------:R-:W-:Y:S02]  /*bea0*/  ISETP.GE.AND P0, PT, R6, 0x11, PT ;  /* 0x000000110600780c */ /* 0x000fe40003f06270 */
[----:B-1----:R-:W-:Y:S01]  /*beb0*/  MOV R5, R7 ;  /* 0x0000000700057202 */ /* 0x002fe20000000f00 */
[----:B--2---:R-:W-:-:S10]  /*bec0*/  IMAD.MOV.U32 R4, RZ, RZ, R14 ;  /* 0x000000ffff047224 */ /* 0x004fd400078e000e */
[----:B------:R-:W-:Y:S01]  /*bed0*/  @P0 LEA R20, R37, UR46, 0x1 ;  /* 0x0000002e25140c11 */ /* 0x000fe2000f8e08ff */
[----:B------:R-:W0:Y:S01]  /*bee0*/  SHFL.IDX PT, R14, R0, 0x3, 0x181f ;  /* 0x00781f00000e7f89 */ /* 0x000e2200000e0000 */
[----:B------:R-:W-:-:S03]  /*bef0*/  @P0 IMAD.WIDE.U32 R8, R27, 0x2, R4 ;  /* 0x000000021b080825 */ /* 0x000fc600078e0004 */
[----:B------:R-:W1:Y:S01]  /*bf00*/  SHFL.IDX PT, R7, R3, 0x3, 0x181f ;  /* 0x00781f0003077f89 */ /* 0x000e6200000e0000 */
[----:B---3--:R-:W-:-:S03]  /*bf10*/  IMAD.MOV.U32 R4, RZ, RZ, R21 ;  /* 0x000000ffff047224 */ /* 0x008fc600078e0015 */
[----:B------:R-:W-:Y:S01]  /*bf20*/  @P0 LDGSTS.E.BYPASS.LTC128B.128 [R20+0x18c00], desc[UR36][R8.64], !P3 ;  /* 0x18c0000008140fae */ /* 0x000fe2000d901d64 */
[----:B------:R-:W-:-:S03]  /*bf30*/  IMAD.MOV.U32 R5, RZ, RZ, R10 ;  /* 0x000000ffff057224 */ /* 0x000fc600078e000a */
[----:B------:R-:W-:Y:S04]  /*bf40*/  @P0 LDGSTS.E.BYPASS.LTC128B.128 [R20+0x1bc00], desc[UR36][R8.64+0x80], !P2 ;  /* 0x1bc0008008140fae */ /* 0x000fe8000d101d64 */
[----:B------:R-:W-:Y:S01]  /*bf50*/  @P0 LDGSTS.E.BYPASS.LTC128B.128 [R20+0x1ec00], desc[UR36][R8.64+0x100], !P1 ;  /* 0x1ec0010008140fae */ /* 0x000fe2000c901d64 */
[----:B------:R-:W-:-:S03]  /*bf60*/  ISETP.GE.AND P0, PT, R6, 0x21, PT ;  /* 0x000000210600780c */ /* 0x000fc60003f06270 */
[----:B------:R-:W2:Y:S04]  /*bf70*/  SHFL.IDX PT, R10, R3, 0x4, 0x181f ;  /* 0x00981f00030a7f89 */ /* 0x000ea800000e0000 */
[----:B------:R-:W3:Y:S04]  /*bf80*/  SHFL.IDX PT, R19, R0, 0x4, 0x181f ;  /* 0x00981f0000137f89 */ /* 0x000ee800000e0000 */
[----:B------:R-:W4:Y:S02]  /*bf90*/  SHFL.IDX PT, R3, R3, 0x5, 0x181f ;  /* 0x00b81f0003037f89 */ /* 0x000f2400000e0000 */
[----:B------:R-:W-:Y:S01]  /*bfa0*/  @P0 IMAD.WIDE.U32 R4, R27, 0x2, R4 ;  /* 0x000000021b040825 */ /* 0x000fe200078e0004 */
[----:B------:R-:W-:-:S05]  /*bfb0*/  @P0 LEA R21, R37, UR46, 0x1 ;  /* 0x0000002e25150c11 */ /* 0x000fca000f8e08ff */
[----:B------:R-:W-:Y:S04]  /*bfc0*/  @P0 LDGSTS.E.BYPASS.LTC128B.128 [R21+0x19400], desc[UR36][R4.64], !P3 ;  /* 0x1940000004150fae */ /* 0x000fe8000d901d64 */
[----:B------:R-:W-:Y:S04]  /*bfd0*/  @P0 LDGSTS.E.BYPASS.LTC128B.128 [R21+0x1c400], desc[UR36][R4.64+0x80], !P2 ;  /* 0x1c40008004150fae */ /* 0x000fe8000d101d64 */
[----:B------:R0:W-:Y:S01]  /*bfe0*/  @P0 LDGSTS.E.BYPASS.LTC128B.128 [R21+0x1f400], desc[UR36][R4.64+0x100], !P1 ;  /* 0x1f40010004150fae */ /* 0x0001e2000c901d64 */
[----:B------:R-:W-:Y:S02]  /*bff0*/  ISETP.GE.AND P0, PT, R6, 0x31, PT ;  /* 0x000000310600780c */ /* 0x000fe40003f06270 */
[----:B0-----:R-:W-:Y:S01]  /*c000*/  MOV R4, R14 ;  /* 0x0000000e00047202 */ /* 0x001fe20000000f00 */
[----:B-1----:R-:W-:-:S10]  /*c010*/  IMAD.MOV.U32 R5, RZ, RZ, R7 ;  /* 0x000000ffff057224 */ /* 0x002fd400078e0007 */
[----:B------:R-:W-:Y:S01]  /*c020*/  @P0 LEA R7, R37, UR46, 0x1 ;  /* 0x0000002e25070c11 */ /* 0x000fe2000f8e08ff */
[----:B------:R0:W1:Y:S01]  /*c030*/  SHFL.IDX PT, R14, R0, 0x5, 0x181f ;  /* 0x00b81f00000e7f89 */ /* 0x00006200000e0000 */
[----:B------:R-:W-:Y:S01]  /*c040*/  @P0 IMAD.WIDE.U32 R8, R27, 0x2, R4 ;  /* 0x000000021b080825 */ /* 0x000fe200078e0004 */
[----:B--2---:R-:W-:-:S03]  /*c050*/  MOV R5, R10 ;  /* 0x0000000a00057202 */ /* 0x004fc60000000f00 */
[----:B---3--:R-:W-:Y:S01]  /*c060*/  IMAD.MOV.U32 R4, RZ, RZ, R19 ;  /* 0x000000ffff047224 */ /* 0x008fe200078e0013 */
        /* <DEDUP_REMOVED lines=9> */
.L_x_2291:
        /* <DEDUP_REMOVED lines=18> */
.L_x_2238:
        /* <DEDUP_REMOVED lines=18> */
[----:B------:R-:W-:Y:S01]  /*c340*/  MOV R4, UR6 ;  /* 0x0000000600047c02 */ /* 0x000fe20008000f00 */
[----:B------:R-:W-:Y:S01]  /*c350*/  IMAD.U32 R5, RZ, RZ, UR7 ;  /* 0x00000007ff057e24 */ /* 0x000fe2000f8e00ff */
        /* <DEDUP_REMOVED lines=9> */
[----:B0-----:R-:W-:Y:S05]  /*c3f0*/  CALL.ABS.NOINC R14 ;  /* 0x000000000e007343 */ /* 0x001fea0003c00000 */
.L_x_2239:
[----:B------:R-:W-:Y:S01]  /*c400*/  UISETP.NE.AND UP0, UPT, UR49, URZ, UPT ;  /* 0x0000003f3100728c */ /* 0x000fe2000bf05270 */
[----:B------:R-:W-:Y:S01]  /*c410*/  MOV R3, UR48 ;  /* 0x0000003000037c02 */ /* 0x000fe20008000f00 */
[----:B------:R-:W0:Y:S01]  /*c420*/  LDC R8, c[0x0][0x448] ;  /* 0x00011200ff087b82 */ /* 0x000e220000000800 */
[----:B------:R-:W-:Y:S01]  /*c430*/  MOV R4, UR38 ;  /* 0x0000002600047c02 */ /* 0x000fe20008000f00 */
[----:B------:R-:W-:Y:S01]  /*c440*/  IMAD.U32 R7, RZ, RZ, UR47 ;  /* 0x0000002fff077e24 */ /* 0x000fe2000f8e00ff */
[----:B------:R-:W-:Y:S01]  /*c450*/  ULDC.64 UR4, c[0x0][0x2e0] ;  /* 0x0000b80000047ab9 */ /* 0x000fe20000000a00 */
[----:B------:R-:W-:Y:S01]  /*c460*/  PLOP3.LUT P0, PT, PT, PT, UP0, 0x80, 0x0 ;  /* 0x000000000000781c */ /* 0x000fe20003f0f008 */
[----:B------:R-:W-:Y:S02]  /*c470*/  IMAD R3, R3, 0x80, R22 ;  /* 0x0000008003037824 */ /* 0x000fe400078e0216 */
[----:B------:R-:W-:Y:S02]  /*c480*/  IMAD.MOV.U32 R6, RZ, RZ, R4 ;  /* 0x000000ffff067224 */ /* 0x000fe400078e0004 */
[----:B------:R-:W-:Y:S01]  /*c490*/  @UP0 ULDC UR6, c[0x0][0x44c] ;  /* 0x0001130000060ab9 */ /* 0x000fe20000000800 */
[----:B------:R-:W-:Y:S01]  /*c4a0*/  IMAD R0, R19, UR4, RZ ;  /* 0x0000000413007c24 */ /* 0x000fe2000f8e02ff */
[----:B------:R-:W-:Y:S01]  /*c4b0*/  MOV R9, R3 ;  /* 0x0000000300097202 */ /* 0x000fe20000000f00 */
[----:B------:R-:W-:Y:S01]  /*c4c0*/  IMAD.WIDE.U32 R6, R31, UR4, R6 ;  /* 0x000000041f067c25 */ /* 0x000fe2000f8e0006 */
[----:B------:R-:W-:-:S03]  /*c4d0*/  @UP0 ULDC UR4, c[0x0][0x450] ;  /* 0x0001140000040ab9 */ /* 0x000fc60000000800 */
[----:B------:R-:W-:Y:S02]  /*c4e0*/  IMAD.U32 R5, RZ, RZ, UR39 ;  /* 0x00000027ff057e24 */ /* 0x000fe4000f8e00ff */
        /* <DEDUP_REMOVED lines=29> */
[----:B------:R-:W-:Y:S01]  /*c6c0*/  IMAD.U32 R10, RZ, RZ, UR48 ;  /* 0x00000030ff0a7e24 */ /* 0x000fe2000f8e00ff */
[----:B------:R-:W-:Y:S02]  /*c6d0*/  ULDC UR4, c[0x0][0x288] ;  /* 0x0000a20000047ab9 */ /* 0x000fe40000000800 */
[----:B------:R-:W0:Y:S01]  /*c6e0*/  SHFL.IDX PT, R4, R3, RZ, 0x181f ;  /* 0x00181fff03047589 */ /* 0x000e2200000e0000 */
[----:B------:R-:W-:Y:S01]  /*c6f0*/  IMAD R6, R8, UR4, RZ ;  /* 0x0000000408067c24 */ /* 0x000fe2000f8e02ff */
[----:B------:R-:W-:Y:S02]  /*c700*/  LEA R7, R10, R23, 0x7 ;  /* 0x000000170a077211 */ /* 0x000fe400078e38ff */
[----:B------:R-:W-:Y:S02]  /*c710*/  SHFL.IDX PT, R8, R0, 0x1, 0x181f ;  /* 0x00381f0000087f89 */ /* 0x000fe400000e0000 */
[C---:B------:R-:W-:Y:S01]  /*c720*/  ISETP.GE.AND P1, PT, R7.reuse, R6, PT ;  /* 0x000000060700720c */ /* 0x040fe20003f26270 */
[C---:B------:R-:W-:Y:S01]  /*c730*/  VIADD R9, R7.reuse, 0x10 ;  /* 0x0000001007097836 */ /* 0x040fe20000000000 */
[----:B------:R-:W1:Y:S01]  /*c740*/  SHFL.IDX PT, R14, R3, 0x1, 0x181f ;  /* 0x00381f00030e7f89 */ /* 0x000e6200000e0000 */
[----:B------:R-:W-:-:S10]  /*c750*/  VIADD R11, R7, 0x20 ;  /* 0x00000020070b7836 */ /* 0x000fd40000000000 */
[----:B------:R-:W-:Y:S01]  /*c760*/  @!P1 LEA R19, R37, UR46, 0x1 ;  /* 0x0000002e25139c11 */ /* 0x000fe2000f8e08ff */
[----:B0-----:R-:W-:-:S05]  /*c770*/  @!P1 IMAD.WIDE.U32 R4, R27, 0x2, R4 ;  /* 0x000000021b049825 */ /* 0x001fca00078e0004 */
[----:B------:R-:W-:Y:S04]  /*c780*/  @!P1 LDGSTS.E.BYPASS.LTC128B.128 [R19+0xc400], desc[UR36][R4.64], !P3 ;  /* 0x0c40000004139fae */ /* 0x000fe8000d901d64 */
[----:B------:R-:W-:Y:S04]  /*c790*/  @!P1 LDGSTS.E.BYPASS.LTC128B.128 [R19+0x10400], desc[UR36][R4.64+0x80], !P2 ;  /* 0x1040008004139fae */ /* 0x000fe8000d101d64 */
[----:B------:R1:W-:Y:S01]  /*c7a0*/  @!P1 LDGSTS.E.BYPASS.LTC128B.128 [R19+0x14400], desc[UR36][R4.64+0x100], !P0 ;  /* 0x1440010004139fae */ /* 0x0003e2000c101d64 */
[----:B------:R-:W-:Y:S01]  /*c7b0*/  ISETP.GE.AND P1, PT, R9, R6, PT ;  /* 0x000000060900720c */ /* 0x000fe20003f26270 */
[----:B-1----:R-:W-:Y:S01]  /*c7c0*/  IMAD.MOV.U32 R4, RZ, RZ, R14 ;  /* 0x000000ffff047224 */ /* 0x002fe200078e000e */
[----:B------:R-:W-:Y:S01]  /*c7d0*/  MOV R5, R8 ;  /* 0x0000000800057202 */ /* 0x000fe20000000f00 */
[----:B------:R-:W-:Y:S10]  /*c7e0*/  SHFL.IDX PT, R14, R3, 0x3, 0x181f ;  /* 0x00781f00030e7f89 */ /* 0x000ff400000e0000 */
[----:B------:R-:W-:Y:S01]  /*c7f0*/  @!P1 LEA R21, R37, UR46, 0x1 ;  /* 0x0000002e25159c11 */ /* 0x000fe2000f8e08ff */
[----:B------:R-:W-:-:S02]  /*c800*/  @!P1 IMAD.WIDE.U32 R8, R27, 0x2, R4 ;  /* 0x000000021b089825 */ /* 0x000fc400078e0004 */
[----:B------:R-:W-:Y:S04]  /*c810*/  SHFL.IDX PT, R5, R0, 0x2, 0x181f ;  /* 0x00581f0000057f89 */ /* 0x000fe800000e0000 */
[----:B------:R-:W0:Y:S04]  /*c820*/  SHFL.IDX PT, R4, R3, 0x2, 0x181f ;  /* 0x00581f0003047f89 */ /* 0x000e2800000e0000 */
[----:B------:R-:W-:Y:S04]  /*c830*/  @!P1 LDGSTS.E.BYPASS.LTC128B.128 [R21+0xcc00], desc[UR36][R8.64], !P3 ;  /* 0x0cc0000008159fae */ /* 0x000fe8000d901d64 */
[----:B------:R-:W-:Y:S04]  /*c840*/  @!P1 LDGSTS.E.BYPASS.LTC128B.128 [R21+0x10c00], desc[UR36][R8.64+0x80], !P2 ;  /* 0x10c0008008159fae */ /* 0x000fe8000d101d64 */
[----:B------:R1:W-:Y:S01]  /*c850*/  @!P1 LDGSTS.E.BYPASS.LTC128B.128 [R21+0x14c00], desc[UR36][R8.64+0x100], !P0 ;  /* 0x14c0010008159fae */ /* 0x0003e2000c101d64 */
[----:B------:R-:W-:Y:S01]  /*c860*/  ISETP.GE.AND P1, PT, R11, R6, PT ;  /* 0x000000060b00720c */ /* 0x000fe20003f26270 */
[----:B------:R-:W-:-:S02]  /*c870*/  VIADD R11, R7, 0x40 ;  /* 0x00000040070b7836 */ /* 0x000fc40000000000 */
[----:B-1----:R-:W1:Y:S01]  /*c880*/  SHFL.IDX PT, R8, R0, 0x3, 0x181f ;  /* 0x00781f0000087f89 */ /* 0x002e6200000e0000 */
[----:B------:R-:W-:-:S09]  /*c890*/  VIADD R9, R7, 0x30 ;  /* 0x0000003007097836 */ /* 0x000fd20000000000 */
[----:B------:R-:W-:Y:S01]  /*c8a0*/  @!P1 LEA R19, R37, UR46, 0x1 ;  /* 0x0000002e25139c11 */ /* 0x000fe2000f8e08ff */
[----:B0-----:R-:W-:-:S05]  /*c8b0*/  @!P1 IMAD.WIDE.U32 R4, R27, 0x2, R4 ;  /* 0x000000021b049825 */ /* 0x001fca00078e0004 */
[----:B------:R-:W-:Y:S04]  /*c8c0*/  @!P1 LDGSTS.E.BYPASS.LTC128B.128 [R19+0xd400], desc[UR36][R4.64], !P3 ;  /* 0x0d40000004139fae */ /* 0x000fe8000d901d64 */
[----:B------:R-:W-:Y:S04]  /*c8d0*/  @!P1 LDGSTS.E.BYPASS.LTC128B.128 [R19+0x11400], desc[UR36][R4.64+0x80], !P2 ;  /* 0x1140008004139fae */ /* 0x000fe8000d101d64 */
[----:B------:R0:W-:Y:S01]  /*c8e0*/  @!P1 LDGSTS.E.BYPASS.LTC128B.128 [R19+0x15400], desc[UR36][R4.64+0x100], !P0 ;  /* 0x1540010004139fae */ /* 0x0001e2000c101d64 */
[----:B------:R-:W-:Y:S02]  /*c8f0*/  ISETP.GE.AND P1, PT, R9, R6, PT ;  /* 0x000000060900720c */ /* 0x000fe40003f26270 */
[----:B0-----:R-:W-:Y:S01]  /*c900*/  MOV R4, R14 ;  /* 0x0000000e00047202 */ /* 0x001fe20000000f00 */
[----:B-1----:R-:W-:-:S10]  /*c910*/  IMAD.MOV.U32 R5, RZ, RZ, R8 ;  /* 0x000000ffff057224 */ /* 0x002fd400078e0008 */
[----:B------:R-:W-:Y:S01]  /*c920*/  @!P1 LEA R21, R37, UR46, 0x1 ;  /* 0x0000002e25159c11 */ /* 0x000fe2000f8e08ff */
[----:B------:R-:W-:Y:S01]  /*c930*/  SHFL.IDX PT, R14, R3, 0x5, 0x181f ;  /* 0x00b81f00030e7f89 */ /* 0x000fe200000e0000 */
[----:B------:R-:W-:-:S03]  /*c940*/  @!P1 IMAD.WIDE.U32 R8, R27, 0x2, R4 ;  /* 0x000000021b089825 */ /* 0x000fc600078e0004 */
[----:B------:R-:W-:Y:S04]  /*c950*/  SHFL.IDX PT, R5, R0, 0x4, 0x181f ;  /* 0x00981f0000057f89 */ /* 0x000fe800000e0000 */
[----:B------:R-:W0:Y:S04]  /*c960*/  SHFL.IDX PT, R4, R3, 0x4, 0x181f ;  /* 0x00981f0003047f89 */ /* 0x000e2800000e0000 */
[----:B------:R-:W-:Y:S04]  /*c970*/  @!P1 LDGSTS.E.BYPASS.LTC128B.128 [R21+0xdc00], desc[UR36][R8.64], !P3 ;  /* 0x0dc0000008159fae */ /* 0x000fe8000d901d64 */
[----:B------:R-:W-:Y:S04]  /*c980*/  @!P1 LDGSTS.E.BYPASS.LTC128B.128 [R21+0x11c00], desc[UR36][R8.64+0x80], !P2 ;  /* 0x11c0008008159fae */ /* 0x000fe8000d101d64 */
[----:B------:R1:W-:Y:S01]  /*c990*/  @!P1 LDGSTS.E.BYPASS.LTC128B.128 [R21+0x15c00], desc[UR36][R8.64+0x100], !P0 ;  /* 0x15c0010008159fae */ /* 0x0003e2000c101d64 */
[----:B------:R-:W-:-:S02]  /*c9a0*/  ISETP.GE.AND P1, PT, R11, R6, PT ;  /* 0x000000060b00720c */ /* 0x000fc40003f26270 */
[C---:B------:R-:W-:Y:S01]  /*c9b0*/  IADD3 R11, R7.reuse, 0x60, RZ ;  /* 0x00000060070b7810 */ /* 0x040fe20007ffe0ff */
[----:B-1----:R-:W1:Y:S01]  /*c9c0*/  SHFL.IDX PT, R8, R0, 0x5, 0x181f ;  /* 0x00b81f0000087f89 */ /* 0x002e6200000e0000 */
[----:B------:R-:W-:-:S09]  /*c9d0*/  IADD3 R9, R7, 0x50, RZ ;  /* 0x0000005007097810 */ /* 0x000fd20007ffe0ff */
[----:B0-----:R-:W-:Y:S01]  /*c9e0*/  @!P1 IMAD.WIDE.U32 R4, R27, 0x2, R4 ;  /* 0x000000021b049825 */ /* 0x001fe200078e0004 */
[----:B------:R-:W-:-:S05]  /*c9f0*/  @!P1 LEA R19, R37, UR46, 0x1 ;  /* 0x0000002e25139c11 */ /* 0x000fca000f8e08ff */
[----:B------:R-:W-:Y:S04]  /*ca00*/  @!P1 LDGSTS.E.BYPASS.LTC128B.128 [R19+0xe400], desc[UR36][R4.64], !P3 ;  /* 0x0e40000004139fae */ /* 0x000fe8000d901d64 */
[----:B------:R-:W-:Y:S04]  /*ca10*/  @!P1 LDGSTS.E.BYPASS.LTC128B.128 [R19+0x12400], desc[UR36][R4.64+0x80], !P2 ;  /* 0x1240008004139fae */ /* 0x000fe8000d101d64 */
[----:B------:R0:W-:Y:S01]  /*ca20*/  @!P1 LDGSTS.E.BYPASS.LTC128B.128 [R19+0x16400], desc[UR36][R4.64+0x100], !P0 ;  /* 0x1640010004139fae */ /* 0x0001e2000c101d64 */
[----:B------:R-:W-:Y:S01]  /*ca30*/  ISETP.GE.AND P1, PT, R9, R6, PT ;  /* 0x000000060900720c */ /* 0x000fe20003f26270 */
[----:B0-----:R-:W-:-:S02]  /*ca40*/  IMAD.MOV.U32 R4, RZ, RZ, R14 ;  /* 0x000000ffff047224 */ /* 0x001fc400078e000e */
        /* <DEDUP_REMOVED lines=16> */
.L_x_2308:
[----:B------:R-:W-:Y:S01]  /*cb50*/  VIADD R7, R7, 0x70 ;  /* 0x0000007007077836 */ /* 0x000fe20000000000 */
[----:B------:R-:W-:Y:S01]  /*cb60*/  BSSY B0, `(.L_x_2241) ;  /* 0x000000d000007945 */ /* 0x000fe20003800000 */
[----:B-1----:R-:W-:Y:S01]  /*cb70*/  IMAD.MOV.U32 R4, RZ, RZ, R14 ;  /* 0x000000ffff047224 */ /* 0x002fe200078e000e */
[----:B--2---:R-:W-:Y:S02]  /*cb80*/  MOV R5, R8 ;  /* 0x0000000800057202 */ /* 0x004fe40000000f00 */
        /* <DEDUP_REMOVED lines=10> */
.L_x_2242:
[----:B------:R-:W-:Y:S05]  /*cc30*/  BSYNC B0 ;  /* 0x0000000000007941 */ /* 0x000fea0003800000 */
.L_x_2241:
[----:B------:R-:W-:Y:S01]  /*cc40*/  NOP ;  /* 0x0000000000007918 */ /* 0x000fe20000000000 */
[----:B------:R-:W-:Y:S01]  /*cc50*/  SYNCS.ARRIVE.TRANS64.RED.A0T1 RZ, [UR46+0x2a800], RZ ;  /* 0x02a800ffffff79a7 */ /* 0x000fe2000820042e */
[----:B------:R-:W-:Y:S01]  /*cc60*/  IMAD.MOV.U32 R0, RZ, RZ, 0x1 ;  /* 0x00000001ff007424 */ /* 0x000fe200078e00ff */
[----:B------:R-:W-:Y:S04]  /*cc70*/  ARRIVES.LDGSTSBAR.64.TRANSCNT [UR46+0x2a800] ;  /* 0x02a80000ff0079b0 */ /* 0x000fe80008000aae */
[----:B------:R-:W-:Y:S01]  /*cc80*/  SHF.L.U32 R0, R0, 0x1f, RZ ;  /* 0x0000001f00007819 */ /* 0x000fe200000006ff */
[----:B------:R-:W-:Y:S01]  /*cc90*/  NOP ;  /* 0x0000000000007918 */ /* 0x000fe20000000000 */
[----:B------:R-:W-:Y:S02]  /*cca0*/  SYNCS.ARRIVE.TRANS64.A1T0 RZ, [UR46+0x2a800], RZ ;  /* 0x02a800ffffff79a7 */ /* 0x000fe4000810002e */
[----:B------:R-:W1:Y:S02]  /*ccb0*/  SYNCS.PHASECHK.TRANS64.TRYWAIT P0, [UR46+0x2a820], R0 ;  /* 0x02a82000ff0075a7 */ /* 0x000e64000800016e */
[----:B-1----:R-:W-:Y:S05]  /*ccc0*/  @!P0 BRA `(.L_x_2243) ;  /* 0x0000002c00848947 */ /* 0x002fea0003800000 */
.L_x_2309:
[----:B------:R-:W-:Y:S01]  /*ccd0*/  UIADD3 UR4, UR51, -0x2, URZ ;  /* 0xfffffffe33047890 */ /* 0x000fe2000fffe03f */
[----:B------:R-:W-:Y:S01]  /*cce0*/  IMAD.MOV.U32 R9, RZ, RZ, 0x1 ;  /* 0x00000001ff097424 */ /* 0x000fe200078e00ff */
[----:B------:R-:W-:Y:S02]  /*ccf0*/  MOV R8, RZ ;  /* 0x000000ff00087202 */ /* 0x000fe40000000f00 */
[----:B------:R-:W-:-:S06]  /*cd00*/  UISETP.GE.AND UP0, UPT, UR4, UR50, UPT ;  /* 0x000000320400728c */ /* 0x000fcc000bf06270 */
[----:B------:R-:W-:-:S13]  /*cd10*/  PLOP3.LUT P0, PT, PT, PT, UP0, 0x80, 0x0 ;  /* 0x000000000000781c */ /* 0x000fda0003f0f008 */
[----:B------:R-:W-:Y:S05]  /*cd20*/  @!P0 BRA `(.L_x_2244) ;  /* 0x0000000c00dc8947 */ /* 0x000fea0003800000 */
[----:B------:R-:W-:Y:S01]  /*cd30*/  UIADD3 UR4, UR44, 0x1, URZ ;  /* 0x000000012c047890 */ /* 0x000fe2000fffe03f */
[----:B0-----:R-:W-:Y:S01]  /*cd40*/  LOP3.LUT R0, RZ, UR43, RZ, 0x33, !PT ;  /* 0x0000002bff007c12 */ /* 0x001fe2000f8e33ff */
[----:B------:R-:W-:Y:S01]  /*cd50*/  ULOP3.LUT UR5, URZ, UR45, URZ, 0x33, !UPT ;  /* 0x0000002d3f057292 */ /* 0x000fe2000f8e333f */
[----:B------:R-:W-:Y:S01]  /*cd60*/  IADD3 R26, R26, R30, R23 ;  /* 0x0000001e1a1a7210 */ /* 0x000fe20007ffe017 */
[----:B------:R-:W-:Y:S01]  /*cd70*/  UIMAD UR4, UR4, UR40, URZ ;  /* 0x00000028040472a4 */ /* 0x000fe2000f8e023f */
[----:B------:R-:W-:Y:S01]  /*cd80*/  IADD3 R5, -R23, UR42, RZ ;  /* 0x0000002a17057c10 */ /* 0x000fe2000fffe1ff */
[----:B------:R-:W-:Y:S01]  /*cd90*/  BSSY B0, `(.L_x_2244) ;  /* 0x00000f0000007945 */ /* 0x000fe20003800000 */
[----:B------:R-:W-:Y:S01]  /*cda0*/  IMAD.SHL.U32 R20, R27, 0x2, RZ ;  /* 0x000000021b147824 */ /* 0x000fe200078e00ff */
[----:B------:R-:W-:Y:S01]  /*cdb0*/  MOV R19, 0x1 ;  /* 0x0000000100137802 */ /* 0x000fe20000000f00 */
[----:B------:R-:W-:Y:S01]  /*cdc0*/  VIADD R7, R26, 0xfffffee0 ;  /* 0xfffffee01a077836 */ /* 0x000fe20000000000 */
[----:B------:R-:W-:Y:S01]  /*cdd0*/  LOP3.LUT R3, RZ, UR4, RZ, 0x33, !PT ;  /* 0x00000004ff037c12 */ /* 0x000fe2000f8e33ff */
[----:B------:R-:W-:-:S03]  /*cde0*/  IMAD.MOV.U32 R10, RZ, RZ, RZ ;  /* 0x000000ffff0a7224 */ /* 0x000fc600078e00ff */
[----:B------:R-:W-:-:S04]  /*cdf0*/  VIMNMX3 R0, R0, UR5, R3, !PT ;  /* 0x0000000500007c0f */ /* 0x000fc8000f800103 */
[C---:B------:R-:W-:Y:S01]  /*ce00*/  IADD3 R35, -R0.reuse, -0x2, RZ ;  /* 0xfffffffe00237810 */ /* 0x040fe20007ffe1ff */
[C---:B------:R-:W-:Y:S02]  /*ce10*/  IMAD R5, R0.reuse, 0x60, R5 ;  /* 0x0000006000057824 */ /* 0x040fe400078e0205 */
[----:B------:R-:W-:Y:S02]  /*ce20*/  IMAD R7, R0, -0x60, R7 ;  /* 0xffffffa000077824 */ /* 0x000fe400078e0207 */
[----:B------:R-:W-:-:S07]  /*ce30*/  VIADD R6, R5, 0xc0 ;  /* 0x000000c005067836 */ /* 0x000fce0000000000 */
.L_x_2257:
[----:B------:R-:W-:Y:S02]  /*ce40*/  ISETP.NE.AND P0, PT, R28, 0x1, PT ;  /* 0x000000011c00780c */ /* 0x000fe40003f05270 */
[----:B------:R-:W-:Y:S02]  /*ce50*/  ISETP.GT.U32.AND P2, PT, R22, 0x5f, PT ;  /* 0x0000005f1600780c */ /* 0x000fe40003f44070 */
[----:B------:R-:W-:Y:S02]  /*ce60*/  MOV R30, RZ ;  /* 0x000000ff001e7202 */ /* 0x000fe40000000f00 */
[----:B------:R-:W-:-:S07]  /*ce70*/  LOP3.LUT P1, RZ, R36, 0x10, RZ, 0xc0, !PT ;  /* 0x0000001024ff7812 */ /* 0x000fce000782c0ff */
[----:B------:R-:W0:Y:S08]  /*ce80*/  @P0 LDC R0, c[0x0][0x434] ;  /* 0x00010d00ff000b82 */ /* 0x000e300000000800 */
[----:B-1----:R-:W1:Y:S08]  /*ce90*/  @P0 LDC R12, c[0x0][0x438] ;  /* 0x00010e00ff0c0b82 */ /* 0x002e700000000800 */
[----:B------:R-:W2:Y:S08]  /*cea0*/  @!P2 LDC.64 R4, c[0x0][0x428] ;  /* 0x00010a00ff04ab82 */ /* 0x000eb00000000a00 */
[----:B------:R-:W3:Y:S01]  /*ceb0*/  @!P2 LDC.64 R8, c[0x0][0x418] ;  /* 0x00010600ff08ab82 */ /* 0x000ee20000000a00 */
[----:B0-----:R-:W-:Y:S01]  /*cec0*/  @P0 IMAD.HI.U32 R3, R7, R0, RZ ;  /* 0x0000000007030227 */ /* 0x001fe200078e00ff */
[----:B------:R-:W-:-:S04]  /*ced0*/  MOV R0, R7 ;  /* 0x0000000700007202 */ /* 0x000fc80000000f00 */
[----:B-1----:R-:W-:-:S04]  /*cee0*/  @P0 SHF.R.U32.HI R0, RZ, R12, R3 ;  /* 0x0000000cff000219 */ /* 0x002fc80000011603 */
[----:B------:R-:W-:Y:S01]  /*cef0*/  @!P2 SHF.R.S32.HI R13, RZ, 0x1f, R0 ;  /* 0x0000001fff0da819 */ /* 0x000fe20000011400 */
[----:B--2---:R-:W-:-:S04]  /*cf00*/  @!P2 IMAD R12, R33, R4, RZ ;  /* 0x00000004210ca224 */ /* 0x004fc800078e02ff */
[----:B------:R-:W-:Y:S02]  /*cf10*/  @!P2 IMAD R3, R29, R5, R12 ;  /* 0x000000051d03a224 */ /* 0x000fe400078e020c */
[----:B------:R-:W-:-:S04]  /*cf20*/  @!P2 IMAD.MOV.U32 R12, RZ, RZ, R0 ;  /* 0x000000ffff0ca224 */ /* 0x000fc800078e0000 */
[----:B------:R-:W-:-:S04]  /*cf30*/  @!P2 IMAD.WIDE.U32 R12, R29, R4, R12 ;  /* 0x000000041d0ca225 */ /* 0x000fc800078e000c */
[----:B------:R-:W-:Y:S01]  /*cf40*/  @!P2 IMAD.IADD R3, R3, 0x1, R13 ;  /* 0x000000010303a824 */ /* 0x000fe200078e020d */
[----:B---3--:R-:W-:-:S04]  /*cf50*/  @!P2 LEA R4, P0, R12, R8, 0x2 ;  /* 0x000000080c04a211 */ /* 0x008fc800078010ff */
        /* <DEDUP_REMOVED lines=9> */
.L_x_2245:
[----:B------:R-:W-:Y:S01]  /*cff0*/  LEA R26, R8, UR46, 0x3 ;  /* 0x0000002e081a7c11 */ /* 0x000fe2000f8e18ff */
[----:B------:R-:W-:Y:S01]  /*d000*/  BSSY B1, `(.L_x_2246) ;  /* 0x0000004000017945 */ /* 0x000fe20003800000 */
[----:B------:R-:W-:-:S04]  /*d010*/  SHF.L.U32 R3, R9, 0x1f, RZ ;  /* 0x0000001f09037819 */ /* 0x000fc800000006ff */
[----:B------:R-:W0:Y:S02]  /*d020*/  SYNCS.PHASECHK.TRANS64.TRYWAIT P0, [R26+URZ+0x2a840], R3 ;  /* 0x02a840031a0075a7 */ /* 0x000e24000800017f */
[----:B0-----:R-:W-:Y:S05]  /*d030*/  @!P0 BRA `(.L_x_2247) ;  /* 0x0000002800c08947 */ /* 0x001fea0003800000 */
.L_x_2310:
[----:B------:R-:W-:Y:S05]  /*d040*/  BSYNC B1 ;  /* 0x0000000000017941 */ /* 0x000fea0003800000 */
.L_x_2246:
[----:B------:R-:W-:Y:S01]  /*d050*/  ULDC UR4, c[0x0][0x430] ;  /* 0x00010c0000047ab9 */ /* 0x000fe20000000800 */
[----:B-----5:R-:W-:Y:S01]  /*d060*/  SHF.R.S32.HI R21, RZ, 0x1f, R30 ;  /* 0x0000001fff157819 */ /* 0x020fe2000001141e */
[----:B------:R-:W-:Y:S01]  /*d070*/  UIADD3 UR4, -UR4, URZ, URZ ;  /* 0x0000003f04047290 */ /* 0x000fe2000fffe13f */
[----:B------:R-:W-:Y:S02]  /*d080*/  R2UR UR6, R34 ;  /* 0x00000000220672ca */ /* 0x000fe400000e0000 */
[C---:B------:R-:W-:Y:S02]  /*d090*/  LOP3.LUT P3, RZ, R36.reuse, 0x4, RZ, 0xc0, !PT ;  /* 0x0000000424ff7812 */ /* 0x040fe4000786c0ff */
[----:B------:R-:W-:Y:S01]  /*d0a0*/  LOP3.LUT P2, RZ, R36, 0x2, RZ, 0xc0, !PT ;  /* 0x0000000224ff7812 */ /* 0x000fe2000784c0ff */
[----:B------:R-:W-:Y:S01]  /*d0b0*/  IMAD R25, R0, UR4, R7 ;  /* 0x0000000400197c24 */ /* 0x000fe2000f8e0207 */
[----:B------:R-:W-:Y:S01]  /*d0c0*/  ULDC.64 UR4, c[0x0][0x300] ;  /* 0x0000c00000047ab9 */ /* 0x000fe20000000a00 */
[----:B------:R-:W-:-:S02]  /*d0d0*/  LOP3.LUT P1, RZ, R36, 0x1, RZ, 0xc0, !PT ;  /* 0x0000000124ff7812 */ /* 0x000fc4000782c0ff */
[----:B------:R-:W-:Y:S01]  /*d0e0*/  IMAD.WIDE.U32 R4, R25, UR4, RZ ;  /* 0x0000000419047c25 */ /* 0x000fe2000f8e00ff */
[----:B------:R-:W-:-:S05]  /*d0f0*/  SHF.R.S32.HI R24, RZ, 0x1f, R25 ;  /* 0x0000001fff187819 */ /* 0x000fca0000011419 */
[----:B------:R-:W-:-:S04]  /*d100*/  IMAD R0, R24, UR4, RZ ;  /* 0x0000000418007c24 */ /* 0x000fc8000f8e02ff */
[----:B0-----:R-:W-:Y:S01]  /*d110*/  IMAD R3, R25, UR5, R0 ;  /* 0x0000000519037c24 */ /* 0x001fe2000f8e0200 */
        /* <DEDUP_REMOVED lines=16> */
[----:B------:R-:W-:Y:S01]  /*d220*/  IMAD R5, R8, 0x4800, R37 ;  /* 0x0000480008057824 */ /* 0x000fe200078e0225 */
[----:B------:R-:W-:Y:S06]  /*d230*/  BRA.DIV UR4, `(.L_x_2248) ;  /* 0x0000002a04547947 */ /* 0x000fec000b800000 */
[----:B------:R-:W0:Y:S01]  /*d240*/  SHFL.IDX PT, R14, R3, RZ, 0x181f ;  /* 0x00181fff030e7589 */ /* 0x000e2200000e0000 */
[----:B------:R-:W-:-:S03]  /*d250*/  LEA R5, R5, UR46, 0x1 ;  /* 0x0000002e05057c11 */ /* 0x000fc6000f8e08ff */
[----:B------:R-:W1:Y:S04]  /*d260*/  SHFL.IDX PT, R4, R0, RZ, 0x181f ;  /* 0x00181fff00047589 */ /* 0x000e6800000e0000 */
[----:B------:R-:W-:Y:S04]  /*d270*/  SHFL.IDX PT, R11, R3, 0x2, 0x181f ;  /* 0x00581f00030b7f89 */ /* 0x000fe800000e0000 */
[----:B------:R-:W-:Y:S01]  /*d280*/  SHFL.IDX PT, R31, R0, 0x2, 0x181f ;  /* 0x00581f00001f7f89 */ /* 0x000fe200000e0000 */
[----:B0-----:R-:W-:-:S03]  /*d290*/  IADD3 R12, P0, R14, R20, RZ ;  /* 0x000000140e0c7210 */ /* 0x001fc60007f1e0ff */
[----:B------:R-:W0:Y:S01]  /*d2a0*/  SHFL.IDX PT, R14, R3, 0x1, 0x181f ;  /* 0x00381f00030e7f89 */ /* 0x000e2200000e0000 */
[----:B-1----:R-:W-:-:S03]  /*d2b0*/  IADD3.X R13, RZ, R4, RZ, P0, !PT ;  /* 0x00000004ff0d7210 */ /* 0x002fc600007fe4ff */
[----:B------:R-:W1:Y:S04]  /*d2c0*/  SHFL.IDX PT, R4, R0, 0x1, 0x181f ;  /* 0x00381f0000047f89 */ /* 0x000e6800000e0000 */
[----:B------:R-:W-:Y:S04]  /*d2d0*/  LDGSTS.E.BYPASS.LTC128B.128 [R5+0x18400], desc[UR36][R12.64], !P3 ;  /* 0x184000000c057fae */ /* 0x000fe8000d901d64 */
[----:B------:R-:W-:Y:S04]  /*d2e0*/  LDGSTS.E.BYPASS.LTC128B.128 [R5+0x1b400], desc[UR36][R12.64+0x80], !P2 ;  /* 0x1b4000800c057fae */ /* 0x000fe8000d101d64 */
[----:B------:R-:W-:Y:S01]  /*d2f0*/  LDGSTS.E.BYPASS.LTC128B.128 [R5+0x1e400], desc[UR36][R12.64+0x100], !P1 ;  /* 0x1e4001000c057fae */ /* 0x000fe2000c901d64 */
[----:B0-----:R-:W-:-:S05]  /*d300*/  IADD3 R14, P0, R14, R20, RZ ;  /* 0x000000140e0e7210 */ /* 0x001fca0007f1e0ff */
[----:B-1----:R-:W-:Y:S02]  /*d310*/  IMAD.X R15, RZ, RZ, R4, P0 ;  /* 0x000000ffff0f7224 */ /* 0x002fe400000e0604 */
[----:B------:R-:W-:Y:S04]  /*d320*/  SHFL.IDX PT, R4, R0, 0x4, 0x181f ;  /* 0x00981f0000047f89 */ /* 0x000fe800000e0000 */
[----:B------:R-:W-:Y:S04]  /*d330*/  LDGSTS.E.BYPASS.LTC128B.128 [R5+0x18c00], desc[UR36][R14.64], !P3 ;  /* 0x18c000000e057fae */ /* 0x000fe8000d901d64 */
[----:B------:R-:W-:Y:S04]  /*d340*/  LDGSTS.E.BYPASS.LTC128B.128 [R5+0x1bc00], desc[UR36][R14.64+0x80], !P2 ;  /* 0x1bc000800e057fae */ /* 0x000fe8000d101d64 */
[----:B------:R0:W-:Y:S02]  /*d350*/  LDGSTS.E.BYPASS.LTC128B.128 [R5+0x1ec00], desc[UR36][R14.64+0x100], !P1 ;  /* 0x1ec001000e057fae */ /* 0x0001e4000c901d64 */
[----:B0-----:R-:W-:-:S02]  /*d360*/  IADD3 R14, P0, R11, R20, RZ ;  /* 0x000000140b0e7210 */ /* 0x001fc40007f1e0ff */
[----:B------:R-:W0:Y:S03]  /*d370*/  SHFL.IDX PT, R11, R3, 0x3, 0x181f ;  /* 0x00781f00030b7f89 */ /* 0x000e2600000e0000 */
[----:B------:R-:W-:Y:S02]  /*d380*/  IMAD.X R15, RZ, RZ, R31, P0 ;  /* 0x000000ffff0f7224 */ /* 0x000fe400000e061f */
[----:B------:R-:W1:Y:S04]  /*d390*/  SHFL.IDX PT, R31, R0, 0x3, 0x181f ;  /* 0x00781f00001f7f89 */ /* 0x000e6800000e0000 */
[----:B------:R-:W-:Y:S04]  /*d3a0*/  LDGSTS.E.BYPASS.LTC128B.128 [R5+0x19400], desc[UR36][R14.64], !P3 ;  /* 0x194000000e057fae */ /* 0x000fe8000d901d64 */
[----:B------:R-:W-:Y:S04]  /*d3b0*/  LDGSTS.E.BYPASS.LTC128B.128 [R5+0x1c400], desc[UR36][R14.64+0x80], !P2 ;  /* 0x1c4000800e057fae */ /* 0x000fe8000d101d64 */
[----:B------:R2:W-:Y:S04]  /*d3c0*/  LDGSTS.E.BYPASS.LTC128B.128 [R5+0x1f400], desc[UR36][R14.64+0x100], !P1 ;  /* 0x1f4001000e057fae */ /* 0x0005e8000c901d64 */
[----:B------:R-:W-:Y:S01]  /*d3d0*/  SHFL.IDX PT, R0, R0, 0x5, 0x181f ;  /* 0x00b81f0000007f89 */ /* 0x000fe200000e0000 */
[----:B0-----:R-:W-:-:S03]  /*d3e0*/  IADD3 R12, P0, R11, R20, RZ ;  /* 0x000000140b0c7210 */ /* 0x001fc60007f1e0ff */
[----:B--2---:R-:W0:Y:S01]  /*d3f0*/  SHFL.IDX PT, R14, R3, 0x4, 0x181f ;  /* 0x00981f00030e7f89 */ /* 0x004e2200000e0000 */
[----:B-1----:R-:W-:-:S03]  /*d400*/  IADD3.X R13, RZ, R31, RZ, P0, !PT ;  /* 0x0000001fff0d7210 */ /* 0x002fc600007fe4ff */
[----:B------:R-:W1:Y:S04]  /*d410*/  SHFL.IDX PT, R3, R3, 0x5, 0x181f ;  /* 0x00b81f0003037f89 */ /* 0x000e6800000e0000 */
[----:B------:R2:W-:Y:S04]  /*d420*/  LDGSTS.E.BYPASS.LTC128B.128 [R5+0x19c00], desc[UR36][R12.64], !P3 ;  /* 0x19c000000c057fae */ /* 0x0005e8000d901d64 */
[----:B------:R2:W-:Y:S04]  /*d430*/  LDGSTS.E.BYPASS.LTC128B.128 [R5+0x1cc00], desc[UR36][R12.64+0x80], !P2 ;  /* 0x1cc000800c057fae */ /* 0x0005e8000d101d64 */
[----:B------:R2:W-:Y:S01]  /*d440*/  LDGSTS.E.BYPASS.LTC128B.128 [R5+0x1fc00], desc[UR36][R12.64+0x100], !P1 ;  /* 0x1fc001000c057fae */ /* 0x0005e2000c901d64 */
[----:B0-----:R-:W-:-:S05]  /*d450*/  IADD3 R14, P0, R14, R20, RZ ;  /* 0x000000140e0e7210 */ /* 0x001fca0007f1e0ff */
[----:B------:R-:W-:-:S05]  /*d460*/  IMAD.X R15, RZ, RZ, R4, P0 ;  /* 0x000000ffff0f7224 */ /* 0x000fca00000e0604 */
[----:B------:R2:W-:Y:S04]  /*d470*/  LDGSTS.E.BYPASS.LTC128B.128 [R5+0x1a400], desc[UR36][R14.64], !P3 ;  /* 0x1a4000000e057fae */ /* 0x0005e8000d901d64 */
[----:B------:R2:W-:Y:S04]  /*d480*/  LDGSTS.E.BYPASS.LTC128B.128 [R5+0x1d400], desc[UR36][R14.64+0x80], !P2 ;  /* 0x1d4000800e057fae */ /* 0x0005e8000d101d64 */
[----:B-1----:R2:W-:Y:S02]  /*d490*/  LDGSTS.E.BYPASS.LTC128B.128 [R5+0x20400], desc[UR36][R14.64+0x100], !P1 ;  /* 0x204001000e057fae */ /* 0x0025e4000c901d64 */
.L_x_2324:
        /* <DEDUP_REMOVED lines=10> */
.L_x_2249:
        /* <DEDUP_REMOVED lines=10> */
.L_x_2250:
[----:B------:R1:W-:Y:S01]  /*d5e0*/  SYNCS.ARRIVE.TRANS64.A1T0 RZ, [R26+URZ+0x2a830], RZ ;  /* 0x02a830ff1aff79a7 */ /* 0x0003e2000810003f */
[----:B------:R-:W-:Y:S05]  /*d5f0*/  @!P2 BRA `(.L_x_2251) ;  /* 0x000000000004a947 */ /* 0x000fea0003800000 */
[----:B------:R-:W-:Y:S01]  /*d600*/  BPT.TRAP 0x1 ;  /* 0x000000040000795c */ /* 0x000fe20000300000 */
.L_x_2251:
[----:B------:R-:W-:Y:S01]  /*d610*/  SHF.L.U32 R3, R19, 0x1f, RZ ;  /* 0x0000001f13037819 */ /* 0x000fe200000006ff */
[----:B------:R-:W-:Y:S01]  /*d620*/  BSSY B1, `(.L_x_2252) ;  /* 0x0000004000017945 */ /* 0x000fe20003800000 */
[----:B------:R-:W-:-:S04]  /*d630*/  LEA R0, R10, UR46, 0x3 ;  /* 0x0000002e0a007c11 */ /* 0x000fc8000f8e18ff */
[----:B------:R-:W2:Y:S02]  /*d640*/  SYNCS.PHASECHK.TRANS64.TRYWAIT P0, [R0+URZ+0x2a860], R3 ;  /* 0x02a86003000075a7 */ /* 0x000ea4000800017f */
[----:B--2---:R-:W-:Y:S05]  /*d650*/  @!P0 BRA `(.L_x_2253) ;  /* 0x0000002c00288947 */ /* 0x004fea0003800000 */
.L_x_2325:
[----:B------:R-:W-:Y:S05]  /*d660*/  BSYNC B1 ;  /* 0x0000000000017941 */ /* 0x000fea0003800000 */
.L_x_2252:
[----:B------:R-:W-:Y:S01]  /*d670*/  UMOV UR4, 0xffffffff ;  /* 0xffffffff00047882 */ /* 0x000fe20000000000 */
[----:B------:R-:W-:Y:S01]  /*d680*/  LOP3.LUT P0, RZ, R32, 0x2, RZ, 0xc0, !PT ;  /* 0x0000000220ff7812 */ /* 0x000fe2000780c0ff */
[----:B------:R-:W-:Y:S01]  /*d690*/  IMAD R10, R10, 0x3000, R37 ;  /* 0x000030000a0a7824 */ /* 0x000fe200078e0225 */
[----:B------:R-:W-:Y:S11]  /*d6a0*/  BRA.DIV UR4, `(.L_x_2254) ;  /* 0x0000002e04287947 */ /* 0x000ff6000b800000 */
[----:B------:R-:W3:Y:S04]  /*d6b0*/  SHFL.IDX PT, R14, R17, RZ, 0x181f ;  /* 0x00181fff110e7589 */ /* 0x000ee800000e0000 */
[----:B--2---:R-:W0:Y:S04]  /*d6c0*/  SHFL.IDX PT, R3, R18, RZ, 0x181f ;  /* 0x00181fff12037589 */ /* 0x004e2800000e0000 */
[----:B------:R-:W-:Y:S01]  /*d6d0*/  SHFL.IDX PT, R19, R18, 0x1, 0x181f ;  /* 0x00381f0012137f89 */ /* 0x000fe200000e0000 */
[----:B---3--:R-:W-:-:S03]  /*d6e0*/  IADD3 R4, P1, R14, R20, RZ ;  /* 0x000000140e047210 */ /* 0x008fc60007f3e0ff */
[----:B------:R-:W2:Y:S01]  /*d6f0*/  SHFL.IDX PT, R14, R17, 0x1, 0x181f ;  /* 0x00381f00110e7f89 */ /* 0x000ea200000e0000 */
[----:B0-----:R-:W-:Y:S02]  /*d700*/  IADD3.X R5, RZ, R3, RZ, P1, !PT ;  /* 0x00000003ff057210 */ /* 0x001fe40000ffe4ff */
[----:B------:R-:W-:Y:S02]  /*d710*/  LOP3.LUT P1, RZ, R32, 0x1, RZ, 0xc0, !PT ;  /* 0x0000000120ff7812 */ /* 0x000fe4000782c0ff */
[----:B------:R-:W-:Y:S02]  /*d720*/  LEA R3, R10, UR46, 0x1 ;  /* 0x0000002e0a037c11 */ /* 0x000fe4000f8e08ff */
[----:B------:R-:W-:-:S13]  /*d730*/  ISETP.LT.OR P2, PT, R6, 0x1, !P1 ;  /* 0x000000010600780c */ /* 0x000fda0004f41670 */
[----:B------:R-:W-:Y:S01]  /*d740*/  LDGSTS.E.BYPASS.LTC128B.128 [R3+0x400], desc[UR36][R4.64], !P2 ;  /* 0x0040000004037fae */ /* 0x000fe2000d101d64 */
[----:B------:R-:W-:-:S13]  /*d750*/  ISETP.LT.OR P2, PT, R6, 0x1, !P0 ;  /* 0x000000010600780c */ /* 0x000fda0004741670 */
[----:B------:R0:W-:Y:S01]  /*d760*/  LDGSTS.E.BYPASS.LTC128B.128 [R3+0x3400], desc[UR36][R4.64+0x80], !P2 ;  /* 0x0340008004037fae */ /* 0x0001e2000d101d64 */
[----:B--2---:R-:W-:-:S03]  /*d770*/  IADD3 R10, P2, R14, R20, RZ ;  /* 0x000000140e0a7210 */ /* 0x004fc60007f5e0ff */
[----:B------:R-:W0:Y:S02]  /*d780*/  SHFL.IDX PT, R14, R17, 0x2, 0x181f ;  /* 0x00581f00110e7f89 */ /* 0x000e2400000e0000 */
[----:B------:R-:W-:Y:S01]  /*d790*/  IMAD.X R11, RZ, RZ, R19, P2 ;  /* 0x000000ffff0b7224 */ /* 0x000fe200010e0613 */
[----:B------:R-:W-:Y:S01]  /*d7a0*/  ISETP.LT.OR P2, PT, R6, 0x11, !P1 ;  /* 0x000000110600780c */ /* 0x000fe20004f41670 */
[----:B------:R-:W2:-:S12]  /*d7b0*/  SHFL.IDX PT, R19, R18, 0x2, 0x181f ;  /* 0x00581f0012137f89 */ /* 0x000e9800000e0000 */
[----:B------:R-:W-:Y:S01]  /*d7c0*/  LDGSTS.E.BYPASS.LTC128B.128 [R3+0xc00], desc[UR36][R10.64], !P2 ;  /* 0x00c000000a037fae */ /* 0x000fe2000d101d64 */
[----:B------:R-:W-:-:S13]  /*d7d0*/  ISETP.LT.OR P2, PT, R6, 0x11, !P0 ;  /* 0x000000110600780c */ /* 0x000fda0004741670 */
[----:B------:R3:W-:Y:S01]  /*d7e0*/  LDGSTS.E.BYPASS.LTC128B.128 [R3+0x3c00], desc[UR36][R10.64+0x80], !P2 ;  /* 0x03c000800a037fae */ /* 0x0007e2000d101d64 */
[----:B0-----:R-:W-:-:S03]  /*d7f0*/  IADD3 R4, P2, R14, R20, RZ ;  /* 0x000000140e047210 */ /* 0x001fc60007f5e0ff */
[----:B------:R-:W3:Y:S02]  /*d800*/  SHFL.IDX PT, R14, R17, 0x3, 0x181f ;  /* 0x00781f00110e7f89 */ /* 0x000ee400000e0000 */
[----:B--2---:R-:W-:Y:S01]  /*d810*/  IMAD.X R5, RZ, RZ, R19, P2 ;  /* 0x000000ffff057224 */ /* 0x004fe200010e0613 */
[----:B------:R-:W-:Y:S01]  /*d820*/  ISETP.LT.OR P2, PT, R6, 0x21, !P1 ;  /* 0x000000210600780c */ /* 0x000fe20004f41670 */
[----:B------:R-:W0:-:S12]  /*d830*/  SHFL.IDX PT, R19, R18, 0x3, 0x181f ;  /* 0x00781f0012137f89 */ /* 0x000e1800000e0000 */
[----:B------:R-:W-:Y:S01]  /*d840*/  LDGSTS.E.BYPASS.LTC128B.128 [R3+0x1400], desc[UR36][R4.64], !P2 ;  /* 0x0140000004037fae */ /* 0x000fe2000d101d64 */
[----:B------:R-:W-:-:S13]  /*d850*/  ISETP.LT.OR P2, PT, R6, 0x21, !P0 ;  /* 0x000000210600780c */ /* 0x000fda0004741670 */
[----:B------:R2:W-:Y:S01]  /*d860*/  LDGSTS.E.BYPASS.LTC128B.128 [R3+0x4400], desc[UR36][R4.64+0x80], !P2 ;  /* 0x0440008004037fae */ /* 0x0005e2000d101d64 */
[----:B---3--:R-:W-:-:S03]  /*d870*/  IADD3 R10, P2, R14, R20, RZ ;  /* 0x000000140e0a7210 */ /* 0x008fc60007f5e0ff */
[----:B------:R-:W2:Y:S01]  /*d880*/  SHFL.IDX PT, R14, R17, 0x4, 0x181f ;  /* 0x00981f00110e7f89 */ /* 0x000ea200000e0000 */
[----:B0-----:R-:W-:Y:S02]  /*d890*/  IADD3.X R11, RZ, R19, RZ, P2, !PT ;  /* 0x00000013ff0b7210 */ /* 0x001fe400017fe4ff */
[----:B------:R-:W-:Y:S01]  /*d8a0*/  ISETP.LT.OR P2, PT, R6, 0x31, !P1 ;  /* 0x000000310600780c */ /* 0x000fe20004f41670 */
[----:B------:R-:W0:-:S12]  /*d8b0*/  SHFL.IDX PT, R19, R18, 0x4, 0x181f ;  /* 0x00981f0012137f89 */ /* 0x000e1800000e0000 */
[----:B------:R3:W-:Y:S01]  /*d8c0*/  LDGSTS.E.BYPASS.LTC128B.128 [R3+0x1c00], desc[UR36][R10.64], !P2 ;  /* 0x01c000000a037fae */ /* 0x0007e2000d101d64 */
[----:B------:R-:W-:-:S13]  /*d8d0*/  ISETP.LT.OR P2, PT, R6, 0x31, !P0 ;  /* 0x000000310600780c */ /* 0x000fda0004741670 */
[----:B------:R3:W-:Y:S01]  /*d8e0*/  LDGSTS.E.BYPASS.LTC128B.128 [R3+0x4c00], desc[UR36][R10.64+0x80], !P2 ;  /* 0x04c000800a037fae */ /* 0x0007e2000d101d64 */
[----:B--2---:R-:W-:-:S03]  /*d8f0*/  IADD3 R4, P2, R14, R20, RZ ;  /* 0x000000140e047210 */ /* 0x004fc60007f5e0ff */
[----:B------:R3:W2:Y:S02]  /*d900*/  SHFL.IDX PT, R14, R17, 0x5, 0x181f ;  /* 0x00b81f00110e7f89 */ /* 0x0006a400000e0000 */
[----:B0-----:R-:W-:Y:S01]  /*d910*/  IMAD.X R5, RZ, RZ, R19, P2 ;  /* 0x000000ffff057224 */ /* 0x001fe200010e0613 */
[----:B------:R-:W-:Y:S01]  /*d920*/  ISETP.LT.OR P2, PT, R6, 0x41, !P1 ;  /* 0x000000410600780c */ /* 0x000fe20004f41670 */
[----:B------:R3:W4:-:S12]  /*d930*/  SHFL.IDX PT, R19, R18, 0x5, 0x181f ;  /* 0x00b81f0012137f89 */ /* 0x00071800000e0000 */
[----:B------:R3:W-:Y:S01]  /*d940*/  LDGSTS.E.BYPASS.LTC128B.128 [R3+0x2400], desc[UR36][R4.64], !P2 ;  /* 0x0240000004037fae */ /* 0x0007e2000d101d64 */
[----:B------:R-:W-:-:S13]  /*d950*/  ISETP.LT.OR P2, PT, R6, 0x41, !P0 ;  /* 0x000000410600780c */ /* 0x000fda0004741670 */
[----:B--2-4-:R3:W-:Y:S02]  /*d960*/  LDGSTS.E.BYPASS.LTC128B.128 [R3+0x5400], desc[UR36][R4.64+0x80], !P2 ;  /* 0x0540008004037fae */ /* 0x0147e4000d101d64 */
.L_x_2339:
[C---:B------:R-:W-:Y:S01]  /*d970*/  ISETP.LT.OR P1, PT, R6.reuse, 0x51, !P1 ;  /* 0x000000510600780c */ /* 0x040fe20004f21670 */
[----:B------:R-:W-:Y:S01]  /*d980*/  ULDC.64 UR4, c[0x0][0x328] ;  /* 0x0000ca0000047ab9 */ /* 0x000fe20000000a00 */
[----:B------:R-:W-:Y:S01]  /*d990*/  ISETP.LT.OR P0, PT, R6, 0x51, !P0 ;  /* 0x000000510600780c */ /* 0x000fe20004701670 */
[----:B------:R-:W-:Y:S01]  /*d9a0*/  IMAD R24, R24, UR4, RZ ;  /* 0x0000000418187c24 */ /* 0x000fe2000f8e02ff */
[----:B0--3--:R-:W-:Y:S01]  /*d9b0*/  IADD3 R4, P2, R14, R20, RZ ;  /* 0x000000140e047210 */ /* 0x009fe20007f5e0ff */
[----:B------:R-:W-:-:S04]  /*d9c0*/  IMAD.WIDE.U32 R10, R25, UR4, RZ ;  /* 0x00000004190a7c25 */ /* 0x000fc8000f8e00ff */
[----:B------:R-:W-:Y:S02]  /*d9d0*/  IMAD.X R5, RZ, RZ, R19, P2 ;  /* 0x000000ffff057224 */ /* 0x000fe400010e0613 */
[----:B------:R-:W-:Y:S01]  /*d9e0*/  IMAD R13, R25, UR5, R24 ;  /* 0x00000005190d7c24 */ /* 0x000fe2000f8e0218 */
[----:B------:R-:W-:Y:S02]  /*d9f0*/  ULDC.64 UR4, c[0x0][0x338] ;  /* 0x0000ce0000047ab9 */ /* 0x000fe40000000a00 */
[----:B------:R-:W-:Y:S01]  /*da00*/  @!PT LDS RZ, [RZ] ;  /* 0x00000000fffff984 */ /* 0x000fe20000000800 */
[----:B------:R-:W-:Y:S01]  /*da10*/  @!PT LDS RZ, [RZ] ;  /* 0x00000000fffff984 */ /* 0x000fe20000000800 */
[----:B------:R-:W-:Y:S01]  /*da20*/  @!PT LDS RZ, [RZ] ;  /* 0x00000000fffff984 */ /* 0x000fe20000000800 */
[----:B------:R0:W-:Y:S01]  /*da30*/  LDGSTS.E.BYPASS.LTC128B.128 [R3+0x2c00], desc[UR36][R4.64], !P1 ;  /* 0x02c0000004037fae */ /* 0x0001e2000c901d64 */
[----:B------:R-:W-:Y:S01]  /*da40*/  IMAD R21, R21, UR4, RZ ;  /* 0x0000000415157c24 */ /* 0x000fe2000f8e02ff */
[----:B------:R-:W-:Y:S02]  /*da50*/  IADD3 R11, R11, R13, RZ ;  /* 0x0000000d0b0b7210 */ /* 0x000fe40007ffe0ff */
[----:B------:R0:W-:Y:S01]  /*da60*/  LDGSTS.E.BYPASS.LTC128B.128 [R3+0x5c00], desc[UR36][R4.64+0x80], !P0 ;  /* 0x05c0008004037fae */ /* 0x0001e2000c101d64 */
[C---:B------:R-:W-:Y:S01]  /*da70*/  IMAD R21, R30.reuse, UR5, R21 ;  /* 0x000000051e157c24 */ /* 0x040fe2000f8e0215 */
[----:B------:R-:W-:Y:S01]  /*da80*/  PLOP3.LUT P0, PT, PT, PT, PT, 0x80, 0x0 ;  /* 0x000000000000781c */ /* 0x000fe20003f0f070 */
[----:B------:R-:W-:Y:S01]  /*da90*/  IMAD.WIDE.U32 R10, R30, UR4, R10 ;  /* 0x000000041e0a7c25 */ /* 0x000fe2000f8e000a */
[----:B------:R-:W-:-:S03]  /*daa0*/  NOP ;  /* 0x0000000000007918 */ /* 0x000fc60000000000 */
[----:B------:R-:W-:-:S08]  /*dab0*/  IMAD.IADD R21, R11, 0x1, R21 ;  /* 0x000000010b157824 */ /* 0x000fd000078e0215 */
.L_x_2255:
        /* <DEDUP_REMOVED lines=10> */
.L_x_2256:
[----:B------:R-:W-:Y:S01]  /*db60*/  R2UR UR4, R34 ;  /* 0x00000000220472ca */ /* 0x000fe200000e0000 */
[----:B------:R-:W-:Y:S01]  /*db70*/  ULDC.64 UR6, c[0x0][0x330] ;  /* 0x0000cc0000067ab9 */ /* 0x000fe20000000a00 */
[----:B------:R-:W-:Y:S01]  /*db80*/  MOV R11, R21 ;  /* 0x00000015000b7202 */ /* 0x000fe20000000f00 */
[----:B0-----:R-:W-:Y:S01]  /*db90*/  IMAD.U32 R3, RZ, RZ, UR6 ;  /* 0x00000006ff037e24 */ /* 0x001fe2000f8e00ff */
[----:B------:R0:W-:Y:S01]  /*dba0*/  SYNCS.ARRIVE.TRANS64.A1T0 RZ, [R0+URZ+0x2a850], RZ ;  /* 0x02a850ff00ff79a7 */ /* 0x0001e2000810003f */
[----:B------:R-:W-:Y:S01]  /*dbb0*/  VIADD R35, R35, 0xffffffff ;  /* 0xffffffff23237836 */ /* 0x000fe20000000000 */
[----:B------:R-:W-:Y:S01]  /*dbc0*/  IADD3 R6, R6, 0x60, RZ ;  /* 0x0000006006067810 */ /* 0x000fe20007ffe0ff */
[----:B------:R-:W-:Y:S01]  /*dbd0*/  IMAD.WIDE.U32 R10, R3, UR41, R10 ;  /* 0x00000029030a7c25 */ /* 0x000fe2000f8e000a */
[----:B------:R-:W-:-:S03]  /*dbe0*/  MOV R19, R9 ;  /* 0x0000000900137202 */ /* 0x000fc60000000f00 */
[----:B------:R-:W-:Y:S02]  /*dbf0*/  VIADD R7, R7, 0xffffffa0 ;  /* 0xffffffa007077836 */ /* 0x000fe40000000000 */
[----:B------:R-:W-:-:S04]  /*dc00*/  UIMAD UR4, UR4, UR6, URZ ;  /* 0x00000006040472a4 */ /* 0x000fc8000f8e023f */
[----:B------:R-:W-:-:S03]  /*dc10*/  UIMAD UR4, UR41, UR7, UR4 ;  /* 0x00000007290472a4 */ /* 0x000fc6000f8e0204 */
[----:B------:R-:W-:Y:S02]  /*dc20*/  ULDC.64 UR6, c[0x0][0x318] ;  /* 0x0000c60000067ab9 */ /* 0x000fe40000000a00 */
[----:B------:R-:W-:Y:S01]  /*dc30*/  LEA R17, P0, R10, UR6, 0x1 ;  /* 0x000000060a117c11 */ /* 0x000fe2000f8008ff */
[----:B------:R-:W-:-:S05]  /*dc40*/  VIADD R3, R11, UR4 ;  /* 0x000000040b037c36 */ /* 0x000fca0008000000 */
[----:B------:R-:W-:Y:S01]  /*dc50*/  LEA.HI.X R18, R10, UR7, R3, 0x1, P0 ;  /* 0x000000070a127c11 */ /* 0x000fe200080f0c03 */
[----:B------:R-:W-:Y:S01]  /*dc60*/  IMAD.MOV.U32 R10, RZ, RZ, R8 ;  /* 0x000000ffff0a7224 */ /* 0x000fe200078e0008 */
[----:B------:R-:W-:-:S13]  /*dc70*/  ISETP.GT.AND P0, PT, R35, UR50, PT ;  /* 0x0000003223007c0c */ /* 0x000fda000bf04270 */
[----:B0-----:R-:W-:Y:S05]  /*dc80*/  @P0 BRA `(.L_x_2257) ;  /* 0xfffffff0006c0947 */ /* 0x001fea000383ffff */
[----:B------:R-:W-:Y:S05]  /*dc90*/  BSYNC B0 ;  /* 0x0000000000007941 */ /* 0x000fea0003800000 */
.L_x_2244:
[----:B------:R-:W-:-:S13]  /*dca0*/  LOP3.LUT P0, RZ, R36, 0x10, RZ, 0xc0, !PT ;  /* 0x0000001024ff7812 */ /* 0x000fda000780c0ff */
[----:B------:R-:W-:Y:S05]  /*dcb0*/  @!P0 BRA `(.L_x_2258) ;  /* 0x0000000000048947 */ /* 0x000fea0003800000 */
[----:B------:R-:W-:Y:S01]  /*dcc0*/  BPT.TRAP 0x1 ;  /* 0x000000040000795c */ /* 0x000fe20000300000 */
.L_x_2258:
[C---:B0-----:R-:W-:Y:S01]  /*dcd0*/  LEA R0, R8.reuse, UR46, 0x3 ;  /* 0x0000002e08007c11 */ /* 0x041fe2000f8e18ff */
        /* <DEDUP_REMOVED lines=8> */
.L_x_2340:
[----:B------:R-:W-:Y:S05]  /*dd60*/  BSYNC B0 ;  /* 0x0000000000007941 */ /* 0x000fea0003800000 */
.L_x_2259:
[----:B------:R-:W-:-:S03]  /*dd70*/  UMOV UR4, 0xffffffff ;  /* 0xffffffff00047882 */ /* 0x000fc60000000000 */
[----:B------:R-:W-:Y:S05]  /*dd80*/  BRA.DIV UR4, `(.L_x_2261) ;  /* 0x0000002e048c7947 */ /* 0x000fea000b800000 */
[----:B------:R-:W-:Y:S01]  /*dd90*/  SHFL.IDX PT, R5, R18, RZ, 0x181f ;  /* 0x00181fff12057589 */ /* 0x000fe200000e0000 */
[C---:B0-----:R-:W-:Y:S02]  /*dda0*/  LOP3.LUT R3, R32.reuse, 0x1, RZ, 0xc0, !PT ;  /* 0x0000000120037812 */ /* 0x041fe400078ec0ff */
[----:B------:R-:W-:Y:S01]  /*ddb0*/  LOP3.LUT P0, RZ, R32, 0x2, RZ, 0xc0, !PT ;  /* 0x0000000220ff7812 */ /* 0x000fe2000780c0ff */
[----:B------:R-:W0:Y:S01]  /*ddc0*/  SHFL.IDX PT, R4, R17, RZ, 0x181f ;  /* 0x00181fff11047589 */ /* 0x000e2200000e0000 */
[----:B------:R-:W-:Y:S02]  /*ddd0*/  ISETP.NE.U32.AND P1, PT, R3, 0x1, PT ;  /* 0x000000010300780c */ /* 0x000fe40003f25070 */
[C---:B------:R-:W-:Y:S01]  /*dde0*/  ISETP.LT.OR P3, PT, R23.reuse, 0x1, !P0 ;  /* 0x000000011700780c */ /* 0x040fe20004761670 */
[----:B------:R-:W2:Y:S01]  /*ddf0*/  SHFL.IDX PT, R14, R17, 0x1, 0x181f ;  /* 0x00381f00110e7f89 */ /* 0x000ea200000e0000 */
[----:B------:R-:W-:Y:S02]  /*de00*/  ISETP.LT.OR P2, PT, R23, 0x1, P1 ;  /* 0x000000011700780c */ /* 0x000fe40000f41670 */
[----:B------:R-:W-:Y:S01]  /*de10*/  LEA R3, R37, UR46, 0x1 ;  /* 0x0000002e25037c11 */ /* 0x000fe2000f8e08ff */
[----:B------:R-:W3:Y:S01]  /*de20*/  SHFL.IDX PT, R6, R18, 0x1, 0x181f ;  /* 0x00381f0012067f89 */ /* 0x000ee200000e0000 */
[----:B------:R-:W-:-:S02]  /*de30*/  ISETP.LT.OR P4, PT, R23, 0x11, P1 ;  /* 0x000000111700780c */ /* 0x000fc40000f81670 */
[----:B------:R-:W-:Y:S01]  /*de40*/  ISETP.LT.OR P5, PT, R23, 0x11, !P0 ;  /* 0x000000111700780c */ /* 0x000fe200047a1670 */
[----:B------:R-:W4:Y:S04]  /*de50*/  SHFL.IDX PT, R20, R18, 0x2, 0x181f ;  /* 0x00581f0012147f89 */ /* 0x000f2800000e0000 */
[----:B------:R-:W5:Y:S04]  /*de60*/  SHFL.IDX PT, R10, R17, 0x2, 0x181f ;  /* 0x00581f00110a7f89 */ /* 0x000f6800000e0000 */
[----:B------:R-:W1:Y:S01]  /*de70*/  SHFL.IDX PT, R22, R17, 0x3, 0x181f ;  /* 0x00781f0011167f89 */ /* 0x000e6200000e0000 */
[----:B0-----:R-:W-:-:S03]  /*de80*/  IMAD.WIDE.U32 R4, R27, 0x2, R4 ;  /* 0x000000021b047825 */ /* 0x001fc600078e0004 */
[----:B------:R-:W-:Y:S01]  /*de90*/  SHFL.IDX PT, R19, R18, 0x4, 0x181f ;  /* 0x00981f0012137f89 */ /* 0x000fe200000e0000 */
[----:B--2---:R-:W-:-:S03]  /*dea0*/  MOV R12, R14 ;  /* 0x0000000e000c7202 */ /* 0x004fc60000000f00 */
[----:B------:R-:W0:Y:S01]  /*deb0*/  SHFL.IDX PT, R24, R17, 0x4, 0x181f ;  /* 0x00981f0011187f89 */ /* 0x000e2200000e0000 */
[----:B---3--:R-:W-:-:S03]  /*dec0*/  IMAD.MOV.U32 R13, RZ, RZ, R6 ;  /* 0x000000ffff0d7224 */ /* 0x008fc600078e0006 */
[----:B------:R-:W2:Y:S01]  /*ded0*/  SHFL.IDX PT, R7, R18, 0x3, 0x181f ;  /* 0x00781f0012077f89 */ /* 0x000ea200000e0000 */
[----:B----4-:R-:W-:-:S03]  /*dee0*/  IMAD.MOV.U32 R11, RZ, RZ, R20 ;  /* 0x000000ffff0b7224 */ /* 0x010fc600078e0014 */
[----:B------:R-:W-:Y:S01]  /*def0*/  LDGSTS.E.BYPASS.LTC128B.128 [R3+0x400], desc[UR36][R4.64], !P2 ;  /* 0x0040000004037fae */ /* 0x000fe2000d101d64 */
[----:B------:R-:W-:Y:S01]  /*df00*/  ISETP.LT.OR P2, PT, R23, 0x21, P1 ;  /* 0x000000211700780c */ /* 0x000fe20000f41670 */
[----:B------:R-:W-:Y:S02]  /*df10*/  IMAD.WIDE.U32 R12, R27, 0x2, R12 ;  /* 0x000000021b0c7825 */ /* 0x000fe400078e000c */
[----:B------:R0:W-:Y:S01]  /*df20*/  LDGSTS.E.BYPASS.LTC128B.128 [R3+0x3400], desc[UR36][R4.64+0x80], !P3 ;  /* 0x0340008004037fae */ /* 0x0001e2000d901d64 */
[----:B------:R-:W-:Y:S01]  /*df30*/  ISETP.LT.OR P3, PT, R23, 0x21, !P0 ;  /* 0x000000211700780c */ /* 0x000fe20004761670 */
[----:B-----5:R-:W-:Y:S01]  /*df40*/  IMAD.WIDE.U32 R10, R27, 0x2, R10 ;  /* 0x000000021b0a7825 */ /* 0x020fe200078e000a */
[----:B-1----:R-:W-:Y:S01]  /*df50*/  MOV R6, R22 ;  /* 0x0000001600067202 */ /* 0x002fe20000000f00 */
[----:B------:R-:W-:Y:S01]  /*df60*/  LDGSTS.E.BYPASS.LTC128B.128 [R3+0xc00], desc[UR36][R12.64], !P4 ;  /* 0x00c000000c037fae */ /* 0x000fe2000e101d64 */
[----:B------:R-:W-:-:S03]  /*df70*/  ISETP.LT.OR P4, PT, R23, 0x31, P1 ;  /* 0x000000311700780c */ /* 0x000fc60000f81670 */
[----:B------:R-:W-:Y:S01]  /*df80*/  LDGSTS.E.BYPASS.LTC128B.128 [R3+0x3c00], desc[UR36][R12.64+0x80], !P5 ;  /* 0x03c000800c037fae */ /* 0x000fe2000e901d64 */
[----:B------:R-:W-:-:S03]  /*df90*/  ISETP.LT.OR P5, PT, R23, 0x31, !P0 ;  /* 0x000000311700780c */ /* 0x000fc600047a1670 */
[----:B------:R-:W-:Y:S01]  /*dfa0*/  LDGSTS.E.BYPASS.LTC128B.128 [R3+0x1400], desc[UR36][R10.64], !P2 ;  /* 0x014000000a037fae */ /* 0x000fe2000d101d64 */
[C---:B------:R-:W-:Y:S01]  /*dfb0*/  ISETP.LT.OR P2, PT, R23.reuse, 0x41, P1 ;  /* 0x000000411700780c */ /* 0x040fe20000f41670 */
[----:B0-----:R-:W-:Y:S02]  /*dfc0*/  IMAD.MOV.U32 R4, RZ, RZ, R24 ;  /* 0x000000ffff047224 */ /* 0x001fe400078e0018 */
[----:B------:R0:W-:Y:S01]  /*dfd0*/  LDGSTS.E.BYPASS.LTC128B.128 [R3+0x4400], desc[UR36][R10.64+0x80], !P3 ;  /* 0x044000800a037fae */ /* 0x0001e2000d901d64 */
[----:B------:R-:W-:Y:S01]  /*dfe0*/  ISETP.LT.OR P3, PT, R23, 0x41, !P0 ;  /* 0x000000411700780c */ /* 0x000fe20004761670 */
[----:B------:R-:W-:Y:S02]  /*dff0*/  IMAD.MOV.U32 R5, RZ, RZ, R19 ;  /* 0x000000ffff057224 */ /* 0x000fe400078e0013 */
[C---:B--2---:R-:W-:Y:S01]  /*e000*/  IMAD.WIDE.U32 R6, R27.reuse, 0x2, R6 ;  /* 0x000000021b067825 */ /* 0x044fe200078e0006 */
[----:B------:R-:W1:Y:S03]  /*e010*/  SHFL.IDX PT, R18, R18, 0x5, 0x181f ;  /* 0x00b81f0012127f89 */ /* 0x000e6600000e0000 */
[----:B------:R-:W-:Y:S01]  /*e020*/  IMAD.WIDE.U32 R4, R27, 0x2, R4 ;  /* 0x000000021b047825 */ /* 0x000fe200078e0004 */
[----:B------:R2:W-:Y:S01]  /*e030*/  LDGSTS.E.BYPASS.LTC128B.128 [R3+0x1c00], desc[UR36][R6.64], !P4 ;  /* 0x01c0000006037fae */ /* 0x0005e2000e101d64 */
[----:B0-----:R-:W-:-:S03]  /*e040*/  MOV R10, RZ ;  /* 0x000000ff000a7202 */ /* 0x001fc60000000f00 */
[----:B------:R2:W-:Y:S04]  /*e050*/  LDGSTS.E.BYPASS.LTC128B.128 [R3+0x4c00], desc[UR36][R6.64+0x80], !P5 ;  /* 0x04c0008006037fae */ /* 0x0005e8000e901d64 */
[----:B------:R2:W-:Y:S04]  /*e060*/  LDGSTS.E.BYPASS.LTC128B.128 [R3+0x2400], desc[UR36][R4.64], !P2 ;  /* 0x0240000004037fae */ /* 0x0005e8000d101d64 */
[----:B------:R2:W0:Y:S04]  /*e070*/  SHFL.IDX PT, R14, R17, 0x5, 0x181f ;  /* 0x00b81f00110e7f89 */ /* 0x00042800000e0000 */
[----:B------:R2:W-:Y:S02]  /*e080*/  LDGSTS.E.BYPASS.LTC128B.128 [R3+0x5400], desc[UR36][R4.64+0x80], !P3 ;  /* 0x0540008004037fae */ /* 0x0005e4000d901d64 */
.L_x_2354:
[C---:B------:R-:W-:Y:S01]  /*e090*/  ISETP.LT.OR P1, PT, R23.reuse, 0x51, P1 ;  /* 0x000000511700780c */ /* 0x040fe20000f21670 */
[----:B0-2---:R-:W-:Y:S01]  /*e0a0*/  IMAD.MOV.U32 R4, RZ, RZ, R14 ;  /* 0x000000ffff047224 */ /* 0x005fe200078e000e */
[----:B------:R-:W-:Y:S01]  /*e0b0*/  ISETP.LT.OR P0, PT, R23, 0x51, !P0 ;  /* 0x000000511700780c */ /* 0x000fe20004701670 */
[----:B-1----:R-:W-:Y:S02]  /*e0c0*/  IMAD.MOV.U32 R5, RZ, RZ, R18 ;  /* 0x000000ffff057224 */ /* 0x002fe400078e0012 */
        /* <DEDUP_REMOVED lines=8> */
.L_x_2262:
        /* <DEDUP_REMOVED lines=10> */
.L_x_2263:
[----:B------:R1:W-:Y:S02]  /*e1f0*/  SYNCS.ARRIVE.TRANS64.A1T0 RZ, [R0+URZ+0x2a850], RZ ;  /* 0x02a850ff00ff79a7 */ /* 0x0003e4000810003f */
[----:B-1----:R-:W-:-:S04]  /*e200*/  IADD3 R0, R8, 0x1, RZ ;  /* 0x0000000108007810 */ /* 0x002fc80007ffe0ff */
[----:B------:R-:W-:-:S04]  /*e210*/  ISETP.NE.AND P0, PT, R0, 0x2, PT ;  /* 0x000000020000780c */ /* 0x000fc80003f05270 */
[----:B0-----:R-:W-:Y:S02]  /*e220*/  SEL R4, RZ, 0x1, P0 ;  /* 0x00000001ff047807 */ /* 0x001fe40000000000 */
[----:B------:R-:W-:Y:S02]  /*e230*/  SEL R0, R0, RZ, P0 ;  /* 0x000000ff00007207 */ /* 0x000fe40000000000 */
[----:B------:R-:W-:-:S07]  /*e240*/  LOP3.LUT R9, R9, R4, RZ, 0x3c, !PT ;  /* 0x0000000409097212 */ /* 0x000fce00078e3cff */
.L_x_2229:
[----:B------:R-:W0:Y:S01]  /*e250*/  S2R R4, SR_CgaCtaId ;  /* 0x0000000000047919 */ /* 0x000e220000008800 */
[----:B------:R-:W-:Y:S02]  /*e260*/  MOV R3, 0x400 ;  /* 0x0000040000037802 */ /* 0x000fe40000000f00 */
[----:B------:R-:W-:Y:S02]  /*e270*/  SHF.L.U32 R10, R10, 0x1f, RZ ;  /* 0x0000001f0a0a7819 */ /* 0x000fe400000006ff */
[----:B0-----:R-:W-:-:S04]  /*e280*/  LEA R5, R4, R3, 0x18 ;  /* 0x0000000304057211 */ /* 0x001fc800078ec0ff */
[----:B------:R-:W0:Y:S02]  /*e290*/  SYNCS.PHASECHK.TRANS64.TRYWAIT P0, [R5+URZ+0x2a820], R10 ;  /* 0x02a8200a050075a7 */ /* 0x000e24000800017f */
[----:B0-----:R-:W-:Y:S05]  /*e2a0*/  @!P0 BRA `(.L_x_2264) ;  /* 0x0000003000388947 */ /* 0x001fea0003800000 */
.L_x_2355:
[----:B------:R-:W-:-:S03]  /*e2b0*/  UMOV UR4, 0xffffffff ;  /* 0xffffffff00047882 */ /* 0x000fc60000000000 */
[----:B------:R-:W-:Y:S05]  /*e2c0*/  BRA.DIV UR4, `(.L_x_2265) ;  /* 0x0000003204447947 */ /* 0x000fea000b800000 */
[----:B------:R1:W2:Y:S02]  /*e2d0*/  SHFL.IDX PT, R14, R16, RZ, 0x1f ;  /* 0x00001fff100e7589 */ /* 0x0002a400000e0000 */
.L_x_2358:
[----:B--2---:R-:W-:-:S13]  /*e2e0*/  ISETP.NE.AND P0, PT, R14, RZ, PT ;  /* 0x000000ff0e00720c */ /* 0x004fda0003f05270 */
[----:B------:R-:W-:Y:S05]  /*e2f0*/  @P0 BRA `(.L_x_2185) ;  /* 0x00000000008c0947 */ /* 0x000fea0003800000 */
[----:B------:R-:W-:-:S03]  /*e300*/  UMOV UR4, 0xffffffff ;  /* 0xffffffff00047882 */ /* 0x000fc60000000000 */
[----:B------:R-:W-:Y:S05]  /*e310*/  BRA.DIV UR4, `(.L_x_2266) ;  /* 0x0000003204587947 */ /* 0x000fea000b800000 */
[----:B------:R-:W-:-:S13]  /*e320*/  ELECT P6, URZ, PT ;  /* 0x00000000003f782f */ /* 0x000fda00038c0000 */
.L_x_2361:
[----:B------:R-:W-:Y:S05]  /*e330*/  @!P6 BRA `(.L_x_2185) ;  /* 0x00000000007ce947 */ /* 0x000fea0003800000 */
[----:B------:R-:W-:-:S13]  /*e340*/  R2UR UR4, R2 ;  /* 0x00000000020472ca */ /* 0x000fda00000e0000 */
[----:B------:R-:W-:-:S06]  /*e350*/  ULOP3.LUT UR4, UR4, 0x2, URZ, 0xfc, !UPT ;  /* 0x0000000204047892 */ /* 0x000fcc000f8efc3f */
[----:B------:R-:W-:-:S05]  /*e360*/  IMAD.U32 R3, RZ, RZ, UR4 ;  /* 0x00000004ff037e24 */ /* 0x000fca000f8e00ff */
[----:B------:R-:W-:-:S13]  /*e370*/  ISETP.NE.AND P0, PT, R3, 0x3, PT ;  /* 0x000000030300780c */ /* 0x000fda0003f05270 */
[----:B------:R-:W-:Y:S05]  /*e380*/  @!P0 BRA `(.L_x_2267) ;  /* 0x0000000000048947 */ /* 0x000fea0003800000 */
[----:B------:R-:W-:Y:S01]  /*e390*/  BPT.TRAP 0x1 ;  /* 0x000000040000795c */ /* 0x000fe20000300000 */
.L_x_2267:
[C---:B------:R-:W-:Y:S01]  /*e3a0*/  IMAD R6, R0.reuse, 0x8, R5 ;  /* 0x0000000800067824 */ /* 0x040fe200078e0205 */
[----:B------:R-:W-:Y:S02]  /*e3b0*/  SHF.L.U32 R3, R9, 0x1f, RZ ;  /* 0x0000001f09037819 */ /* 0x000fe400000006ff */
[----:B------:R-:W-:Y:S02]  /*e3c0*/  IADD3 R0, R0, 0x1, RZ ;  /* 0x0000000100007810 */ /* 0x000fe40007ffe0ff */
[----:B------:R-:W2:Y:S02]  /*e3d0*/  SYNCS.PHASECHK.TRANS64.TRYWAIT P1, [R6+URZ+0x2a840], R3 ;  /* 0x02a84003060075a7 */ /* 0x000ea4000802017f */
[----:B------:R-:W-:-:S04]  /*e3e0*/  ISETP.NE.AND P2, PT, R0, 0x2, PT ;  /* 0x000000020000780c */ /* 0x000fc80003f45270 */
[----:B------:R-:W-:Y:S01]  /*e3f0*/  SEL R4, RZ, 0x1, P2 ;  /* 0x00000001ff047807 */ /* 0x000fe20001000000 */
[----:B--2---:R-:W-:Y:S08]  /*e400*/  @!P1 BRA `(.L_x_2268) ;  /* 0x00000030003c9947 */ /* 0x004ff00003800000 */
.L_x_2362:
[----:B------:R-:W-:Y:S02]  /*e410*/  SEL R0, R0, RZ, P2 ;  /* 0x000000ff00007207 */ /* 0x000fe40001000000 */
[----:B------:R-:W-:Y:S01]  /*e420*/  LOP3.LUT R4, R9, R4, RZ, 0x3c, !PT ;  /* 0x0000000409047212 */ /* 0x000fe200078e3cff */
[----:B------:R-:W-:Y:S06]  /*e430*/  @!P0 BRA `(.L_x_2269) ;  /* 0x0000000000048947 */ /* 0x000fec0003800000 */
[----:B------:R-:W-:Y:S01]  /*e440*/  BPT.TRAP 0x1 ;  /* 0x000000040000795c */ /* 0x000fe20000300000 */
.L_x_2269:
[----:B0-----:R-:W-:Y:S01]  /*e450*/  IMAD R5, R0, 0x8, R5 ;  /* 0x0000000800057824 */ /* 0x001fe200078e0205 */
[----:B------:R-:W-:-:S04]  /*e460*/  SHF.L.U32 R0, R4, 0x1f, RZ ;  /* 0x0000001f04007819 */ /* 0x000fc800000006ff */
[----:B------:R-:W0:Y:S02]  /*e470*/  SYNCS.PHASECHK.TRANS64.TRYWAIT P1, [R5+URZ+0x2a840], R0 ;  /* 0x02a84000050075a7 */ /* 0x000e24000802017f */
[----:B0-----:R-:W-:Y:S05]  /*e480*/  @!P1 BRA `(.L_x_2270) ;  /* 0x0000003000309947 */ /* 0x001fea0003800000 */
.L_x_2363:
[----:B------:R-:W-:Y:S05]  /*e490*/  @!P0 BRA `(.L_x_2271) ;  /* 0x0000000000048947 */ /* 0x000fea0003800000 */
[----:B------:R-:W-:Y:S01]  /*e4a0*/  BPT.TRAP 0x1 ;  /* 0x000000040000795c */ /* 0x000fe20000300000 */
.L_x_2271:
[----:B------:R-:W3:Y:S02]  /*e4b0*/  SYNCS.PHASECHK.TRANS64.TRYWAIT P1, [R6+URZ+0x2a860], R3 ;  /* 0x02a86003060075a7 */ /* 0x000ee4000802017f */
[----:B---3--:R-:W-:Y:S05]  /*e4c0*/  @!P1 BRA `(.L_x_2272) ;  /* 0x0000003000349947 */ /* 0x008fea0003800000 */
.L_x_2364:
[----:B------:R-:W-:Y:S05]  /*e4d0*/  @!P0 BRA `(.L_x_2273) ;  /* 0x0000000000048947 */ /* 0x000fea0003800000 */
[----:B------:R-:W-:Y:S01]  /*e4e0*/  BPT.TRAP 0x1 ;  /* 0x000000040000795c */ /* 0x000fe20000300000 */
.L_x_2273:
[----:B----4-:R4:W0:Y:S02]  /*e4f0*/  SYNCS.PHASECHK.TRANS64.TRYWAIT P0, [R5+URZ+0x2a860], R0 ;  /* 0x02a86000050075a7 */ /* 0x010824000800017f */
[----:B0-----:R-:W-:Y:S05]  /*e500*/  @!P0 NANOSLEEP.SYNCS 0x989680 ;  /* 0x009896800000895d */ /* 0x001fea0003900000 */
[----:B------:R-:W0:Y:S02]  /*e510*/  @!P0 SYNCS.PHASECHK.TRANS64 P0, [R5+URZ+0x2a860], R0 ;  /* 0x02a86000050085a7 */ /* 0x000e24000800007f */
[----:B0-----:R-:W-:Y:S05]  /*e520*/  @!P0 BRA `(.L_x_2273) ;  /* 0xfffffffc00f08947 */ /* 0x001fea000383ffff */
.L_x_2185:
[----:B------:R-:W-:Y:S05]  /*e530*/  BSYNC B6 ;  /* 0x0000000000067941 */ /* 0x000fea0003800000 */
.L_x_2182:
[----:B------:R-:W-:Y:S05]  /*e540*/  EXIT ;  /* 0x000000000000794d */ /* 0x000fea0003800000 */
.L_x_2189:
[----:B-1----:R-:W-:-:S04]  /*e550*/  IMAD.U32 R3, RZ, RZ, UR39 ;  /* 0x00000027ff037e24 */ /* 0x002fc8000f8e00ff */
[----:B------:R1:W2:Y:S03]  /*e560*/  SYNCS.PHASECHK.TRANS64.TRYWAIT P0, [R3+URZ+0x2a800], R0 ;  /* 0x02a80000030075a7 */ /* 0x0002a6000800017f */
[----:B--2---:R-:W-:Y:S05]  /*e570*/  @!P0 NANOSLEEP.SYNCS 0x989680 ;  /* 0x009896800000895d */ /* 0x004fea0003900000 */
[----:B------:R-:W2:Y:S02]  /*e580*/  @!P0 SYNCS.PHASECHK.TRANS64 P0, [R3+URZ+0x2a800], R0 ;  /* 0x02a80000030085a7 */ /* 0x000ea4000800007f */
[----:B--2---:R-:W-:Y:S05]  /*e590*/  @!P0 BRA `(.L_x_2189) ;  /* 0xfffffffc00ec8947 */ /* 0x004fea000383ffff */
[----:B------:R-:W-:Y:S05]  /*e5a0*/  BRA `(.L_x_2274) ;  /* 0xffffff2c003c7947 */ /* 0x000fea000383ffff */
.L_x_2193:
[----:B--2---:R-:W-:-:S04]  /*e5b0*/  MOV R3, UR39 ;  /* 0x0000002700037c02 */ /* 0x004fc80008000f00 */
[----:B------:R2:W3:Y:S03]  /*e5c0*/  SYNCS.PHASECHK.TRANS64.TRYWAIT P1, [R3+URZ+0x2a830], R0 ;  /* 0x02a83000030075a7 */ /* 0x0004e6000802017f */
[----:B---3--:R-:W-:Y:S05]  /*e5d0*/  @!P1 NANOSLEEP.SYNCS 0x989680 ;  /* 0x009896800000995d */ /* 0x008fea0003900000 */
[----:B------:R-:W3:Y:S02]  /*e5e0*/  @!P1 SYNCS.PHASECHK.TRANS64 P1, [R3+URZ+0x2a830], R0 ;  /* 0x02a83000030095a7 */ /* 0x000ee4000802007f */
[----:B---3--:R-:W-:Y:S05]  /*e5f0*/  @!P1 BRA `(.L_x_2193) ;  /* 0xfffffffc00ec9947 */ /* 0x008fea000383ffff */
[----:B------:R-:W-:Y:S05]  /*e600*/  BRA `(.L_x_2192) ;  /* 0xffffff2c005c7947 */ /* 0x000fea000383ffff */
.L_x_2199:
[----:B-1----:R-:W-:-:S04]  /*e610*/  IMAD.U32 R12, RZ, RZ, UR7 ;  /* 0x00000007ff0c7e24 */ /* 0x002fc8000f8e00ff */
[----:B------:R1:W2:Y:S03]  /*e620*/  SYNCS.PHASECHK.TRANS64.TRYWAIT P1, [R12+URZ+0x2a830], R11 ;  /* 0x02a8300b0c0075a7 */ /* 0x0002a6000802017f */
[----:B--2---:R-:W-:Y:S05]  /*e630*/  @!P1 NANOSLEEP.SYNCS 0x989680 ;  /* 0x009896800000995d */ /* 0x004fea0003900000 */
[----:B------:R-:W2:Y:S02]  /*e640*/  @!P1 SYNCS.PHASECHK.TRANS64 P1, [R12+URZ+0x2a830], R11 ;  /* 0x02a8300b0c0095a7 */ /* 0x000ea4000802007f */
[----:B--2---:R-:W-:Y:S05]  /*e650*/  @!P1 BRA `(.L_x_2199) ;  /* 0xfffffffc00ec9947 */ /* 0x004fea000383ffff */
[----:B------:R-:W-:Y:S05]  /*e660*/  BRA `(.L_x_2198) ;  /* 0xffffff5400547947 */ /* 0x000fea000383ffff */
.L_x_2203:
[----:B---3--:R-:W-:-:S04]  /*e670*/  IMAD.U32 R6, RZ, RZ, UR10 ;  /* 0x0000000aff067e24 */ /* 0x008fc8000f8e00ff */
[----:B------:R3:W4:Y:S03]  /*e680*/  SYNCS.PHASECHK.TRANS64.TRYWAIT P1, [R6+URZ+0x2a850], R5 ;  /* 0x02a85005060075a7 */ /* 0x000726000802017f */
[----:B----4-:R-:W-:Y:S05]  /*e690*/  @!P1 NANOSLEEP.SYNCS 0x989680 ;  /* 0x009896800000995d */ /* 0x010fea0003900000 */
[----:B------:R-:W4:Y:S02]  /*e6a0*/  @!P1 SYNCS.PHASECHK.TRANS64 P1, [R6+URZ+0x2a850], R5 ;  /* 0x02a85005060095a7 */ /* 0x000f24000802007f */
[----:B----4-:R-:W-:Y:S05]  /*e6b0*/  @!P1 BRA `(.L_x_2203) ;  /* 0xfffffffc00ec9947 */ /* 0x010fea000383ffff */
[----:B------:R-:W-:Y:S05]  /*e6c0*/  BRA `(.L_x_2202) ;  /* 0xffffff5c00607947 */ /* 0x000fea000383ffff */
.L_x_2211:
[----:B-1----:R-:W-:-:S04]  /*e6d0*/  MOV R12, UR38 ;  /* 0x00000026000c7c02 */ /* 0x002fc80008000f00 */
[----:B------:R1:W2:Y:S03]  /*e6e0*/  SYNCS.PHASECHK.TRANS64.TRYWAIT P1, [R12+URZ+0x2a830], R11 ;  /* 0x02a8300b0c0075a7 */ /* 0x0002a6000802017f */
[----:B--2---:R-:W-:Y:S05]  /*e6f0*/  @!P1 NANOSLEEP.SYNCS 0x989680 ;  /* 0x009896800000995d */ /* 0x004fea0003900000 */
[----:B------:R-:W2:Y:S02]  /*e700*/  @!P1 SYNCS.PHASECHK.TRANS64 P1, [R12+URZ+0x2a830], R11 ;  /* 0x02a8300b0c0095a7 */ /* 0x000ea4000802007f */
[----:B--2---:R-:W-:Y:S05]  /*e710*/  @!P1 BRA `(.L_x_2211) ;  /* 0xfffffffc00ec9947 */ /* 0x004fea000383ffff */
[----:B------:R-:W-:Y:S05]  /*e720*/  BRA `(.L_x_2210) ;  /* 0xffffff7c00707947 */ /* 0x000fea000383ffff */
.L_x_2215:
[----:B---3--:R-:W-:-:S04]  /*e730*/  IMAD.U32 R6, RZ, RZ, UR5 ;  /* 0x00000005ff067e24 */ /* 0x008fc8000f8e00ff */
[----:B------:R3:W4:Y:S03]  /*e740*/  SYNCS.PHASECHK.TRANS64.TRYWAIT P1, [R6+URZ+0x2a850], R5 ;  /* 0x02a85005060075a7 */ /* 0x000726000802017f */
[----:B----4-:R-:W-:Y:S05]  /*e750*/  @!P1 NANOSLEEP.SYNCS 0x989680 ;  /* 0x009896800000995d */ /* 0x010fea0003900000 */
[----:B------:R-:W4:Y:S02]  /*e760*/  @!P1 SYNCS.PHASECHK.TRANS64 P1, [R6+URZ+0x2a850], R5 ;  /* 0x02a85005060095a7 */ /* 0x000f24000802007f */
[----:B----4-:R-:W-:Y:S05]  /*e770*/  @!P1 BRA `(.L_x_2215) ;  /* 0xfffffffc00ec9947 */ /* 0x010fea000383ffff */
[----:B------:R-:W-:Y:S05]  /*e780*/  BRA `(.L_x_2214) ;  /* 0xffffff84007c7947 */ /* 0x000fea000383ffff */
.L_x_2222:
[----:B-1----:R-:W-:-:S04]  /*e790*/  IMAD.U32 R5, RZ, RZ, UR5 ;  /* 0x00000005ff057e24 */ /* 0x002fc8000f8e00ff */
[----:B------:R1:W2:Y:S03]  /*e7a0*/  SYNCS.PHASECHK.TRANS64.TRYWAIT P1, [R5+URZ+0x2a850], R0 ;  /* 0x02a85000050075a7 */ /* 0x0002a6000802017f */
[----:B--2---:R-:W-:Y:S05]  /*e7b0*/  @!P1 NANOSLEEP.SYNCS 0x989680 ;  /* 0x009896800000995d */ /* 0x004fea0003900000 */
[----:B------:R-:W2:Y:S02]  /*e7c0*/  @!P1 SYNCS.PHASECHK.TRANS64 P1, [R5+URZ+0x2a850], R0 ;  /* 0x02a85000050095a7 */ /* 0x000ea4000802007f */
[----:B--2---:R-:W-:Y:S05]  /*e7d0*/  @!P1 BRA `(.L_x_2222) ;  /* 0xfffffffc00ec9947 */ /* 0x004fea000383ffff */
[----:B------:R-:W-:Y:S05]  /*e7e0*/  BRA `(.L_x_2221) ;  /* 0xffffffa000807947 */ /* 0x000fea000383ffff */
.L_x_2234:
[----:B------:R-:W-:Y:S01]  /*e7f0*/  MOV R13, R16 ;  /* 0x00000010000d7202 */ /* 0x000fe20000000f00 */
[----:B------:R-:W-:Y:S01]  /*e800*/  IMAD.MOV.U32 R12, RZ, RZ, RZ ;  /* 0x000000ffff0c7224 */ /* 0x000fe200078e00ff */
[----:B------:R-:W-:Y:S01]  /*e810*/  MOV R15, 0xffffffff ;  /* 0xffffffff000f7802 */ /* 0x000fe20000000f00 */
[----:B------:R-:W-:-:S07]  /*e820*/  IMAD.MOV.U32 R11, RZ, RZ, 0x1f ;  /* 0x0000001fff0b7424 */ /* 0x000fce00078e00ff */
[----:B-----5:R-:W-:Y:S05]  /*e830*/  WARPSYNC.COLLECTIVE R15, `(.L_x_2275) ;  /* 0x000000000f087348 */ /* 0x020fea0003c00000 */
[----:B------:R0:W1:Y:S02]  /*e840*/  SHFL.IDX P6, R14, R13, R12, R11 ;  /* 0x0000000c0d0e7389 */ /* 0x00006400000c000b */
[----:B01---5:R-:W-:Y:S01]  /*e850*/  ENDCOLLECTIVE ;  /* 0x000000000000791b */ /* 0x023fe20003800000 */
.L_x_2275:
[----:B------:R-:W-:Y:S05]  /*e860*/  BRA `(.L_x_2276) ;  /* 0xffffffcc00b07947 */ /* 0x000fea000383ffff */
.L_x_2236:
[----:B0-----:R-:W-:-:S04]  /*e870*/  IMAD.U32 R5, RZ, RZ, UR46 ;  /* 0x0000002eff057e24 */ /* 0x001fc8000f8e00ff */
[----:B------:R0:W1:Y:S03]  /*e880*/  SYNCS.PHASECHK.TRANS64.TRYWAIT P0, [R5+URZ+0x2a840], R4 ;  /* 0x02a84004050075a7 */ /* 0x000066000800017f */
[----:B-1----:R-:W-:Y:S05]  /*e890*/  @!P0 NANOSLEEP.SYNCS 0x989680 ;  /* 0x009896800000895d */ /* 0x002fea0003900000 */
[----:B------:R-:W1:Y:S02]  /*e8a0*/  @!P0 SYNCS.PHASECHK.TRANS64 P0, [R5+URZ+0x2a840], R4 ;  /* 0x02a84004050085a7 */ /* 0x000e64000800007f */
[----:B-1----:R-:W-:Y:S05]  /*e8b0*/  @!P0 BRA `(.L_x_2236) ;  /* 0xfffffffc00ec8947 */ /* 0x002fea000383ffff */
[----:B------:R-:W-:Y:S05]  /*e8c0*/  BRA `(.L_x_2277) ;  /* 0xffffffd000c07947 */ /* 0x000fea000383ffff */
.L_x_2237:
[----:B------:R-:W-:Y:S01]  /*e8d0*/  BSSY B0, `(.L_x_2278) ;  /* 0x0000008000007945 */ /* 0x000fe20003800000 */
[----:B------:R-:W-:Y:S01]  /*e8e0*/  IMAD.MOV.U32 R13, RZ, RZ, R3 ;  /* 0x000000ffff0d7224 */ /* 0x000fe200078e0003 */
[----:B------:R-:W-:Y:S01]  /*e8f0*/  MOV R12, RZ ;  /* 0x000000ff000c7202 */ /* 0x000fe20000000f00 */
[----:B------:R-:W-:Y:S02]  /*e900*/  IMAD.MOV.U32 R11, RZ, RZ, 0x181f ;  /* 0x0000181fff0b7424 */ /* 0x000fe400078e00ff */
[----:B------:R-:W-:-:S07]  /*e910*/  IMAD.MOV.U32 R15, RZ, RZ, -0x1 ;  /* 0xffffffffff0f7424 */ /* 0x000fce00078e00ff */
[----:B------:R-:W-:Y:S05]  /*e920*/  WARPSYNC.COLLECTIVE R15, `(.L_x_2279) ;  /* 0x000000000f087348 */ /* 0x000fea0003c00000 */
[----:B------:R0:W1:Y:S02]  /*e930*/  SHFL.IDX P6, R14, R13, R12, R11 ;  /* 0x0000000c0d0e7389 */ /* 0x00006400000c000b */
[----:B01----:R-:W-:Y:S01]  /*e940*/  ENDCOLLECTIVE ;  /* 0x000000000000791b */ /* 0x003fe20003800000 */
.L_x_2279:
[----:B------:R-:W-:Y:S05]  /*e950*/  BSYNC B0 ;  /* 0x0000000000007941 */ /* 0x000fea0003800000 */
.L_x_2278:
[----:B------:R-:W-:Y:S01]  /*e960*/  IMAD.MOV.U32 R13, RZ, RZ, R0 ;  /* 0x000000ffff0d7224 */ /* 0x000fe200078e0000 */
[----:B------:R-:W-:Y:S01]  /*e970*/  MOV R11, 0x181f ;  /* 0x0000181f000b7802 */ /* 0x000fe20000000f00 */
[----:B------:R-:W-:Y:S01]  /*e980*/  IMAD.MOV.U32 R12, RZ, RZ, RZ ;  /* 0x000000ffff0c7224 */ /* 0x000fe200078e00ff */
[----:B------:R-:W-:Y:S01]  /*e990*/  MOV R5, R14 ;  /* 0x0000000e00057202 */ /* 0x000fe20000000f00 */
[----:B------:R-:W-:Y:S01]  /*e9a0*/  IMAD.MOV.U32 R15, RZ, RZ, -0x1 ;  /* 0xffffffffff0f7424 */ /* 0x000fe200078e00ff */
[----:B------:R-:W-:-:S07]  /*e9b0*/  @P0 LEA R19, R37, UR46, 0x1 ;  /* 0x0000002e25130c11 */ /* 0x000fce000f8e08ff */
[----:B------:R-:W-:Y:S05]  /*e9c0*/  WARPSYNC.COLLECTIVE R15, `(.L_x_2280) ;  /* 0x000000000f087348 */ /* 0x000fea0003c00000 */
[----:B------:R0:W1:Y:S02]  /*e9d0*/  SHFL.IDX P6, R14, R13, R12, R11 ;  /* 0x0000000c0d0e7389 */ /* 0x00006400000c000b */
[----:B01----:R-:W-:Y:S01]  /*e9e0*/  ENDCOLLECTIVE ;  /* 0x000000000000791b */ /* 0x003fe20003800000 */
.L_x_2280:
[----:B------:R-:W-:Y:S01]  /*e9f0*/  MOV R13, R3 ;  /* 0x00000003000d7202 */ /* 0x000fe20000000f00 */
[----:B------:R-:W-:Y:S02]  /*ea00*/  IMAD.MOV.U32 R12, RZ, RZ, 0x1 ;  /* 0x00000001ff0c7424 */ /* 0x000fe400078e00ff */
[----:B------:R-:W-:-:S07]  /*ea10*/  IMAD.MOV.U32 R4, RZ, RZ, R14 ;  /* 0x000000ffff047224 */ /* 0x000fce00078e000e */
[----:B------:R-:W-:Y:S05]  /*ea20*/  WARPSYNC.COLLECTIVE R15, `(.L_x_2281) ;  /* 0x000000000f087348 */ /* 0x000fea0003c00000 */
[----:B------:R0:W1:Y:S02]  /*ea30*/  SHFL.IDX P6, R14, R13, R12, R11 ;  /* 0x0000000c0d0e7389 */ /* 0x00006400000c000b */
[----:B01----:R-:W-:Y:S01]  /*ea40*/  ENDCOLLECTIVE ;  /* 0x000000000000791b */ /* 0x003fe20003800000 */
.L_x_2281:
        /* <DEDUP_REMOVED lines=13> */
.L_x_2282:
[----:B------:R-:W-:Y:S01]  /*eb20*/  IMAD.MOV.U32 R5, RZ, RZ, R7 ;  /* 0x000000ffff057224 */ /* 0x000fe200078e0007 */
[----:B------:R-:W-:Y:S02]  /*eb30*/  @P0 LEA R20, R37, UR46, 0x1 ;  /* 0x0000002e25140c11 */ /* 0x000fe4000f8e08ff */
[----:B------:R-:W-:Y:S01]  /*eb40*/  MOV R13, R3 ;  /* 0x00000003000d7202 */ /* 0x000fe20000000f00 */
[----:B------:R-:W-:Y:S02]  /*eb50*/  IMAD.MOV.U32 R12, RZ, RZ, 0x2 ;  /* 0x00000002ff0c7424 */ /* 0x000fe400078e00ff */
[----:B------:R-:W-:-:S07]  /*eb60*/  IMAD.MOV.U32 R4, RZ, RZ, R14 ;  /* 0x000000ffff047224 */ /* 0x000fce00078e000e */
[----:B------:R-:W-:Y:S05]  /*eb70*/  WARPSYNC.COLLECTIVE R15, `(.L_x_2283) ;  /* 0x000000000f087348 */ /* 0x000fea0003c00000 */
[----:B------:R0:W1:Y:S02]  /*eb80*/  SHFL.IDX P6, R14, R13, R12, R11 ;  /* 0x0000000c0d0e7389 */ /* 0x00006400000c000b */
[----:B01----:R-:W-:Y:S01]  /*eb90*/  ENDCOLLECTIVE ;  /* 0x000000000000791b */ /* 0x003fe20003800000 */
.L_x_2283:
        /* <DEDUP_REMOVED lines=13> */
.L_x_2284:
[----:B------:R-:W-:Y:S01]  /*ec70*/  MOV R5, R10 ;  /* 0x0000000a00057202 */ /* 0x000fe20000000f00 */
[----:B------:R-:W-:Y:S02]  /*ec80*/  IMAD.MOV.U32 R13, RZ, RZ, R3 ;  /* 0x000000ffff0d7224 */ /* 0x000fe400078e0003 */
[----:B------:R-:W-:Y:S02]  /*ec90*/  IMAD.MOV.U32 R12, RZ, RZ, 0x3 ;  /* 0x00000003ff0c7424 */ /* 0x000fe400078e00ff */
[----:B------:R-:W-:-:S07]  /*eca0*/  IMAD.MOV.U32 R21, RZ, RZ, R14 ;  /* 0x000000ffff157224 */ /* 0x000fce00078e000e */
[----:B------:R-:W-:Y:S05]  /*ecb0*/  WARPSYNC.COLLECTIVE R15, `(.L_x_2285) ;  /* 0x000000000f087348 */ /* 0x000fea0003c00000 */
[----:B------:R0:W1:Y:S02]  /*ecc0*/  SHFL.IDX P6, R14, R13, R12, R11 ;  /* 0x0000000c0d0e7389 */ /* 0x00006400000c000b */
[----:B01----:R-:W-:Y:S01]  /*ecd0*/  ENDCOLLECTIVE ;  /* 0x000000000000791b */ /* 0x003fe20003800000 */
.L_x_2285:
[----:B------:R-:W-:Y:S01]  /*ece0*/  IMAD.MOV.U32 R4, RZ, RZ, R21 ;  /* 0x000000ffff047224 */ /* 0x000fe200078e0015 */
[----:B------:R-:W-:-:S03]  /*ecf0*/  @P0 LEA R21, R37, UR46, 0x1 ;  /* 0x0000002e25150c11 */ /* 0x000fc6000f8e08ff */
        /* <DEDUP_REMOVED lines=8> */
[----:B------:R-:W-:Y:S02]  /*ed80*/  ISETP.GE.AND P0, PT, R6, 0x31, PT ;  /* 0x000000310600780c */ /* 0x000fe40003f06270 */
[----:B------:R-:W-:-:S11]  /*ed90*/  MOV R7, R14 ;  /* 0x0000000e00077202 */ /* 0x000fd60000000f00 */
[----:B0-----:R-:W-:Y:S05]  /*eda0*/  WARPSYNC.COLLECTIVE R15, `(.L_x_2286) ;  /* 0x000000000f087348 */ /* 0x001fea0003c00000 */
[----:B------:R1:W2:Y:S02]  /*edb0*/  SHFL.IDX P6, R14, R13, R12, R11 ;  /* 0x0000000c0d0e7389 */ /* 0x0002a400000c000b */
[----:B012---:R-:W-:Y:S01]  /*edc0*/  ENDCOLLECTIVE ;  /* 0x000000000000791b */ /* 0x007fe20003800000 */
.L_x_2286:
[----:B------:R-:W-:Y:S02]  /*edd0*/  MOV R5, R7 ;  /* 0x0000000700057202 */ /* 0x000fe40000000f00 */
[----:B------:R-:W-:Y:S01]  /*ede0*/  @P0 LEA R7, R37, UR46, 0x1 ;  /* 0x0000002e25070c11 */ /* 0x000fe2000f8e08ff */
[----:B------:R-:W-:Y:S02]  /*edf0*/  IMAD.MOV.U32 R13, RZ, RZ, R3 ;  /* 0x000000ffff0d7224 */ /* 0x000fe400078e0003 */
[----:B------:R-:W-:Y:S02]  /*ee00*/  IMAD.MOV.U32 R12, RZ, RZ, 0x4 ;  /* 0x00000004ff0c7424 */ /* 0x000fe400078e00ff */
[----:B------:R-:W-:-:S07]  /*ee10*/  IMAD.MOV.U32 R4, RZ, RZ, R14 ;  /* 0x000000ffff047224 */ /* 0x000fce00078e000e */
[----:B------:R-:W-:Y:S05]  /*ee20*/  WARPSYNC.COLLECTIVE R15, `(.L_x_2287) ;  /* 0x000000000f087348 */ /* 0x000fea0003c00000 */
[----:B------:R0:W1:Y:S02]  /*ee30*/  SHFL.IDX P6, R14, R13, R12, R11 ;  /* 0x0000000c0d0e7389 */ /* 0x00006400000c000b */
[----:B01----:R-:W-:Y:S01]  /*ee40*/  ENDCOLLECTIVE ;  /* 0x000000000000791b */ /* 0x003fe20003800000 */
.L_x_2287:
        /* <DEDUP_REMOVED lines=13> */
.L_x_2288:
[----:B------:R-:W-:Y:S02]  /*ef20*/  IMAD.MOV.U32 R5, RZ, RZ, R10 ;  /* 0x000000ffff057224 */ /* 0x000fe400078e000a */
[----:B------:R-:W-:Y:S01]  /*ef30*/  IMAD.MOV.U32 R13, RZ, RZ, R3 ;  /* 0x000000ffff0d7224 */ /* 0x000fe200078e0003 */
[----:B------:R-:W-:Y:S01]  /*ef40*/  MOV R12, 0x5 ;  /* 0x00000005000c7802 */ /* 0x000fe20000000f00 */
[----:B------:R-:W-:-:S07]  /*ef50*/  IMAD.MOV.U32 R19, RZ, RZ, R14 ;  /* 0x000000ffff137224 */ /* 0x000fce00078e000e */
[----:B------:R-:W-:Y:S05]  /*ef60*/  WARPSYNC.COLLECTIVE R15, `(.L_x_2289) ;  /* 0x000000000f087348 */ /* 0x000fea0003c00000 */
[----:B------:R0:W1:Y:S02]  /*ef70*/  SHFL.IDX P6, R14, R13, R12, R11 ;  /* 0x0000000c0d0e7389 */ /* 0x00006400000c000b */
[----:B01----:R-:W-:Y:S01]  /*ef80*/  ENDCOLLECTIVE ;  /* 0x000000000000791b */ /* 0x003fe20003800000 */
.L_x_2289:
[----:B------:R-:W-:Y:S02]  /*ef90*/  MOV R4, R19 ;  /* 0x0000001300047202 */ /* 0x000fe40000000f00 */
        /* <DEDUP_REMOVED lines=9> */
[----:B------:R-:W-:-:S07]  /*f030*/  IMAD.MOV.U32 R3, RZ, RZ, R14 ;  /* 0x000000ffff037224 */ /* 0x000fce00078e000e */
[----:B0-----:R-:W-:Y:S05]  /*f040*/  WARPSYNC.COLLECTIVE R15, `(.L_x_2290) ;  /* 0x000000000f087348 */ /* 0x001fea0003c00000 */
[----:B------:R1:W2:Y:S02]  /*f050*/  SHFL.IDX P6, R14, R13, R12, R11 ;  /* 0x0000000c0d0e7389 */ /* 0x0002a400000c000b */
[----:B012---:R-:W-:Y:S01]  /*f060*/  ENDCOLLECTIVE ;  /* 0x000000000000791b */ /* 0x007fe20003800000 */
.L_x_2290:
[----:B------:R-:W-:Y:S05]  /*f070*/  BRA `(.L_x_2291) ;  /* 0xffffffd000207947 */ /* 0x000fea000383ffff */
.L_x_2240:
[----:B------:R-:W-:Y:S01]  /*f080*/  MOV R13, R0 ;  /* 0x00000000000d7202 */ /* 0x000fe20000000f00 */
[----:B------:R-:W-:Y:S01]  /*f090*/  IMAD.MOV.U32 R12, RZ, RZ, RZ ;  /* 0x000000ffff0c7224 */ /* 0x000fe200078e00ff */
[----:B------:R-:W-:Y:S01]  /*f0a0*/  MOV R15, 0xffffffff ;  /* 0xffffffff000f7802 */ /* 0x000fe20000000f00 */
[----:B------:R-:W-:Y:S02]  /*f0b0*/  IMAD.MOV.U32 R11, RZ, RZ, 0x181f ;  /* 0x0000181fff0b7424 */ /* 0x000fe400078e00ff */
[----:B------:R-:W-:-:S07]  /*f0c0*/  IMAD.U32 R10, RZ, RZ, UR48 ;  /* 0x00000030ff0a7e24 */ /* 0x000fce000f8e00ff */
[----:B------:R-:W-:Y:S05]  /*f0d0*/  WARPSYNC.COLLECTIVE R15, `(.L_x_2292) ;  /* 0x000000000f087348 */ /* 0x000fea0003c00000 */
[----:B------:R0:W1:Y:S02]  /*f0e0*/  SHFL.IDX P6, R14, R13, R12, R11 ;  /* 0x0000000c0d0e7389 */ /* 0x00006400000c000b */
[----:B01----:R-:W-:Y:S01]  /*f0f0*/  ENDCOLLECTIVE ;  /* 0x000000000000791b */ /* 0x003fe20003800000 */
.L_x_2292:
[----:B------:R-:W-:-:S05]  /*f100*/  IMAD R7, R10, 0x80, R23 ;  /* 0x000000800a077824 */ /* 0x000fca00078e0217 */
[----:B------:R-:W-:Y:S01]  /*f110*/  IADD3 R9, R7, 0x10, RZ ;  /* 0x0000001007097810 */ /* 0x000fe20007ffe0ff */
[----:B------:R-:W-:Y:S02]  /*f120*/  IMAD.MOV.U32 R13, RZ, RZ, R3 ;  /* 0x000000ffff0d7224 */ /* 0x000fe400078e0003 */
[----:B------:R-:W-:-:S07]  /*f130*/  IMAD.MOV.U32 R5, RZ, RZ, R14 ;  /* 0x000000ffff057224 */ /* 0x000fce00078e000e */
[----:B------:R-:W-:Y:S05]  /*f140*/  WARPSYNC.COLLECTIVE R15, `(.L_x_2293) ;  /* 0x000000000f087348 */ /* 0x000fea0003c00000 */
[----:B------:R0:W1:Y:S02]  /*f150*/  SHFL.IDX P6, R14, R13, R12, R11 ;  /* 0x0000000c0d0e7389 */ /* 0x00006400000c000b */
[----:B01----:R-:W-:Y:S01]  /*f160*/  ENDCOLLECTIVE ;  /* 0x000000000000791b */ /* 0x003fe20003800000 */
.L_x_2293:
[----:B------:R-:W-:Y:S02]  /*f170*/  ULDC UR4, c[0x0][0x288] ;  /* 0x0000a20000047ab9 */ /* 0x000fe40000000800 */
[----:B------:R-:W-:-:S05]  /*f180*/  IMAD R6, R8, UR4, RZ ;  /* 0x0000000408067c24 */ /* 0x000fca000f8e02ff */
[----:B------:R-:W-:Y:S01]  /*f190*/  ISETP.GE.AND P1, PT, R7, R6, PT ;  /* 0x000000060700720c */ /* 0x000fe20003f26270 */
[----:B------:R-:W-:Y:S02]  /*f1a0*/  IMAD.MOV.U32 R13, RZ, RZ, R0 ;  /* 0x000000ffff0d7224 */ /* 0x000fe400078e0000 */
[----:B------:R-:W-:-:S10]  /*f1b0*/  IMAD.MOV.U32 R12, RZ, RZ, 0x1 ;  /* 0x00000001ff0c7424 */ /* 0x000fd400078e00ff */
[----:B------:R-:W-:Y:S02]  /*f1c0*/  @!P1 LEA R19, R37, UR46, 0x1 ;  /* 0x0000002e25139c11 */ /* 0x000fe4000f8e08ff */
[----:B------:R-:W-:-:S07]  /*f1d0*/  MOV R4, R14 ;  /* 0x0000000e00047202 */ /* 0x000fce0000000f00 */
[----:B------:R-:W-:Y:S05]  /*f1e0*/  WARPSYNC.COLLECTIVE R15, `(.L_x_2294) ;  /* 0x000000000f087348 */ /* 0x000fea0003c00000 */
[----:B------:R0:W1:Y:S02]  /*f1f0*/  SHFL.IDX P6, R14, R13, R12, R11 ;  /* 0x0000000c0d0e7389 */ /* 0x00006400000c000b */
[----:B01----:R-:W-:Y:S01]  /*f200*/  ENDCOLLECTIVE ;  /* 0x000000000000791b */ /* 0x003fe20003800000 */
.L_x_2294:
        /* <DEDUP_REMOVED lines=13> */
.L_x_2295:
[----:B------:R-:W-:Y:S02]  /*f2e0*/  MOV R5, R8 ;  /* 0x0000000800057202 */ /* 0x000fe40000000f00 */
[----:B------:R-:W-:Y:S01]  /*f2f0*/  @!P1 LEA R21, R37, UR46, 0x1 ;  /* 0x0000002e25159c11 */ /* 0x000fe2000f8e08ff */
[----:B------:R-:W-:Y:S01]  /*f300*/  IMAD.MOV.U32 R13, RZ, RZ, R0 ;  /* 0x000000ffff0d7224 */ /* 0x000fe200078e0000 */
[----:B------:R-:W-:Y:S01]  /*f310*/  MOV R12, 0x2 ;  /* 0x00000002000c7802 */ /* 0x000fe20000000f00 */
[----:B------:R-:W-:-:S07]  /*f320*/  IMAD.MOV.U32 R4, RZ, RZ, R14 ;  /* 0x000000ffff047224 */ /* 0x000fce00078e000e */
[----:B------:R-:W-:Y:S05]  /*f330*/  WARPSYNC.COLLECTIVE R15, `(.L_x_2296) ;  /* 0x000000000f087348 */ /* 0x000fea0003c00000 */
[----:B------:R0:W1:Y:S02]  /*f340*/  SHFL.IDX P6, R14, R13, R12, R11 ;  /* 0x0000000c0d0e7389 */ /* 0x00006400000c000b */
[----:B01----:R-:W-:Y:S01]  /*f350*/  ENDCOLLECTIVE ;  /* 0x000000000000791b */ /* 0x003fe20003800000 */
.L_x_2296:
[----:B------:R-:W-:-:S04]  /*f360*/  @!P1 IMAD.WIDE.U32 R8, R27, 0x2, R4 ;  /* 0x000000021b089825 */ /* 0x000fc800078e0004 */
[----:B------:R-:W-:Y:S01]  /*f370*/  VIADD R5, R7, 0x20 ;  /* 0x0000002007057836 */ /* 0x000fe20000000000 */
        /* <DEDUP_REMOVED lines=12> */
.L_x_2297:
[----:B------:R-:W-:Y:S01]  /*f440*/  VIADD R9, R7, 0x30 ;  /* 0x0000003007097836 */ /* 0x000fe20000000000 */
[----:B------:R-:W-:Y:S01]  /*f450*/  @!P1 LEA R19, R37, UR46, 0x1 ;  /* 0x0000002e25139c11 */ /* 0x000fe2000f8e08ff */
[----:B------:R-:W-:Y:S01]  /*f460*/  IMAD.MOV.U32 R13, RZ, RZ, R0 ;  /* 0x000000ffff0d7224 */ /* 0x000fe200078e0000 */
[----:B------:R-:W-:Y:S02]  /*f470*/  MOV R12, 0x3 ;  /* 0x00000003000c7802 */ /* 0x000fe40000000f00 */
[----:B------:R-:W-:-:S07]  /*f480*/  MOV R4, R14 ;  /* 0x0000000e00047202 */ /* 0x000fce0000000f00 */
[----:B------:R-:W-:Y:S05]  /*f490*/  WARPSYNC.COLLECTIVE R15, `(.L_x_2298) ;  /* 0x000000000f087348 */ /* 0x000fea0003c00000 */
[----:B------:R0:W1:Y:S02]  /*f4a0*/  SHFL.IDX P6, R14, R13, R12, R11 ;  /* 0x0000000c0d0e7389 */ /* 0x00006400000c000b */
[----:B01----:R-:W-:Y:S01]  /*f4b0*/  ENDCOLLECTIVE ;  /* 0x000000000000791b */ /* 0x003fe20003800000 */
.L_x_2298:
        /* <DEDUP_REMOVED lines=13> */
.L_x_2299:
[----:B------:R-:W-:Y:S01]  /*f590*/  IMAD.MOV.U32 R5, RZ, RZ, R8 ;  /* 0x000000ffff057224 */ /* 0x000fe200078e0008 */
[----:B------:R-:W-:Y:S02]  /*f5a0*/  @!P1 LEA R21, R37, UR46, 0x1 ;  /* 0x0000002e25159c11 */ /* 0x000fe4000f8e08ff */
[----:B------:R-:W-:Y:S01]  /*f5b0*/  MOV R13, R0 ;  /* 0x00000000000d7202 */ /* 0x000fe20000000f00 */
[----:B------:R-:W-:Y:S01]  /*f5c0*/  IMAD.MOV.U32 R12, RZ, RZ, 0x4 ;  /* 0x00000004ff0c7424 */ /* 0x000fe200078e00ff */
[----:B------:R-:W-:-:S07]  /*f5d0*/  MOV R4, R14 ;  /* 0x0000000e00047202 */ /* 0x000fce0000000f00 */
[----:B------:R-:W-:Y:S05]  /*f5e0*/  WARPSYNC.COLLECTIVE R15, `(.L_x_2300) ;  /* 0x000000000f087348 */ /* 0x000fea0003c00000 */
[----:B------:R0:W1:Y:S02]  /*f5f0*/  SHFL.IDX P6, R14, R13, R12, R11 ;  /* 0x0000000c0d0e7389 */ /* 0x00006400000c000b */
[----:B01----:R-:W-:Y:S01]  /*f600*/  ENDCOLLECTIVE ;  /* 0x000000000000791b */ /* 0x003fe20003800000 */
.L_x_2300:
[----:B------:R-:W-:-:S04]  /*f610*/  @!P1 IMAD.WIDE.U32 R8, R27, 0x2, R4 ;  /* 0x000000021b089825 */ /* 0x000fc800078e0004 */
[----:B------:R-:W-:Y:S01]  /*f620*/  VIADD R5, R7, 0x40 ;  /* 0x0000004007057836 */ /* 0x000fe20000000000 */
[----:B------:R-:W-:Y:S01]  /*f630*/  @!PT LDS RZ, [RZ] ;  /* 0x00000000fffff984 */ /* 0x000fe20000000800 */
[----:B------:R-:W-:Y:S01]  /*f640*/  @!PT LDS RZ, [RZ] ;  /* 0x00000000fffff984 */ /* 0x000fe20000000800 */
[----:B------:R-:W-:Y:S01]  /*f650*/  @!PT LDS RZ, [RZ] ;  /* 0x00000000fffff984 */ /* 0x000fe20000000800 */
[----:B------:R0:W-:Y:S04]  /*f660*/  @!P1 LDGSTS.E.BYPASS.LTC128B.128 [R21+0xdc00], desc[UR36][R8.64], !P3 ;  /* 0x0dc0000008159fae */ /* 0x0001e8000d901d64 */
[----:B------:R0:W-:Y:S01]  /*f670*/  @!P1 LDGSTS.E.BYPASS.LTC128B.128 [R21+0x11c00], desc[UR36][R8.64+0x80], !P2 ;  /* 0x11c0008008159fae */ /* 0x0001e2000d101d64 */
[----:B------:R-:W-:-:S03]  /*f680*/  MOV R13, R3 ;  /* 0x00000003000d7202 */ /* 0x000fc60000000f00 */
[----:B------:R0:W-:Y:S01]  /*f690*/  @!P1 LDGSTS.E.BYPASS.LTC128B.128 [R21+0x15c00], desc[UR36][R8.64+0x100], !P0 ;  /* 0x15c0010008159fae */ /* 0x0001e2000c101d64 */
[----:B------:R-:W-:Y:S01]  /*f6a0*/  ISETP.GE.AND P1, PT, R5, R6, PT ;  /* 0x000000060500720c */ /* 0x000fe20003f26270 */
[----:B------:R-:W-:-:S12]  /*f6b0*/  IMAD.MOV.U32 R5, RZ, RZ, R14 ;  /* 0x000000ffff057224 */ /* 0x000fd800078e000e */
[----:B0-----:R-:W-:Y:S05]  /*f6c0*/  WARPSYNC.COLLECTIVE R15, `(.L_x_2301) ;  /* 0x000000000f087348 */ /* 0x001fea0003c00000 */
[----:B------:R1:W2:Y:S02]  /*f6d0*/  SHFL.IDX P6, R14, R13, R12, R11 ;  /* 0x0000000c0d0e7389 */ /* 0x0002a400000c000b */
[----:B012---:R-:W-:Y:S01]  /*f6e0*/  ENDCOLLECTIVE ;  /* 0x000000000000791b */ /* 0x007fe20003800000 */
.L_x_2301:
        /* <DEDUP_REMOVED lines=8> */
.L_x_2302:
        /* <DEDUP_REMOVED lines=13> */
.L_x_2303:
[----:B------:R-:W-:Y:S02]  /*f840*/  MOV R5, R8 ;  /* 0x0000000800057202 */ /* 0x000fe40000000f00 */
[----:B------:R-:W-:Y:S02]  /*f850*/  @!P1 LEA R21, R37, UR46, 0x1 ;  /* 0x0000002e25159c11 */ /* 0x000fe4000f8e08ff */
[----:B------:R-:W-:Y:S01]  /*f860*/  MOV R13, R0 ;  /* 0x00000000000d7202 */ /* 0x000fe20000000f00 */
[----:B------:R-:W-:Y:S02]  /*f870*/  IMAD.MOV.U32 R12, RZ, RZ, 0x6 ;  /* 0x00000006ff0c7424 */ /* 0x000fe400078e00ff */
[----:B------:R-:W-:-:S07]  /*f880*/  IMAD.MOV.U32 R4, RZ, RZ, R14 ;  /* 0x000000ffff047224 */ /* 0x000fce00078e000e */
[----:B------:R-:W-:Y:S05]  /*f890*/  WARPSYNC.COLLECTIVE R15, `(.L_x_2304) ;  /* 0x000000000f087348 */ /* 0x000fea0003c00000 */
[----:B------:R0:W1:Y:S02]  /*f8a0*/  SHFL.IDX P6, R14, R13, R12, R11 ;  /* 0x0000000c0d0e7389 */ /* 0x00006400000c000b */
[----:B01----:R-:W-:Y:S01]  /*f8b0*/  ENDCOLLECTIVE ;  /* 0x000000000000791b */ /* 0x003fe20003800000 */
.L_x_2304:
        /* <DEDUP_REMOVED lines=14> */
.L_x_2305:
[----:B------:R-:W-:Y:S01]  /*f9a0*/  @!P1 LEA R19, R37, UR46, 0x1 ;  /* 0x0000002e25139c11 */ /* 0x000fe2000f8e08ff */
[----:B------:R-:W-:Y:S01]  /*f9b0*/  IMAD.MOV.U32 R13, RZ, RZ, R0 ;  /* 0x000000ffff0d7224 */ /* 0x000fe200078e0000 */
[----:B------:R-:W-:Y:S02]  /*f9c0*/  MOV R12, 0x7 ;  /* 0x00000007000c7802 */ /* 0x000fe40000000f00 */
[----:B------:R-:W-:-:S07]  /*f9d0*/  MOV R4, R14 ;  /* 0x0000000e00047202 */ /* 0x000fce0000000f00 */
[----:B------:R-:W-:Y:S05]  /*f9e0*/  WARPSYNC.COLLECTIVE R15, `(.L_x_2306) ;  /* 0x000000000f087348 */ /* 0x000fea0003c00000 */
[----:B------:R0:W1:Y:S02]  /*f9f0*/  SHFL.IDX P6, R14, R13, R12, R11 ;  /* 0x0000000c0d0e7389 */ /* 0x00006400000c000b */
[----:B01----:R-:W-:Y:S01]  /*fa00*/  ENDCOLLECTIVE ;  /* 0x000000000000791b */ /* 0x003fe20003800000 */
.L_x_2306:
        /* <DEDUP_REMOVED lines=12> */
.L_x_2307:
[----:B------:R-:W-:Y:S05]  /*fad0*/  BRA `(.L_x_2308) ;  /* 0xffffffd0001c7947 */ /* 0x000fea000383ffff */
.L_x_2243:
[----:B0-----:R-:W-:-:S04]  /*fae0*/  IMAD.U32 R3, RZ, RZ, UR46 ;  /* 0x0000002eff037e24 */ /* 0x001fc8000f8e00ff */
[----:B------:R0:W1:Y:S03]  /*faf0*/  SYNCS.PHASECHK.TRANS64.TRYWAIT P0, [R3+URZ+0x2a820], R0 ;  /* 0x02a82000030075a7 */ /* 0x000066000800017f */
[----:B-1----:R-:W-:Y:S05]  /*fb00*/  @!P0 NANOSLEEP.SYNCS 0x989680 ;  /* 0x009896800000895d */ /* 0x002fea0003900000 */
[----:B------:R-:W1:Y:S02]  /*fb10*/  @!P0 SYNCS.PHASECHK.TRANS64 P0, [R3+URZ+0x2a820], R0 ;  /* 0x02a82000030085a7 */ /* 0x000e64000800007f */
[----:B-1----:R-:W-:Y:S05]  /*fb20*/  @!P0 BRA `(.L_x_2243) ;  /* 0xfffffffc00ec8947 */ /* 0x002fea000383ffff */
[----:B------:R-:W-:Y:S05]  /*fb30*/  BRA `(.L_x_2309) ;  /* 0xffffffd000647947 */ /* 0x000fea000383ffff */
.L_x_2247:
[----:B0-----:R0:W1:Y:S02]  /*fb40*/  SYNCS.PHASECHK.TRANS64.TRYWAIT P0, [R26+URZ+0x2a840], R3 ;  /* 0x02a840031a0075a7 */ /* 0x001064000800017f */
[----:B-1----:R-:W-:Y:S05]  /*fb50*/  @!P0 NANOSLEEP.SYNCS 0x989680 ;  /* 0x009896800000895d */ /* 0x002fea0003900000 */
[----:B------:R-:W1:Y:S02]  /*fb60*/  @!P0 SYNCS.PHASECHK.TRANS64 P0, [R26+URZ+0x2a840], R3 ;  /* 0x02a840031a0085a7 */ /* 0x000e64000800007f */
[----:B-1----:R-:W-:Y:S05]  /*fb70*/  @!P0 BRA `(.L_x_2247) ;  /* 0xfffffffc00f08947 */ /* 0x002fea000383ffff */
[----:B------:R-:W-:Y:S05]  /*fb80*/  BRA `(.L_x_2310) ;  /* 0xffffffd4002c7947 */ /* 0x000fea000383ffff */
.L_x_2248:
        /* <DEDUP_REMOVED lines=8> */
.L_x_2312:
[----:B------:R-:W-:Y:S05]  /*fc10*/  BSYNC B1 ;  /* 0x0000000000017941 */ /* 0x000fea0003800000 */
.L_x_2311:
        /* <DEDUP_REMOVED lines=9> */
.L_x_2313:
[----:B------:R-:W-:Y:S01]  /*fcb0*/  MOV R13, R0 ;  /* 0x00000000000d7202 */ /* 0x000fe20000000f00 */
[----:B------:R-:W-:Y:S01]  /*fcc0*/  IMAD.MOV.U32 R12, RZ, RZ, 0x1 ;  /* 0x00000001ff0c7424 */ /* 0x000fe200078e00ff */
[----:B------:R-:W-:-:S05]  /*fcd0*/  IADD3 R14, P0, R14, R20, RZ ;  /* 0x000000140e0e7210 */ /* 0x000fca0007f1e0ff */
[----:B------:R-:W-:-:S05]  /*fce0*/  IMAD.X R15, RZ, RZ, R4, P0 ;  /* 0x000000ffff0f7224 */ /* 0x000fca00000e0604 */
[----:B------:R-:W-:Y:S01]  /*fcf0*/  @!PT LDS RZ, [RZ] ;  /* 0x00000000fffff984 */ /* 0x000fe20000000800 */
[----:B------:R-:W-:Y:S01]  /*fd00*/  @!PT LDS RZ, [RZ] ;  /* 0x00000000fffff984 */ /* 0x000fe20000000800 */
[----:B------:R-:W-:Y:S01]  /*fd10*/  @!PT LDS RZ, [RZ] ;  /* 0x00000000fffff984 */ /* 0x000fe20000000800 */
[----:B------:R-:W-:Y:S04]  /*fd20*/  LDGSTS.E.BYPASS.LTC128B.128 [R5+0x18400], desc[UR36][R14.64], !P3 ;  /* 0x184000000e057fae */ /* 0x000fe8000d901d64 */
[----:B------:R-:W-:Y:S04]  /*fd30*/  LDGSTS.E.BYPASS.LTC128B.128 [R5+0x1b400], desc[UR36][R14.64+0x80], !P2 ;  /* 0x1b4000800e057fae */ /* 0x000fe8000d101d64 */
[----:B------:R0:W-:Y:S02]  /*fd40*/  LDGSTS.E.BYPASS.LTC128B.128 [R5+0x1e400], desc[UR36][R14.64+0x100], !P1 ;  /* 0x1e4001000e057fae */ /* 0x0001e4000c901d64 */
[----:B0-----:R-:W-:-:S07]  /*fd50*/  MOV R15, 0xffffffff ;  /* 0xffffffff000f7802 */ /* 0x001fce0000000f00 */
[----:B------:R-:W-:Y:S05]  /*fd60*/  WARPSYNC.COLLECTIVE R15, `(.L_x_2314) ;  /* 0x000000000f087348 */ /* 0x000fea0003c00000 */
[----:B------:R0:W1:Y:S02]  /*fd70*/  SHFL.IDX P6, R14, R13, R12, R11 ;  /* 0x0000000c0d0e7389 */ /* 0x00006400000c000b */
[----:B01----:R-:W-:Y:S01]  /*fd80*/  ENDCOLLECTIVE ;  /* 0x000000000000791b */ /* 0x003fe20003800000 */
.L_x_2314:
[----:B------:R-:W-:Y:S01]  /*fd90*/  MOV R13, R3 ;  /* 0x00000003000d7202 */ /* 0x000fe20000000f00 */
[----:B------:R-:W-:-:S07]  /*fda0*/  IMAD.MOV.U32 R4, RZ, RZ, R14 ;  /* 0x000000ffff047224 */ /* 0x000fce00078e000e */
[----:B------:R-:W-:Y:S05]  /*fdb0*/  WARPSYNC.COLLECTIVE R15, `(.L_x_2315) ;  /* 0x000000000f087348 */ /* 0x000fea0003c00000 */
[----:B------:R0:W1:Y:S02]  /*fdc0*/  SHFL.IDX P6, R14, R13, R12, R11 ;  /* 0x0000000c0d0e7389 */ /* 0x00006400000c000b */
[----:B01----:R-:W-:Y:S01]  /*fdd0*/  ENDCOLLECTIVE ;  /* 0x000000000000791b */ /* 0x003fe20003800000 */
.L_x_2315:
        /* <DEDUP_REMOVED lines=14> */
.L_x_2316:
[----:B------:R-:W-:Y:S01]  /*fec0*/  MOV R13, R3 ;  /* 0x00000003000d7202 */ /* 0x000fe20000000f00 */
[----:B------:R-:W-:-:S07]  /*fed0*/  IMAD.MOV.U32 R31, RZ, RZ, R14 ;  /* 0x000000ffff1f7224 */ /* 0x000fce00078e000e */
[----:B------:R-:W-:Y:S05]  /*fee0*/  WARPSYNC.COLLECTIVE R15, `(.L_x_2317) ;  /* 0x000000000f087348 */ /* 0x000fea0003c00000 */
[----:B------:R0:W1:Y:S02]  /*fef0*/  SHFL.IDX P6, R14, R13, R12, R11 ;  /* 0x0000000c0d0e7389 */ /* 0x00006400000c000b */
[----:B01----:R-:W-:Y:S01]  /*ff00*/  ENDCOLLECTIVE ;  /* 0x000000000000791b */ /* 0x003fe20003800000 */
.L_x_2317:
[----:B------:R-:W-:Y:S01]  /*ff10*/  IMAD.MOV.U32 R13, RZ, RZ, R0 ;  /* 0x000000ffff0d7224 */ /* 0x000fe200078e0000 */
[----:B------:R-:W-:Y:S01]  /*ff20*/  MOV R12, 0x3 ;  /* 0x00000003000c7802 */ /* 0x000fe20000000f00 */
[----:B------:R-:W-:-:S05]  /*ff30*/  IMAD.MOV.U32 R11, RZ, RZ, R14 ;  /* 0x000000ffff0b7224 */ /* 0x000fca00078e000e */
[----:B------:R-:W-:Y:S01]  /*ff40*/  IADD3 R14, P0, R11, R20, RZ ;  /* 0x000000140b0e7210 */ /* 0x000fe20007f1e0ff */
[----:B------:R-:W-:-:S03]  /*ff50*/  IMAD.MOV.U32 R11, RZ, RZ, 0x181f ;  /* 0x0000181fff0b7424 */ /* 0x000fc600078e00ff */
[----:B------:R-:W-:-:S05]  /*ff60*/  IADD3.X R15, RZ, R31, RZ, P0, !PT ;  /* 0x0000001fff0f7210 */ /* 0x000fca00007fe4ff */
        /* <DEDUP_REMOVED lines=10> */
.L_x_2318:
[----:B------:R-:W-:Y:S01]  /*10010*/  MOV R13, R3 ;  /* 0x00000003000d7202 */ /* 0x000fe20000000f00 */
[----:B------:R-:W-:-:S07]  /*10020*/  IMAD.MOV.U32 R31, RZ, RZ, R14 ;  /* 0x000000ffff1f7224 */ /* 0x000fce00078e000e */
[----:B------:R-:W-:Y:S05]  /*10030*/  WARPSYNC.COLLECTIVE R15, `(.L_x_2319) ;  /* 0x000000000f087348 */ /* 0x000fea0003c00000 */
[----:B------:R0:W1:Y:S02]  /*10040*/  SHFL.IDX P6, R14, R13, R12, R11 ;  /* 0x0000000c0d0e7389 */ /* 0x00006400000c000b */
[----:B01----:R-:W-:Y:S01]  /*10050*/  ENDCOLLECTIVE ;  /* 0x000000000000791b */ /* 0x003fe20003800000 */
.L_x_2319:
        /* <DEDUP_REMOVED lines=16> */
.L_x_2320:
[----:B------:R-:W-:Y:S01]  /*10160*/  MOV R13, R3 ;  /* 0x00000003000d7202 */ /* 0x000fe20000000f00 */
[----:B------:R-:W-:-:S07]  /*10170*/  IMAD.MOV.U32 R4, RZ, RZ, R14 ;  /* 0x000000ffff047224 */ /* 0x000fce00078e000e */
[----:B------:R-:W-:Y:S05]  /*10180*/  WARPSYNC.COLLECTIVE R15, `(.L_x_2321) ;  /* 0x000000000f087348 */ /* 0x000fea0003c00000 */
[----:B------:R0:W1:Y:S02]  /*10190*/  SHFL.IDX P6, R14, R13, R12, R11 ;  /* 0x0000000c0d0e7389 */ /* 0x00006400000c000b */
[----:B01----:R-:W-:Y:S01]  /*101a0*/  ENDCOLLECTIVE ;  /* 0x000000000000791b */ /* 0x003fe20003800000 */
.L_x_2321:
        /* <DEDUP_REMOVED lines=14> */
.L_x_2322:
[----:B------:R-:W-:Y:S01]  /*10290*/  MOV R13, R3 ;  /* 0x00000003000d7202 */ /* 0x000fe20000000f00 */
[----:B------:R-:W-:-:S07]  /*102a0*/  IMAD.MOV.U32 R0, RZ, RZ, R14 ;  /* 0x000000ffff007224 */ /* 0x000fce00078e000e */
[----:B------:R-:W-:Y:S05]  /*102b0*/  WARPSYNC.COLLECTIVE R15, `(.L_x_2323) ;  /* 0x000000000f087348 */ /* 0x000fea0003c00000 */
[----:B------:R0:W1:Y:S02]  /*102c0*/  SHFL.IDX P6, R14, R13, R12, R11 ;  /* 0x0000000c0d0e7389 */ /* 0x00006400000c000b */
[----:B01----:R-:W-:Y:S01]  /*102d0*/  ENDCOLLECTIVE ;  /* 0x000000000000791b */ /* 0x003fe20003800000 */
.L_x_2323:
[----:B------:R-:W-:Y:S01]  /*102e0*/  IMAD.MOV.U32 R3, RZ, RZ, R14 ;  /* 0x000000ffff037224 */ /* 0x000fe200078e000e */
[----:B------:R-:W-:Y:S06]  /*102f0*/  BRA `(.L_x_2324) ;  /* 0xffffffd000687947 */ /* 0x000fec000383ffff */
.L_x_2253:
[----:B--2---:R2:W3:Y:S02]  /*10300*/  SYNCS.PHASECHK.TRANS64.TRYWAIT P0, [R0+URZ+0x2a860], R3 ;  /* 0x02a86003000075a7 */ /* 0x0044e4000800017f */
[----:B---3--:R-:W-:Y:S05]  /*10310*/  @!P0 NANOSLEEP.SYNCS 0x989680 ;  /* 0x009896800000895d */ /* 0x008fea0003900000 */
[----:B------:R-:W3:Y:S02]  /*10320*/  @!P0 SYNCS.PHASECHK.TRANS64 P0, [R0+URZ+0x2a860], R3 ;  /* 0x02a86003000085a7 */ /* 0x000ee4000800007f */
[----:B---3--:R-:W-:Y:S05]  /*10330*/  @!P0 BRA `(.L_x_2253) ;  /* 0xfffffffc00f08947 */ /* 0x008fea000383ffff */
[----:B------:R-:W-:Y:S05]  /*10340*/  BRA `(.L_x_2325) ;  /* 0xffffffd000c47947 */ /* 0x000fea000383ffff */
.L_x_2254:
[----:B------:R-:W-:Y:S01]  /*10350*/  BSSY B1, `(.L_x_2326) ;  /* 0x0000008000017945 */ /* 0x000fe20003800000 */
[----:B0-----:R-:W-:Y:S01]  /*10360*/  MOV R13, R18 ;  /* 0x00000012000d7202 */ /* 0x001fe20000000f00 */
[----:B------:R-:W-:Y:S01]  /*10370*/  IMAD.MOV.U32 R12, RZ, RZ, RZ ;  /* 0x000000ffff0c7224 */ /* 0x000fe200078e00ff */
[----:B------:R-:W-:Y:S01]  /*10380*/  MOV R11, 0x181f ;  /* 0x0000181f000b7802 */ /* 0x000fe20000000f00 */
[----:B------:R-:W-:-:S07]  /*10390*/  IMAD.MOV.U32 R15, RZ, RZ, -0x1 ;  /* 0xffffffffff0f7424 */ /* 0x000fce00078e00ff */
[----:B-12---:R-:W-:Y:S05]  /*103a0*/  WARPSYNC.COLLECTIVE R15, `(.L_x_2327) ;  /* 0x000000000f087348 */ /* 0x006fea0003c00000 */
[----:B------:R0:W3:Y:S02]  /*103b0*/  SHFL.IDX P6, R14, R13, R12, R11 ;  /* 0x0000000c0d0e7389 */ /* 0x0000e400000c000b */
[----:B0123--:R-:W-:Y:S01]  /*103c0*/  ENDCOLLECTIVE ;  /* 0x000000000000791b */ /* 0x00ffe20003800000 */
.L_x_2327:
[----:B------:R-:W-:Y:S05]  /*103d0*/  BSYNC B1 ;  /* 0x0000000000017941 */ /* 0x000fea0003800000 */
.L_x_2326:
[----:B------:R-:W-:Y:S01]  /*103e0*/  IMAD.MOV.U32 R13, RZ, RZ, R17 ;  /* 0x000000ffff0d7224 */ /* 0x000fe200078e0011 */
[----:B------:R-:W-:Y:S01]  /*103f0*/  MOV R12, RZ ;  /* 0x000000ff000c7202 */ /* 0x000fe20000000f00 */
[----:B------:R-:W-:Y:S01]  /*10400*/  IMAD.MOV.U32 R11, RZ, RZ, 0x181f ;  /* 0x0000181fff0b7424 */ /* 0x000fe200078e00ff */
[----:B------:R-:W-:Y:S02]  /*10410*/  MOV R15, 0xffffffff ;  /* 0xffffffff000f7802 */ /* 0x000fe40000000f00 */
[----:B------:R-:W-:-:S07]  /*10420*/  MOV R3, R14 ;  /* 0x0000000e00037202 */ /* 0x000fce0000000f00 */
[----:B------:R-:W-:Y:S05]  /*10430*/  WARPSYNC.COLLECTIVE R15, `(.L_x_2328) ;  /* 0x000000000f087348 */ /* 0x000fea0003c00000 */
[----:B------:R0:W1:Y:S02]  /*10440*/  SHFL.IDX P6, R14, R13, R12, R11 ;  /* 0x0000000c0d0e7389 */ /* 0x00006400000c000b */
[----:B01----:R-:W-:Y:S01]  /*10450*/  ENDCOLLECTIVE ;  /* 0x000000000000791b */ /* 0x003fe20003800000 */
.L_x_2328:
[----:B------:R-:W-:Y:S01]  /*10460*/  MOV R13, R18 ;  /* 0x00000012000d7202 */ /* 0x000fe20000000f00 */
[----:B------:R-:W-:Y:S01]  /*10470*/  IMAD.MOV.U32 R12, RZ, RZ, 0x1 ;  /* 0x00000001ff0c7424 */ /* 0x000fe200078e00ff */
[----:B------:R-:W-:-:S13]  /*10480*/  IADD3 R4, P1, R14, R20, RZ ;  /* 0x000000140e047210 */ /* 0x000fda0007f3e0ff */
[----:B------:R-:W-:Y:S05]  /*10490*/  WARPSYNC.COLLECTIVE R15, `(.L_x_2329) ;  /* 0x000000000f087348 */ /* 0x000fea0003c00000 */
[----:B------:R0:W1:Y:S02]  /*104a0*/  SHFL.IDX P6, R14, R13, R12, R11 ;  /* 0x0000000c0d0e7389 */ /* 0x00006400000c000b */
[----:B01----:R-:W-:Y:S01]  /*104b0*/  ENDCOLLECTIVE ;  /* 0x000000000000791b */ /* 0x003fe20003800000 */
.L_x_2329:
[----:B------:R-:W-:Y:S01]  /*104c0*/  IMAD.X R5, RZ, RZ, R3, P1 ;  /* 0x000000ffff057224 */ /* 0x000fe200008e0603 */
[----:B------:R-:W-:Y:S02]  /*104d0*/  LOP3.LUT P1, RZ, R32, 0x1, RZ, 0xc0, !PT ;  /* 0x0000000120ff7812 */ /* 0x000fe4000782c0ff */
[----:B------:R-:W-:Y:S02]  /*104e0*/  LEA R3, R10, UR46, 0x1 ;  /* 0x0000002e0a037c11 */ /* 0x000fe4000f8e08ff */
        /* <DEDUP_REMOVED lines=11> */
.L_x_2330:
        /* <DEDUP_REMOVED lines=10> */
.L_x_2331:
        /* <DEDUP_REMOVED lines=12> */
.L_x_2332:
        /* <DEDUP_REMOVED lines=10> */
.L_x_2333:
        /* <DEDUP_REMOVED lines=12> */
.L_x_2334:
        /* <DEDUP_REMOVED lines=10> */
.L_x_2335:
        /* <DEDUP_REMOVED lines=12> */
.L_x_2336:
        /* <DEDUP_REMOVED lines=10> */
.L_x_2337:
        /* <DEDUP_REMOVED lines=12> */
.L_x_2338:
[----:B------:R-:W-:Y:S01]  /*10b20*/  @!PT LDS RZ, [RZ] ;  /* 0x00000000fffff984 */ /* 0x000fe20000000800 */
[----:B------:R-:W-:Y:S01]  /*10b30*/  @!PT LDS RZ, [RZ] ;  /* 0x00000000fffff984 */ /* 0x000fe20000000800 */
[----:B------:R-:W-:Y:S01]  /*10b40*/  @!PT LDS RZ, [RZ] ;  /* 0x00000000fffff984 */ /* 0x000fe20000000800 */
[----:B------:R0:W-:Y:S01]  /*10b50*/  LDGSTS.E.BYPASS.LTC128B.128 [R3+0x5400], desc[UR36][R4.64+0x80], !P2 ;  /* 0x0540008004037fae */ /* 0x0001e2000d101d64 */
[----:B------:R-:W-:Y:S05]  /*10b60*/  BRA `(.L_x_2339) ;  /* 0xffffffcc00807947 */ /* 0x000fea000383ffff */
.L_x_2260:
[----:B0-----:R0:W2:Y:S02]  /*10b70*/  SYNCS.PHASECHK.TRANS64.TRYWAIT P0, [R0+URZ+0x2a860], R3 ;  /* 0x02a86003000075a7 */ /* 0x0010a4000800017f */
[----:B--2---:R-:W-:Y:S05]  /*10b80*/  @!P0 NANOSLEEP.SYNCS 0x989680 ;  /* 0x009896800000895d */ /* 0x004fea0003900000 */
[----:B------:R-:W2:Y:S02]  /*10b90*/  @!P0 SYNCS.PHASECHK.TRANS64 P0, [R0+URZ+0x2a860], R3 ;  /* 0x02a86003000085a7 */ /* 0x000ea4000800007f */
[----:B--2---:R-:W-:Y:S05]  /*10ba0*/  @!P0 BRA `(.L_x_2260) ;  /* 0xfffffffc00f08947 */ /* 0x004fea000383ffff */
[----:B------:R-:W-:Y:S05]  /*10bb0*/  BRA `(.L_x_2340) ;  /* 0xffffffd000687947 */ /* 0x000fea000383ffff */
.L_x_2261:
        /* <DEDUP_REMOVED lines=8> */
.L_x_2342:
[----:B------:R-:W-:Y:S05]  /*10c40*/  BSYNC B0 ;  /* 0x0000000000007941 */ /* 0x000fea0003800000 */
.L_x_2341:
        /* <DEDUP_REMOVED lines=9> */
.L_x_2343:
        /* <DEDUP_REMOVED lines=11> */
.L_x_2344:
        /* <DEDUP_REMOVED lines=13> */
.L_x_2345:
[----:B------:R-:W-:Y:S01]  /*10e60*/  IMAD.MOV.U32 R5, RZ, RZ, R6 ;  /* 0x000000ffff057224 */ /* 0x000fe200078e0006 */
[----:B------:R-:W-:Y:S01]  /*10e70*/  MOV R13, R18 ;  /* 0x00000012000d7202 */ /* 0x000fe20000000f00 */
[----:B------:R-:W-:Y:S01]  /*10e80*/  IMAD.MOV.U32 R12, RZ, RZ, 0x2 ;  /* 0x00000002ff0c7424 */ /* 0x000fe200078e00ff */
[----:B------:R-:W-:-:S07]  /*10e90*/  MOV R4, R14 ;  /* 0x0000000e00047202 */ /* 0x000fce0000000f00 */
[----:B------:R-:W-:Y:S05]  /*10ea0*/  WARPSYNC.COLLECTIVE R15, `(.L_x_2346) ;  /* 0x000000000f087348 */ /* 0x000fea0003c00000 */
[----:B------:R0:W1:Y:S02]  /*10eb0*/  SHFL.IDX P6, R14, R13, R12, R11 ;  /* 0x0000000c0d0e7389 */ /* 0x00006400000c000b */
[----:B01----:R-:W-:Y:S01]  /*10ec0*/  ENDCOLLECTIVE ;  /* 0x000000000000791b */ /* 0x003fe20003800000 */
.L_x_2346:
        /* <DEDUP_REMOVED lines=13> */
.L_x_2347:
[----:B------:R-:W-:Y:S01]  /*10fa0*/  MOV R5, R20 ;  /* 0x0000001400057202 */ /* 0x000fe20000000f00 */
[----:B------:R-:W-:Y:S01]  /*10fb0*/  IMAD.MOV.U32 R13, RZ, RZ, R18 ;  /* 0x000000ffff0d7224 */ /* 0x000fe200078e0012 */
[----:B------:R-:W-:Y:S02]  /*10fc0*/  MOV R12, 0x3 ;  /* 0x00000003000c7802 */ /* 0x000fe40000000f00 */
[----:B------:R-:W-:-:S07]  /*10fd0*/  MOV R10, R14 ;  /* 0x0000000e000a7202 */ /* 0x000fce0000000f00 */
[----:B------:R-:W-:Y:S05]  /*10fe0*/  WARPSYNC.COLLECTIVE R15, `(.L_x_2348) ;  /* 0x000000000f087348 */ /* 0x000fea0003c00000 */
[----:B------:R0:W1:Y:S02]  /*10ff0*/  SHFL.IDX P6, R14, R13, R12, R11 ;  /* 0x0000000c0d0e7389 */ /* 0x00006400000c000b */
[----:B01----:R-:W-:Y:S01]  /*11000*/  ENDCOLLECTIVE ;  /* 0x000000000000791b */ /* 0x003fe20003800000 */
.L_x_2348:
[----:B------:R-:W-:Y:S02]  /*11010*/  IMAD.MOV.U32 R4, RZ, RZ, R10 ;  /* 0x000000ffff047224 */ /* 0x000fe400078e000a */
[----:B------:R-:W-:Y:S02]  /*11020*/  IMAD.MOV.U32 R10, RZ, RZ, RZ ;  /* 0x000000ffff0a7224 */ /* 0x000fe400078e00ff */
        /* <DEDUP_REMOVED lines=13> */
.L_x_2349:
[----:B------:R-:W-:Y:S01]  /*11100*/  IMAD.MOV.U32 R5, RZ, RZ, R7 ;  /* 0x000000ffff057224 */ /* 0x000fe200078e0007 */
[----:B------:R-:W-:Y:S01]  /*11110*/  MOV R13, R18 ;  /* 0x00000012000d7202 */ /* 0x000fe20000000f00 */
[----:B------:R-:W-:Y:S02]  /*11120*/  IMAD.MOV.U32 R12, RZ, RZ, 0x4 ;  /* 0x00000004ff0c7424 */ /* 0x000fe400078e00ff */
[----:B------:R-:W-:-:S07]  /*11130*/  IMAD.MOV.U32 R22, RZ, RZ, R14 ;  /* 0x000000ffff167224 */ /* 0x000fce00078e000e */
[----:B------:R-:W-:Y:S05]  /*11140*/  WARPSYNC.COLLECTIVE R15, `(.L_x_2350) ;  /* 0x000000000f087348 */ /* 0x000fea0003c00000 */
[----:B------:R0:W1:Y:S02]  /*11150*/  SHFL.IDX P6, R14, R13, R12, R11 ;  /* 0x0000000c0d0e7389 */ /* 0x00006400000c000b */
[----:B01----:R-:W-:Y:S01]  /*11160*/  ENDCOLLECTIVE ;  /* 0x000000000000791b */ /* 0x003fe20003800000 */
.L_x_2350:
        /* <DEDUP_REMOVED lines=14> */
.L_x_2351:
[----:B------:R-:W-:Y:S01]  /*11250*/  MOV R5, R19 ;  /* 0x0000001300057202 */ /* 0x000fe20000000f00 */
[----:B------:R-:W-:Y:S01]  /*11260*/  IMAD.MOV.U32 R13, RZ, RZ, R18 ;  /* 0x000000ffff0d7224 */ /* 0x000fe200078e0012 */
[----:B------:R-:W-:Y:S02]  /*11270*/  MOV R12, 0x5 ;  /* 0x00000005000c7802 */ /* 0x000fe40000000f00 */
[----:B------:R-:W-:-:S07]  /*11280*/  MOV R24, R14 ;  /* 0x0000000e00187202 */ /* 0x000fce0000000f00 */
[----:B------:R-:W-:Y:S05]  /*11290*/  WARPSYNC.COLLECTIVE R15, `(.L_x_2352) ;  /* 0x000000000f087348 */ /* 0x000fea0003c00000 */
[----:B------:R0:W1:Y:S02]  /*112a0*/  SHFL.IDX P6, R14, R13, R12, R11 ;  /* 0x0000000c0d0e7389 */ /* 0x00006400000c000b */
[----:B01----:R-:W-:Y:S01]  /*112b0*/  ENDCOLLECTIVE ;  /* 0x000000000000791b */ /* 0x003fe20003800000 */
.L_x_2352:
        /* <DEDUP_REMOVED lines=12> */
.L_x_2353:
[----:B------:R-:W-:Y:S05]  /*11380*/  BRA `(.L_x_2354) ;  /* 0xffffffcc00407947 */ /* 0x000fea000383ffff */
.L_x_2264:
[----:B0-----:R0:W1:Y:S02]  /*11390*/  SYNCS.PHASECHK.TRANS64.TRYWAIT P0, [R5+URZ+0x2a820], R10 ;  /* 0x02a8200a050075a7 */ /* 0x001064000800017f */
[----:B-1----:R-:W-:Y:S05]  /*113a0*/  @!P0 NANOSLEEP.SYNCS 0x989680 ;  /* 0x009896800000895d */ /* 0x002fea0003900000 */
[----:B------:R-:W1:Y:S02]  /*113b0*/  @!P0 SYNCS.PHASECHK.TRANS64 P0, [R5+URZ+0x2a820], R10 ;  /* 0x02a8200a050085a7 */ /* 0x000e64000800007f */
[----:B-1----:R-:W-:Y:S05]  /*113c0*/  @!P0 BRA `(.L_x_2264) ;  /* 0xfffffffc00f08947 */ /* 0x002fea000383ffff */
[----:B------:R-:W-:Y:S05]  /*113d0*/  BRA `(.L_x_2355) ;  /* 0xffffffcc00b47947 */ /* 0x000fea000383ffff */
.L_x_2265:
[----:B------:R-:W-:Y:S01]  /*113e0*/  BSSY B0, `(.L_x_2356) ;  /* 0x0000008000007945 */ /* 0x000fe20003800000 */
[----:B------:R-:W-:Y:S01]  /*113f0*/  MOV R13, R16 ;  /* 0x00000010000d7202 */ /* 0x000fe20000000f00 */
[----:B------:R-:W-:Y:S01]  /*11400*/  IMAD.MOV.U32 R12, RZ, RZ, RZ ;  /* 0x000000ffff0c7224 */ /* 0x000fe200078e00ff */
[----:B------:R-:W-:Y:S01]  /*11410*/  MOV R11, 0x1f ;  /* 0x0000001f000b7802 */ /* 0x000fe20000000f00 */
[----:B------:R-:W-:-:S07]  /*11420*/  IMAD.MOV.U32 R15, RZ, RZ, -0x1 ;  /* 0xffffffffff0f7424 */ /* 0x000fce00078e00ff */
[----:B0----5:R-:W-:Y:S05]  /*11430*/  WARPSYNC.COLLECTIVE R15, `(.L_x_2357) ;  /* 0x000000000f087348 */ /* 0x021fea0003c00000 */
[----:B------:R1:W2:Y:S02]  /*11440*/  SHFL.IDX P6, R14, R13, R12, R11 ;  /* 0x0000000c0d0e7389 */ /* 0x0002a400000c000b */
[----:B012--5:R-:W-:Y:S01]  /*11450*/  ENDCOLLECTIVE ;  /* 0x000000000000791b */ /* 0x027fe20003800000 */
.L_x_2357:
[----:B------:R-:W-:Y:S05]  /*11460*/  BSYNC B0 ;  /* 0x0000000000007941 */ /* 0x000fea0003800000 */
.L_x_2356:
[----:B------:R-:W-:Y:S05]  /*11470*/  BRA `(.L_x_2358) ;  /* 0xffffffcc00987947 */ /* 0x000fea000383ffff */
.L_x_2266:
[----:B------:R-:W-:Y:S01]  /*11480*/  BSSY B0, `(.L_x_2359) ;  /* 0x0000006000007945 */ /* 0x000fe20003800000 */
[----:B------:R-:W-:-:S07]  /*11490*/  MOV R15, 0xffffffff ;  /* 0xffffffff000f7802 */ /* 0x000fce0000000f00 */
[----:B01---5:R-:W-:Y:S05]  /*114a0*/  WARPSYNC.COLLECTIVE R15, `(.L_x_2360) ;  /* 0x000000000f0c7348 */ /* 0x023fea0003c00000 */
[----:B------:R-:W-:Y:S02]  /*114b0*/  ELECT P6, UR62, PT ;  /* 0x00000000003e782f */ /* 0x000fe400038c0000 */
[----:B------:R-:W-:Y:S01]  /*114c0*/  MOV R14, UR62 ;  /* 0x0000003e000e7c02 */ /* 0x000fe20008000f00 */
[----:B01---5:R-:W-:Y:S10]  /*114d0*/  ENDCOLLECTIVE ;  /* 0x000000000000791b */ /* 0x023ff40003800000 */
.L_x_2360:
[----:B------:R-:W-:Y:S05]  /*114e0*/  BSYNC B0 ;  /* 0x0000000000007941 */ /* 0x000fea0003800000 */
.L_x_2359:
[----:B------:R-:W-:Y:S05]  /*114f0*/  BRA `(.L_x_2361) ;  /* 0xffffffcc008c7947 */ /* 0x000fea000383ffff */
.L_x_2268:
[----:B--2---:R2:W3:Y:S02]  /*11500*/  SYNCS.PHASECHK.TRANS64.TRYWAIT P1, [R6+URZ+0x2a840], R3 ;  /* 0x02a84003060075a7 */ /* 0x0044e4000802017f */
[----:B---3--:R-:W-:Y:S05]  /*11510*/  @!P1 NANOSLEEP.SYNCS 0x989680 ;  /* 0x009896800000995d */ /* 0x008fea0003900000 */
[----:B------:R-:W3:Y:S02]  /*11520*/  @!P1 SYNCS.PHASECHK.TRANS64 P1, [R6+URZ+0x2a840], R3 ;  /* 0x02a84003060095a7 */ /* 0x000ee4000802007f */
[----:B---3--:R-:W-:Y:S05]  /*11530*/  @!P1 BRA `(.L_x_2268) ;  /* 0xfffffffc00f09947 */ /* 0x008fea000383ffff */
[----:B------:R-:W-:Y:S05]  /*11540*/  BRA `(.L_x_2362) ;  /* 0xffffffcc00b07947 */ /* 0x000fea000383ffff */
.L_x_2270:
[----:B0-----:R0:W3:Y:S02]  /*11550*/  SYNCS.PHASECHK.TRANS64.TRYWAIT P1, [R5+URZ+0x2a840], R0 ;  /* 0x02a84000050075a7 */ /* 0x0010e4000802017f */
[----:B---3--:R-:W-:Y:S05]  /*11560*/  @!P1 NANOSLEEP.SYNCS 0x989680 ;  /* 0x009896800000995d */ /* 0x008fea0003900000 */
[----:B------:R-:W3:Y:S02]  /*11570*/  @!P1 SYNCS.PHASECHK.TRANS64 P1, [R5+URZ+0x2a840], R0 ;  /* 0x02a84000050095a7 */ /* 0x000ee4000802007f */
[----:B---3--:R-:W-:Y:S05]  /*11580*/  @!P1 BRA `(.L_x_2270) ;  /* 0xfffffffc00f09947 */ /* 0x008fea000383ffff */
[----:B------:R-:W-:Y:S05]  /*11590*/  BRA `(.L_x_2363) ;  /* 0xffffffcc00bc7947 */ /* 0x000fea000383ffff */
.L_x_2272:
[----:B---3--:R3:W4:Y:S02]  /*115a0*/  SYNCS.PHASECHK.TRANS64.TRYWAIT P1, [R6+URZ+0x2a860], R3 ;  /* 0x02a86003060075a7 */ /* 0x008724000802017f */
[----:B----4-:R-:W-:Y:S05]  /*115b0*/  @!P1 NANOSLEEP.SYNCS 0x989680 ;  /* 0x009896800000995d */ /* 0x010fea0003900000 */
[----:B------:R-:W4:Y:S02]  /*115c0*/  @!P1 SYNCS.PHASECHK.TRANS64 P1, [R6+URZ+0x2a860], R3 ;  /* 0x02a86003060095a7 */ /* 0x000f24000802007f */
[----:B----4-:R-:W-:Y:S05]  /*115d0*/  @!P1 BRA `(.L_x_2272) ;  /* 0xfffffffc00f09947 */ /* 0x010fea000383ffff */
[----:B------:R-:W-:Y:S05]  /*115e0*/  BRA `(.L_x_2364) ;  /* 0xffffffcc00b87947 */ /* 0x000fea000383ffff */
.L_x_2365:
        /* <DEDUP_REMOVED lines=9> */
.L_x_3210:


//--------------------- .text._ZN7cutlass13device_kernelIN5flash11enable_sm90INS1_16FlashAttnFwdSm90INS1_25CollectiveMainloopFwdSm90ILi2EN4cute5tupleIJNS5_1CILi1EEES8_S8_EEENS6_IJNS7_ILi128EEENS7_ILi96EEENS7_ILi192EEEEEELi128ENS_6half_tEfNS_4arch4Sm90ELb1ELb0ELb1ELb1ELb1ELb0ELb0ELb1ELb1ELb1ELb1ELb0EEENS1_21CollectiveEpilogueFwdINS6_IJSA_SA_SB_EEES9_SE_SG_Li256ELb1ELb1ELb1ELb0EEENS1_36VarlenDynamicPersistentTileSchedulerILi128ELi96ELi256ELi128ELb1ELb1ELb1ELb1ELb1ELb1EEEEEEEEEvNT_6ParamsE --------------------------
	.section	.text._ZN7cutlass13device_kernelIN5flash11enable_sm90INS1_16FlashAttnFwdSm90INS1_25CollectiveMainloopFwdSm90ILi2EN4cute5tupleIJNS5_1CILi1EEES8_S8_EEENS6_IJNS7_ILi128EEENS7_ILi96EEENS7_ILi192EEEEEELi128ENS_6half_tEfNS_4arch4Sm90ELb1ELb0ELb1ELb1ELb1ELb0ELb0ELb1ELb1ELb1ELb1ELb0EEENS1_21CollectiveEpilogueFwdINS6_IJSA_SA_SB_EEES9_SE_SG_Li256ELb1ELb1ELb1ELb0EEENS1_36VarlenDynamicPersistentTileSchedulerILi128ELi96ELi256ELi128ELb1ELb1ELb1ELb1ELb1ELb1EEEEEEEEEvNT_6ParamsE,"ax",@progbits
	.align	128
.text._ZN7cutlass13device_kernelIN5flash11enable_sm90INS1_16FlashAttnFwdSm90INS1_25CollectiveMainloopFwdSm90ILi2EN4cute5tupleIJNS5_1CILi1EEES8_S8_EEENS6_IJNS7_ILi128EEENS7_ILi96EEENS7_ILi192EEEEEELi128ENS_6half_tEfNS_4arch4Sm90ELb1ELb0ELb1ELb1ELb1ELb0ELb0ELb1ELb1ELb1ELb1ELb0EEENS1_21CollectiveEpilogueFwdINS6_IJSA_SA_SB_EEES9_SE_SG_Li256ELb1ELb1ELb1ELb0EEENS1_36VarlenDynamicPersistentTileSchedulerILi128ELi96ELi256ELi128ELb1ELb1ELb1ELb1ELb1ELb1EEEEEEEEEvNT_6ParamsE:
        .type           _ZN7cutlass13device_kernelIN5flash11enable_sm90INS1_16FlashAttnFwdSm90INS1_25CollectiveMainloopFwdSm90ILi2EN4cute5tupleIJNS5_1CILi1EEES8_S8_EEENS6_IJNS7_ILi128EEENS7_ILi96EEENS7_ILi192EEEEEELi128ENS_6half_tEfNS_4arch4Sm90ELb1ELb0ELb1ELb1ELb1ELb0ELb0ELb1ELb1ELb1ELb1ELb0EEENS1_21CollectiveEpilogueFwdINS6_IJSA_SA_SB_EEES9_SE_SG_Li256ELb1ELb1ELb1ELb0EEENS1_36VarlenDynamicPersistentTileSchedulerILi128ELi96ELi256ELi128ELb1ELb1ELb1ELb1ELb1ELb1EEEEEEEEEvNT_6ParamsE,@function
        .size           _ZN7cutlass13device_kernelIN5flash11enable_sm90INS1_16FlashAttnFwdSm90INS1_25CollectiveMainloopFwdSm90ILi2EN4cute5tupleIJNS5_1CILi1EEES8_S8_EEENS6_IJNS7_ILi128EEENS7_ILi96EEENS7_ILi192EEEEEELi128ENS_6half_tEfNS_4arch4Sm90ELb1ELb0ELb1ELb1ELb1ELb0ELb0ELb1ELb1ELb1ELb1ELb0EEENS1_21CollectiveEpilogueFwdINS6_IJSA_SA_SB_EEES9_SE_SG_Li256ELb1ELb1ELb1ELb0EEENS1_36VarlenDynamicPersistentTileSchedulerILi128ELi96ELi256ELi128ELb1ELb1ELb1ELb1ELb1ELb1EEEEEEEEEvNT_6ParamsE,(.L_x_3211 - _ZN7cutlass13device_kernelIN5flash11enable_sm90INS1_16FlashAttnFwdSm90INS1_25CollectiveMainloopFwdSm90ILi2EN4cute5tupleIJNS5_1CILi1EEES8_S8_EEENS6_IJNS7_ILi128EEENS7_ILi96EEENS7_ILi192EEEEEELi128ENS_6half_tEfNS_4arch4Sm90ELb1ELb0ELb1ELb1ELb1ELb0ELb0ELb1ELb1ELb1ELb1ELb0EEENS1_21CollectiveEpilogueFwdINS6_IJSA_SA_SB_EEES9_SE_SG_Li256ELb1ELb1ELb1ELb0EEENS1_36VarlenDynamicPersistentTileSchedulerILi128ELi96ELi256ELi128ELb1ELb1ELb1ELb1ELb1ELb1EEEEEEEEEvNT_6ParamsE)
        .other          _ZN7cutlass13device_kernelIN5flash11enable_sm90INS1_16FlashAttnFwdSm90INS1_25CollectiveMainloopFwdSm90ILi2EN4cute5tupleIJNS5_1CILi1EEES8_S8_EEENS6_IJNS7_ILi128EEENS7_ILi96EEENS7_ILi192EEEEEELi128ENS_6half_tEfNS_4arch4Sm90ELb1ELb0ELb1ELb1ELb1ELb0ELb0ELb1ELb1ELb1ELb1ELb0EEENS1_21CollectiveEpilogueFwdINS6_IJSA_SA_SB_EEES9_SE_SG_Li256ELb1ELb1ELb1ELb0EEENS1_36VarlenDynamicPersistentTileSchedulerILi128ELi96ELi256ELi128ELb1ELb1ELb1ELb1ELb1ELb1EEEEEEEEEvNT_6ParamsE,@"STO_CUDA_ENTRY STV_DEFAULT"
_ZN7cutlass13device_kernelIN5flash11enable_sm90INS1_16FlashAttnFwdSm90INS1_25CollectiveMainloopFwdSm90ILi2EN4cute5tupleIJNS5_1CILi1EEES8_S8_EEENS6_IJNS7_ILi128EEENS7_ILi96EEENS7_ILi192EEEEEELi128ENS_6half_tEfNS_4arch4Sm90ELb1ELb0ELb1ELb1ELb1ELb0ELb0ELb1ELb1ELb1ELb1ELb0EEENS1_21CollectiveEpilogueFwdINS6_IJSA_SA_SB_EEES9_SE_SG_Li256ELb1ELb1ELb1ELb0EEENS1_36VarlenDynamicPersistentTileSchedulerILi128ELi96ELi256ELi128ELb1ELb1ELb1ELb1ELb1ELb1EEEEEEEEEvNT_6ParamsE:
        /* <DEDUP_REMOVED lines=45> */
.L_x_2366:
        /* <DEDUP_REMOVED lines=22> */
.L_x_2367:
        /* <DEDUP_REMOVED lines=18> */
.L_x_2368:
        /* <DEDUP_REMOVED lines=22> */
.L_x_2369:
        /* <DEDUP_REMOVED lines=23> */
.L_x_2370:
        /* <DEDUP_REMOVED lines=10> */
.L_x_2372:
        /* <DEDUP_REMOVED lines=22> */
[----:B------:R-:W-:-:S04]  /*0a20*/  LEA.HI R3, R0, R203, RZ, 0x4 ;  /* 0x000000cb00037211 */ /* 0x000fc800078f20ff */
        /* <DEDUP_REMOVED lines=17> */
[----:B------:R-:W-:Y:S01]  /*0b40*/  LEA.HI R7, R8, R181, RZ, 0x2 ;  /* 0x000000b508077211 */ /* 0x000fe200078f10ff */
[----:B------:R-:W-:Y:S01]  /*0b50*/  IMAD.U32 R180, RZ, RZ, UR4 ;  /* 0x00000004ffb47e24 */ /* 0x000fe2000f8e00ff */
[----:B------:R-:W-:Y:S01]  /*0b60*/  LOP3.LUT R3, R3, 0x1ffffffe, RZ, 0xc0, !PT ;  /* 0x1ffffffe03037812 */ /* 0x000fe200078ec0ff */
[----:B------:R-:W-:Y:S01]  /*0b70*/  IMAD R4, R4, 0x40, R5 ;  /* 0x0000004004047824 */ /* 0x000fe200078e0205 */
[----:B------:R-:W-:-:S02]  /*0b80*/  LEA.HI R5, R0, R203, RZ, 0x2 ;  /* 0x000000cb00057211 */ /* 0x000fc400078f10ff */
[----:B------:R-:W-:Y:S01]  /*0b90*/  SHF.R.S32.HI R9, RZ, 0x2, R7 ;  /* 0x00000002ff097819 */ /* 0x000fe20000011407 */
[----:B------:R-:W-:Y:S01]  /*0ba0*/  IMAD.IADD R3, R6, 0x1, -R3 ;  /* 0x0000000106037824 */ /* 0x000fe200078e0a03 */
[----:B------:R-:W-:Y:S02]  /*0bb0*/  SHF.R.S32.HI R10, RZ, 0x1f, R7 ;  /* 0x0000001fff0a7819 */ /* 0x000fe40000011407 */
[----:B------:R-:W-:Y:S02]  /*0bc0*/  LEA.HI R0, R0, R203, RZ, 0x3 ;  /* 0x000000cb00007211 */ /* 0x000fe400078f18ff */
[----:B------:R-:W-:Y:S02]  /*0bd0*/  LOP3.LUT R6, R5, 0xfffffffc, RZ, 0xc0, !PT ;  /* 0xfffffffc05067812 */ /* 0x000fe400078ec0ff */
[----:B------:R-:W-:Y:S02]  /*0be0*/  LEA.HI R10, R10, R9, RZ, 0x3 ;  /* 0x000000090a0a7211 */ /* 0x000fe400078f18ff */
[----:B------:R-:W-:Y:S01]  /*0bf0*/  LOP3.LUT R22, R0, 0xfffffff8, RZ, 0xc0, !PT ;  /* 0xfffffff800167812 */ /* 0x000fe200078ec0ff */
[----:B------:R-:W-:Y:S01]  /*0c00*/  IMAD.IADD R6, R203, 0x1, -R6 ;  /* 0x00000001cb067824 */ /* 0x000fe200078e0a06 */
[----:B------:R-:W-:-:S02]  /*0c10*/  LEA R199, R3, R4, 0x3 ;  /* 0x0000000403c77211 */ /* 0x000fc400078e18ff */
[----:B------:R-:W-:Y:S01]  /*0c20*/  LOP3.LUT R4, R7, 0x7ffffffc, RZ, 0xc0, !PT ;  /* 0x7ffffffc07047812 */ /* 0x000fe200078ec0ff */
[----:B------:R-:W-:Y:S01]  /*0c30*/  IMAD.IADD R22, R203, 0x1, -R22 ;  /* 0x00000001cb167824 */ /* 0x000fe200078e0a16 */
[----:B------:R-:W-:Y:S02]  /*0c40*/  LOP3.LUT R10, R10, 0xfffffff8, RZ, 0xc0, !PT ;  /* 0xfffffff80a0a7812 */ /* 0x000fe400078ec0ff */
[----:B------:R-:W-:Y:S01]  /*0c50*/  LEA.HI R8, R8, R181, RZ, 0x5 ;  /* 0x000000b508087211 */ /* 0x000fe200078f28ff */
[----:B------:R-:W-:Y:S01]  /*0c60*/  IMAD.IADD R4, R181, 0x1, -R4 ;  /* 0x00000001b5047824 */ /* 0x000fe200078e0a04 */
[----:B------:R-:W-:Y:S01]  /*0c70*/  LEA.HI R3, R6, R6, RZ, 0x1 ;  /* 0x0000000606037211 */ /* 0x000fe200078f08ff */
[----:B------:R-:W-:Y:S01]  /*0c80*/  IMAD.IADD R9, R9, 0x1, -R10 ;  /* 0x0000000109097824 */ /* 0x000fe200078e0a0a */
[----:B------:R-:W-:Y:S01]  /*0c90*/  SHF.R.S32.HI R8, RZ, 0x5, R8 ;  /* 0x00000005ff087819 */ /* 0x000fe20000011408 */
[----:B------:R-:W-:Y:S01]  /*0ca0*/  IMAD.SHL.U32 R17, R4, 0x2, RZ ;  /* 0x0000000204117824 */ /* 0x000fe200078e00ff */
[----:B------:R-:W-:-:S02]  /*0cb0*/  LOP3.LUT R2, R2, 0x3fffffe, RZ, 0xc0, !PT ;  /* 0x03fffffe02027812 */ /* 0x000fc400078ec0ff */
[----:B------:R-:W-:Y:S01]  /*0cc0*/  SHF.L.U32 R16, R22, 0x3, RZ ;  /* 0x0000000316107819 */ /* 0x000fe200000006ff */
[----:B------:R-:W-:Y:S01]  /*0cd0*/  IMAD R9, R8, 0x10, R9 ;  /* 0x0000001008097824 */ /* 0x000fe200078e0209 */
[----:B------:R-:W-:Y:S01]  /*0ce0*/  LOP3.LUT R3, R3, 0x1ffffffe, RZ, 0xc0, !PT ;  /* 0x1ffffffe03037812 */ /* 0x000fe200078ec0ff */
[----:B------:R-:W-:Y:S01]  /*0cf0*/  IMAD.IADD R2, R197, 0x1, -R2 ;  /* 0x00000001c5027824 */ /* 0x000fe200078e0a02 */
[C---:B------:R-:W-:Y:S01]  /*0d00*/  IADD3 R174, R17.reuse, 0x18, RZ ;  /* 0x0000001811ae7810 */ /* 0x040fe20007ffe0ff */
[----:B------:R-:W-:Y:S01]  /*0d10*/  VIADD R19, R16, 0x40 ;  /* 0x0000004010137836 */ /* 0x000fe20000000000 */
        /* <DEDUP_REMOVED lines=30> */
[----:B------:R-:W-:-:S02]  /*0f00*/  SHF.R.S32.HI R185, RZ, 0x1f, R165 ;  /* 0x0000001fffb97819 */ /* 0x000fc400000114a5 */
[----:B------:R-:W-:Y:S01]  /*0f10*/  SHF.R.S32.HI R184, RZ, 0x1f, R164 ;  /* 0x0000001fffb87819 */ /* 0x000fe200000114a4 */
[----:B------:R-:W-:Y:S01]  /*0f20*/  IMAD R18, R3, 0x8, R198 ;  /* 0x0000000803127824 */ /* 0x000fe200078e02c6 */
[----:B------:R-:W-:Y:S02]  /*0f30*/  SHF.R.S32.HI R183, RZ, 0x1f, R163 ;  /* 0x0000001fffb77819 */ /* 0x000fe400000114a3 */
[----:B------:R-:W-:-:S07]  /*0f40*/  SHF.R.S32.HI R182, RZ, 0x1f, R162 ;  /* 0x0000001fffb67819 */ /* 0x000fce00000114a2 */
.L_x_2436:
[----:B01-34-:R-:W0:Y:S01]  /*0f50*/  LDC.64 R2, c[0x0][0xc88] ;  /* 0x00032200ff027b82 */ /* 0x01be220000000a00 */
[----:B------:R-:W-:Y:S01]  /*0f60*/  ULDC.64 UR8, c[0x0][0xa28] ;  /* 0x00028a0000087ab9 */ /* 0x000fe20000000a00 */
[----:B------:R-:W-:Y:S01]  /*0f70*/  ULDC.64 UR10, c[0x0][0xa18] ;  /* 0x00028600000a7ab9 */ /* 0x000fe20000000a00 */
[----:B0-----:R-:W-:-:S06]  /*0f80*/  IMAD.WIDE R2, R27, 0x4, R2 ;  /* 0x000000041b027825 */ /* 0x001fcc00078e0202 */
[----:B--2---:R-:W2:Y:S01]  /*0f90*/  LDG.E R2, desc[UR36][R2.64] ;  /* 0x0000002402027981 */ /* 0x004ea2000c1e1900 */
        /* <DEDUP_REMOVED lines=8> */
[----:B------:R-:W-:Y:S01]  /*1020*/  IMAD.U32 R161, RZ, RZ, UR4 ;  /* 0x00000004ffa17e24 */ /* 0x000fe2000f8e00ff */
[----:B------:R-:W-:-:S04]  /*1030*/  @UP0 ULEA UR8, UP2, UR4, UR8, 0x2 ;  /* 0x0000000804080291 */ /* 0x000fc8000f84103f */
[----:B------:R-:W-:Y:S02]  /*1040*/  @UP0 ULEA.HI.X UR9, UR4, UR9, UR7, 0x2, UP2 ;  /* 0x0000000904090291 */ /* 0x000fe400090f1407 */
[----:B------:R-:W-:Y:S01]  /*1050*/  IMAD.U32 R179, RZ, RZ, UR7 ;  /* 0x00000007ffb37e24 */ /* 0x000fe2000f8e00ff */
[----:B------:R-:W-:Y:S01]  /*1060*/  @UP1 ULEA UR10, UP0, UR4, UR10, 0x2 ;  /* 0x0000000a040a1291 */ /* 0x000fe2000f80103f */
[----:B------:R-:W-:-:S03]  /*1070*/  MOV R2, UR8 ;  /* 0x0000000800027c02 */ /* 0x000fc60008000f00 */
[----:B------:R-:W-:Y:S01]  /*1080*/  @UP1 ULEA.HI.X UR11, UR4, UR11, UR7, 0x2, UP0 ;  /* 0x0000000b040b1291 */ /* 0x000fe200080f1407 */
[----:B------:R-:W-:Y:S01]  /*1090*/  IMAD.U32 R3, RZ, RZ, UR9 ;  /* 0x00000009ff037e24 */ /* 0x000fe2000f8e00ff */
[----:B------:R-:W-:Y:S01]  /*10a0*/  ULDC.64 UR8, c[0x0][0x418] ;  /* 0x0001060000087ab9 */ /* 0x000fe20000000a00 */
[----:B------:R-:W-:Y:S01]  /*10b0*/  IMAD.U32 R4, RZ, RZ, UR10 ;  /* 0x0000000aff047e24 */ /* 0x000fe2000f8e00ff */
[----:B------:R-:W-:Y:S01]  /*10c0*/  ULDC UR4, c[0x0][0x424] ;  /* 0x0001090000047ab9 */ /* 0x000fe20000000800 */
[----:B------:R-:W-:Y:S01]  /*10d0*/  ULDC UR7, c[0x0][0x2f0] ;  /* 0x0000bc0000077ab9 */ /* 0x000fe20000000800 */
[----:B------:R-:W-:Y:S01]  /*10e0*/  IMAD.U32 R5, RZ, RZ, UR11 ;  /* 0x0000000bff057e24 */ /* 0x000fe2000f8e00ff */
[----:B------:R-:W2:Y:S01]  /*10f0*/  @P0 LDG.E R2, desc[UR36][R2.64] ;  /* 0x0000002402020981 */ /* 0x000ea2000c1e1900 */
[----:B------:R-:W-:Y:S01]  /*1100*/  UISETP.NE.U32.AND UP0, UPT, UR8, URZ, UPT ;  /* 0x0000003f0800728c */ /* 0x000fe2000bf05070 */
[----:B------:R-:W-:Y:S02]  /*1110*/  ULDC.64 UR10, c[0x0][0xa20] ;  /* 0x00028800000a7ab9 */ /* 0x000fe40000000a00 */
[----:B------:R-:W3:Y:S01]  /*1120*/  @P2 LDG.E R4, desc[UR36][R4.64] ;  /* 0x0000002404042981 */ /* 0x000ee2000c1e1900 */
[----:B------:R-:W-:Y:S01]  /*1130*/  UISETP.NE.AND.EX UP0, UPT, UR9, URZ, UPT, UP0 ;  /* 0x0000003f0900728c */ /* 0x000fe2000bf05300 */
[----:B------:R-:W-:Y:S01]  /*1140*/  ISETP.NE.U32.AND P1, PT, RZ, UR10, PT ;  /* 0x0000000aff007c0c */ /* 0x000fe2000bf25070 */
[----:B------:R-:W-:-:S02]  /*1150*/  ULOP3.LUT UR8, UR5, 0xffff, URZ, 0xc0, !UPT ;  /* 0x0000ffff05087892 */ /* 0x000fc4000f8ec03f */
[----:B------:R-:W-:Y:S01]  /*1160*/  USEL UR4, UR4, 0x1, UP0 ;  /* 0x0000000104047887 */ /* 0x000fe20008000000 */
[----:B------:R-:W-:Y:S01]  /*1170*/  ISETP.NE.AND.EX P1, PT, RZ, UR11, PT, P1 ;  /* 0x0000000bff007c0c */ /* 0x000fe2000bf25310 */
[----:B------:R-:W-:Y:S02]  /*1180*/  UMOV UR43, URZ ;  /* 0x0000003f002b7c82 */ /* 0x000fe40008000000 */
[----:B------:R-:W-:Y:S01]  /*1190*/  IMAD.U32 R177, RZ, RZ, UR8 ;  /* 0x00000008ffb17e24 */ /* 0x000fe2000f8e00ff */
[----:B------:R-:W-:Y:S01]  /*11a0*/  UIMAD UR4, UR4, UR7, URZ ;  /* 0x00000007040472a4 */ /* 0x000fe2000f8e023f */
[----:B--2---:R-:W-:Y:S02]  /*11b0*/  @P0 R2UR UR43, R2 ;  /* 0x00000000022b02ca */ /* 0x004fe400000e0000 */
[----:B---3--:R-:W-:Y:S01]  /*11c0*/  @P2 R2UR UR41, R4 ;  /* 0x00000000042922ca */ /* 0x008fe200000e0000 */
[----:B-----5:R-:W-:-:S14]  /*11d0*/  @P2 BRA `(.L_x_2373) ;  /* 0x00000000003c2947 */ /* 0x020fdc0003800000 */
[----:B------:R-:W-:Y:S01]  /*11e0*/  ULDC.64 UR8, c[0x0][0xa00] ;  /* 0x0002800000087ab9 */ /* 0x000fe20000000a00 */
[----:B------:R-:W-:Y:S01]  /*11f0*/  ULDC UR41, c[0x0][0x288] ;  /* 0x0000a20000297ab9 */ /* 0x000fe20000000800 */
[----:B------:R-:W-:-:S04]  /*1200*/  ISETP.NE.U32.AND P0, PT, RZ, UR8, PT ;  /* 0x00000008ff007c0c */ /* 0x000fc8000bf05070 */
[----:B------:R-:W-:-:S13]  /*1210*/  ISETP.NE.AND.EX P0, PT, RZ, UR9, PT, P0 ;  /* 0x00000009ff007c0c */ /* 0x000fda000bf05300 */
[----:B------:R-:W-:Y:S05]  /*1220*/  @!P0 BRA `(.L_x_2373) ;  /* 0x0000000000288947 */ /* 0x000fea0003800000 */
[----:B------:R-:W-:Y:S01]  /*1230*/  R2UR UR7, R161 ;  /* 0x00000000a10772ca */ /* 0x000fe200000e0000 */
[----:B------:R-:W-:-:S12]  /*1240*/  ULDC.64 UR8, c[0x0][0xa00] ;  /* 0x0002800000087ab9 */ /* 0x000fd80000000a00 */
        /* <DEDUP_REMOVED lines=8> */
.L_x_2373:
[----:B------:R-:W-:Y:S05]  /*12d0*/  @!P1 BRA `(.L_x_2374) ;  /* 0x0000000000249947 */ /* 0x000fea0003800000 */
[----:B------:R-:W-:Y:S02]  /*12e0*/  R2UR UR7, R161 ;  /* 0x00000000a10772ca */ /* 0x000fe400000e0000 */
[----:B------:R-:W-:-:S11]  /*12f0*/  R2UR UR8, R179 ;  /* 0x00000000b30872ca */ /* 0x000fd600000e0000 */
[----:B------:R-:W-:-:S04]  /*1300*/  ULEA UR4, UP0, UR7, UR10, 0x2 ;  /* 0x0000000a07047291 */ /* 0x000fc8000f80103f */
[----:B------:R-:W-:Y:S02]  /*1310*/  ULEA.HI.X UR7, UR7, UR11, UR8, 0x2, UP0 ;  /* 0x0000000b07077291 */ /* 0x000fe400080f1408 */
[----:B------:R-:W-:-:S04]  /*1320*/  IMAD.U32 R2, RZ, RZ, UR4 ;  /* 0x00000004ff027e24 */ /* 0x000fc8000f8e00ff */
[----:B------:R-:W-:-:S05]  /*1330*/  MOV R3, UR7 ;  /* 0x0000000700037c02 */ /* 0x000fca0008000f00 */
[----:B------:R-:W2:Y:S02]  /*1340*/  LDG.E R2, desc[UR36][R2.64] ;  /* 0x0000002402027981 */ /* 0x000ea4000c1e1900 */
[----:B--2---:R-:W-:Y:S01]  /*1350*/  R2UR UR4, R2 ;  /* 0x00000000020472ca */ /* 0x004fe200000e0000 */
[----:B------:R-:W-:-:S14]  /*1360*/  BRA `(.L_x_2375) ;  /* 0x0000000000387947 */ /* 0x000fdc0003800000 */
.L_x_2374:
[----:B------:R-:W-:Y:S02]  /*1370*/  ULDC.64 UR8, c[0x0][0xa08] ;  /* 0x0002820000087ab9 */ /* 0x000fe40000000a00 */
        /* <DEDUP_REMOVED lines=13> */
.L_x_2375:
[----:B------:R-:W-:Y:S01]  /*1450*/  ULDC UR7, c[0x0][0x448] ;  /* 0x0001120000077ab9 */ /* 0x000fe20000000800 */
[----:B------:R-:W-:Y:S02]  /*1460*/  USHF.L.U32 UR42, UR6, 0x7, URZ ;  /* 0x00000007062a7899 */ /* 0x000fe4000800063f */
[----:B------:R-:W-:Y:S02]  /*1470*/  UISETP.NE.AND UP0, UPT, UR7, 0x1, UPT ;  /* 0x000000010700788c */ /* 0x000fe4000bf05270 */
[----:B------:R-:W-:Y:S02]  /*1480*/  UIADD3 UR8, UR42, 0x7f, URZ ;  /* 0x0000007f2a087890 */ /* 0x000fe4000fffe03f */
[----:B------:R-:W-:Y:S02]  /*1490*/  UIADD3 UR43, -UR43, UR4, URZ ;  /* 0x000000042b2b7290 */ /* 0x000fe4000fffe13f */
[----:B------:R-:W-:Y:S02]  /*14a0*/  UP2UR UR61, UPR, URZ, 0x1 ;  /* 0x000000013f3d7883 */ /* 0x000fe40008000000 */
[----:B------:R-:W-:-:S03]  /*14b0*/  UIADD3 UR4, UR43, 0x60, -UR41 ;  /* 0x000000602b047890 */ /* 0x000fc6000fffe829 */
[----:B------:R-:W-:Y:S01]  /*14c0*/  @UP0 ULDC UR6, c[0x0][0x44c] ;  /* 0x0001130000060ab9 */ /* 0x000fe20000000800 */
[----:B------:R-:W-:Y:S01]  /*14d0*/  @UP0 ULDC UR9, c[0x0][0x450] ;  /* 0x0001140000090ab9 */ /* 0x000fe20000000800 */
[----:B------:R-:W-:Y:S02]  /*14e0*/  UIMAD.WIDE.U32 UR6, UR8, UR6, URZ ;  /* 0x00000006080672a5 */ /* 0x000fe4000f8e003f */
[----:B------:R-:W-:Y:S02]  /*14f0*/  UIADD3 UR6, UR43, 0x5f, URZ ;  /* 0x0000005f2b067890 */ /* 0x000fe4000fffe03f */
[----:B------:R-:W-:Y:S02]  /*1500*/  @UP0 USHF.R.U32.HI UR8, URZ, UR9, UR7 ;  /* 0x000000093f080299 */ /* 0x000fe40008011607 */
[----:B------:R-:W-:Y:S02]  /*1510*/  UIMAD.WIDE UR6, UR6, 0x2aaaaaab, URZ ;  /* 0x2aaaaaab060678a5 */ /* 0x000fe4000f8e023f */
[----:B------:R-:W-:-:S02]  /*1520*/  UIADD3 UR8, UR4, UR8, URZ ;  /* 0x0000000804087290 */ /* 0x000fc4000fffe03f */
[----:B------:R-:W-:Y:S02]  /*1530*/  USHF.R.U32.HI UR4, URZ, 0x1f, UR7 ;  /* 0x0000001f3f047899 */ /* 0x000fe40008011607 */
[----:B------:R-:W-:Y:S02]  /*1540*/  UIMAD.WIDE UR8, UR8, 0x2aaaaaab, URZ ;  /* 0x2aaaaaab080878a5 */ /* 0x000fe4000f8e023f */
[----:B------:R-:W-:Y:S02]  /*1550*/  ULEA.HI.SX32 UR7, UR7, UR4, 0x1c ;  /* 0x0000000407077291 */ /* 0x000fe4000f8fe23f */
[----:B------:R-:W-:Y:S02]  /*1560*/  USHF.R.U32.HI UR6, URZ, 0x1f, UR9 ;  /* 0x0000001f3f067899 */ /* 0x000fe40008011609 */
[----:B------:R-:W-:Y:S02]  /*1570*/  ULOP3.LUT UR4, UR5, 0xff000000, URZ, 0xc0, !UPT ;  /* 0xff00000005047892 */ /* 0x000fe4000f8ec03f */
[----:B------:R-:W-:-:S02]  /*1580*/  ULEA.HI.SX32 UR6, UR9, UR6, 0x1c ;  /* 0x0000000609067291 */ /* 0x000fc4000f8fe23f */
[----:B------:R-:W-:Y:S02]  /*1590*/  ULOP3.LUT UR5, UR5, 0xff0000, URZ, 0xc0, !UPT ;  /* 0x00ff000005057892 */ /* 0x000fe4000f8ec03f */
[----:B------:R-:W-:Y:S02]  /*15a0*/  UISETP.LT.AND UP0, UPT, UR7, UR6, UPT ;  /* 0x000000060700728c */ /* 0x000fe4000bf01270 */
[----:B------:R-:W-:Y:S02]  /*15b0*/  USHF.R.U32.HI UR4, URZ, 0x8, UR4 ;  /* 0x000000083f047899 */ /* 0x000fe40008011604 */
[----:B------:R-:W-:Y:S02]  /*15c0*/  USEL UR9, UR7, UR6, UP0 ;  /* 0x0000000607097287 */ /* 0x000fe40008000000 */
[----:B------:R-:W-:Y:S02]  /*15d0*/  ULEA.HI UR5, UR5, UR4, URZ, 0x10 ;  /* 0x0000000405057291 */ /* 0x000fe4000f8f803f */
[----:B------:R-:W-:-:S02]  /*15e0*/  UISETP.GE.AND UP0, UPT, UR9, 0x1, UPT ;  /* 0x000000010900788c */ /* 0x000fc4000bf06270 */
[----:B------:R-:W-:Y:S02]  /*15f0*/  ULOP3.LUT UR6, UR5, 0xff, URZ, 0xc0, !UPT ;  /* 0x000000ff05067892 */ /* 0x000fe4000f8ec03f */
[----:B------:R-:W-:Y:S02]  /*1600*/  USHF.R.U32.HI UR5, URZ, 0x10, UR5 ;  /* 0x000000103f057899 */ /* 0x000fe40008011605 */
[----:B------:R-:W-:Y:S01]  /*1610*/  PLOP3.LUT P0, PT, PT, PT, UP0, 0x80, 0x0 ;  /* 0x000000000000781c */ /* 0x000fe20003f0f008 */
[----:B------:R-:W-:Y:S01]  /*1620*/  UMOV UR4, URZ ;  /* 0x0000003f00047c82 */ /* 0x000fe20008000000 */
[----:B------:R-:W-:Y:S02]  /*1630*/  IMAD.U32 R160, RZ, RZ, UR6 ;  /* 0x00000006ffa07e24 */ /* 0x000fe4000f8e00ff */
[----:B------:R-:W-:-:S09]  /*1640*/  IMAD.U32 R23, RZ, RZ, UR5 ;  /* 0x00000005ff177e24 */ /* 0x000fd2000f8e00ff */
[----:B------:R-:W-:Y:S05]  /*1650*/  @!P0 BRA `(.L_x_2376) ;  /* 0x0000000000948947 */ /* 0x000fea0003800000 */
        /* <DEDUP_REMOVED lines=12> */
[----:B------:R-:W-:-:S04]  /*1720*/  IABS R4, R4 ;  /* 0x0000000400047213 */ /* 0x000fc80000000000 */
[----:B------:R-:W-:-:S04]  /*1730*/  MOV R3, R4 ;  /* 0x0000000400037202 */ /* 0x000fc80000000f00 */
[----:B------:R-:W-:-:S03]  /*1740*/  R2UR UR8, R3 ;  /* 0x00000000030872ca */ /* 0x000fc600000e0000 */
        /* <DEDUP_REMOVED lines=22> */
.L_x_2376:
[----:B------:R-:W-:Y:S01]  /*18b0*/  R2UR UR5, R160 ;  /* 0x00000000a00572ca */ /* 0x000fe200000e0000 */
[----:B------:R-:W-:Y:S01]  /*18c0*/  IMAD.U32 R0, RZ, RZ, UR9 ;  /* 0x00000009ff007e24 */ /* 0x000fe2000f8e00ff */
[----:B------:R-:W-:Y:S01]  /*18d0*/  PLOP3.LUT P0, PT, PT, PT, PT, 0x80, 0x0 ;  /* 0x000000000000781c */ /* 0x000fe20003f0f070 */
[----:B------:R-:W-:Y:S01]  /*18e0*/  IMAD.U32 R3, RZ, RZ, UR4 ;  /* 0x00000004ff037e24 */ /* 0x000fe2000f8e00ff */
[----:B------:R-:W-:Y:S01]  /*18f0*/  CS2R R86, SRZ ;  /* 0x0000000000567805 */ /* 0x000fe2000001ff00 */
[----:B------:R-:W-:Y:S01]  /*1900*/  IMAD.MOV.U32 R96, RZ, RZ, RZ ;  /* 0x000000ffff607224 */ /* 0x000fe200078e00ff */
[----:B------:R-:W-:Y:S02]  /*1910*/  CS2R R84, SRZ ;  /* 0x0000000000547805 */ /* 0x000fe4000001ff00 */
[----:B------:R-:W-:Y:S02]  /*1920*/  CS2R R82, SRZ ;  /* 0x0000000000527805 */ /* 0x000fe4000001ff00 */
[----:B------:R-:W-:-:S02]  /*1930*/  CS2R R80, SRZ ;  /* 0x0000000000507805 */ /* 0x000fc4000001ff00 */
[----:B------:R-:W-:Y:S02]  /*1940*/  CS2R R78, SRZ ;  /* 0x00000000004e7805 */ /* 0x000fe4000001ff00 */
[----:B------:R-:W-:Y:S02]  /*1950*/  CS2R R76, SRZ ;  /* 0x00000000004c7805 */ /* 0x000fe4000001ff00 */
[----:B------:R-:W-:Y:S02]  /*1960*/  CS2R R74, SRZ ;  /* 0x00000000004a7805 */ /* 0x000fe4000001ff00 */
[----:B------:R-:W-:Y:S01]  /*1970*/  CS2R R72, SRZ ;  /* 0x0000000000487805 */ /* 0x000fe2000001ff00 */
[----:B------:R-:W-:Y:S01]  /*1980*/  UIMAD UR60, UR5, UR4, URZ ;  /* 0x00000004053c72a4 */ /* 0x000fe2000f8e023f */
[----:B------:R-:W-:Y:S02]  /*1990*/  CS2R R70, SRZ ;  /* 0x0000000000467805 */ /* 0x000fe4000001ff00 */
[----:B------:R-:W-:-:S02]  /*19a0*/  CS2R R68, SRZ ;  /* 0x0000000000447805 */ /* 0x000fc4000001ff00 */
[----:B------:R-:W-:Y:S02]  /*19b0*/  CS2R R66, SRZ ;  /* 0x0000000000427805 */ /* 0x000fe4000001ff00 */
[----:B------:R-:W-:Y:S02]  /*19c0*/  CS2R R64, SRZ ;  /* 0x0000000000407805 */ /* 0x000fe4000001ff00 */
[----:B------:R-:W-:Y:S02]  /*19d0*/  CS2R R62, SRZ ;  /* 0x00000000003e7805 */ /* 0x000fe4000001ff00 */
[----:B------:R-:W-:Y:S01]  /*19e0*/  VIADDMNMX R3, R3, UR60, R0, PT ;  /* 0x0000003c03037c46 */ /* 0x000fe2000b800100 */
[----:B------:R-:W-:Y:S01]  /*19f0*/  IMAD.MOV.U32 R0, RZ, RZ, RZ ;  /* 0x000000ffff007224 */ /* 0x000fe200078e00ff */
[----:B------:R-:W-:Y:S02]  /*1a00*/  CS2R R60, SRZ ;  /* 0x00000000003c7805 */ /* 0x000fe4000001ff00 */
[----:B------:R-:W-:-:S02]  /*1a10*/  CS2R R58, SRZ ;  /* 0x00000000003a7805 */ /* 0x000fc4000001ff00 */
[----:B------:R-:W-:Y:S02]  /*1a20*/  R2UR UR5, R3 ;  /* 0x00000000030572ca */ /* 0x000fe400000e0000 */
        /* <DEDUP_REMOVED lines=41> */
[----:B------:R-:W-:Y:S01]  /*1cc0*/  MOV R5, UR5 ;  /* 0x0000000500057c02 */ /* 0x000fe20008000f00 */
        /* <DEDUP_REMOVED lines=10> */
.L_x_2378:
        /* <DEDUP_REMOVED lines=11> */
.L_x_2525:
[----:B------:R-:W-:Y:S05]  /*1e20*/  @!P0 BRA `(.L_x_2380) ;  /* 0x0000000000048947 */ /* 0x000fea0003800000 */
[----:B------:R-:W-:Y:S01]  /*1e30*/  BPT.TRAP 0x1 ;  /* 0x000000040000795c */ /* 0x000fe20000300000 */
.L_x_2380:
[----:B0-----:R-:W-:Y:S02]  /*1e40*/  IMAD.U32 R0, RZ, RZ, UR39 ;  /* 0x00000027ff007e24 */ /* 0x001fe4000f8e00ff */
[----:B------:R-:W-:-:S03]  /*1e50*/  IMAD.U32 R3, RZ, RZ, UR38 ;  /* 0x00000026ff037e24 */ /* 0x000fc6000f8e00ff */
[----:B------:R-:W-:Y:S02]  /*1e60*/  LEA R0, R0, UR40, 0x3 ;  /* 0x0000002800007c11 */ /* 0x000fe4000f8e18ff */
[----:B------:R-:W-:-:S04]  /*1e70*/  SHF.L.U32 R3, R3, 0x1f, RZ ;  /* 0x0000001f03037819 */ /* 0x000fc800000006ff */
[----:B------:R0:W1:Y:S01]  /*1e80*/  SYNCS.PHASECHK.TRANS64.TRYWAIT P1, [R0+URZ+0x2a830], R3 ;  /* 0x02a83003000075a7 */ /* 0x000062000802017f */
[----:B------:R-:W-:Y:S05]  /*1e90*/  @!P0 BRA `(.L_x_2381) ;  /* 0x0000000000048947 */ /* 0x000fea0003800000 */
[----:B------:R-:W-:Y:S01]  /*1ea0*/  BPT.TRAP 0x1 ;  /* 0x000000040000795c */ /* 0x000fe20000300000 */
.L_x_2381:
[----:B-1----:R-:W-:Y:S05]  /*1eb0*/  @P1 BRA `(.L_x_2382) ;  /* 0x0000000000081947 */ /* 0x002fea0003800000 */
[----:B------:R-:W1:Y:S02]  /*1ec0*/  SYNCS.PHASECHK.TRANS64.TRYWAIT P1, [R0+URZ+0x2a830], R3 ;  /* 0x02a83003000075a7 */ /* 0x000e64000802017f */
[----:B-1----:R-:W-:Y:S05]  /*1ed0*/  @!P1 BRA `(.L_x_2383) ;  /* 0x0000011400049947 */ /* 0x002fea0003800000 */
.L_x_2382:
        /* <DEDUP_REMOVED lines=13> */
[----:B------:R-:W-:Y:S02]  /*1fb0*/  ULOP3.LUT UR4, UR44, 0x10000, URZ, 0xfc, !UPT ;  /* 0x000100002c047892 */ /* 0x000fe4000f8efc3f */
[----:B------:R-:W-:Y:S02]  /*1fc0*/  UIMAD UR5, UR39, 0x900, UR11 ;  /* 0x00000900270578a4 */ /* 0x000fe4000f8e020b */
[----:B------:R-:W-:Y:S02]  /*1fd0*/  UIADD3 UR6, UR4, 0x2, URZ ;  /* 0x0000000204067890 */ /* 0x000fe4000fffe03f */
[----:B------:R-:W-:Y:S01]  /*1fe0*/  UIADD3 UR7, UR5, 0x2, URZ ;  /* 0x0000000205077890 */ /* 0x000fe2000fffe03f */
[----:B------:R-:W-:Y:S02]  /*1ff0*/  UMOV UR12, UR4 ;  /* 0x00000004000c7c82 */ /* 0x000fe40008000000 */
[----:B------:R-:W-:Y:S01]  /*2000*/  UMOV UR14, UR5 ;  /* 0x00000005000e7c82 */ /* 0x000fe20008000000 */
[----:B------:R-:W-:Y:S01]  /*2010*/  IMAD.U32 R6, RZ, RZ, UR12 ;  /* 0x0000000cff067e24 */ /* 0x000fe2000f8e00ff */
[----:B------:R-:W-:Y:S01]  /*2020*/  HGMMA.64x96x16.F32 R24, gdesc[UR12], RZ, !UPT, gsb0 ;  /* 0x016000000c1879f0 */ /* 0x000fe2000c0008ff */
[----:B------:R-:W-:Y:S01]  /*2030*/  UMOV UR12, UR6 ;  /* 0x00000006000c7c82 */ /* 0x000fe20008000000 */
[----:B------:R-:W-:Y:S01]  /*2040*/  UMOV UR13, 0x40000040 ;  /* 0x40000040000d7882 */ /* 0x000fe20000000000 */
[----:B------:R-:W-:Y:S01]  /*2050*/  UMOV UR14, UR7 ;  /* 0x00000007000e7c82 */ /* 0x000fe20008000000 */
[----:B------:R-:W-:Y:S01]  /*2060*/  UMOV UR15, 0x40000040 ;  /* 0x40000040000f7882 */ /* 0x000fe20000000000 */
[----:B------:R-:W-:Y:S01]  /*2070*/  UIADD3 UR6, UR4, 0x4, URZ ;  /* 0x0000000404067890 */ /* 0x000fe2000fffe03f */
[----:B------:R-:W-:Y:S01]  /*2080*/  IMAD.U32 R4, RZ, RZ, UR12 ;  /* 0x0000000cff047e24 */ /* 0x000fe2000f8e00ff */
[----:B------:R-:W-:Y:S01]  /*2090*/  UIADD3 UR7, UR5, 0x4, URZ ;  /* 0x0000000405077890 */ /* 0x000fe2000fffe03f */
[----:B------:R-:W-:Y:S01]  /*20a0*/  IMAD.U32 R5, RZ, RZ, UR13 ;  /* 0x0000000dff057e24 */ /* 0x000fe2000f8e00ff */
[----:B------:R-:W-:-:S02]  /*20b0*/  UIADD3 UR56, UR4, 0x6, URZ ;  /* 0x0000000604387890 */ /* 0x000fc4000fffe03f */
        /* <DEDUP_REMOVED lines=29> */
[----:B------:R-:W-:Y:S01]  /*2290*/  HGMMA.64x96x16.F32 R24, gdesc[UR12], R24, gsb0 ;  /* 0x016000000c1879f0 */ /* 0x000fe20008000818 */
[----:B------:R-:W-:Y:S01]  /*22a0*/  UMOV UR12, UR6 ;  /* 0x00000006000c7c82 */ /* 0x000fe20008000000 */
[----:B------:R-:W-:Y:S01]  /*22b0*/  UMOV UR13, 0x40000040 ;  /* 0x40000040000d7882 */ /* 0x000fe20000000000 */
[----:B------:R-:W-:Y:S01]  /*22c0*/  UMOV UR14, UR7 ;  /* 0x00000007000e7c82 */ /* 0x000fe20008000000 */
[----:B------:R-:W-:Y:S01]  /*22d0*/  UMOV UR15, 0x40000040 ;  /* 0x40000040000f7882 */ /* 0x000fe20000000000 */
[----:B------:R-:W-:Y:S01]  /*22e0*/  MOV R2, UR12 ;  /* 0x0000000c00027c02 */ /* 0x000fe20008000f00 */
[----:B01----:R-:W-:Y:S01]  /*22f0*/  IMAD.U32 R3, RZ, RZ, UR13 ;  /* 0x0000000dff037e24 */ /* 0x003fe2000f8e00ff */
[----:B------:R-:W-:Y:S02]  /*2300*/  WARPGROUP.DEPBAR.LE gsb0, 0x0 ;  /* 0x00008000000079c5 */ /* 0x000fe40000010000 */
        /* <DEDUP_REMOVED lines=36> */
.L_x_2384:
[----:B------:R-:W-:Y:S01]  /*2550*/  UISETP.NE.AND UP0, UPT, UR61, URZ, UPT ;  /* 0x0000003f3d00728c */ /* 0x000fe2000bf05270 */
[----:B------:R-:W-:Y:S01]  /*2560*/  VIADD R12, R18, UR42 ;  /* 0x0000002a120c7c36 */ /* 0x000fe20008000000 */
[----:B------:R-:W-:Y:S01]  /*2570*/  R2UR UR7, R97 ;  /* 0x00000000610772ca */ /* 0x000fe200000e0000 */
[----:B------:R-:W-:Y:S01]  /*2580*/  ULDC UR6, c[0x0][0x9d8] ;  /* 0x0002760000067ab9 */ /* 0x000fe20000000800 */
[----:B------:R-:W-:Y:S02]  /*2590*/  IMAD.U32 R15, RZ, RZ, UR41 ;  /* 0x00000029ff0f7e24 */ /* 0x000fe4000f8e00ff */
[----:B------:R-:W-:Y:S01]  /*25a0*/  FMUL.FTZ R26, R26, UR6 ;  /* 0x000000061a1a7c20 */ /* 0x000fe20008410000 */
[----:B------:R-:W-:Y:S01]  /*25b0*/  PLOP3.LUT P1, PT, PT, PT, UP0, 0x80, 0x0 ;  /* 0x000000000000781c */ /* 0x000fe20003f2f008 */
[----:B------:R-:W-:Y:S01]  /*25c0*/  FMUL.FTZ R27, R27, UR6 ;  /* 0x000000061b1b7c20 */ /* 0x000fe20008410000 */
[----:B------:R-:W-:Y:S01]  /*25d0*/  PLOP3.LUT P2, PT, PT, PT, UP0, 0x80, 0x0 ;  /* 0x000000000000781c */ /* 0x000fe20003f4f008 */
[----:B------:R-:W-:Y:S01]  /*25e0*/  FMUL.FTZ R30, R30, UR6 ;  /* 0x000000061e1e7c20 */ /* 0x000fe20008410000 */
[----:B------:R-:W-:Y:S01]  /*25f0*/  FMUL.FTZ R35, R35, UR6 ;  /* 0x0000000623237c20 */ /* 0x000fe20008410000 */
[----:B------:R-:W-:Y:S01]  /*2600*/  @UP0 ULDC UR4, c[0x0][0x44c] ;  /* 0x0001130000040ab9 */ /* 0x000fe20000000800 */
[----:B------:R-:W0:Y:S01]  /*2610*/  MUFU.TANH R26, R26 ;  /* 0x0000001a001a7308 */ /* 0x000e220000002400 */
[----:B------:R-:W-:Y:S01]  /*2620*/  FMUL.FTZ R31, R31, UR6 ;  /* 0x000000061f1f7c20 */ /* 0x000fe20008410000 */
[----:B------:R-:W-:Y:S01]  /*2630*/  FMUL.FTZ R34, R34, UR6 ;  /* 0x0000000622227c20 */ /* 0x000fe20008410000 */
[----:B------:R-:W-:Y:S01]  /*2640*/  UIMAD UR5, UR7, -0x60, UR43 ;  /* 0xffffffa0070578a4 */ /* 0x000fe2000f8e022b */
[----:B------:R-:W-:Y:S01]  /*2650*/  FMUL.FTZ R38, R38, UR6 ;  /* 0x0000000626267c20 */ /* 0x000fe20008410000 */
[----:B------:R-:W-:Y:S01]  /*2660*/  FMUL.FTZ R39, R39, UR6 ;  /* 0x0000000627277c20 */ /* 0x000fe20008410000 */
[----:B------:R-:W-:Y:S01]  /*2670*/  FMUL.FTZ R42, R42, UR6 ;  /* 0x000000062a2a7c20 */ /* 0x000fe20008410000 */
[----:B------:R-:W-:Y:S01]  /*2680*/  @P1 IMAD.HI.U32 R8, R12, UR4, RZ ;  /* 0x000000040c081c27 */ /* 0x000fe2000f8e00ff */
[----:B------:R-:W-:Y:S01]  /*2690*/  @UP0 ULDC UR4, c[0x0][0x450] ;  /* 0x0001140000040ab9 */ /* 0x000fe20000000800 */
[----:B------:R-:W1:Y:S02]  /*26a0*/  MUFU.TANH R84, R27 ;  /* 0x0000001b00547308 */ /* 0x000e640000002400 */
[----:B------:R-:W-:Y:S01]  /*26b0*/  FMUL.FTZ R43, R43, UR6 ;  /* 0x000000062b2b7c20 */ /* 0x000fe20008410000 */
[----:B------:R-:W-:Y:S01]  /*26c0*/  IMAD.U32 R10, RZ, RZ, UR5 ;  /* 0x00000005ff0a7e24 */ /* 0x000fe2000f8e00ff */
[----:B------:R-:W-:Y:S01]  /*26d0*/  @P2 SHF.R.U32.HI R12, RZ, UR4, R8 ;  /* 0x00000004ff0c2c19 */ /* 0x000fe20008011608 */
[----:B------:R-:W-:Y:S01]  /*26e0*/  UIMAD UR4, UR7, -0x60, URZ ;  /* 0xffffffa0070478a4 */ /* 0x000fe2000f8e023f */
[----:B------:R-:W-:Y:S01]  /*26f0*/  FMUL.FTZ R46, R46, UR6 ;  /* 0x000000062e2e7c20 */ /* 0x000fe20008410000 */
[----:B------:R-:W-:Y:S01]  /*2700*/  FMUL.FTZ R11, R24, UR6 ;  /* 0x00000006180b7c20 */ /* 0x000fe20008410000 */
[----:B------:R-:W-:Y:S01]  /*2710*/  FMUL.FTZ R47, R47, UR6 ;  /* 0x000000062f2f7c20 */ /* 0x000fe20008410000 */
[----:B------:R-:W2:Y:S01]  /*2720*/  SHFL.IDX PT, R9, R12, 0x1, 0x1c1f ;  /* 0x003c1f000c097f89 */ /* 0x000ea200000e0000 */
[----:B------:R-:W3:Y:S01]  /*2730*/  MUFU.TANH R30, R30 ;  /* 0x0000001e001e7308 */ /* 0x000ee20000002400 */
[----:B------:R-:W-:-:S02]  /*2740*/  IMAD.U32 R8, RZ, RZ, UR4 ;  /* 0x00000004ff087e24 */ /* 0x000fc4000f8e00ff */
[----:B------:R-:W-:Y:S01]  /*2750*/  FMUL.FTZ R54, R54, UR6 ;  /* 0x0000000636367c20 */ /* 0x000fe20008410000 */
[----:B------:R-:W-:Y:S01]  /*2760*/  FMUL.FTZ R50, R50, UR6 ;  /* 0x0000000632327c20 */ /* 0x000fe20008410000 */
[----:B------:R-:W-:Y:S01]  /*2770*/  FMUL.FTZ R21, R33, UR6 ;  /* 0x0000000621157c20 */ /* 0x000fe20008410000 */
[----:B------:R-:W-:Y:S01]  /*2780*/  FMUL.FTZ R51, R51, UR6 ;  /* 0x0000000633337c20 */ /* 0x000fe20008410000 */
[----:B------:R-:W-:Y:S01]  /*2790*/  IADD3 R8, -R17, 0x61, R8 ;  /* 0x0000006111087810 */ /* 0x000fe20007ffe108 */
[----:B------:R-:W-:Y:S01]  /*27a0*/  FMUL.FTZ R33, R40, UR6 ;  /* 0x0000000628217c20 */ /* 0x000fe20008410000 */
[----:B------:R4:W-:Y:S01]  /*27b0*/  MUFU.TANH R72, R35 ;  /* 0x0000002300487308 */ /* 0x0009e20000002400 */
[----:B------:R-:W-:Y:S01]  /*27c0*/  FMUL.FTZ R55, R55, UR6 ;  /* 0x0000000637377c20 */ /* 0x000fe20008410000 */
[----:B------:R-:W-:Y:S01]  /*27d0*/  IADD3 R80, -R15, UR43, R8 ;  /* 0x0000002b0f507c10 */ /* 0x000fe2000fffe108 */
[----:B------:R-:W-:Y:S01]  /*27e0*/  FMUL.FTZ R8, R58, UR6 ;  /* 0x000000063a087c20 */ /* 0x000fe20008410000 */
[----:B------:R-:W-:Y:S01]  /*27f0*/  FMUL.FTZ R20, R29, UR6 ;  /* 0x000000061d147c20 */ /* 0x000fe20008410000 */
[----:B------:R-:W-:Y:S01]  /*2800*/  FMUL.FTZ R29, R36, UR6 ;  /* 0x00000006241d7c20 */ /* 0x000fe20008410000 */
[----:B------:R-:W-:Y:S01]  /*2810*/  FMUL.FTZ R59, R59, UR6 ;  /* 0x000000063b3b7c20 */ /* 0x000fe20008410000 */
[----:B------:R-:W-:Y:S01]  /*2820*/  FMUL.FTZ R62, R62, UR6 ;  /* 0x000000063e3e7c20 */ /* 0x000fe20008410000 */
[----:B------:R5:W5:Y:S01]  /*2830*/  MUFU.TANH R76, R31 ;  /* 0x0000001f004c7308 */ /* 0x000b620000002400 */
[----:B----4-:R-:W-:Y:S01]  /*2840*/  IADD3 R35, -R17, 0x60, R10 ;  /* 0x0000006011237810 */ /* 0x010fe20007ffe10a */
[----:B------:R-:W-:Y:S01]  /*2850*/  FMUL.FTZ R63, R63, UR6 ;  /* 0x000000063f3f7c20 */ /* 0x000fe20008410000 */
[----:B------:R-:W-:Y:S01]  /*2860*/  FMUL.FTZ R13, R25, UR6 ;  /* 0x00000006190d7c20 */ /* 0x000fe20008410000 */
[----:B------:R-:W-:Y:S01]  /*2870*/  FMUL.FTZ R66, R66, UR6 ;  /* 0x0000000642427c20 */ /* 0x000fe20008410000 */
[----:B------:R-:W-:Y:S01]  /*2880*/  FMUL.FTZ R25, R32, UR6 ;  /* 0x0000000620197c20 */ /* 0x000fe20008410000 */
[----:B------:R-:W-:Y:S01]  /*2890*/  FMUL.FTZ R67, R67, UR6 ;  /* 0x0000000643437c20 */ /* 0x000fe20008410000 */
[--C-:B--2---:R-:W-:Y:S01]  /*28a0*/  VIADDMNMX R10, R9, R80, R35.reuse, PT ;  /* 0x00000050090a7246 */ /* 0x104fe20003800123 */
[----:B------:R-:W2:Y:S01]  /*28b0*/  MUFU.TANH R34, R34 ;  /* 0x0000002200227308 */ /* 0x000ea20000002400 */
[----:B------:R-:W-:Y:S01]  /*28c0*/  FMUL.FTZ R14, R28, UR6 ;  /* 0x000000061c0e7c20 */ /* 0x000fe20008410000 */
[----:B------:R-:W-:Y:S01]  /*28d0*/  FMUL.FTZ R70, R70, UR6 ;  /* 0x0000000646467c20 */ /* 0x000fe20008410000 */
[C---:B------:R-:W-:Y:S01]  /*28e0*/  ISETP.GT.AND P1, PT, R10.reuse, RZ, PT ;  /* 0x000000ff0a00720c */ /* 0x040fe20003f24270 */
[----:B------:R-:W-:Y:S01]  /*28f0*/  FMUL.FTZ R71, R71, UR6 ;  /* 0x0000000647477c20 */ /* 0x000fe20008410000 */
[C---:B------:R-:W-:Y:S01]  /*2900*/  ISETP.GT.AND P2, PT, R10.reuse, 0x1, PT ;  /* 0x000000010a00780c */ /* 0x040fe20003f44270 */
[----:B------:R-:W-:Y:S01]  /*2910*/  FMUL.FTZ R27, R37, UR6 ;  /* 0x00000006251b7c20 */ /* 0x000fe20008410000 */
[----:B------:R-:W-:Y:S01]  /*2920*/  ISETP.GT.AND P3, PT, R10, 0x8, PT ;  /* 0x000000080a00780c */ /* 0x000fe20003f64270 */
[----:B------:R-:W4:Y:S01]  /*2930*/  MUFU.TANH R38, R38 ;  /* 0x0000002600267308 */ /* 0x000f220000002400 */
[----:B0-----:R-:W-:Y:S01]  /*2940*/  FSEL R82, R26, -INF , P1 ;  /* 0xff8000001a527808 */ /* 0x001fe20000800000 */
[----:B------:R-:W-:Y:S01]  /*2950*/  FMUL.FTZ R44, R44, UR6 ;  /* 0x000000062c2c7c20 */ /* 0x000fe20008410000 */
[----:B-1----:R-:W-:Y:S01]  /*2960*/  FSEL R84, R84, -INF , P2 ;  /* 0xff80000054547808 */ /* 0x002fe20001000000 */
[----:B------:R-:W0:Y:S01]  /*2970*/  SHFL.IDX PT, R12, R12, RZ, 0x1c1f ;  /* 0x001c1fff0c0c7589 */ /* 0x000e2200000e0000 */
[----:B------:R-:W-:Y:S01]  /*2980*/  ISETP.GT.AND P1, PT, R10, 0x9, PT ;  /* 0x000000090a00780c */ /* 0x000fe20003f24270 */
[----:B------:R-:W-:Y:S01]  /*2990*/  FMUL.FTZ R48, R48, UR6 ;  /* 0x0000000630307c20 */ /* 0x000fe20008410000 */
[----:B---3--:R-:W-:Y:S01]  /*29a0*/  FSEL R78, R30, -INF , P3 ;  /* 0xff8000001e4e7808 */ /* 0x008fe20001800000 */
[----:B------:R-:W-:Y:S01]  /*29b0*/  MUFU.TANH R39, R39 ;  /* 0x0000002700277308 */ /* 0x000fe20000002400 */
[----:B------:R-:W-:Y:S01]  /*29c0*/  FMNMX.FTZ R9, R82, R84, !PT ;  /* 0x0000005452097209 */ /* 0x000fe20007810000 */
[----:B-----5:R-:W-:Y:S01]  /*29d0*/  FMUL.FTZ R31, R41, UR6 ;  /* 0x00000006291f7c20 */ /* 0x020fe20008410000 */
[----:B------:R-:W-:Y:S01]  /*29e0*/  ISETP.GT.AND P2, PT, R10, 0x10, PT ;  /* 0x000000100a00780c */ /* 0x000fe20003f44270 */
[----:B------:R-:W-:Y:S01]  /*29f0*/  ULDC UR14, c[0x0][0x988] ;  /* 0x00026200000e7ab9 */ /* 0x000fe20000000800 */
[----:B------:R-:W-:Y:S01]  /*2a00*/  FSEL R76, R76, -INF , P1 ;  /* 0xff8000004c4c7808 */ /* 0x000fe20000800000 */
[----:B------:R-:W-:Y:S01]  /*2a10*/  FMUL.FTZ R45, R45, UR6 ;  /* 0x000000062d2d7c20 */ /* 0x000fe20008410000 */
[----:B------:R-:W-:Y:S01]  /*2a20*/  FMNMX.FTZ R9, R78, R9, !PT ;  /* 0x000000094e097209 */ /* 0x000fe20007810000 */
[----:B------:R-:W1:Y:S01]  /*2a30*/  MUFU.TANH R42, R42 ;  /* 0x0000002a002a7308 */ /* 0x000e620000002400 */
[----:B------:R-:W-:Y:S01]  /*2a40*/  ISETP.GT.AND P1, PT, R10, 0x11, PT ;  /* 0x000000110a00780c */ /* 0x000fe20003f24270 */
[----:B------:R-:W-:Y:S01]  /*2a50*/  FMUL.FTZ R49, R49, UR6 ;  /* 0x0000000631317c20 */ /* 0x000fe20008410000 */
[----:B--2---:R-:W-:Y:S01]  /*2a60*/  FSEL R74, R34, -INF , P2 ;  /* 0xff800000224a7808 */ /* 0x004fe20001000000 */
[----:B------:R-:W-:Y:S01]  /*2a70*/  FMUL.FTZ R52, R52, UR6 ;  /* 0x0000000634347c20 */ /* 0x000fe20008410000 */
[----:B------:R-:W-:Y:S01]  /*2a80*/  FMNMX.FTZ R9, R76, R9, !PT ;  /* 0x000000094c097209 */ /* 0x000fe20007810000 */
[----:B------:R-:W-:Y:S01]  /*2a90*/  FMUL.FTZ R53, R53, UR6 ;  /* 0x0000000635357c20 */ /* 0x000fe20008410000 */
[----:B------:R-:W-:Y:S01]  /*2aa0*/  ISETP.GT.AND P2, PT, R10, 0x18, PT ;  /* 0x000000180a00780c */ /* 0x000fe20003f44270 */
[----:B------:R-:W-:Y:S01]  /*2ab0*/  MUFU.TANH R24, R43 ;  /* 0x0000002b00187308 */ /* 0x000fe20000002400 */
[----:B------:R-:W-:Y:S01]  /*2ac0*/  FSEL R72, R72, -INF , P1 ;  /* 0xff80000048487808 */ /* 0x000fe20000800000 */
        /* <DEDUP_REMOVED lines=9> */
[----:B------:R-:W-:Y:S01]  /*2b60*/  ISETP.GT.AND P2, PT, R10, 0x20, PT ;  /* 0x000000200a00780c */ /* 0x000fe20003f44270 */
[----:B------:R-:W-:Y:S01]  /*2b70*/  FMUL.FTZ R64, R64, UR6 ;  /* 0x0000000640407c20 */ /* 0x000fe20008410000 */
[----:B------:R-:W-:Y:S01]  /*2b80*/  FMNMX.FTZ R9, R58, R9, !PT ;  /* 0x000000093a097209 */ /* 0x000fe20007810000 */
[----:B------:R-:W-:Y:S01]  /*2b90*/  FMUL.FTZ R65, R65, UR6 ;  /* 0x0000000641417c20 */ /* 0x000fe20008410000 */
[----:B-1----:R-:W-:Y:S01]  /*2ba0*/  FSEL R42, R42, -INF , P2 ;  /* 0xff8000002a2a7808 */ /* 0x002fe20001000000 */
[----:B------:R-:W1:Y:S01]  /*2bb0*/  MUFU.TANH R47, R47 ;  /* 0x0000002f002f7308 */ /* 0x000e620000002400 */
[----:B------:R-:W-:Y:S01]  /*2bc0*/  ISETP.GT.AND P2, PT, R10, 0x28, PT ;  /* 0x000000280a00780c */ /* 0x000fe20003f44270 */
[----:B------:R-:W-:Y:S01]  /*2bd0*/  FMUL.FTZ R68, R68, UR6 ;  /* 0x0000000644447c20 */ /* 0x000fe20008410000 */
[----:B0-----:R-:W-:Y:S01]  /*2be0*/  VIADDMNMX R35, R12, R80, R35, PT ;  /* 0x000000500c237246 */ /* 0x001fe20003800123 */
[----:B------:R-:W-:Y:S01]  /*2bf0*/  FMUL.FTZ R69, R69, UR6 ;  /* 0x0000000645457c20 */ /* 0x000fe20008410000 */
[----:B------:R-:W-:Y:S01]  /*2c00*/  R2UR UR8, R0 ;  /* 0x00000000000872ca */ /* 0x000fe200000e0000 */
[----:B------:R-:W-:Y:S01]  /*2c10*/  @UP0 ULDC UR6, c[0x0][0x44c] ;  /* 0x0001130000060ab9 */ /* 0x000fe20000000800 */
[----:B------:R-:W-:Y:S01]  /*2c20*/  ISETP.GT.AND P3, PT, R35, 0x8, PT ;  /* 0x000000082300780c */ /* 0x000fe20003f64270 */
[----:B------:R0:W-:Y:S01]  /*2c30*/  MUFU.TANH R15, R54 ;  /* 0x00000036000f7308 */ /* 0x0001e20000002400 */
[----:B--2---:R-:W-:Y:S01]  /*2c40*/  FSEL R26, R46, -INF , P2 ;  /* 0xff8000002e1a7808 */ /* 0x004fe20001000000 */
[----:B------:R-:W-:Y:S01]  /*2c50*/  UIADD3 UR4, UR7, -0x2, URZ ;  /* 0xfffffffe07047890 */ /* 0x000fe2000fffe03f */
[C---:B------:R-:W-:Y:S01]  /*2c60*/  ISETP.GT.AND P2, PT, R10.reuse, 0x30, PT ;  /* 0x000000300a00780c */ /* 0x040fe20003f44270 */
[----:B------:R-:W-:Y:S01]  /*2c70*/  UIMAD.WIDE.U32 UR6, UR42, UR6, URZ ;  /* 0x000000062a0672a5 */ /* 0x000fe2000f8e003f */
[----:B------:R-:W2:Y:S01]  /*2c80*/  S2UR UR10, SR_CgaCtaId ;  /* 0x00000000000a79c3 */ /* 0x000ea20000008800 */
[----:B------:R-:W-:Y:S01]  /*2c90*/  @UP0 ULDC UR9, c[0x0][0x450] ;  /* 0x0001140000090ab9 */ /* 0x000fe20000000800 */
[----:B------:R-:W-:Y:S01]  /*2ca0*/  UMOV UR5, UR42 ;  /* 0x0000002a00057c82 */ /* 0x000fe20008000000 */
[----:B------:R1:W3:Y:S01]  /*2cb0*/  MUFU.TANH R40, R50 ;  /* 0x0000003200287308 */ /* 0x0002e20000002400 */
[----:B0-----:R-:W-:Y:S01]  /*2cc0*/  FSEL R54, R39, -INF , P1 ;  /* 0xff80000027367808 */ /* 0x001fe20000800000 */
[----:B------:R-:W-:Y:S01]  /*2cd0*/  @UP0 USHF.R.U32.HI UR5, URZ, UR9, UR7 ;  /* 0x000000093f050299 */ /* 0x000fe20008011607 */
[----:B------:R-:W-:-:S02]  /*2ce0*/  ISETP.GT.AND P1, PT, R10, 0x21, PT ;  /* 0x000000210a00780c */ /* 0x000fc40003f24270 */
[----:B------:R-:W-:Y:S02]  /*2cf0*/  CS2R R86, SRZ ;  /* 0x0000000000567805 */ /* 0x000fe4000001ff00 */
[----:B------:R-:W-:Y:S01]  /*2d00*/  FMNMX.FTZ R9, R54, R9, !PT ;  /* 0x0000000936097209 */ /* 0x000fe20007810000 */
[----:B------:R-:W-:Y:S01]  /*2d10*/  UIADD3 UR6, UR5, UR43, -UR41 ;  /* 0x0000002b05067290 */ /* 0x000fe2000fffe829 */
[----:B------:R-:W-:Y:S01]  /*2d20*/  FSEL R24, R24, -INF , P1 ;  /* 0xff80000018187808 */ /* 0x000fe20000800000 */
[----:B------:R-:W0:Y:S01]  /*2d30*/  MUFU.TANH R51, R51 ;  /* 0x0000003300337308 */ /* 0x000e220000002400 */
[----:B------:R-:W-:Y:S01]  /*2d40*/  FMNMX.FTZ R9, R42, R9, !PT ;  /* 0x000000092a097209 */ /* 0x000fe20007810000 */
[----:B------:R-:W-:Y:S01]  /*2d50*/  UIMAD.WIDE UR6, UR6, 0x2aaaaaab, URZ ;  /* 0x2aaaaaab060678a5 */ /* 0x000fe2000f8e023f */
[----:B------:R-:W-:Y:S01]  /*2d60*/  ISETP.GT.AND P1, PT, R10, 0x29, PT ;  /* 0x000000290a00780c */ /* 0x000fe20003f24270 */
[----:B------:R-:W-:Y:S01]  /*2d70*/  UIADD3 UR5, UR8, 0x2a840, URZ ;  /* 0x0002a84008057890 */ /* 0x000fe2000fffe03f */
[----:B------:R-:W-:Y:S01]  /*2d80*/  FMNMX.FTZ R9, R24, R9, !PT ;  /* 0x0000000918097209 */ /* 0x000fe20007810000 */
[----:B------:R-:W-:Y:S01]  /*2d90*/  USHF.R.U32.HI UR6, URZ, 0x1f, UR7 ;  /* 0x0000001f3f067899 */ /* 0x000fe20008011607 */
[----:B-1----:R-:W-:Y:S01]  /*2da0*/  FSEL R50, R47, -INF , P1 ;  /* 0xff8000002f327808 */ /* 0x002fe20000800000 */
[----:B------:R-:W1:Y:S01]  /*2db0*/  MUFU.TANH R36, R55 ;  /* 0x0000003700247308 */ /* 0x000e620000002400 */
[----:B------:R-:W-:Y:S01]  /*2dc0*/  FMNMX.FTZ R9, R26, R9, !PT ;  /* 0x000000091a097209 */ /* 0x000fe20007810000 */
[----:B------:R-:W-:Y:S01]  /*2dd0*/  ULEA.HI.SX32 UR6, UR7, UR6, 0x1c ;  /* 0x0000000607067291 */ /* 0x000fe2000f8fe23f */
[----:B------:R-:W-:-:S02]  /*2de0*/  ISETP.GT.AND P1, PT, R10, 0x31, PT ;  /* 0x000000310a00780c */ /* 0x000fc40003f24270 */
[----:B------:R-:W-:Y:S02]  /*2df0*/  CS2R R80, SRZ ;  /* 0x0000000000507805 */ /* 0x000fe4000001ff00 */
[----:B---3--:R-:W-:Y:S01]  /*2e00*/  FSEL R40, R40, -INF , P2 ;  /* 0xff80000028287808 */ /* 0x008fe20001000000 */
[----:B------:R-:W-:Y:S01]  /*2e10*/  UISETP.LT.AND UP0, UPT, UR60, UR6, UPT ;  /* 0x000000063c00728c */ /* 0x000fe2000bf01270 */
[----:B------:R-:W-:Y:S01]  /*2e20*/  FMNMX.FTZ R9, R50, R9, !PT ;  /* 0x0000000932097209 */ /* 0x000fe20007810000 */
[----:B------:R-:W3:Y:S01]  /*2e30*/  MUFU.TANH R8, R8 ;  /* 0x0000000800087308 */ /* 0x000ee20000002400 */
[----:B------:R-:W-:Y:S01]  /*2e40*/  ISETP.GT.AND P2, PT, R10, 0x38, PT ;  /* 0x000000380a00780c */ /* 0x000fe20003f44270 */
[----:B--2---:R-:W-:Y:S01]  /*2e50*/  UPRMT UR5, UR10, 0x654, UR5 ;  /* 0x000006540a057896 */ /* 0x004fe20008000005 */
[----:B0-----:R-:W-:Y:S01]  /*2e60*/  FSEL R46, R51, -INF , P1 ;  /* 0xff800000332e7808 */ /* 0x001fe20000800000 */
[----:B------:R-:W-:Y:S01]  /*2e70*/  USEL UR10, UR60, UR6, !UP0 ;  /* 0x000000063c0a7287 */ /* 0x000fe2000c000000 */
[----:B------:R-:W-:-:S02]  /*2e80*/  FMNMX.FTZ R9, R40, R9, !PT ;  /* 0x0000000928097209 */ /* 0x000fc40007810000 */
[----:B------:R-:W-:Y:S01]  /*2e90*/  ISETP.GT.AND P1, PT, R10, 0x39, PT ;  /* 0x000000390a00780c */ /* 0x000fe20003f24270 */
[----:B------:R-:W0:Y:S01]  /*2ea0*/  MUFU.TANH R34, R59 ;  /* 0x0000003b00227308 */ /* 0x000e220000002400 */
[----:B------:R-:W-:Y:S01]  /*2eb0*/  FSEL R38, R15, -INF , P2 ;  /* 0xff8000000f267808 */ /* 0x000fe20001000000 */
[----:B------:R-:W-:Y:S01]  /*2ec0*/  UISETP.GE.AND UP0, UPT, UR4, UR10, UPT ;  /* 0x0000000a0400728c */ /* 0x000fe2000bf06270 */
[----:B------:R-:W-:Y:S01]  /*2ed0*/  FMNMX.FTZ R9, R46, R9, !PT ;  /* 0x000000092e097209 */ /* 0x000fe20007810000 */
[----:B------:R-:W-:Y:S01]  /*2ee0*/  SYNCS.ARRIVE.TRANS64.RED.A1T0 RZ, [UR5], RZ ;  /* 0x000000ffffff79a7 */ /* 0x000fe20008100405 */
[----:B------:R-:W-:Y:S02]  /*2ef0*/  ISETP.GT.AND P2, PT, R10, 0x40, PT ;  /* 0x000000400a00780c */ /* 0x000fe40003f44270 */
[----:B-1----:R-:W-:Y:S01]  /*2f00*/  FSEL R36, R36, -INF , P1 ;  /* 0xff80000024247808 */ /* 0x002fe20000800000 */
[----:B------:R-:W1:Y:S01]  /*2f10*/  MUFU.TANH R30, R62 ;  /* 0x0000003e001e7308 */ /* 0x000e620000002400 */
[----:B------:R-:W-:-:S02]  /*2f20*/  FMNMX.FTZ R9, R38, R9, !PT ;  /* 0x0000000926097209 */ /* 0x000fc40007810000 */
[----:B------:R-:W-:Y:S02]  /*2f30*/  ISETP.GT.AND P1, PT, R10, 0x41, PT ;  /* 0x000000410a00780c */ /* 0x000fe40003f24270 */
[----:B---3--:R-:W-:Y:S02]  /*2f40*/  FSEL R28, R8, -INF , P2 ;  /* 0xff800000081c7808 */ /* 0x008fe40001000000 */
[----:B------:R-:W-:Y:S01]  /*2f50*/  FMNMX.FTZ R9, R36, R9, !PT ;  /* 0x0000000924097209 */ /* 0x000fe20007810000 */
[----:B------:R-:W2:Y:S01]  /*2f60*/  MUFU.TANH R32, R63 ;  /* 0x0000003f00207308 */ /* 0x000ea20000002400 */
[----:B------:R-:W-:Y:S02]  /*2f70*/  ISETP.GT.AND P2, PT, R10, 0x48, PT ;  /* 0x000000480a00780c */ /* 0x000fe40003f44270 */
[----:B0-----:R-:W-:Y:S02]  /*2f80*/  FSEL R34, R34, -INF , P1 ;  /* 0xff80000022227808 */ /* 0x001fe40000800000 */
[----:B------:R-:W-:-:S02]  /*2f90*/  FMNMX.FTZ R9, R28, R9, !PT ;  /* 0x000000091c097209 */ /* 0x000fc40007810000 */
[----:B------:R-:W-:Y:S01]  /*2fa0*/  ISETP.GT.AND P1, PT, R10, 0x49, PT ;  /* 0x000000490a00780c */ /* 0x000fe20003f24270 */
[----:B------:R-:W0:Y:S01]  /*2fb0*/  MUFU.TANH R66, R66 ;  /* 0x0000004200427308 */ /* 0x000e220000002400 */
[----:B-1----:R-:W-:Y:S02]  /*2fc0*/  FSEL R30, R30, -INF , P2 ;  /* 0xff8000001e1e7808 */ /* 0x002fe40001000000 */
[----:B------:R-:W-:Y:S02]  /*2fd0*/  FMNMX.FTZ R9, R34, R9, !PT ;  /* 0x0000000922097209 */ /* 0x000fe40007810000 */
[----:B------:R-:W-:Y:S02]  /*2fe0*/  ISETP.GT.AND P2, PT, R10, 0x50, PT ;  /* 0x000000500a00780c */ /* 0x000fe40003f44270 */
[----:B------:R-:W-:Y:S01]  /*2ff0*/  FMNMX.FTZ R9, R30, R9, !PT ;  /* 0x000000091e097209 */ /* 0x000fe20007810000 */
[----:B------:R-:W1:Y:S01]  /*3000*/  MUFU.TANH R67, R67 ;  /* 0x0000004300437308 */ /* 0x000e620000002400 */
[----:B--2---:R-:W-:-:S02]  /*3010*/  FSEL R32, R32, -INF , P1 ;  /* 0xff80000020207808 */ /* 0x004fc40000800000 */
[----:B------:R-:W-:Y:S02]  /*3020*/  ISETP.GT.AND P1, PT, R10, 0x51, PT ;  /* 0x000000510a00780c */ /* 0x000fe40003f24270 */
[----:B------:R-:W-:-:S03]  /*3030*/  FMNMX.FTZ R8, R32, R9, !PT ;  /* 0x0000000920087209 */ /* 0x000fc60007810000 */
[----:B------:R-:W2:Y:S01]  /*3040*/  MUFU.TANH R70, R70 ;  /* 0x0000004600467308 */ /* 0x000ea20000002400 */
[----:B0-----:R-:W-:Y:S02]  /*3050*/  FSEL R15, R66, -INF , P2 ;  /* 0xff800000420f7808 */ /* 0x001fe40001000000 */
[----:B------:R-:W-:Y:S02]  /*3060*/  ISETP.GT.AND P2, PT, R10, 0x58, PT ;  /* 0x000000580a00780c */ /* 0x000fe40003f44270 */
[----:B------:R-:W-:-:S03]  /*3070*/  FMNMX.FTZ R8, R15, R8, !PT ;  /* 0x000000080f087209 */ /* 0x000fc60007810000 */
[----:B------:R-:W0:Y:S01]  /*3080*/  MUFU.TANH R71, R71 ;  /* 0x0000004700477308 */ /* 0x000e220000002400 */
[----:B-1----:R-:W-:Y:S02]  /*3090*/  FSEL R9, R67, -INF , P1 ;  /* 0xff80000043097808 */ /* 0x002fe40000800000 */
[----:B------:R-:W-:Y:S02]  /*30a0*/  CS2R R66, SRZ ;  /* 0x0000000000427805 */ /* 0x000fe4000001ff00 */
[----:B------:R-:W-:Y:S02]  /*30b0*/  ISETP.GT.AND P1, PT, R10, 0x59, PT ;  /* 0x000000590a00780c */ /* 0x000fe40003f24270 */
[----:B------:R-:W-:Y:S01]  /*30c0*/  FMNMX.FTZ R37, R9, R8, !PT ;  /* 0x0000000809257209 */ /* 0x000fe20007810000 */
[----:B------:R1:W-:Y:S01]  /*30d0*/  MUFU.TANH R43, R44 ;  /* 0x0000002c002b7308 */ /* 0x0003e20000002400 */
[----:B--2---:R-:W-:Y:S02]  /*30e0*/  FSEL R10, R70, -INF , P2 ;  /* 0xff800000460a7808 */ /* 0x004fe40001000000 */
[----:B------:R-:W-:-:S02]  /*30f0*/  ISETP.GT.AND P2, PT, R35, 0x1, PT ;  /* 0x000000012300780c */ /* 0x000fc40003f44270 */
[----:B------:R-:W-:-:S03]  /*3100*/  FMNMX.FTZ R37, R10, R37, !PT ;  /* 0x000000250a257209 */ /* 0x000fc60007810000 */
[----:B------:R-:W-:Y:S01]  /*3110*/  MUFU.TANH R11, R11 ;  /* 0x0000000b000b7308 */ /* 0x000fe20000002400 */
[----:B0-----:R-:W-:Y:S02]  /*3120*/  FSEL R8, R71, -INF , P1 ;  /* 0xff80000047087808 */ /* 0x001fe40000800000 */
[----:B------:R-:W-:Y:S02]  /*3130*/  CS2R R70, SRZ ;  /* 0x0000000000467805 */ /* 0x000fe4000001ff00 */
[----:B------:R-:W-:Y:S02]  /*3140*/  ISETP.GT.AND P1, PT, R35, RZ, PT ;  /* 0x000000ff2300720c */ /* 0x000fe40003f24270 */
[----:B------:R-:W-:Y:S01]  /*3150*/  FMNMX.FTZ R37, R8, R37, !PT ;  /* 0x0000002508257209 */ /* 0x000fe20007810000 */
[----:B------:R-:W-:Y:S04]  /*3160*/  MUFU.TANH R13, R13 ;  /* 0x0000000d000d7308 */ /* 0x000fe80000002400 */
[----:B-1----:R-:W0:Y:S04]  /*3170*/  SHFL.BFLY PT, R44, R37, 0x2, 0x1f ;  /* 0x0c401f00252c7f89 */ /* 0x002e2800000e0000 */
[----:B------:R-:W1:Y:S08]  /*3180*/  MUFU.TANH R14, R14 ;  /* 0x0000000e000e7308 */ /* 0x000e700000002400 */
[----:B------:R-:W2:Y:S08]  /*3190*/  MUFU.TANH R20, R20 ;  /* 0x0000001400147308 */ /* 0x000eb00000002400 */
[----:B------:R-:W3:Y:S01]  /*31a0*/  MUFU.TANH R25, R25 ;  /* 0x0000001900197308 */ /* 0x000ee20000002400 */
[----:B-1----:R-:W-:-:S02]  /*31b0*/  FSEL R39, R14, -INF , P3 ;  /* 0xff8000000e277808 */ /* 0x002fc40001800000 */
[----:B0-----:R-:W-:Y:S02]  /*31c0*/  FMNMX.FTZ R44, R37, R44, !PT ;  /* 0x0000002c252c7209 */ /* 0x001fe40007810000 */
[----:B------:R-:W-:-:S03]  /*31d0*/  ISETP.GT.AND P3, PT, R35, 0x18, PT ;  /* 0x000000182300780c */ /* 0x000fc60003f64270 */
[----:B------:R-:W0:Y:S01]  /*31e0*/  SHFL.BFLY PT, R37, R44, 0x1, 0x1f ;  /* 0x0c201f002c257f89 */ /* 0x000e2200000e0000 */
[----:B------:R-:W1:Y:S08]  /*31f0*/  MUFU.TANH R21, R21 ;  /* 0x0000001500157308 */ /* 0x000e700000002400 */
[----:B------:R4:W-:Y:S08]  /*3200*/  MUFU.TANH R47, R48 ;  /* 0x00000030002f7308 */ /* 0x0009f00000002400 */
[----:B------:R-:W5:Y:S01]  /*3210*/  MUFU.TANH R29, R29 ;  /* 0x0000001d001d7308 */ /* 0x000f620000002400 */
[----:B----4-:R-:W-:-:S02]  /*3220*/  FSEL R48, R13, -INF , P2 ;  /* 0xff8000000d307808 */ /* 0x010fc40001000000 */
[----:B------:R-:W-:Y:S02]  /*3230*/  ISETP.GT.AND P2, PT, R35, 0x10, PT ;  /* 0x000000102300780c */ /* 0x000fe40003f44270 */
[----:B0-----:R-:W-:-:S03]  /*3240*/  FMNMX.FTZ R12, R44, R37, !PT ;  /* 0x000000252c0c7209 */ /* 0x001fc60007810000 */
[----:B------:R-:W0:Y:S01]  /*3250*/  MUFU.TANH R27, R27 ;  /* 0x0000001b001b7308 */ /* 0x000e220000002400 */
[----:B------:R-:W-:Y:S02]  /*3260*/  FSEL R37, R11, -INF , P1 ;  /* 0xff8000000b257808 */ /* 0x000fe40000800000 */
[----:B------:R-:W-:Y:S01]  /*3270*/  ISETP.GT.AND P1, PT, R35, 0x9, PT ;  /* 0x000000092300780c */ /* 0x000fe20003f24270 */
[----:B------:R-:W-:Y:S01]  /*3280*/  FMUL.FTZ R13, R12, UR14 ;  /* 0x0000000e0c0d7c20 */ /* 0x000fe20008410000 */
[----:B------:R-:W-:Y:S02]  /*3290*/  FMNMX.FTZ R14, R37, R48, !PT ;  /* 0x00000030250e7209 */ /* 0x000fe40007810000 */
[----:B--2---:R-:W-:Y:S01]  /*32a0*/  FSEL R41, R20, -INF , P1 ;  /* 0xff80000014297808 */ /* 0x004fe20000800000 */
[----:B------:R-:W2:Y:S01]  /*32b0*/  MUFU.TANH R33, R33 ;  /* 0x0000002100217308 */ /* 0x000ea20000002400 */
[----:B------:R-:W-:Y:S02]  /*32c0*/  FMNMX.FTZ R14, R39, R14, !PT ;  /* 0x0000000e270e7209 */ /* 0x000fe40007810000 */
[----:B------:R-:W-:-:S02]  /*32d0*/  ISETP.GT.AND P1, PT, R35, 0x11, PT ;  /* 0x000000112300780c */ /* 0x000fc40003f24270 */
[----:B---3--:R-:W-:Y:S02]  /*32e0*/  FSEL R25, R25, -INF , P2 ;  /* 0xff80000019197808 */ /* 0x008fe40001000000 */
[----:B------:R-:W-:Y:S01]  /*32f0*/  FMNMX.FTZ R14, R41, R14, !PT ;  /* 0x0000000e290e7209 */ /* 0x000fe20007810000 */
[----:B------:R-:W3:Y:S01]  /*3300*/  MUFU.TANH R31, R31 ;  /* 0x0000001f001f7308 */ /* 0x000ee20000002400 */
[----:B-1----:R-:W-:Y:S02]  /*3310*/  FSEL R21, R21, -INF , P1 ;  /* 0xff80000015157808 */ /* 0x002fe40000800000 */
[----:B------:R-:W-:Y:S02]  /*3320*/  FMNMX.FTZ R14, R25, R14, !PT ;  /* 0x0000000e190e7209 */ /* 0x000fe40007810000 */
[----:B------:R-:W-:Y:S02]  /*3330*/  FSETP.NEU.FTZ.AND P2, PT, R12, -INF , PT ;  /* 0xff8000000c00780b */ /* 0x000fe40003f5d000 */
[----:B------:R-:W-:Y:S01]  /*3340*/  ISETP.GT.AND P1, PT, R35, 0x19, PT ;  /* 0x000000192300780c */ /* 0x000fe20003f24270 */
[----:B------:R-:W1:Y:S01]  /*3350*/  MUFU.TANH R45, R45 ;  /* 0x0000002d002d7308 */ /* 0x000e620000002400 */
[----:B-----5:R-:W-:-:S02]  /*3360*/  FSEL R29, R29, -INF , P3 ;  /* 0xff8000001d1d7808 */ /* 0x020fc40001800000 */
[----:B------:R-:W-:Y:S02]  /*3370*/  FMNMX.FTZ R14, R21, R14, !PT ;  /* 0x0000000e150e7209 */ /* 0x000fe40007810000 */
[----:B------:R-:W-:Y:S02]  /*3380*/  FSEL R13, R13, RZ, P2 ;  /* 0x000000ff0d0d7208 */ /* 0x000fe40001000000 */
[----:B------:R-:W-:Y:S01]  /*3390*/  ISETP.GT.AND P2, PT, R35, 0x20, PT ;  /* 0x000000202300780c */ /* 0x000fe20003f44270 */
[----:B------:R-:W4:Y:S01]  /*33a0*/  MUFU.TANH R49, R49 ;  /* 0x0000003100317308 */ /* 0x000f220000002400 */
[----:B0-----:R-:W-:Y:S01]  /*33b0*/  FSEL R27, R27, -INF , P1 ;  /* 0xff8000001b1b7808 */ /* 0x001fe20000800000 */
[--C-:B------:R-:W-:Y:S01]  /*33c0*/  FFMA.FTZ R62, R54, UR14, -R13.reuse ;  /* 0x0000000e363e7c23 */ /* 0x100fe2000801080d */
[----:B------:R-:W-:Y:S01]  /*33d0*/  FMNMX.FTZ R14, R29, R14, !PT ;  /* 0x0000000e1d0e7209 */ /* 0x000fe20007810000 */
[--C-:B------:R-:W-:Y:S01]  /*33e0*/  FFMA.FTZ R63, R42, UR14, -R13.reuse ;  /* 0x0000000e2a3f7c23 */ /* 0x100fe2000801080d */
[----:B------:R-:W-:Y:S01]  /*33f0*/  ISETP.GT.AND P1, PT, R35, 0x21, PT ;  /* 0x000000212300780c */ /* 0x000fe20003f24270 */
[--C-:B------:R-:W-:Y:S01]  /*3400*/  FFMA.FTZ R137, R15, UR14, -R13.reuse ;  /* 0x0000000e0f897c23 */ /* 0x100fe2000801080d */
[----:B--2---:R-:W-:Y:S01]  /*3410*/  FSEL R33, R33, -INF , P2 ;  /* 0xff80000021217808 */ /* 0x004fe20001000000 */
[----:B------:R-:W0:Y:S01]  /*3420*/  MUFU.TANH R51, R52 ;  /* 0x0000003400337308 */ /* 0x000e220000002400 */
[----:B------:R-:W-:Y:S01]  /*3430*/  FMNMX.FTZ R14, R27, R14, !PT ;  /* 0x0000000e1b0e7209 */ /* 0x000fe20007810000 */
[--C-:B------:R-:W-:Y:S01]  /*3440*/  FFMA.FTZ R143, R30, UR14, -R13.reuse ;  /* 0x0000000e1e8f7c23 */ /* 0x100fe2000801080d */
[----:B------:R-:W-:Y:S01]  /*3450*/  ISETP.GT.AND P2, PT, R35, 0x28, PT ;  /* 0x000000282300780c */ /* 0x000fe20003f44270 */
[--C-:B------:R-:W-:Y:S01]  /*3460*/  FFMA.FTZ R30, R32, UR14, -R13.reuse ;  /* 0x0000000e201e7c23 */ /* 0x100fe2000801080d */
[----:B---3--:R-:W-:Y:S01]  /*3470*/  FSEL R31, R31, -INF , P1 ;  /* 0xff8000001f1f7808 */ /* 0x008fe20000800000 */
[--C-:B------:R-:W-:Y:S01]  /*3480*/  FFMA.FTZ R157, R82, UR14, -R13.reuse ;  /* 0x0000000e529d7c23 */ /* 0x100fe2000801080d */
[----:B------:R-:W-:Y:S01]  /*3490*/  FMNMX.FTZ R20, R33, R14, !PT ;  /* 0x0000000e21147209 */ /* 0x000fe20007810000 */
[----:B------:R-:W2:Y:S01]  /*34a0*/  MUFU.TANH R53, R53 ;  /* 0x0000003500357308 */ /* 0x000ea20000002400 */
[----:B------:R-:W-:Y:S01]  /*34b0*/  ISETP.GT.AND P1, PT, R35, 0x29, PT ;  /* 0x000000292300780c */ /* 0x000fe20003f24270 */
[--C-:B------:R-:W-:Y:S01]  /*34c0*/  FFMA.FTZ R84, R84, UR14, -R13.reuse ;  /* 0x0000000e54547c23 */ /* 0x100fe2000801080d */
[----:B------:R-:W-:Y:S01]  /*34d0*/  FSEL R43, R43, -INF , P2 ;  /* 0xff8000002b2b7808 */ /* 0x000fe20001000000 */
[--C-:B------:R-:W-:Y:S01]  /*34e0*/  FFMA.FTZ R159, R78, UR14, -R13.reuse ;  /* 0x0000000e4e9f7c23 */ /* 0x100fe2000801080d */
[----:B------:R-:W-:Y:S01]  /*34f0*/  FMNMX.FTZ R20, R31, R20, !PT ;  /* 0x000000141f147209 */ /* 0x000fe20007810000 */
[--C-:B------:R-:W-:Y:S01]  /*3500*/  FFMA.FTZ R76, R76, UR14, -R13.reuse ;  /* 0x0000000e4c4c7c23 */ /* 0x100fe2000801080d */
[----:B------:R-:W-:Y:S01]  /*3510*/  ISETP.GT.AND P2, PT, R35, 0x30, PT ;  /* 0x000000302300780c */ /* 0x000fe20003f44270 */
[----:B------:R-:W3:Y:S01]  /*3520*/  MUFU.TANH R56, R56 ;  /* 0x0000003800387308 */ /* 0x000ee20000002400 */
[----:B-1----:R-:W-:Y:S01]  /*3530*/  FSEL R45, R45, -INF , P1 ;  /* 0xff8000002d2d7808 */ /* 0x002fe20000800000 */
[--C-:B------:R-:W-:Y:S01]  /*3540*/  FFMA.FTZ R153, R74, UR14, -R13.reuse ;  /* 0x0000000e4a997c23 */ /* 0x100fe2000801080d */
[----:B------:R-:W-:Y:S01]  /*3550*/  FMNMX.FTZ R20, R43, R20, !PT ;  /* 0x000000142b147209 */ /* 0x000fe20007810000 */
[--C-:B------:R-:W-:Y:S01]  /*3560*/  FFMA.FTZ R26, R26, UR14, -R13.reuse ;  /* 0x0000000e1a1a7c23 */ /* 0x100fe2000801080d */
[----:B------:R-:W-:Y:S01]  /*3570*/  ISETP.GT.AND P1, PT, R35, 0x31, PT ;  /* 0x000000312300780c */ /* 0x000fe20003f24270 */
[--C-:B------:R-:W-:Y:S01]  /*3580*/  FFMA.FTZ R72, R72, UR14, -R13.reuse ;  /* 0x0000000e48487c23 */ /* 0x100fe2000801080d */
[----:B------:R-:W-:Y:S01]  /*3590*/  FSEL R47, R47, -INF , P2 ;  /* 0xff8000002f2f7808 */ /* 0x000fe20001000000 */
[----:B------:R-:W1:Y:S01]  /*35a0*/  MUFU.TANH R55, R57 ;  /* 0x0000003900377308 */ /* 0x000e620000002400 */
[----:B------:R-:W-:Y:S01]  /*35b0*/  FMNMX.FTZ R20, R45, R20, !PT ;  /* 0x000000142d147209 */ /* 0x000fe20007810000 */
[--C-:B------:R-:W-:Y:S01]  /*35c0*/  FFMA.FTZ R36, R36, UR14, -R13.reuse ;  /* 0x0000000e24247c23 */ /* 0x100fe2000801080d */
[----:B------:R-:W-:Y:S01]  /*35d0*/  ISETP.GT.AND P2, PT, R35, 0x38, PT ;  /* 0x000000382300780c */ /* 0x000fe20003f44270 */
[--C-:B------:R-:W-:Y:S01]  /*35e0*/  FFMA.FTZ R9, R9, UR14, -R13.reuse ;  /* 0x0000000e09097c23 */ /* 0x100fe2000801080d */
[----:B----4-:R-:W-:Y:S01]  /*35f0*/  FSEL R49, R49, -INF , P1 ;  /* 0xff80000031317808 */ /* 0x010fe20000800000 */
[--C-:B------:R-:W-:Y:S01]  /*3600*/  FFMA.FTZ R139, R10, UR14, -R13.reuse ;  /* 0x0000000e0a8b7c23 */ /* 0x100fe2000801080d */
[----:B------:R-:W-:Y:S01]  /*3610*/  FMNMX.FTZ R44, R47, R20, !PT ;  /* 0x000000142f2c7209 */ /* 0x000fe20007810000 */
[----:B------:R4:W5:Y:S01]  /*3620*/  MUFU.TANH R59, R60 ;  /* 0x0000003c003b7308 */ /* 0x0009620000002400 */
[----:B------:R-:W-:Y:S01]  /*3630*/  ISETP.GT.AND P1, PT, R35, 0x39, PT ;  /* 0x000000392300780c */ /* 0x000fe20003f24270 */
[--C-:B------:R-:W-:Y:S01]  /*3640*/  FFMA.FTZ R141, R28, UR14, -R13.reuse ;  /* 0x0000000e1c8d7c23 */ /* 0x100fe2000801080d */
[----:B0-----:R-:W-:Y:S01]  /*3650*/  FSEL R51, R51, -INF , P2 ;  /* 0xff80000033337808 */ /* 0x001fe20001000000 */
[--C-:B------:R-:W-:Y:S01]  /*3660*/  FFMA.FTZ R28, R34, UR14, -R13.reuse ;  /* 0x0000000e221c7c23 */ /* 0x100fe2000801080d */
[----:B------:R-:W-:Y:S01]  /*3670*/  FMNMX.FTZ R44, R49, R44, !PT ;  /* 0x0000002c312c7209 */ /* 0x000fe20007810000 */
[--C-:B------:R-:W-:Y:S01]  /*3680*/  FFMA.FTZ R50, R50, UR14, -R13.reuse ;  /* 0x0000000e32327c23 */ /* 0x100fe2000801080d */
[----:B------:R-:W-:Y:S01]  /*3690*/  ISETP.GT.AND P2, PT, R35, 0x40, PT ;  /* 0x000000402300780c */ /* 0x000fe20003f44270 */
[----:B------:R-:W0:Y:S01]  /*36a0*/  MUFU.TANH R61, R61 ;  /* 0x0000003d003d7308 */ /* 0x000e220000002400 */
[----:B--2---:R-:W-:Y:S01]  /*36b0*/  FSEL R52, R53, -INF , P1 ;  /* 0xff80000035347808 */ /* 0x004fe20000800000 */
[--C-:B------:R-:W-:Y:S01]  /*36c0*/  FFMA.FTZ R145, R40, UR14, -R13.reuse ;  /* 0x0000000e28917c23 */ /* 0x100fe2000801080d */
[----:B------:R-:W-:Y:S01]  /*36d0*/  FMNMX.FTZ R11, R51, R44, !PT ;  /* 0x0000002c330b7209 */ /* 0x000fe20007810000 */
[--C-:B------:R-:W-:Y:S01]  /*36e0*/  FFMA.FTZ R147, R38, UR14, -R13.reuse ;  /* 0x0000000e26937c23 */ /* 0x100fe2000801080d */
[----:B------:R-:W-:Y:S01]  /*36f0*/  ISETP.GT.AND P1, PT, R35, 0x41, PT ;  /* 0x000000412300780c */ /* 0x000fe20003f24270 */
[----:B------:R-:W-:Y:S01]  /*3700*/  FFMA.FTZ R8, R8, UR14, -R13 ;  /* 0x0000000e08087c23 */ /* 0x000fe2000801080d */
[----:B---3--:R-:W-:Y:S01]  /*3710*/  FSEL R53, R56, -INF , P2 ;  /* 0xff80000038357808 */ /* 0x008fe20001000000 */
[----:B------:R-:W2:Y:S01]  /*3720*/  MUFU.TANH R64, R64 ;  /* 0x0000004000407308 */ /* 0x000ea20000002400 */
[----:B------:R-:W-:-:S02]  /*3730*/  FMNMX.FTZ R44, R52, R11, !PT ;  /* 0x0000000b342c7209 */ /* 0x000fc40007810000 */
[----:B------:R-:W-:Y:S02]  /*3740*/  CS2R R82, SRZ ;  /* 0x0000000000527805 */ /* 0x000fe4000001ff00 */
[----:B------:R-:W-:Y:S02]  /*3750*/  ISETP.GT.AND P2, PT, R35, 0x48, PT ;  /* 0x000000482300780c */ /* 0x000fe40003f44270 */
[----:B------:R-:W-:Y:S02]  /*3760*/  CS2R R78, SRZ ;  /* 0x00000000004e7805 */ /* 0x000fe4000001ff00 */
[----:B-1----:R-:W-:Y:S02]  /*3770*/  FSEL R55, R55, -INF , P1 ;  /* 0xff80000037377808 */ /* 0x002fe40000800000 */
[----:B------:R-:W-:Y:S02]  /*3780*/  CS2R R74, SRZ ;  /* 0x00000000004a7805 */ /* 0x000fe4000001ff00 */
[----:B----4-:R-:W-:Y:S01]  /*3790*/  FMNMX.FTZ R60, R53, R44, !PT ;  /* 0x0000002c353c7209 */ /* 0x010fe20007810000 */
[----:B------:R-:W1:Y:S01]  /*37a0*/  MUFU.TANH R65, R65 ;  /* 0x0000004100417308 */ /* 0x000e620000002400 */
[----:B------:R-:W-:-:S02]  /*37b0*/  ISETP.GT.AND P1, PT, R35, 0x49, PT ;  /* 0x000000492300780c */ /* 0x000fc40003f24270 */
[----:B-----5:R-:W-:Y:S02]  /*37c0*/  FSEL R56, R59, -INF , P2 ;  /* 0xff8000003b387808 */ /* 0x020fe40001000000 */
[----:B------:R-:W-:Y:S02]  /*37d0*/  FMNMX.FTZ R11, R55, R60, !PT ;  /* 0x0000003c370b7209 */ /* 0x000fe40007810000 */
[----:B------:R-:W-:Y:S01]  /*37e0*/  ISETP.GT.AND P2, PT, R35, 0x50, PT ;  /* 0x000000502300780c */ /* 0x000fe20003f44270 */
[----:B------:R-:W3:Y:S01]  /*37f0*/  MUFU.TANH R68, R68 ;  /* 0x0000004400447308 */ /* 0x000ee20000002400 */
[----:B0-----:R-:W-:Y:S01]  /*3800*/  FSEL R57, R61, -INF , P1 ;  /* 0xff8000003d397808 */ /* 0x001fe20000800000 */
[----:B------:R-:W-:Y:S01]  /*3810*/  FFMA.FTZ R61, R58, UR14, -R13 ;  /* 0x0000000e3a3d7c23 */ /* 0x000fe2000801080d */
[----:B------:R-:W-:Y:S02]  /*3820*/  FMNMX.FTZ R60, R56, R11, !PT ;  /* 0x0000000b383c7209 */ /* 0x000fe40007810000 */
[----:B------:R-:W-:-:S02]  /*3830*/  ISETP.GT.AND P1, PT, R35, 0x51, PT ;  /* 0x000000512300780c */ /* 0x000fc40003f24270 */
[----:B--2---:R-:W-:Y:S01]  /*3840*/  FSEL R58, R64, -INF , P2 ;  /* 0xff800000403a7808 */ /* 0x004fe20001000000 */
[----:B------:R-:W0:Y:S01]  /*3850*/  MUFU.TANH R69, R69 ;  /* 0x0000004500457308 */ /* 0x000e220000002400 */
[----:B------:R-:W-:Y:S02]  /*3860*/  FMNMX.FTZ R11, R57, R60, !PT ;  /* 0x0000003c390b7209 */ /* 0x000fe40007810000 */
[----:B------:R-:W-:Y:S02]  /*3870*/  ISETP.GT.AND P2, PT, R35, 0x58, PT ;  /* 0x000000582300780c */ /* 0x000fe40003f44270 */
[----:B-1----:R-:W-:Y:S02]  /*3880*/  FSEL R59, R65, -INF , P1 ;  /* 0xff800000413b7808 */ /* 0x002fe40000800000 */
[----:B------:R-:W-:Y:S02]  /*3890*/  CS2R R64, SRZ ;  /* 0x0000000000407805 */ /* 0x000fe4000001ff00 */
[----:B------:R-:W-:Y:S01]  /*38a0*/  FMNMX.FTZ R54, R58, R11, !PT ;  /* 0x0000000b3a367209 */ /* 0x000fe20007810000 */
[----:B------:R-:W-:Y:S01]  /*38b0*/  MUFU.EX2 R157, R157 ;  /* 0x0000009d009d7308 */ /* 0x000fe20000000800 */
[----:B------:R-:W-:-:S02]  /*38c0*/  ISETP.GT.AND P1, PT, R35, 0x59, PT ;  /* 0x000000592300780c */ /* 0x000fc40003f24270 */
[----:B---3--:R-:W-:Y:S02]  /*38d0*/  FSEL R35, R68, -INF , P2 ;  /* 0xff80000044237808 */ /* 0x008fe40001000000 */
[----:B------:R-:W-:-:S03]  /*38e0*/  FMNMX.FTZ R60, R59, R54, !PT ;  /* 0x000000363b3c7209 */ /* 0x000fc60007810000 */
[----:B------:R1:W2:Y:S01]  /*38f0*/  MUFU.EX2 R14, R84 ;  /* 0x00000054000e7308 */ /* 0x0002a20000000800 */
[----:B0-----:R-:W-:Y:S02]  /*3900*/  FSEL R54, R69, -INF , P1 ;  /* 0xff80000045367808 */ /* 0x001fe40000800000 */
[----:B------:R-:W-:Y:S02]  /*3910*/  CS2R R68, SRZ ;  /* 0x0000000000447805 */ /* 0x000fe4000001ff00 */
[----:B------:R-:W-:Y:S01]  /*3920*/  FMNMX.FTZ R11, R35, R60, !PT ;  /* 0x0000003c230b7209 */ /* 0x000fe20007810000 */
[--C-:B------:R-:W-:Y:S01]  /*3930*/  FFMA.FTZ R60, R24, UR14, -R13.reuse ;  /* 0x0000000e183c7c23 */ /* 0x100fe2000801080d */
[----:B------:R-:W-:Y:S02]  /*3940*/  FFMA.FTZ R24, R46, UR14, -R13 ;  /* 0x0000000e2e187c23 */ /* 0x000fe4000801080d */
[----:B------:R-:W-:Y:S01]  /*3950*/  FMNMX.FTZ R11, R54, R11, !PT ;  /* 0x0000000b360b7209 */ /* 0x000fe20007810000 */
[----:B------:R-:W0:Y:S01]  /*3960*/  MUFU.EX2 R159, R159 ;  /* 0x0000009f009f7308 */ /* 0x000e220000000800 */
[----:B-1----:R-:W-:-:S03]  /*3970*/  CS2R R84, SRZ ;  /* 0x0000000000547805 */ /* 0x002fc6000001ff00 */
[----:B------:R-:W1:Y:S04]  /*3980*/  SHFL.BFLY PT, R42, R11, 0x2, 0x1f ;  /* 0x0c401f000b2a7f89 */ /* 0x000e6800000e0000 */
[----:B------:R3:W4:Y:S08]  /*3990*/  MUFU.EX2 R20, R76 ;  /* 0x0000004c00147308 */ /* 0x0007300000000800 */
[----:B------:R-:W5:Y:S01]  /*39a0*/  MUFU.EX2 R153, R153 ;  /* 0x0000009900997308 */ /* 0x000f620000000800 */
[----:B---3--:R-:W-:-:S07]  /*39b0*/  CS2R R76, SRZ ;  /* 0x00000000004c7805 */ /* 0x008fce000001ff00 */
[----:B------:R-:W-:Y:S01]  /*39c0*/  MUFU.EX2 R151, R26 ;  /* 0x0000001a00977308 */ /* 0x000fe20000000800 */
[----:B-1----:R-:W-:-:S07]  /*39d0*/  FMNMX.FTZ R42, R11, R42, !PT ;  /* 0x0000002a0b2a7209 */ /* 0x002fce0007810000 */
[----:B------:R1:W3:Y:S01]  /*39e0*/  MUFU.EX2 R44, R72 ;  /* 0x00000048002c7308 */ /* 0x0002e20000000800 */
[----:B------:R-:W0:Y:S07]  /*39f0*/  SHFL.BFLY PT, R11, R42, 0x1, 0x1f ;  /* 0x0c201f002a0b7f89 */ /* 0x000e2e00000e0000 */
[----:B------:R2:W-:Y:S01]  /*3a00*/  MUFU.EX2 R26, R36 ;  /* 0x00000024001a7308 */ /* 0x0005e20000000800 */
[----:B-1----:R-:W-:-:S07]  /*3a10*/  CS2R R72, SRZ ;  /* 0x0000000000487805 */ /* 0x002fce000001ff00 */
[----:B------:R-:W-:Y:S01]  /*3a20*/  MUFU.EX2 R34, R9 ;  /* 0x0000000900227308 */ /* 0x000fe20000000800 */
[----:B--2---:R-:W-:Y:S01]  /*3a30*/  FADD.FTZ R36, R157, R14 ;  /* 0x0000000e9d247221 */ /* 0x004fe20000010000 */
[----:B------:R-:W-:-:S06]  /*3a40*/  F2FP.F16.F32.PACK_AB R157, R14, R157 ;  /* 0x0000009d0e9d723e */ /* 0x000fcc00000000ff */
[----:B------:R-:W-:Y:S01]  /*3a50*/  MUFU.EX2 R61, R61 ;  /* 0x0000003d003d7308 */ /* 0x000fe20000000800 */
[----:B0-----:R-:W-:-:S04]  /*3a60*/  FMNMX.FTZ R11, R42, R11, !PT ;  /* 0x0000000b2a0b7209 */ /* 0x001fc80007810000 */
[C---:B------:R-:W-:Y:S01]  /*3a70*/  FSETP.NEU.FTZ.AND P1, PT, R11.reuse, -INF , PT ;  /* 0xff8000000b00780b */ /* 0x040fe20003f3d000 */
[----:B------:R-:W-:Y:S02]  /*3a80*/  FMUL.FTZ R15, R11, UR14 ;  /* 0x0000000e0b0f7c20 */ /* 0x000fe40008410000 */
[----:B------:R-:W-:Y:S03]  /*3a90*/  MUFU.EX2 R62, R62 ;  /* 0x0000003e003e7308 */ /* 0x000fe60000000800 */
[----:B------:R-:W-:Y:S01]  /*3aa0*/  FSEL R32, R15, RZ, P1 ;  /* 0x000000ff0f207208 */ /* 0x000fe20000800000 */
[----:B------:R-:W-:Y:S01]  /*3ab0*/  FADD.FTZ R15, R159, R36 ;  /* 0x000000249f0f7221 */ /* 0x000fe20000010000 */
[----:B------:R-:W-:Y:S02]  /*3ac0*/  PLOP3.LUT P1, PT, PT, PT, UP0, 0x80, 0x0 ;  /* 0x000000000000781c */ /* 0x000fe40003f2f008 */
[----:B----4-:R-:W-:Y:S01]  /*3ad0*/  F2FP.F16.F32.PACK_AB R159, R20, R159 ;  /* 0x0000009f149f723e */ /* 0x010fe200000000ff */
[--C-:B------:R-:W-:Y:S01]  /*3ae0*/  FFMA.FTZ R37, R37, UR14, -R32.reuse ;  /* 0x0000000e25257c23 */ /* 0x100fe20008010820 */
[--C-:B------:R-:W-:Y:S01]  /*3af0*/  FFMA.FTZ R48, R48, UR14, -R32.reuse ;  /* 0x0000000e30307c23 */ /* 0x100fe20008010820 */
[--C-:B------:R-:W-:Y:S01]  /*3b00*/  FFMA.FTZ R39, R39, UR14, -R32.reuse ;  /* 0x0000000e27277c23 */ /* 0x100fe20008010820 */
[--C-:B------:R-:W-:Y:S01]  /*3b10*/  FFMA.FTZ R41, R41, UR14, -R32.reuse ;  /* 0x0000000e29297c23 */ /* 0x100fe20008010820 */
[--C-:B------:R-:W-:Y:S01]  /*3b20*/  FFMA.FTZ R25, R25, UR14, -R32.reuse ;  /* 0x0000000e19197c23 */ /* 0x100fe20008010820 */
[--C-:B------:R-:W-:Y:S01]  /*3b30*/  FFMA.FTZ R21, R21, UR14, -R32.reuse ;  /* 0x0000000e15157c23 */ /* 0x100fe20008010820 */
[----:B------:R-:W-:Y:S01]  /*3b40*/  MUFU.EX2 R37, R37 ;  /* 0x0000002500257308 */ /* 0x000fe20000000800 */
[--C-:B------:R-:W-:Y:S01]  /*3b50*/  FFMA.FTZ R29, R29, UR14, -R32.reuse ;  /* 0x0000000e1d1d7c23 */ /* 0x100fe20008010820 */
[--C-:B------:R-:W-:Y:S01]  /*3b60*/  FFMA.FTZ R27, R27, UR14, -R32.reuse ;  /* 0x0000000e1b1b7c23 */ /* 0x100fe20008010820 */
[--C-:B------:R-:W-:Y:S01]  /*3b70*/  FFMA.FTZ R33, R33, UR14, -R32.reuse ;  /* 0x0000000e21217c23 */ /* 0x100fe20008010820 */
[----:B------:R-:W-:Y:S01]  /*3b80*/  FADD.FTZ R36, R20, R15 ;  /* 0x0000000f14247221 */ /* 0x000fe20000010000 */
[--C-:B------:R-:W-:Y:S01]  /*3b90*/  FFMA.FTZ R31, R31, UR14, -R32.reuse ;  /* 0x0000000e1f1f7c23 */ /* 0x100fe20008010820 */
[--C-:B------:R-:W-:Y:S01]  /*3ba0*/  FFMA.FTZ R43, R43, UR14, -R32.reuse ;  /* 0x0000000e2b2b7c23 */ /* 0x100fe20008010820 */
[----:B------:R-:W-:Y:S01]  /*3bb0*/  FFMA.FTZ R45, R45, UR14, -R32 ;  /* 0x0000000e2d2d7c23 */ /* 0x000fe20008010820 */
[----:B------:R-:W0:Y:S01]  /*3bc0*/  MUFU.EX2 R48, R48 ;  /* 0x0000003000307308 */ /* 0x000e220000000800 */
[----:B-----5:R-:W-:Y:S01]  /*3bd0*/  FADD.FTZ R15, R153, R36 ;  /* 0x00000024990f7221 */ /* 0x020fe20000010000 */
[--C-:B------:R-:W-:Y:S01]  /*3be0*/  FFMA.FTZ R47, R47, UR14, -R32.reuse ;  /* 0x0000000e2f2f7c23 */ /* 0x100fe20008010820 */
[--C-:B------:R-:W-:Y:S01]  /*3bf0*/  FFMA.FTZ R49, R49, UR14, -R32.reuse ;  /* 0x0000000e31317c23 */ /* 0x100fe20008010820 */
[--C-:B------:R-:W-:Y:S01]  /*3c00*/  FFMA.FTZ R51, R51, UR14, -R32.reuse ;  /* 0x0000000e33337c23 */ /* 0x100fe20008010820 */
[--C-:B------:R-:W-:Y:S01]  /*3c10*/  FFMA.FTZ R52, R52, UR14, -R32.reuse ;  /* 0x0000000e34347c23 */ /* 0x100fe20008010820 */
[--C-:B------:R-:W-:Y:S01]  /*3c20*/  FFMA.FTZ R53, R53, UR14, -R32.reuse ;  /* 0x0000000e35357c23 */ /* 0x100fe20008010820 */
[--C-:B------:R-:W-:Y:S01]  /*3c30*/  FFMA.FTZ R55, R55, UR14, -R32.reuse ;  /* 0x0000000e37377c23 */ /* 0x100fe20008010820 */
[----:B------:R-:W1:Y:S01]  /*3c40*/  MUFU.EX2 R39, R39 ;  /* 0x0000002700277308 */ /* 0x000e620000000800 */
[--C-:B------:R-:W-:Y:S01]  /*3c50*/  FFMA.FTZ R56, R56, UR14, -R32.reuse ;  /* 0x0000000e38387c23 */ /* 0x100fe20008010820 */
[--C-:B------:R-:W-:Y:S01]  /*3c60*/  FFMA.FTZ R57, R57, UR14, -R32.reuse ;  /* 0x0000000e39397c23 */ /* 0x100fe20008010820 */
[--C-:B------:R-:W-:Y:S01]  /*3c70*/  FFMA.FTZ R58, R58, UR14, -R32.reuse ;  /* 0x0000000e3a3a7c23 */ /* 0x100fe20008010820 */
[--C-:B------:R-:W-:Y:S01]  /*3c80*/  FFMA.FTZ R59, R59, UR14, -R32.reuse ;  /* 0x0000000e3b3b7c23 */ /* 0x100fe20008010820 */
[--C-:B------:R-:W-:Y:S01]  /*3c90*/  FFMA.FTZ R35, R35, UR14, -R32.reuse ;  /* 0x0000000e23237c23 */ /* 0x100fe20008010820 */
[----:B------:R-:W-:Y:S01]  /*3ca0*/  FFMA.FTZ R32, R54, UR14, -R32 ;  /* 0x0000000e36207c23 */ /* 0x000fe20008010820 */
[----:B---3--:R-:W-:Y:S01]  /*3cb0*/  F2FP.F16.F32.PACK_AB R153, R44, R153 ;  /* 0x000000992c99723e */ /* 0x008fe200000000ff */
[----:B------:R2:W3:Y:S01]  /*3cc0*/  MUFU.EX2 R158, R41 ;  /* 0x00000029009e7308 */ /* 0x0004e20000000800 */
[----:B0-----:R-:W-:Y:S01]  /*3cd0*/  FADD.FTZ R10, R37, R48 ;  /* 0x00000030250a7221 */ /* 0x001fe20000010000 */
[----:B------:R-:W-:-:S02]  /*3ce0*/  F2FP.F16.F32.PACK_AB R155, R62, R61 ;  /* 0x0000003d3e9b723e */ /* 0x000fc400000000ff */
[----:B------:R-:W-:Y:S02]  /*3cf0*/  F2FP.F16.F32.PACK_AB R156, R48, R37 ;  /* 0x00000025309c723e */ /* 0x000fe400000000ff */
[----:B------:R-:W-:Y:S02]  /*3d00*/  CS2R R36, SRZ ;  /* 0x0000000000247805 */ /* 0x000fe4000001ff00 */
[----:B------:R-:W0:Y:S01]  /*3d10*/  MUFU.EX2 R25, R25 ;  /* 0x0000001900197308 */ /* 0x000e220000000800 */
[----:B-1----:R-:W-:Y:S01]  /*3d20*/  FADD.FTZ R9, R39, R10 ;  /* 0x0000000a27097221 */ /* 0x002fe20000010000 */
[----:B--2---:R-:W-:-:S06]  /*3d30*/  CS2R R40, SRZ ;  /* 0x0000000000287805 */ /* 0x004fcc000001ff00 */
[----:B------:R-:W1:Y:S01]  /*3d40*/  MUFU.EX2 R152, R21 ;  /* 0x0000001500987308 */ /* 0x000e620000000800 */
[C---:B---3--:R-:W-:Y:S01]  /*3d50*/  FADD.FTZ R10, R158.reuse, R9 ;  /* 0x000000099e0a7221 */ /* 0x048fe20000010000 */
[----:B------:R-:W-:Y:S02]  /*3d60*/  F2FP.F16.F32.PACK_AB R158, R158, R39 ;  /* 0x000000279e9e723e */ /* 0x000fe400000000ff */
[----:B------:R-:W-:-:S04]  /*3d70*/  CS2R R38, SRZ ;  /* 0x0000000000267805 */ /* 0x000fc8000001ff00 */
[----:B------:R-:W2:Y:S01]  /*3d80*/  MUFU.EX2 R29, R29 ;  /* 0x0000001d001d7308 */ /* 0x000ea20000000800 */
[----:B0-----:R-:W-:Y:S01]  /*3d90*/  FADD.FTZ R9, R25, R10 ;  /* 0x0000000a19097221 */ /* 0x001fe20000010000 */
[----:B------:R-:W-:-:S04]  /*3da0*/  FADD.FTZ R10, R44, R15 ;  /* 0x0000000f2c0a7221 */ /* 0x000fc80000010000 */
[----:B------:R-:W-:Y:S02]  /*3db0*/  FADD.FTZ R13, R61, R10 ;  /* 0x0000000a3d0d7221 */ /* 0x000fe40000010000 */
[----:B------:R-:W0:Y:S01]  /*3dc0*/  MUFU.EX2 R154, R27 ;  /* 0x0000001b009a7308 */ /* 0x000e220000000800 */
[----:B-1----:R-:W-:Y:S01]  /*3dd0*/  FADD.FTZ R0, R152, R9 ;  /* 0x0000000998007221 */ /* 0x002fe20000010000 */
[----:B------:R-:W-:Y:S01]  /*3de0*/  FADD.FTZ R10, R62, R13 ;  /* 0x0000000d3e0a7221 */ /* 0x000fe20000010000 */
[----:B------:R-:W-:-:S05]  /*3df0*/  F2FP.F16.F32.PACK_AB R152, R152, R25 ;  /* 0x000000199898723e */ /* 0x000fca00000000ff */
        /* <DEDUP_REMOVED lines=12> */
[----:B------:R0:W3:Y:S01]  /*3ec0*/  MUFU.EX2 R150, R45 ;  /* 0x0000002d00967308 */ /* 0x0000e20000000800 */
[C---:B-1----:R-:W-:Y:S01]  /*3ed0*/  FADD.FTZ R10, R60.reuse, R13 ;  /* 0x0000000d3c0a7221 */ /* 0x042fe20000010000 */
[----:B------:R-:W-:Y:S02]  /*3ee0*/  F2FP.F16.F32.PACK_AB R149, R60, R63 ;  /* 0x0000003f3c95723e */ /* 0x000fe400000000ff */
[----:B------:R-:W-:Y:S02]  /*3ef0*/  CS2R R62, SRZ ;  /* 0x00000000003e7805 */ /* 0x000fe4000001ff00 */
[----:B------:R-:W-:Y:S01]  /*3f00*/  CS2R R60, SRZ ;  /* 0x00000000003c7805 */ /* 0x000fe2000001ff00 */
[----:B------:R-:W-:Y:S01]  /*3f10*/  FADD.FTZ R13, R151, R10 ;  /* 0x0000000a970d7221 */ /* 0x000fe20000010000 */
        /* <DEDUP_REMOVED lines=9> */
[----:B------:R-:W-:-:S06]  /*3fb0*/  F2FP.F16.F32.PACK_AB R151, R50, R151 ;  /* 0x000000973297723e */ /* 0x000fcc00000000ff */
        /* <DEDUP_REMOVED lines=11> */
[----:B------:R-:W-:Y:S02]  /*4070*/  F2FP.F16.F32.PACK_AB R145, R24, R145 ;  /* 0x000000911891723e */ /* 0x000fe400000000ff */
[----:B------:R-:W-:-:S04]  /*4080*/  CS2R R24, SRZ ;  /* 0x0000000000187805 */ /* 0x000fc8000001ff00 */
[----:B------:R-:W0:Y:S01]  /*4090*/  MUFU.EX2 R52, R52 ;  /* 0x0000003400347308 */ /* 0x000e220000000800 */
[----:B-1----:R-:W-:-:S07]  /*40a0*/  FADD.FTZ R9, R51, R0 ;  /* 0x0000000033097221 */ /* 0x002fce0000010000 */
[----:B------:R-:W1:Y:S01]  /*40b0*/  MUFU.EX2 R53, R53 ;  /* 0x0000003500357308 */ /* 0x000e620000000800 */
[----:B--2---:R-:W-:Y:S01]  /*40c0*/  FADD.FTZ R13, R147, R10 ;  /* 0x0000000a930d7221 */ /* 0x004fe20000010000 */
[----:B------:R-:W-:-:S03]  /*40d0*/  F2FP.F16.F32.PACK_AB R147, R26, R147 ;  /* 0x000000931a93723e */ /* 0x000fc600000000ff */
[----:B------:R-:W-:Y:S01]  /*40e0*/  FADD.FTZ R10, R26, R13 ;  /* 0x0000000d1a0a7221 */ /* 0x000fe20000010000 */
[----:B------:R-:W-:Y:S02]  /*40f0*/  CS2R R26, SRZ ;  /* 0x00000000001a7805 */ /* 0x000fe4000001ff00 */
[----:B------:R-:W2:Y:S01]  /*4100*/  MUFU.EX2 R141, R141 ;  /* 0x0000008d008d7308 */ /* 0x000ea20000000800 */
[C---:B0-----:R-:W-:Y:S01]  /*4110*/  FADD.FTZ R0, R52.reuse, R9 ;  /* 0x0000000934007221 */ /* 0x041fe20000010000 */
[----:B------:R-:W-:Y:S02]  /*4120*/  F2FP.F16.F32.PACK_AB R146, R52, R51 ;  /* 0x000000333492723e */ /* 0x000fe400000000ff */
[----:B------:R-:W-:-:S04]  /*4130*/  CS2R R50, SRZ ;  /* 0x0000000000327805 */ /* 0x000fc8000001ff00 */
[----:B------:R0:W3:Y:S01]  /*4140*/  MUFU.EX2 R140, R55 ;  /* 0x00000037008c7308 */ /* 0x0000e20000000800 */
[----:B-1----:R-:W-:-:S07]  /*4150*/  FADD.FTZ R9, R53, R0 ;  /* 0x0000000035097221 */ /* 0x002fce0000010000 */
        /* <DEDUP_REMOVED lines=11> */
[----:B------:R-:W1:Y:S01]  /*4210*/  MUFU.EX2 R57, R57 ;  /* 0x0000003900397308 */ /* 0x000e620000000800 */
[----:B0-----:R-:W-:-:S07]  /*4220*/  FADD.FTZ R10, R56, R9 ;  /* 0x00000009380a7221 */ /* 0x001fce0000010000 */
[----:B------:R-:W0:Y:S01]  /*4230*/  MUFU.EX2 R30, R30 ;  /* 0x0000001e001e7308 */ /* 0x000e220000000800 */
[----:B--2---:R-:W-:-:S07]  /*4240*/  FADD.FTZ R9, R143, R0 ;  /* 0x000000008f097221 */ /* 0x004fce0000010000 */
[----:B------:R-:W2:Y:S01]  /*4250*/  MUFU.EX2 R137, R137 ;  /* 0x0000008900897308 */ /* 0x000ea20000000800 */
[C---:B-1----:R-:W-:Y:S01]  /*4260*/  FADD.FTZ R13, R57.reuse, R10 ;  /* 0x0000000a390d7221 */ /* 0x042fe20000010000 */
[----:B------:R-:W-:Y:S02]  /*4270*/  F2FP.F16.F32.PACK_AB R142, R57, R56 ;  /* 0x00000038398e723e */ /* 0x000fe400000000ff */
[----:B------:R-:W-:-:S04]  /*4280*/  CS2R R56, SRZ ;  /* 0x0000000000387805 */ /* 0x000fc8000001ff00 */
[----:B------:R-:W1:Y:S01]  /*4290*/  MUFU.EX2 R58, R58 ;  /* 0x0000003a003a7308 */ /* 0x000e620000000800 */
[C---:B0-----:R-:W-:Y:S01]  /*42a0*/  FADD.FTZ R10, R30.reuse, R9 ;  /* 0x000000091e0a7221 */ /* 0x041fe20000010000 */
[----:B------:R-:W-:Y:S02]  /*42b0*/  F2FP.F16.F32.PACK_AB R143, R30, R143 ;  /* 0x0000008f1e8f723e */ /* 0x000fe400000000ff */
[----:B------:R-:W-:-:S04]  /*42c0*/  CS2R R30, SRZ ;  /* 0x00000000001e7805 */ /* 0x000fc8000001ff00 */
[----:B------:R-:W0:Y:S01]  /*42d0*/  MUFU.EX2 R59, R59 ;  /* 0x0000003b003b7308 */ /* 0x000e220000000800 */
[----:B--2---:R-:W-:Y:S01]  /*42e0*/  FADD.FTZ R9, R137, R10 ;  /* 0x0000000a89097221 */ /* 0x004fe20000010000 */
[----:B------:R-:W-:-:S03]  /*42f0*/  F2FP.F16.F32.PACK_AB R137, R34, R137 ;  /* 0x000000892289723e */ /* 0x000fc600000000ff */
[----:B------:R-:W-:-:S03]  /*4300*/  FADD.FTZ R10, R34, R9 ;  /* 0x00000009220a7221 */ /* 0x000fc60000010000 */
[----:B------:R-:W2:Y:S01]  /*4310*/  MUFU.EX2 R139, R139 ;  /* 0x0000008b008b7308 */ /* 0x000ea20000000800 */
[----:B-1----:R-:W-:-:S07]  /*4320*/  FADD.FTZ R14, R58, R13 ;  /* 0x0000000d3a0e7221 */ /* 0x002fce0000010000 */
[----:B------:R-:W1:Y:S01]  /*4330*/  MUFU.EX2 R35, R35 ;  /* 0x0000002300237308 */ /* 0x000e620000000800 */
[C---:B0-----:R-:W-:Y:S01]  /*4340*/  FADD.FTZ R14, R59.reuse, R14 ;  /* 0x0000000e3b0e7221 */ /* 0x041fe20000010000 */
[----:B------:R-:W-:Y:S02]  /*4350*/  F2FP.F16.F32.PACK_AB R136, R59, R58 ;  /* 0x0000003a3b88723e */ /* 0x000fe400000000ff */
[----:B------:R-:W-:-:S04]  /*4360*/  CS2R R58, SRZ ;  /* 0x00000000003a7805 */ /* 0x000fc8000001ff00 */
[----:B------:R-:W0:Y:S01]  /*4370*/  MUFU.EX2 R32, R32 ;  /* 0x0000002000207308 */ /* 0x000e220000000800 */
[----:B--2---:R-:W-:Y:S01]  /*4380*/  FADD.FTZ R13, R139, R10 ;  /* 0x0000000a8b0d7221 */ /* 0x004fe20000010000 */
[----:B------:R-:W-:-:S06]  /*4390*/  IMAD.MOV.U32 R10, RZ, RZ, 0x3f800000 ;  /* 0x3f800000ff0a7424 */ /* 0x000fcc00078e00ff */
[----:B------:R-:W2:Y:S01]  /*43a0*/  MUFU.EX2 R0, R8 ;  /* 0x0000000800007308 */ /* 0x000ea20000000800 */
[----:B-1----:R-:W-:-:S04]  /*43b0*/  FADD.FTZ R9, R35, R14 ;  /* 0x0000000e23097221 */ /* 0x002fc80000010000 */
[C---:B0-----:R-:W-:Y:S01]  /*43c0*/  FADD.FTZ R9, R32.reuse, R9 ;  /* 0x0000000920097221 */ /* 0x041fe20000010000 */
[----:B------:R-:W-:Y:S02]  /*43d0*/  F2FP.F16.F32.PACK_AB R138, R32, R35 ;  /* 0x00000023208a723e */ /* 0x000fe400000000ff */
[----:B------:R-:W-:Y:S02]  /*43e0*/  CS2R R34, SRZ ;  /* 0x0000000000227805 */ /* 0x000fe4000001ff00 */
[----:B------:R-:W-:Y:S01]  /*43f0*/  CS2R R32, SRZ ;  /* 0x0000000000207805 */ /* 0x000fe2000001ff00 */
[C---:B--2---:R-:W-:Y:S01]  /*4400*/  FADD.FTZ R8, R0.reuse, R13 ;  /* 0x0000000d00087221 */ /* 0x044fe20000010000 */
[----:B------:R-:W-:Y:S01]  /*4410*/  F2FP.F16.F32.PACK_AB R139, R0, R139 ;  /* 0x0000008b008b723e */ /* 0x000fe200000000ff */
[----:B------:R-:W-:Y:S01]  /*4420*/  IMAD.MOV.U32 R0, RZ, RZ, 0x3f800000 ;  /* 0x3f800000ff007424 */ /* 0x000fe200078e00ff */
[----:B------:R-:W-:Y:S06]  /*4430*/  @!P1 BRA `(.L_x_2385) ;  /* 0x0000002800a09947 */ /* 0x000fec0003800000 */
[----:B------:R-:W-:Y:S01]  /*4440*/  MOV R13, R12 ;  /* 0x0000000c000d7202 */ /* 0x000fe20000000f00 */
[----:B------:R-:W-:Y:S01]  /*4450*/  IMAD.MOV.U32 R14, RZ, RZ, R11 ;  /* 0x000000ffff0e7224 */ /* 0x000fe200078e000b */
[----:B------:R-:W-:Y:S01]  /*4460*/  UMOV UR5, UR38 ;  /* 0x0000002600057c82 */ /* 0x000fe20008000000 */
[----:B------:R-:W-:Y:S01]  /*4470*/  IMAD.MOV.U32 R0, RZ, RZ, 0x3f800000 ;  /* 0x3f800000ff007424 */ /* 0x000fe200078e00ff */
[----:B------:R-:W-:Y:S01]  /*4480*/  UMOV UR6, UR39 ;  /* 0x0000002700067c82 */ /* 0x000fe20008000000 */
[----:B------:R-:W-:Y:S01]  /*4490*/  IMAD.MOV.U32 R87, RZ, RZ, RZ ;  /* 0x000000ffff577224 */ /* 0x000fe200078e00ff */
[----:B------:R-:W-:Y:S01]  /*44a0*/  ULDC UR7, c[0x0][0x9d8] ;  /* 0x0002760000077ab9 */ /* 0x000fe20000000800 */
[----:B------:R-:W-:-:S05]  /*44b0*/  ULDC UR34, c[0x0][0x988] ;  /* 0x0002620000227ab9 */ /* 0x000fca0000000800 */
.L_x_2396:
[----:B------:R-:W-:-:S04]  /*44c0*/  UISETP.NE.AND UP0, UPT, UR6, 0x1, UPT ;  /* 0x000000010600788c */ /* 0x000fc8000bf05270 */
[----:B------:R-:W-:-:S04]  /*44d0*/  USEL UR38, URZ, 0x1, UP0 ;  /* 0x000000013f267887 */ /* 0x000fc80008000000 */
[----:B------:R-:W-:Y:S01]  /*44e0*/  ULOP3.LUT UR38, UR5, UR38, URZ, 0x3c, !UPT ;  /* 0x0000002605267292 */ /* 0x000fe2000f8e3c3f */
[----:B------:R-:W-:Y:S11]  /*44f0*/  @!P0 BRA `(.L_x_2386) ;  /* 0x0000000000048947 */ /* 0x000ff60003800000 */
[----:B------:R-:W-:Y:S01]  /*4500*/  BPT.TRAP 0x1 ;  /* 0x000000040000795c */ /* 0x000fe20000300000 */
.L_x_2386:
        /* <DEDUP_REMOVED lines=9> */
.L_x_2387:
[----:B-1----:R-:W-:Y:S05]  /*45a0*/  @P1 BRA `(.L_x_2388) ;  /* 0x0000000000081947 */ /* 0x002fea0003800000 */
[----:B------:R-:W1:Y:S02]  /*45b0*/  SYNCS.PHASECHK.TRANS64.TRYWAIT P1, [UR8+0x2a830], R11 ;  /* 0x02a8300bff0075a7 */ /* 0x000e640008020148 */
[----:B-1----:R-:W-:Y:S05]  /*45c0*/  @!P1 BRA `(.L_x_2389) ;  /* 0x000000ec005c9947 */ /* 0x002fea0003800000 */
.L_x_2388:
        /* <DEDUP_REMOVED lines=86> */
[----:B------:R-:W-:Y:S01]  /*4b30*/  R2UR UR28, R2 ;  /* 0x00000000021c72ca */ /* 0x000fe200000e0000 */
[----:B------:R-:W-:Y:S01]  /*4b40*/  UIADD3 UR30, UR9, 0x4, URZ ;  /* 0x00000004091e7890 */ /* 0x000fe2000fffe03f */
[----:B------:R-:W-:Y:S01]  /*4b50*/  R2UR UR29, R3 ;  /* 0x00000000031d72ca */ /* 0x000fe200000e0000 */
[----:B------:R-:W-:Y:S01]  /*4b60*/  UMOV UR31, 0x40000040 ;  /* 0x40000040001f7882 */ /* 0x000fe20000000000 */
[----:B------:R-:W-:Y:S02]  /*4b70*/  WARPGROUP.DEPBAR.LE gsb0, 0x0 ;  /* 0x00008000000079c5 */ /* 0x000fe40000010000 */
[----:B------:R-:W-:-:S09]  /*4b80*/  WARPGROUP.ARRIVE ;  /* 0x00000000000079c5 */ /* 0x000fd20000000000 */
        /* <DEDUP_REMOVED lines=51> */
.L_x_2390:
[----:B------:R-:W-:Y:S01]  /*4ec0*/  ULEA UR9, UR6, UR40, 0x3 ;  /* 0x0000002806097291 */ /* 0x000fe2000f8e183f */
[----:B------:R-:W-:-:S05]  /*4ed0*/  IMAD.U32 R0, RZ, RZ, UR5 ;  /* 0x00000005ff007e24 */ /* 0x000fca000f8e00ff */
[----:B------:R-:W-:-:S04]  /*4ee0*/  SHF.L.U32 R0, R0, 0x1f, RZ ;  /* 0x0000001f00007819 */ /* 0x000fc800000006ff */
[----:B------:R2:W3:Y:S01]  /*4ef0*/  SYNCS.PHASECHK.TRANS64.TRYWAIT P1, [UR9+0x2a850], R0 ;  /* 0x02a85000ff0075a7 */ /* 0x0004e20008020149 */
[----:B------:R-:W-:Y:S05]  /*4f00*/  @!P0 BRA `(.L_x_2391) ;  /* 0x0000000000048947 */ /* 0x000fea0003800000 */
[----:B------:R-:W-:Y:S01]  /*4f10*/  BPT.TRAP 0x1 ;  /* 0x000000040000795c */ /* 0x000fe20000300000 */
.L_x_2391:
[----:B---3--:R-:W-:Y:S05]  /*4f20*/  @P1 BRA `(.L_x_2392) ;  /* 0x0000000000081947 */ /* 0x008fea0003800000 */
[----:B------:R-:W3:Y:S02]  /*4f30*/  SYNCS.PHASECHK.TRANS64.TRYWAIT P1, [UR9+0x2a850], R0 ;  /* 0x02a85000ff0075a7 */ /* 0x000ee40008020149 */
[----:B---3--:R-:W-:Y:S05]  /*4f40*/  @!P1 BRA `(.L_x_2393) ;  /* 0x000000e400149947 */ /* 0x008fea0003800000 */
.L_x_2392:
        /* <DEDUP_REMOVED lines=37> */
.L_x_2394:
[----:B------:R-:W-:Y:S01]  /*51a0*/  UISETP.NE.AND UP0, UPT, UR61, URZ, UPT ;  /* 0x0000003f3d00728c */ /* 0x000fe2000bf05270 */
[----:B01----:R-:W-:Y:S01]  /*51b0*/  FMUL.FTZ R11, R97, UR7 ;  /* 0x00000007610b7c20 */ /* 0x003fe20008410000 */
[----:B------:R-:W-:Y:S01]  /*51c0*/  FMUL.FTZ R15, R100, UR7 ;  /* 0x00000007640f7c20 */ /* 0x000fe20008410000 */
[----:B------:R-:W-:Y:S01]  /*51d0*/  FMUL.FTZ R10, R88, UR7 ;  /* 0x00000007580a7c20 */ /* 0x000fe20008410000 */
[----:B------:R-:W-:Y:S01]  /*51e0*/  FMUL.FTZ R137, R91, UR7 ;  /* 0x000000075b897c20 */ /* 0x000fe20008410000 */
[----:B------:R0:W-:Y:S01]  /*51f0*/  MUFU.TANH R20, R11 ;  /* 0x0000000b00147308 */ /* 0x0001e20000002400 */
[----:B------:R-:W-:Y:S01]  /*5200*/  PLOP3.LUT P1, PT, PT, PT, UP0, 0x80, 0x0 ;  /* 0x000000000000781c */ /* 0x000fe20003f2f008 */
[----:B--2---:R-:W-:Y:S01]  /*5210*/  FMUL.FTZ R0, R89, UR7 ;  /* 0x0000000759007c20 */ /* 0x004fe20008410000 */
[----:B------:R-:W-:Y:S01]  /*5220*/  PLOP3.LUT P2, PT, PT, PT, UP0, 0x80, 0x0 ;  /* 0x000000000000781c */ /* 0x000fe20003f4f008 */
[----:B------:R-:W-:Y:S01]  /*5230*/  FMUL.FTZ R92, R92, UR7 ;  /* 0x000000075c5c7c20 */ /* 0x000fe20008410000 */
[----:B------:R-:W-:Y:S01]  /*5240*/  FMUL.FTZ R12, R93, UR7 ;  /* 0x000000075d0c7c20 */ /* 0x000fe20008410000 */
[----:B------:R-:W-:Y:S01]  /*5250*/  @UP0 ULDC UR5, c[0x0][0x44c] ;  /* 0x0001130000050ab9 */ /* 0x000fe20000000800 */
[----:B------:R-:W-:Y:S01]  /*5260*/  FMUL.FTZ R96, R96, UR7 ;  /* 0x0000000760607c20 */ /* 0x000fe20008410000 */
[----:B------:R1:W-:Y:S01]  /*5270*/  MUFU.TANH R88, R15 ;  /* 0x0000000f00587308 */ /* 0x0003e20000002400 */
[----:B0-----:R-:W-:-:S02]  /*5280*/  VIADD R11, R18, UR42 ;  /* 0x0000002a120b7c36 */ /* 0x001fc40008000000 */
[----:B------:R-:W-:Y:S01]  /*5290*/  FMUL.FTZ R112, R112, UR7 ;  /* 0x0000000770707c20 */ /* 0x000fe20008410000 */
[----:B------:R-:W-:Y:S01]  /*52a0*/  FMUL.FTZ R139, R94, UR7 ;  /* 0x000000075e8b7c20 */ /* 0x000fe20008410000 */
[----:B------:R-:W-:Y:S01]  /*52b0*/  FMUL.FTZ R104, R104, UR7 ;  /* 0x0000000768687c20 */ /* 0x000fe20008410000 */
[----:B------:R-:W-:Y:S01]  /*52c0*/  FMUL.FTZ R100, R103, UR7 ;  /* 0x0000000767647c20 */ /* 0x000fe20008410000 */
[----:B------:R-:W-:Y:S01]  /*52d0*/  FMUL.FTZ R101, R101, UR7 ;  /* 0x0000000765657c20 */ /* 0x000fe20008410000 */
[----:B------:R-:W-:Y:S01]  /*52e0*/  FMUL.FTZ R109, R109, UR7 ;  /* 0x000000076d6d7c20 */ /* 0x000fe20008410000 */
[----:B------:R-:W0:Y:S01]  /*52f0*/  MUFU.TANH R10, R10 ;  /* 0x0000000a000a7308 */ /* 0x000e220000002400 */
[----:B-1----:R-:W-:Y:S01]  /*5300*/  @P1 IMAD.HI.U32 R15, R11, UR5, RZ ;  /* 0x000000050b0f1c27 */ /* 0x002fe2000f8e00ff */
[----:B------:R-:W-:-:S03]  /*5310*/  @UP0 ULDC UR5, c[0x0][0x450] ;  /* 0x0001140000050ab9 */ /* 0x000fc60000000800 */
[----:B------:R-:W-:Y:S01]  /*5320*/  FMUL.FTZ R108, R108, UR7 ;  /* 0x000000076c6c7c20 */ /* 0x000fe20008410000 */
[----:B------:R-:W-:Y:S01]  /*5330*/  FMUL.FTZ R138, R95, UR7 ;  /* 0x000000075f8a7c20 */ /* 0x000fe20008410000 */
[----:B------:R-:W-:Y:S01]  /*5340*/  FMUL.FTZ R105, R105, UR7 ;  /* 0x0000000769697c20 */ /* 0x000fe20008410000 */
[----:B------:R-:W-:Y:S01]  /*5350*/  @P2 SHF.R.U32.HI R11, RZ, UR5, R15 ;  /* 0x00000005ff0b2c19 */ /* 0x000fe2000801160f */
[----:B------:R-:W-:Y:S01]  /*5360*/  UIMAD UR5, UR4, -0x60, URZ ;  /* 0xffffffa0040578a4 */ /* 0x000fe2000f8e023f */
[----:B------:R-:W-:Y:S01]  /*5370*/  MOV R15, UR41 ;  /* 0x00000029000f7c02 */ /* 0x000fe20008000f00 */
[----:B------:R-:W1:Y:S01]  /*5380*/  MUFU.TANH R0, R0 ;  /* 0x0000000000007308 */ /* 0x000e620000002400 */
[----:B------:R-:W-:Y:S01]  /*5390*/  FMUL.FTZ R97, R98, UR7 ;  /* 0x0000000762617c20 */ /* 0x000fe20008410000 */
[----:B------:R-:W2:Y:S01]  /*53a0*/  SHFL.IDX PT, R91, R11, RZ, 0x1c1f ;  /* 0x001c1fff0b5b7589 */ /* 0x000ea200000e0000 */
[----:B------:R-:W-:Y:S01]  /*53b0*/  FMUL.FTZ R98, R99, UR7 ;  /* 0x0000000763627c20 */ /* 0x000fe20008410000 */
[----:B------:R-:W-:-:S02]  /*53c0*/  IMAD.U32 R140, RZ, RZ, UR5 ;  /* 0x00000005ff8c7e24 */ /* 0x000fc4000f8e00ff */
[----:B------:R-:W-:Y:S01]  /*53d0*/  FMUL.FTZ R136, R90, UR7 ;  /* 0x000000075a887c20 */ /* 0x000fe20008410000 */
[----:B------:R-:W-:Y:S01]  /*53e0*/  FMUL.FTZ R99, R102, UR7 ;  /* 0x0000000766637c20 */ /* 0x000fe20008410000 */
[----:B------:R-:W-:Y:S01]  /*53f0*/  FMUL.FTZ R106, R106, UR7 ;  /* 0x000000076a6a7c20 */ /* 0x000fe20008410000 */
[----:B------:R-:W3:Y:S01]  /*5400*/  MUFU.TANH R92, R92 ;  /* 0x0000005c005c7308 */ /* 0x000ee20000002400 */
[----:B------:R-:W-:Y:S01]  /*5410*/  IADD3 R140, -R17, 0x1, R140 ;  /* 0x00000001118c7810 */ /* 0x000fe20007ffe18c */
[----:B------:R-:W-:Y:S01]  /*5420*/  FMUL.FTZ R102, R107, UR7 ;  /* 0x000000076b667c20 */ /* 0x000fe20008410000 */
[----:B------:R-:W-:Y:S01]  /*5430*/  FMUL.FTZ R116, R116, UR7 ;  /* 0x0000000774747c20 */ /* 0x000fe20008410000 */
[----:B------:R-:W-:Y:S01]  /*5440*/  FMUL.FTZ R117, R117, UR7 ;  /* 0x0000000775757c20 */ /* 0x000fe20008410000 */
[----:B------:R-:W-:Y:S01]  /*5450*/  IADD3 R140, -R15, UR43, R140 ;  /* 0x0000002b0f8c7c10 */ /* 0x000fe2000fffe18c */
        /* <DEDUP_REMOVED lines=11> */
[----:B------:R-:W4:Y:S01]  /*5510*/  SHFL.IDX PT, R11, R11, 0x1, 0x1c1f ;  /* 0x003c1f000b0b7f89 */ /* 0x000f2200000e0000 */
[----:B--2---:R-:W-:Y:S01]  /*5520*/  IMAD.IADD R91, R140, 0x1, R91 ;  /* 0x000000018c5b7824 */ /* 0x004fe200078e025b */
[----:B------:R-:W-:Y:S01]  /*5530*/  UMOV UR14, UR34 ;  /* 0x00000022000e7c82 */ /* 0x000fe20008000000 */
[----:B------:R-:W2:Y:S01]  /*5540*/  S2UR UR6, SR_CgaCtaId ;  /* 0x00000000000679c3 */ /* 0x000ea20000008800 */
[----:B------:R-:W-:-:S02]  /*5550*/  UIADD3 UR8, UR8, 0x2a840, URZ ;  /* 0x0002a84008087890 */ /* 0x000fc4000fffe03f */
[C---:B------:R-:W-:Y:S01]  /*5560*/  ISETP.GT.AND P1, PT, R91.reuse, RZ, PT ;  /* 0x000000ff5b00720c */ /* 0x040fe20003f24270 */
[----:B------:R1:W-:Y:S01]  /*5570*/  MUFU.TANH R94, R112 ;  /* 0x00000070005e7308 */ /* 0x0003e20000002400 */
[C---:B------:R-:W-:Y:S02]  /*5580*/  ISETP.GT.AND P2, PT, R91.reuse, 0x1, PT ;  /* 0x000000015b00780c */ /* 0x040fe40003f44270 */
[----:B0-----:R-:W-:Y:S02]  /*5590*/  FSEL R113, R10, -INF , P1 ;  /* 0xff8000000a717808 */ /* 0x001fe40000800000 */
[----:B------:R-:W-:Y:S02]  /*55a0*/  ISETP.GT.AND P1, PT, R91, 0x8, PT ;  /* 0x000000085b00780c */ /* 0x000fe40003f24270 */
[----:B------:R-:W-:Y:S01]  /*55b0*/  FMNMX.FTZ R21, R113, R14, !PT ;  /* 0x0000000e71157209 */ /* 0x000fe20007810000 */
[----:B------:R0:W-:Y:S01]  /*55c0*/  MUFU.TANH R103, R104 ;  /* 0x0000006800677308 */ /* 0x0001e20000002400 */
[----:B-1----:R-:W-:-:S02]  /*55d0*/  FSEL R112, R0, -INF , P2 ;  /* 0xff80000000707808 */ /* 0x002fc40001000000 */
[----:B------:R-:W-:Y:S02]  /*55e0*/  ISETP.GT.AND P2, PT, R91, 0x9, PT ;  /* 0x000000095b00780c */ /* 0x000fe40003f44270 */
[----:B------:R-:W-:-:S03]  /*55f0*/  FMNMX.FTZ R21, R112, R21, !PT ;  /* 0x0000001570157209 */ /* 0x000fc60007810000 */
[----:B------:R-:W1:Y:S01]  /*5600*/  MUFU.TANH R89, R101 ;  /* 0x0000006500597308 */ /* 0x000e620000002400 */
[----:B0-----:R-:W-:Y:S01]  /*5610*/  FMUL.FTZ R104, R110, UR7 ;  /* 0x000000076e687c20 */ /* 0x001fe20008410000 */
[----:B---3--:R-:W-:Y:S01]  /*5620*/  FSEL R110, R92, -INF , P1 ;  /* 0xff8000005c6e7808 */ /* 0x008fe20000800000 */
[----:B----4-:R-:W-:Y:S01]  /*5630*/  IMAD.IADD R140, R140, 0x1, R11 ;  /* 0x000000018c8c7824 */ /* 0x010fe200078e020b */
[----:B------:R-:W-:Y:S01]  /*5640*/  ISETP.GT.AND P1, PT, R91, 0x10, PT ;  /* 0x000000105b00780c */ /* 0x000fe20003f24270 */
[----:B--2---:R-:W-:Y:S01]  /*5650*/  UPRMT UR8, UR6, 0x654, UR8 ;  /* 0x0000065406087896 */ /* 0x004fe20008000008 */
[----:B------:R-:W-:Y:S02]  /*5660*/  FMNMX.FTZ R0, R110, R21, !PT ;  /* 0x000000156e007209 */ /* 0x000fe40007810000 */
[----:B------:R0:W-:Y:S01]  /*5670*/  MUFU.TANH R93, R109 ;  /* 0x0000006d005d7308 */ /* 0x0001e20000002400 */
[C---:B------:R-:W-:Y:S02]  /*5680*/  ISETP.GT.AND P3, PT, R140.reuse, 0x8, PT ;  /* 0x000000088c00780c */ /* 0x040fe40003f64270 */
[----:B------:R-:W-:-:S03]  /*5690*/  ISETP.GT.AND P4, PT, R140, 0x9, PT ;  /* 0x000000098c00780c */ /* 0x000fc60003f84270 */
[----:B------:R-:W-:Y:S02]  /*56a0*/  SYNCS.ARRIVE.TRANS64.RED.A1T0 RZ, [UR8], RZ ;  /* 0x000000ffffff79a7 */ /* 0x000fe40008100408 */
[----:B------:R5:W-:Y:S01]  /*56b0*/  MUFU.TANH R95, R108 ;  /* 0x0000006c005f7308 */ /* 0x000be20000002400 */
[----:B0-----:R-:W-:Y:S02]  /*56c0*/  FSEL R109, R12, -INF , P2 ;  /* 0xff8000000c6d7808 */ /* 0x001fe40001000000 */
[----:B------:R-:W-:-:S04]  /*56d0*/  ISETP.GT.AND P2, PT, R91, 0x11, PT ;  /* 0x000000115b00780c */ /* 0x000fc80003f44270 */
[----:B------:R-:W-:Y:S01]  /*56e0*/  FSEL R107, R20, -INF , P2 ;  /* 0xff800000146b7808 */ /* 0x000fe20001000000 */
[----:B------:R0:W-:Y:S01]  /*56f0*/  MUFU.TANH R141, R15 ;  /* 0x0000000f008d7308 */ /* 0x0001e20000002400 */
[----:B-----5:R-:W-:Y:S02]  /*5700*/  FSEL R108, R96, -INF , P1 ;  /* 0xff800000606c7808 */ /* 0x020fe40000800000 */
[C---:B------:R-:W-:Y:S02]  /*5710*/  ISETP.GT.AND P1, PT, R91.reuse, 0x18, PT ;  /* 0x000000185b00780c */ /* 0x040fe40003f24270 */
[----:B------:R-:W-:-:S03]  /*5720*/  ISETP.GT.AND P2, PT, R91, 0x19, PT ;  /* 0x000000195b00780c */ /* 0x000fc60003f44270 */
[----:B------:R1:W2:Y:S01]  /*5730*/  MUFU.TANH R90, R105 ;  /* 0x00000069005a7308 */ /* 0x0002a20000002400 */
[----:B0-----:R-:W-:-:S04]  /*5740*/  FMNMX.FTZ R15, R109, R0, !PT ;  /* 0x000000006d0f7209 */ /* 0x001fc80007810000 */
[----:B------:R-:W-:-:S03]  /*5750*/  FMNMX.FTZ R0, R108, R15, !PT ;  /* 0x0000000f6c007209 */ /* 0x000fc60007810000 */
[----:B------:R0:W-:Y:S01]  /*5760*/  MUFU.TANH R101, R106 ;  /* 0x0000006a00657308 */ /* 0x0001e20000002400 */
[----:B------:R-:W-:Y:S02]  /*5770*/  FMNMX.FTZ R15, R107, R0, !PT ;  /* 0x000000006b0f7209 */ /* 0x000fe40007810000 */
[----:B-1----:R-:W-:Y:S02]  /*5780*/  FSEL R105, R89, -INF , P2 ;  /* 0xff80000059697808 */ /* 0x002fe40001000000 */
[----:B------:R-:W-:-:S03]  /*5790*/  ISETP.GT.AND P2, PT, R91, 0x21, PT ;  /* 0x000000215b00780c */ /* 0x000fc60003f44270 */
[----:B------:R-:W1:Y:S01]  /*57a0*/  MUFU.TANH R116, R116 ;  /* 0x0000007400747308 */ /* 0x000e620000002400 */
[----:B0-----:R-:W-:Y:S02]  /*57b0*/  FSEL R106, R88, -INF , P1 ;  /* 0xff800000586a7808 */ /* 0x001fe40000800000 */
[----:B------:R-:W-:Y:S02]  /*57c0*/  ISETP.GT.AND P1, PT, R91, 0x20, PT ;  /* 0x000000205b00780c */ /* 0x000fe40003f24270 */
[----:B------:R-:W-:Y:S02]  /*57d0*/  FMNMX.FTZ R0, R106, R15, !PT ;  /* 0x0000000f6a007209 */ /* 0x000fe40007810000 */
[----:B------:R-:W-:Y:S01]  /*57e0*/  FSEL R103, R103, -INF , P1 ;  /* 0xff80000067677808 */ /* 0x000fe20000800000 */
[----:B------:R-:W0:Y:S01]  /*57f0*/  MUFU.TANH R117, R117 ;  /* 0x0000007500757308 */ /* 0x000e220000002400 */
[----:B------:R-:W-:Y:S02]  /*5800*/  FMNMX.FTZ R0, R105, R0, !PT ;  /* 0x0000000069007209 */ /* 0x000fe40007810000 */
[----:B------:R-:W-:-:S02]  /*5810*/  ISETP.GT.AND P1, PT, R91, 0x28, PT ;  /* 0x000000285b00780c */ /* 0x000fc40003f24270 */
[----:B--2---:R-:W-:Y:S02]  /*5820*/  FSEL R96, R90, -INF , P2 ;  /* 0xff8000005a607808 */ /* 0x004fe40001000000 */
[----:B------:R-:W-:Y:S01]  /*5830*/  FMNMX.FTZ R15, R103, R0, !PT ;  /* 0x00000000670f7209 */ /* 0x000fe20007810000 */
[----:B------:R-:W2:Y:S01]  /*5840*/  MUFU.TANH R10, R120 ;  /* 0x00000078000a7308 */ /* 0x000ea20000002400 */
[----:B------:R-:W-:Y:S02]  /*5850*/  ISETP.GT.AND P2, PT, R91, 0x29, PT ;  /* 0x000000295b00780c */ /* 0x000fe40003f44270 */
[----:B------:R-:W-:Y:S02]  /*5860*/  FSEL R95, R95, -INF , P1 ;  /* 0xff8000005f5f7808 */ /* 0x000fe40000800000 */
[----:B------:R-:W-:Y:S02]  /*5870*/  FMNMX.FTZ R0, R96, R15, !PT ;  /* 0x0000000f60007209 */ /* 0x000fe40007810000 */
[----:B------:R-:W-:Y:S01]  /*5880*/  ISETP.GT.AND P1, PT, R91, 0x30, PT ;  /* 0x000000305b00780c */ /* 0x000fe20003f24270 */
[----:B------:R3:W4:Y:S01]  /*5890*/  MUFU.TANH R12, R121 ;  /* 0x00000079000c7308 */ /* 0x0007220000002400 */
[----:B------:R-:W-:-:S02]  /*58a0*/  FSEL R93, R93, -INF , P2 ;  /* 0xff8000005d5d7808 */ /* 0x000fc40001000000 */
[----:B------:R-:W-:Y:S02]  /*58b0*/  FMNMX.FTZ R0, R95, R0, !PT ;  /* 0x000000005f007209 */ /* 0x000fe40007810000 */
[----:B------:R-:W-:Y:S02]  /*58c0*/  ISETP.GT.AND P2, PT, R91, 0x31, PT ;  /* 0x000000315b00780c */ /* 0x000fe40003f44270 */
[----:B------:R-:W-:Y:S01]  /*58d0*/  FSEL R94, R94, -INF , P1 ;  /* 0xff8000005e5e7808 */ /* 0x000fe20000800000 */
[----:B------:R-:W5:Y:S01]  /*58e0*/  MUFU.TANH R124, R124 ;  /* 0x0000007c007c7308 */ /* 0x000f620000002400 */
[----:B------:R-:W-:Y:S01]  /*58f0*/  FMNMX.FTZ R21, R93, R0, !PT ;  /* 0x000000005d157209 */ /* 0x000fe20007810000 */
[----:B---3--:R-:W-:Y:S01]  /*5900*/  FMUL.FTZ R121, R130, UR7 ;  /* 0x0000000782797c20 */ /* 0x008fe20008410000 */
[----:B------:R-:W-:Y:S02]  /*5910*/  ISETP.GT.AND P1, PT, R91, 0x38, PT ;  /* 0x000000385b00780c */ /* 0x000fe40003f24270 */
[----:B------:R-:W-:-:S02]  /*5920*/  FSEL R15, R141, -INF , P2 ;  /* 0xff8000008d0f7808 */ /* 0x000fc40001000000 */
[----:B------:R-:W-:Y:S01]  /*5930*/  FMNMX.FTZ R0, R94, R21, !PT ;  /* 0x000000155e007209 */ /* 0x000fe20007810000 */
[----:B------:R3:W5:Y:S01]  /*5940*/  MUFU.TANH R88, R125 ;  /* 0x0000007d00587308 */ /* 0x0007620000002400 */
[----:B------:R-:W-:Y:S02]  /*5950*/  ISETP.GT.AND P2, PT, R91, 0x39, PT ;  /* 0x000000395b00780c */ /* 0x000fe40003f44270 */
[----:B-1----:R-:W-:Y:S01]  /*5960*/  FSEL R20, R116, -INF , P1 ;  /* 0xff80000074147808 */ /* 0x002fe20000800000 */
[----:B------:R-:W-:Y:S01]  /*5970*/  FMUL.FTZ R116, R122, UR7 ;  /* 0x000000077a747c20 */ /* 0x000fe20008410000 */
[----:B------:R-:W-:Y:S01]  /*5980*/  FMNMX.FTZ R21, R15, R0, !PT ;  /* 0x000000000f157209 */ /* 0x000fe20007810000 */
[----:B------:R-:W-:Y:S01]  /*5990*/  FMUL.FTZ R122, R131, UR7 ;  /* 0x00000007837a7c20 */ /* 0x000fe20008410000 */
[----:B------:R-:W-:Y:S01]  /*59a0*/  ISETP.GT.AND P1, PT, R91, 0x40, PT ;  /* 0x000000405b00780c */ /* 0x000fe20003f24270 */
[----:B------:R-:W1:Y:S01]  /*59b0*/  MUFU.TANH R128, R128 ;  /* 0x0000008000807308 */ /* 0x000e620000002400 */
[----:B0-----:R-:W-:Y:S01]  /*59c0*/  FSEL R0, R117, -INF , P2 ;  /* 0xff80000075007808 */ /* 0x001fe20001000000 */
[----:B---3--:R-:W-:Y:S01]  /*59d0*/  FMUL.FTZ R125, R135, UR7 ;  /* 0x00000007877d7c20 */ /* 0x008fe20008410000 */
[----:B------:R-:W-:-:S02]  /*59e0*/  FMNMX.FTZ R21, R20, R21, !PT ;  /* 0x0000001514157209 */ /* 0x000fc40007810000 */
[C---:B------:R-:W-:Y:S02]  /*59f0*/  ISETP.GT.AND P2, PT, R91.reuse, 0x41, PT ;  /* 0x000000415b00780c */ /* 0x040fe40003f44270 */
[----:B--2---:R-:W-:Y:S01]  /*5a00*/  FSEL R10, R10, -INF , P1 ;  /* 0xff8000000a0a7808 */ /* 0x004fe20000800000 */
[----:B------:R-:W0:Y:S01]  /*5a10*/  MUFU.TANH R129, R129 ;  /* 0x0000008100817308 */ /* 0x000e220000002400 */
[----:B------:R-:W-:Y:S02]  /*5a20*/  FMNMX.FTZ R21, R0, R21, !PT ;  /* 0x0000001500157209 */ /* 0x000fe40007810000 */
[C---:B------:R-:W-:Y:S02]  /*5a30*/  ISETP.GT.AND P1, PT, R91.reuse, 0x48, PT ;  /* 0x000000485b00780c */ /* 0x040fe40003f24270 */
[----:B----4-:R-:W-:Y:S02]  /*5a40*/  FSEL R12, R12, -INF , P2 ;  /* 0xff8000000c0c7808 */ /* 0x010fe40001000000 */
[----:B------:R-:W-:Y:S01]  /*5a50*/  FMNMX.FTZ R89, R10, R21, !PT ;  /* 0x000000150a597209 */ /* 0x000fe20007810000 */
[----:B------:R-:W2:Y:S01]  /*5a60*/  MUFU.TANH R132, R132 ;  /* 0x0000008400847308 */ /* 0x000ea20000002400 */
[----:B------:R-:W-:-:S02]  /*5a70*/  ISETP.GT.AND P2, PT, R91, 0x49, PT ;  /* 0x000000495b00780c */ /* 0x000fc40003f44270 */
[----:B-----5:R-:W-:Y:S01]  /*5a80*/  FSEL R21, R124, -INF , P1 ;  /* 0xff8000007c157808 */ /* 0x020fe20000800000 */
[----:B------:R-:W-:Y:S01]  /*5a90*/  FMUL.FTZ R124, R111, UR7 ;  /* 0x000000076f7c7c20 */ /* 0x000fe20008410000 */
[----:B------:R-:W-:Y:S02]  /*5aa0*/  FMNMX.FTZ R90, R12, R89, !PT ;  /* 0x000000590c5a7209 */ /* 0x000fe40007810000 */
[----:B------:R-:W-:Y:S01]  /*5ab0*/  ISETP.GT.AND P1, PT, R91, 0x50, PT ;  /* 0x000000505b00780c */ /* 0x000fe20003f24270 */
[----:B------:R-:W3:Y:S01]  /*5ac0*/  MUFU.TANH R133, R133 ;  /* 0x0000008500857308 */ /* 0x000ee20000002400 */
[----:B------:R-:W-:Y:S02]  /*5ad0*/  FSEL R88, R88, -INF , P2 ;  /* 0xff80000058587808 */ /* 0x000fe40001000000 */
[----:B------:R-:W-:Y:S02]  /*5ae0*/  FMNMX.FTZ R117, R21, R90, !PT ;  /* 0x0000005a15757209 */ /* 0x000fe40007810000 */
[----:B------:R-:W-:-:S02]  /*5af0*/  ISETP.GT.AND P2, PT, R91, 0x51, PT ;  /* 0x000000515b00780c */ /* 0x000fc40003f44270 */
[----:B-1----:R-:W-:Y:S01]  /*5b00*/  FSEL R89, R128, -INF , P1 ;  /* 0xff80000080597808 */ /* 0x002fe20000800000 */
[----:B------:R-:W-:Y:S01]  /*5b10*/  FMUL.FTZ R128, R114, UR7 ;  /* 0x0000000772807c20 */ /* 0x000fe20008410000 */
[----:B------:R-:W-:Y:S01]  /*5b20*/  FMNMX.FTZ R92, R88, R117, !PT ;  /* 0x00000075585c7209 */ /* 0x000fe20007810000 */
[----:B------:R-:W-:Y:S01]  /*5b30*/  FMUL.FTZ R117, R119, UR7 ;  /* 0x0000000777757c20 */ /* 0x000fe20008410000 */
[----:B------:R-:W-:Y:S01]  /*5b40*/  ISETP.GT.AND P1, PT, R91, 0x58, PT ;  /* 0x000000585b00780c */ /* 0x000fe20003f24270 */
[----:B------:R-:W-:Y:S01]  /*5b50*/  FMUL.FTZ R119, R126, UR7 ;  /* 0x000000077e777c20 */ /* 0x000fe20008410000 */
[----:B0-----:R-:W-:Y:S01]  /*5b60*/  FSEL R90, R129, -INF , P2 ;  /* 0xff800000815a7808 */ /* 0x001fe20001000000 */
[----:B------:R-:W-:Y:S01]  /*5b70*/  FMUL.FTZ R129, R115, UR7 ;  /* 0x0000000773817c20 */ /* 0x000fe20008410000 */
[----:B------:R-:W-:Y:S01]  /*5b80*/  FMNMX.FTZ R111, R89, R92, !PT ;  /* 0x0000005c596f7209 */ /* 0x000fe20007810000 */
[----:B------:R-:W0:Y:S01]  /*5b90*/  MUFU.TANH R136, R136 ;  /* 0x0000008800887308 */ /* 0x000e220000002400 */
[----:B------:R-:W-:-:S02]  /*5ba0*/  ISETP.GT.AND P2, PT, R91, 0x59, PT ;  /* 0x000000595b00780c */ /* 0x000fc40003f44270 */
[----:B--2---:R-:W-:Y:S02]  /*5bb0*/  FSEL R91, R132, -INF , P1 ;  /* 0xff800000845b7808 */ /* 0x004fe40000800000 */
[----:B------:R-:W-:Y:S02]  /*5bc0*/  FMNMX.FTZ R114, R90, R111, !PT ;  /* 0x0000006f5a727209 */ /* 0x000fe40007810000 */
[----:B---3--:R-:W-:Y:S01]  /*5bd0*/  FSEL R92, R133, -INF , P2 ;  /* 0xff800000855c7808 */ /* 0x008fe20001000000 */
[----:B------:R-:W1:Y:S01]  /*5be0*/  MUFU.TANH R137, R137 ;  /* 0x0000008900897308 */ /* 0x000e620000002400 */
[----:B------:R-:W-:Y:S01]  /*5bf0*/  FMNMX.FTZ R111, R91, R114, !PT ;  /* 0x000000725b6f7209 */ /* 0x000fe20007810000 */
[----:B------:R-:W-:Y:S01]  /*5c00*/  FMUL.FTZ R114, R118, UR7 ;  /* 0x0000000776727c20 */ /* 0x000fe20008410000 */
[----:B------:R-:W-:Y:S01]  /*5c10*/  ISETP.GT.AND P1, PT, R140, RZ, PT ;  /* 0x000000ff8c00720c */ /* 0x000fe20003f24270 */
[----:B------:R-:W-:Y:S01]  /*5c20*/  FMUL.FTZ R118, R123, UR7 ;  /* 0x000000077b767c20 */ /* 0x000fe20008410000 */
[----:B------:R-:W-:Y:S01]  /*5c30*/  FMNMX.FTZ R111, R92, R111, !PT ;  /* 0x0000006f5c6f7209 */ /* 0x000fe20007810000 */
[----:B------:R-:W-:Y:S01]  /*5c40*/  FMUL.FTZ R123, R134, UR7 ;  /* 0x00000007867b7c20 */ /* 0x000fe20008410000 */
[----:B------:R-:W-:Y:S01]  /*5c50*/  ISETP.GT.AND P2, PT, R140, 0x1, PT ;  /* 0x000000018c00780c */ /* 0x000fe20003f44270 */
[----:B------:R-:W2:Y:S01]  /*5c60*/  MUFU.TANH R139, R139 ;  /* 0x0000008b008b7308 */ /* 0x000ea20000002400 */
[----:B0-----:R-:W-:Y:S01]  /*5c70*/  FSEL R136, R136, -INF , P1 ;  /* 0xff80000088887808 */ /* 0x001fe20000800000 */
[----:B------:R-:W0:Y:S06]  /*5c80*/  SHFL.BFLY PT, R120, R111, 0x2, 0x1f ;  /* 0x0c401f006f787f89 */ /* 0x000e2c00000e0000 */
[----:B------:R-:W3:Y:S01]  /*5c90*/  MUFU.TANH R138, R138 ;  /* 0x0000008a008a7308 */ /* 0x000ee20000002400 */
[----:B-1----:R-:W-:-:S02]  /*5ca0*/  FSEL R137, R137, -INF , P2 ;  /* 0xff80000089897808 */ /* 0x002fc40001000000 */
[----:B------:R-:W-:-:S05]  /*5cb0*/  ISETP.GT.AND P2, PT, R140, 0x10, PT ;  /* 0x000000108c00780c */ /* 0x000fca0003f44270 */
[----:B------:R-:W1:Y:S01]  /*5cc0*/  MUFU.TANH R97, R97 ;  /* 0x0000006100617308 */ /* 0x000e620000002400 */
[----:B--2---:R-:W-:Y:S02]  /*5cd0*/  FSEL R139, R139, -INF , P3 ;  /* 0xff8000008b8b7808 */ /* 0x004fe40001800000 */
[----:B------:R-:W-:-:S05]  /*5ce0*/  ISETP.GT.AND P3, PT, R140, 0x11, PT ;  /* 0x000000118c00780c */ /* 0x000fca0003f64270 */
[----:B------:R-:W2:Y:S01]  /*5cf0*/  MUFU.TANH R98, R98 ;  /* 0x0000006200627308 */ /* 0x000ea20000002400 */
[----:B---3--:R-:W-:Y:S02]  /*5d00*/  FSEL R138, R138, -INF , P4 ;  /* 0xff8000008a8a7808 */ /* 0x008fe40002000000 */
[----:B0-----:R-:W-:Y:S01]  /*5d10*/  FMNMX.FTZ R115, R111, R120, !PT ;  /* 0x000000786f737209 */ /* 0x001fe20007810000 */
[----:B------:R-:W-:-:S04]  /*5d20*/  FMUL.FTZ R120, R127, UR7 ;  /* 0x000000077f787c20 */ /* 0x000fc80008410000 */
[----:B------:R-:W0:Y:S01]  /*5d30*/  SHFL.BFLY PT, R126, R115, 0x1, 0x1f ;  /* 0x0c201f00737e7f89 */ /* 0x000e2200000e0000 */
[----:B------:R-:W-:Y:S01]  /*5d40*/  MUFU.TANH R99, R99 ;  /* 0x0000006300637308 */ /* 0x000fe20000002400 */
[----:B-1----:R-:W-:Y:S02]  /*5d50*/  FSEL R111, R97, -INF , P2 ;  /* 0xff800000616f7808 */ /* 0x002fe40001000000 */
[----:B------:R-:W-:-:S05]  /*5d60*/  ISETP.GT.AND P2, PT, R140, 0x18, PT ;  /* 0x000000188c00780c */ /* 0x000fca0003f44270 */
[----:B------:R-:W1:Y:S01]  /*5d70*/  MUFU.TANH R100, R100 ;  /* 0x0000006400647308 */ /* 0x000e620000002400 */
[----:B--2---:R-:W-:Y:S02]  /*5d80*/  FSEL R98, R98, -INF , P3 ;  /* 0xff80000062627808 */ /* 0x004fe40001800000 */
[----:B------:R-:W-:-:S05]  /*5d90*/  ISETP.GT.AND P3, PT, R140, 0x19, PT ;  /* 0x000000198c00780c */ /* 0x000fca0003f64270 */
[----:B------:R-:W2:Y:S01]  /*5da0*/  MUFU.TANH R102, R102 ;  /* 0x0000006600667308 */ /* 0x000ea20000002400 */
[----:B0-----:R-:W-:-:S07]  /*5db0*/  FMNMX.FTZ R11, R115, R126, !PT ;  /* 0x0000007e730b7209 */ /* 0x001fce0007810000 */
[----:B------:R-:W0:Y:S01]  /*5dc0*/  MUFU.TANH R104, R104 ;  /* 0x0000006800687308 */ /* 0x000e220000002400 */
[----:B------:R-:W-:Y:S02]  /*5dd0*/  FMNMX.FTZ R126, R136, R13, !PT ;  /* 0x0000000d887e7209 */ /* 0x000fe40007810000 */
[C---:B------:R-:W-:Y:S01]  /*5de0*/  FSETP.NEU.FTZ.AND P1, PT, R11.reuse, -INF , PT ;  /* 0xff8000000b00780b */ /* 0x040fe20003f3d000 */
[----:B------:R-:W-:Y:S01]  /*5df0*/  FMUL.FTZ R115, R11, UR14 ;  /* 0x0000000e0b737c20 */ /* 0x000fe20008410000 */
[----:B------:R-:W-:Y:S02]  /*5e00*/  FMNMX.FTZ R126, R137, R126, !PT ;  /* 0x0000007e897e7209 */ /* 0x000fe40007810000 */
[----:B-1----:R-:W-:Y:S01]  /*5e10*/  FSEL R100, R100, -INF , P3 ;  /* 0xff80000064647808 */ /* 0x002fe20001800000 */
[----:B------:R-:W1:Y:S01]  /*5e20*/  MUFU.TANH R124, R124 ;  /* 0x0000007c007c7308 */ /* 0x000e620000002400 */
[----:B------:R-:W-:Y:S02]  /*5e30*/  FMNMX.FTZ R127, R139, R126, !PT ;  /* 0x0000007e8b7f7209 */ /* 0x000fe40007810000 */
[----:B------:R-:W-:-:S02]  /*5e40*/  FSEL R115, R115, RZ, P1 ;  /* 0x000000ff73737208 */ /* 0x000fc40000800000 */
[----:B------:R-:W-:Y:S02]  /*5e50*/  FMNMX.FTZ R126, R138, R127, !PT ;  /* 0x0000007f8a7e7209 */ /* 0x000fe40007810000 */
[----:B------:R-:W-:Y:S01]  /*5e60*/  ISETP.GT.AND P3, PT, R140, 0x21, PT ;  /* 0x000000218c00780c */ /* 0x000fe20003f64270 */
[--C-:B------:R-:W-:Y:S01]  /*5e70*/  FFMA.FTZ R97, R113, UR14, -R115.reuse ;  /* 0x0000000e71617c23 */ /* 0x100fe20008010873 */
[----:B------:R-:W-:Y:S01]  /*5e80*/  FMNMX.FTZ R127, R111, R126, !PT ;  /* 0x0000007e6f7f7209 */ /* 0x000fe20007810000 */
[--C-:B------:R-:W-:Y:S01]  /*5e90*/  FFMA.FTZ R156, R112, UR14, -R115.reuse ;  /* 0x0000000e709c7c23 */ /* 0x100fe20008010873 */
[----:B------:R-:W-:Y:S01]  /*5ea0*/  FSEL R113, R99, -INF , P2 ;  /* 0xff80000063717808 */ /* 0x000fe20001000000 */
[----:B------:R-:W3:Y:S01]  /*5eb0*/  MUFU.TANH R128, R128 ;  /* 0x0000008000807308 */ /* 0x000ee20000002400 */
[----:B------:R-:W-:Y:S01]  /*5ec0*/  FMNMX.FTZ R112, R98, R127, !PT ;  /* 0x0000007f62707209 */ /* 0x000fe20007810000 */
[--C-:B------:R-:W-:Y:S01]  /*5ed0*/  FFMA.FTZ R158, R110, UR14, -R115.reuse ;  /* 0x0000000e6e9e7c23 */ /* 0x100fe20008010873 */
[----:B------:R-:W-:Y:S01]  /*5ee0*/  ISETP.GT.AND P2, PT, R140, 0x20, PT ;  /* 0x000000208c00780c */ /* 0x000fe20003f44270 */
[--C-:B------:R-:W-:Y:S01]  /*5ef0*/  FFMA.FTZ R126, R109, UR14, -R115.reuse ;  /* 0x0000000e6d7e7c23 */ /* 0x100fe20008010873 */
[----:B------:R-:W-:Y:S01]  /*5f00*/  FMNMX.FTZ R99, R113, R112, !PT ;  /* 0x0000007071637209 */ /* 0x000fe20007810000 */
[--C-:B------:R-:W-:Y:S01]  /*5f10*/  FFMA.FTZ R152, R108, UR14, -R115.reuse ;  /* 0x0000000e6c987c23 */ /* 0x100fe20008010873 */
[----:B------:R-:W-:Y:S01]  /*5f20*/  FSEL R112, R101, -INF , P2 ;  /* 0xff80000065707808 */ /* 0x000fe20001000000 */
[----:B------:R-:W4:Y:S01]  /*5f30*/  MUFU.TANH R129, R129 ;  /* 0x0000008100817308 */ /* 0x000f220000002400 */
[----:B------:R-:W-:Y:S01]  /*5f40*/  FMNMX.FTZ R99, R100, R99, !PT ;  /* 0x0000006364637209 */ /* 0x000fe20007810000 */
[--C-:B------:R-:W-:Y:S01]  /*5f50*/  FFMA.FTZ R154, R106, UR14, -R115.reuse ;  /* 0x0000000e6a9a7c23 */ /* 0x100fe20008010873 */
[----:B------:R-:W-:Y:S01]  /*5f60*/  ISETP.GT.AND P2, PT, R140, 0x28, PT ;  /* 0x000000288c00780c */ /* 0x000fe20003f44270 */
[--C-:B------:R-:W-:Y:S01]  /*5f70*/  FFMA.FTZ R148, R103, UR14, -R115.reuse ;  /* 0x0000000e67947c23 */ /* 0x100fe20008010873 */
[----:B--2---:R-:W-:Y:S01]  /*5f80*/  FSEL R102, R102, -INF , P3 ;  /* 0xff80000066667808 */ /* 0x004fe20001800000 */
[--C-:B------:R-:W-:Y:S01]  /*5f90*/  FFMA.FTZ R150, R95, UR14, -R115.reuse ;  /* 0x0000000e5f967c23 */ /* 0x100fe20008010873 */
[----:B------:R-:W-:Y:S01]  /*5fa0*/  FMNMX.FTZ R99, R112, R99, !PT ;  /* 0x0000006370637209 */ /* 0x000fe20007810000 */
[----:B------:R-:W2:Y:S01]  /*5fb0*/  MUFU.TANH R114, R114 ;  /* 0x0000007200727308 */ /* 0x000ea20000002400 */
        /* <DEDUP_REMOVED lines=8> */
[----:B-1----:R-:W-:Y:S01]  /*6040*/  FSEL R104, R124, -INF , P3 ;  /* 0xff8000007c687808 */ /* 0x002fe20001800000 */
[--C-:B------:R-:W-:Y:S01]  /*6050*/  FFMA.FTZ R21, R88, UR14, -R115.reuse ;  /* 0x0000000e58157c23 */ /* 0x100fe20008010873 */
[----:B------:R-:W-:Y:S01]  /*6060*/  FMNMX.FTZ R101, R110, R101, !PT ;  /* 0x000000656e657209 */ /* 0x000fe20007810000 */
[--C-:B------:R-:W-:Y:S01]  /*6070*/  FFMA.FTZ R20, R89, UR14, -R115.reuse ;  /* 0x0000000e59147c23 */ /* 0x100fe20008010873 */
[----:B------:R-:W-:Y:S01]  /*6080*/  ISETP.GT.AND P3, PT, R140, 0x31, PT ;  /* 0x000000318c00780c */ /* 0x000fe20003f64270 */
[--C-:B------:R-:W-:Y:S01]  /*6090*/  FFMA.FTZ R88, R91, UR14, -R115.reuse ;  /* 0x0000000e5b587c23 */ /* 0x100fe20008010873 */
[----:B---3--:R-:W-:Y:S01]  /*60a0*/  FSEL R109, R128, -INF , P2 ;  /* 0xff800000806d7808 */ /* 0x008fe20001000000 */
        /* <DEDUP_REMOVED lines=8> */
[----:B------:R-:W3:Y:S01]  /*6130*/  MUFU.TANH R118, R118 ;  /* 0x0000007600767308 */ /* 0x000ee20000002400 */
[----:B------:R-:W-:Y:S01]  /*6140*/  ISETP.GT.AND P3, PT, R140, 0x39, PT ;  /* 0x000000398c00780c */ /* 0x000fe20003f64270 */
[--C-:B------:R-:W-:Y:S01]  /*6150*/  FFMA.FTZ R15, R15, UR14, -R115.reuse ;  /* 0x0000000e0f0f7c23 */ /* 0x100fe20008010873 */
[----:B--2---:R-:W-:Y:S01]  /*6160*/  FSEL R114, R114, -INF , P2 ;  /* 0xff80000072727808 */ /* 0x004fe20001000000 */
[--C-:B------:R-:W-:Y:S01]  /*6170*/  FFMA.FTZ R89, R90, UR14, -R115.reuse ;  /* 0x0000000e5a597c23 */ /* 0x100fe20008010873 */
[----:B------:R-:W-:Y:S01]  /*6180*/  ISETP.GT.AND P2, PT, R140, 0x40, PT ;  /* 0x000000408c00780c */ /* 0x000fe20003f44270 */
[----:B------:R-:W-:Y:S01]  /*6190*/  FFMA.FTZ R91, R92, UR14, -R115 ;  /* 0x0000000e5c5b7c23 */ /* 0x000fe20008010873 */
[----:B0-----:R-:W-:Y:S01]  /*61a0*/  FSEL R117, R117, -INF , P3 ;  /* 0xff80000075757808 */ /* 0x001fe20001800000 */
[----:B------:R0:W-:Y:S01]  /*61b0*/  MUFU.EX2 R99, R126 ;  /* 0x0000007e00637308 */ /* 0x0001e20000000800 */
[----:B------:R-:W-:-:S02]  /*61c0*/  ISETP.GT.AND P3, PT, R140, 0x41, PT ;  /* 0x000000418c00780c */ /* 0x000fc40003f64270 */
[----:B-1----:R-:W-:Y:S02]  /*61d0*/  FSEL R116, R116, -INF , P2 ;  /* 0xff80000074747808 */ /* 0x002fe40001000000 */
[----:B------:R-:W-:-:S03]  /*61e0*/  ISETP.GT.AND P2, PT, R140, 0x48, PT ;  /* 0x000000488c00780c */ /* 0x000fc60003f44270 */
[----:B------:R-:W1:Y:S01]  /*61f0*/  MUFU.TANH R119, R119 ;  /* 0x0000007700777308 */ /* 0x000e620000002400 */
[----:B0-----:R-:W-:Y:S01]  /*6200*/  FFMA.FTZ R126, R107, UR14, -R115 ;  /* 0x0000000e6b7e7c23 */ /* 0x001fe20008010873 */
[----:B------:R-:W-:Y:S02]  /*6210*/  FMNMX.FTZ R107, R108, R101, !PT ;  /* 0x000000656c6b7209 */ /* 0x000fe40007810000 */
[----:B---3--:R-:W-:Y:S02]  /*6220*/  FSEL R118, R118, -INF , P3 ;  /* 0xff80000076767808 */ /* 0x008fe40001800000 */
[----:B------:R-:W-:Y:S02]  /*6230*/  FMNMX.FTZ R124, R114, R107, !PT ;  /* 0x0000006b727c7209 */ /* 0x000fe40007810000 */
[----:B------:R-:W0:Y:S01]  /*6240*/  MUFU.TANH R120, R120 ;  /* 0x0000007800787308 */ /* 0x000e220000002400 */
[----:B------:R-:W-:Y:S02]  /*6250*/  ISETP.GT.AND P3, PT, R140, 0x49, PT ;  /* 0x000000498c00780c */ /* 0x000fe40003f64270 */
[----:B------:R-:W-:-:S04]  /*6260*/  FMNMX.FTZ R107, R117, R124, !PT ;  /* 0x0000007c756b7209 */ /* 0x000fc80007810000 */
[----:B------:R-:W-:Y:S01]  /*6270*/  FMNMX.FTZ R107, R116, R107, !PT ;  /* 0x0000006b746b7209 */ /* 0x000fe20007810000 */
[----:B------:R-:W2:Y:S01]  /*6280*/  MUFU.TANH R121, R121 ;  /* 0x0000007900797308 */ /* 0x000ea20000002400 */
[----:B-1----:R-:W-:Y:S02]  /*6290*/  FSEL R119, R119, -INF , P2 ;  /* 0xff80000077777808 */ /* 0x002fe40001000000 */
[----:B------:R-:W-:Y:S02]  /*62a0*/  FMNMX.FTZ R106, R118, R107, !PT ;  /* 0x0000006b766a7209 */ /* 0x000fe40007810000 */
[----:B------:R-:W-:Y:S02]  /*62b0*/  ISETP.GT.AND P2, PT, R140, 0x50, PT ;  /* 0x000000508c00780c */ /* 0x000fe40003f44270 */
[----:B------:R-:W-:Y:S01]  /*62c0*/  FMNMX.FTZ R107, R119, R106, !PT ;  /* 0x0000006a776b7209 */ /* 0x000fe20007810000 */
[----:B------:R-:W1:Y:S01]  /*62d0*/  MUFU.TANH R122, R122 ;  /* 0x0000007a007a7308 */ /* 0x000e620000002400 */
[----:B0-----:R-:W-:-:S02]  /*62e0*/  FSEL R120, R120, -INF , P3 ;  /* 0xff80000078787808 */ /* 0x001fc40001800000 */
[----:B------:R-:W-:Y:S02]  /*62f0*/  ISETP.GT.AND P3, PT, R140, 0x51, PT ;  /* 0x000000518c00780c */ /* 0x000fe40003f64270 */
[----:B------:R-:W-:-:S03]  /*6300*/  FMNMX.FTZ R106, R120, R107, !PT ;  /* 0x0000006b786a7209 */ /* 0x000fc60007810000 */
[----:B------:R-:W0:Y:S01]  /*6310*/  MUFU.TANH R123, R123 ;  /* 0x0000007b007b7308 */ /* 0x000e220000002400 */
[----:B--2---:R-:W-:Y:S02]  /*6320*/  FSEL R121, R121, -INF , P2 ;  /* 0xff80000079797808 */ /* 0x004fe40001000000 */
[----:B------:R-:W-:Y:S02]  /*6330*/  ISETP.GT.AND P2, PT, R140, 0x58, PT ;  /* 0x000000588c00780c */ /* 0x000fe40003f44270 */
[----:B------:R-:W-:Y:S01]  /*6340*/  FMNMX.FTZ R103, R121, R106, !PT ;  /* 0x0000006a79677209 */ /* 0x000fe20007810000 */
[--C-:B------:R-:W-:Y:S02]  /*6350*/  FFMA.FTZ R106, R96, UR14, -R115.reuse ;  /* 0x0000000e606a7c23 */ /* 0x100fe40008010873 */
[----:B------:R-:W2:Y:S01]  /*6360*/  MUFU.TANH R125, R125 ;  /* 0x0000007d007d7308 */ /* 0x000ea20000002400 */
[----:B-1----:R-:W-:Y:S02]  /*6370*/  FSEL R122, R122, -INF , P3 ;  /* 0xff8000007a7a7808 */ /* 0x002fe40001800000 */
[----:B------:R-:W-:Y:S01]  /*6380*/  ISETP.GT.AND P3, PT, R140, 0x59, PT ;  /* 0x000000598c00780c */ /* 0x000fe20003f64270 */
[----:B------:R-:W-:Y:S01]  /*6390*/  FFMA.FTZ R140, R10, UR14, -R115 ;  /* 0x0000000e0a8c7c23 */ /* 0x000fe20008010873 */
[----:B------:R-:W-:-:S03]  /*63a0*/  FMNMX.FTZ R96, R122, R103, !PT ;  /* 0x000000677a607209 */ /* 0x000fc60007810000 */
[----:B------:R-:W-:Y:S01]  /*63b0*/  MUFU.EX2 R97, R97 ;  /* 0x0000006100617308 */ /* 0x000fe20000000800 */
[----:B0-----:R-:W-:-:S04]  /*63c0*/  FSEL R123, R123, -INF , P2 ;  /* 0xff8000007b7b7808 */ /* 0x001fc80001000000 */
[----:B------:R-:W-:-:S03]  /*63d0*/  FMNMX.FTZ R96, R123, R96, !PT ;  /* 0x000000607b607209 */ /* 0x000fc60007810000 */
[----:B------:R-:W-:Y:S01]  /*63e0*/  MUFU.EX2 R156, R156 ;  /* 0x0000009c009c7308 */ /* 0x000fe20000000800 */
[----:B--2---:R-:W-:-:S04]  /*63f0*/  FSEL R125, R125, -INF , P3 ;  /* 0xff8000007d7d7808 */ /* 0x004fc80001800000 */
[----:B------:R-:W-:-:S03]  /*6400*/  FMNMX.FTZ R96, R125, R96, !PT ;  /* 0x000000607d607209 */ /* 0x000fc60007810000 */
[----:B------:R-:W-:Y:S02]  /*6410*/  MUFU.EX2 R158, R158 ;  /* 0x0000009e009e7308 */ /* 0x000fe40000000800 */
[----:B------:R-:W0:Y:S06]  /*6420*/  SHFL.BFLY PT, R107, R96, 0x2, 0x1f ;  /* 0x0c401f00606b7f89 */ /* 0x000e2c00000e0000 */
[----:B------:R-:W-:Y:S08]  /*6430*/  MUFU.EX2 R152, R152 ;  /* 0x0000009800987308 */ /* 0x000ff00000000800 */
[----:B------:R-:W-:Y:S08]  /*6440*/  MUFU.EX2 R101, R126 ;  /* 0x0000007e00657308 */ /* 0x000ff00000000800 */
[----:B------:R-:W-:Y:S01]  /*6450*/  MUFU.EX2 R154, R154 ;  /* 0x0000009a009a7308 */ /* 0x000fe20000000800 */
[----:B0-----:R-:W-:Y:S01]  /*6460*/  FMNMX.FTZ R0, R96, R107, !PT ;  /* 0x0000006b60007209 */ /* 0x001fe20007810000 */
[----:B------:R-:W-:-:S04]  /*6470*/  FFMA.FTZ R107, R12, UR14, -R115 ;  /* 0x0000000e0c6b7c23 */ /* 0x000fc80008010873 */
[----:B------:R-:W0:Y:S02]  /*6480*/  SHFL.BFLY PT, R127, R0, 0x1, 0x1f ;  /* 0x0c201f00007f7f89 */ /* 0x000e2400000e0000 */
[----:B------:R-:W-:Y:S08]  /*6490*/  MUFU.EX2 R105, R105 ;  /* 0x0000006900697308 */ /* 0x000ff00000000800 */
[----:B------:R-:W-:Y:S08]  /*64a0*/  MUFU.EX2 R148, R148 ;  /* 0x0000009400947308 */ /* 0x000ff00000000800 */
[----:B------:R-:W-:Y:S01]  /*64b0*/  MUFU.EX2 R103, R106 ;  /* 0x0000006a00677308 */ /* 0x000fe20000000800 */
[----:B0-----:R-:W-:-:S07]  /*64c0*/  FMNMX.FTZ R12, R0, R127, !PT ;  /* 0x0000007f000c7209 */ /* 0x001fce0007810000 */
[----:B------:R-:W-:Y:S01]  /*64d0*/  MUFU.EX2 R150, R150 ;  /* 0x0000009600967308 */ /* 0x000fe20000000800 */
[C---:B------:R-:W-:Y:S01]  /*64e0*/  FSETP.NEU.FTZ.AND P2, PT, R12.reuse, -INF , PT ;  /* 0xff8000000c00780b */ /* 0x040fe20003f5d000 */
[----:B------:R-:W-:-:S06]  /*64f0*/  FMUL.FTZ R0, R12, UR14 ;  /* 0x0000000e0c007c20 */ /* 0x000fcc0008410000 */
[----:B------:R-:W-:Y:S01]  /*6500*/  MUFU.EX2 R93, R93 ;  /* 0x0000005d005d7308 */ /* 0x000fe20000000800 */
[----:B------:R-:W-:Y:S02]  /*6510*/  FSEL R115, R0, RZ, P2 ;  /* 0x000000ff00737208 */ /* 0x000fe40001000000 */
[----:B------:R-:W-:-:S03]  /*6520*/  FSEL R0, R12, RZ, P2 ;  /* 0x000000ff0c007208 */ /* 0x000fc60001000000 */
[----:B------:R-:W-:Y:S01]  /*6530*/  FFMA.FTZ R153, R111, UR14, -R115 ;  /* 0x0000000e6f997c23 */ /* 0x000fe20008010873 */
[----:B------:R-:W-:Y:S01]  /*6540*/  FSEL R111, R11, RZ, P1 ;  /* 0x000000ff0b6f7208 */ /* 0x000fe20000800000 */
[----:B------:R-:W-:Y:S01]  /*6550*/  FADD.FTZ R0, -R0, R13 ;  /* 0x0000000d00007221 */ /* 0x000fe20000010100 */
[--C-:B------:R-:W-:Y:S01]  /*6560*/  FFMA.FTZ R157, R136, UR14, -R115.reuse ;  /* 0x0000000e889d7c23 */ /* 0x100fe20008010873 */
[--C-:B------:R-:W-:Y:S01]  /*6570*/  FFMA.FTZ R90, R137, UR14, -R115.reuse ;  /* 0x0000000e895a7c23 */ /* 0x100fe20008010873 */
[--C-:B------:R-:W-:Y:S01]  /*6580*/  FFMA.FTZ R159, R139, UR14, -R115.reuse ;  /* 0x0000000e8b9f7c23 */ /* 0x100fe20008010873 */
[----:B------:R-:W-:Y:S01]  /*6590*/  FADD.FTZ R111, -R111, R14 ;  /* 0x0000000e6f6f7221 */ /* 0x000fe20000010100 */
[----:B------:R-:W-:Y:S01]  /*65a0*/  FMUL.FTZ R0, R0, UR14 ;  /* 0x0000000e00007c20 */ /* 0x000fe20008410000 */
[--C-:B------:R-:W-:Y:S01]  /*65b0*/  FFMA.FTZ R92, R138, UR14, -R115.reuse ;  /* 0x0000000e8a5c7c23 */ /* 0x100fe20008010873 */
[----:B------:R-:W-:Y:S01]  /*65c0*/  MUFU.EX2 R157, R157 ;  /* 0x0000009d009d7308 */ /* 0x000fe20000000800 */
[----:B------:R-:W-:Y:S01]  /*65d0*/  FMUL.FTZ R111, R111, UR14 ;  /* 0x0000000e6f6f7c20 */ /* 0x000fe20008410000 */
[--C-:B------:R-:W-:Y:S01]  /*65e0*/  FFMA.FTZ R94, R98, UR14, -R115.reuse ;  /* 0x0000000e625e7c23 */ /* 0x100fe20008010873 */
[--C-:B------:R-:W-:Y:S01]  /*65f0*/  FFMA.FTZ R155, R113, UR14, -R115.reuse ;  /* 0x0000000e719b7c23 */ /* 0x100fe20008010873 */
[--C-:B------:R-:W-:Y:S01]  /*6600*/  FFMA.FTZ R96, R100, UR14, -R115.reuse ;  /* 0x0000000e64607c23 */ /* 0x100fe20008010873 */
[--C-:B------:R-:W-:Y:S01]  /*6610*/  FFMA.FTZ R14, R104, UR14, -R115.reuse ;  /* 0x0000000e680e7c23 */ /* 0x100fe20008010873 */
[--C-:B------:R-:W-:Y:S01]  /*6620*/  FFMA.FTZ R149, R112, UR14, -R115.reuse ;  /* 0x0000000e70957c23 */ /* 0x100fe20008010873 */
[--C-:B------:R-:W-:Y:S01]  /*6630*/  FFMA.FTZ R98, R102, UR14, -R115.reuse ;  /* 0x0000000e66627c23 */ /* 0x100fe20008010873 */
[----:B------:R-:W0:Y:S01]  /*6640*/  MUFU.EX2 R10, R111 ;  /* 0x0000006f000a7308 */ /* 0x000e220000000800 */
[--C-:B------:R-:W-:Y:S01]  /*6650*/  FFMA.FTZ R151, R110, UR14, -R115.reuse ;  /* 0x0000000e6e977c23 */ /* 0x100fe20008010873 */
        /* <DEDUP_REMOVED lines=9> */
[----:B------:R-:W-:-:S05]  /*66f0*/  FFMA.FTZ R123, R123, UR14, -R115 ;  /* 0x0000000e7b7b7c23 */ /* 0x000fca0008010873 */
        /* <DEDUP_REMOVED lines=8> */
[----:B------:R-:W-:-:S04]  /*6780*/  FADD.FTZ R13, R99, R104 ;  /* 0x00000068630d7221 */ /* 0x000fc80000010000 */
[----:B------:R-:W-:Y:S02]  /*6790*/  FADD.FTZ R104, R152, R13 ;  /* 0x0000000d98687221 */ /* 0x000fe40000010000 */
[----:B------:R-:W2:Y:S01]  /*67a0*/  MUFU.EX2 R153, R153 ;  /* 0x0000009900997308 */ /* 0x000ea20000000800 */
[----:B0-----:R-:W-:Y:S01]  /*67b0*/  FADD.FTZ R9, R159, R8 ;  /* 0x000000089f097221 */ /* 0x001fe20000010000 */
[----:B------:R-:W-:Y:S01]  /*67c0*/  FADD.FTZ R13, R101, R104 ;  /* 0x00000068650d7221 */ /* 0x000fe20000010000 */
[----:B------:R-:W-:-:S03]  /*67d0*/  FFMA.FTZ R104, R118, UR14, -R115 ;  /* 0x0000000e76687c23 */ /* 0x000fc60008010873 */
[----:B------:R-:W-:Y:S02]  /*67e0*/  FADD.FTZ R106, R154, R13 ;  /* 0x0000000d9a6a7221 */ /* 0x000fe40000010000 */
[----:B------:R-:W0:Y:S01]  /*67f0*/  MUFU.EX2 R94, R94 ;  /* 0x0000005e005e7308 */ /* 0x000e220000000800 */
[----:B-1----:R-:W-:Y:S01]  /*6800*/  FADD.FTZ R8, R92, R9 ;  /* 0x000000095c087221 */ /* 0x002fe20000010000 */
[----:B------:R-:W-:-:S04]  /*6810*/  FADD.FTZ R13, R105, R106 ;  /* 0x0000006a690d7221 */ /* 0x000fc80000010000 */
[----:B------:R-:W-:Y:S02]  /*6820*/  FADD.FTZ R106, R148, R13 ;  /* 0x0000000d946a7221 */ /* 0x000fe40000010000 */
[----:B------:R-:W1:Y:S01]  /*6830*/  MUFU.EX2 R155, R155 ;  /* 0x0000009b009b7308 */ /* 0x000e620000000800 */
[----:B--2---:R-:W-:Y:S01]  /*6840*/  FADD.FTZ R9, R153, R8 ;  /* 0x0000000899097221 */ /* 0x004fe20000010000 */
[----:B------:R-:W-:Y:S01]  /*6850*/  FADD.FTZ R13, R103, R106 ;  /* 0x0000006a670d7221 */ /* 0x000fe20000010000 */
[--C-:B------:R-:W-:Y:S01]  /*6860*/  FFMA.FTZ R106, R120, UR14, -R115.reuse ;  /* 0x0000000e786a7c23 */ /* 0x100fe20008010873 */
[----:B------:R-:W-:Y:S02]  /*6870*/  FFMA.FTZ R115, R125, UR14, -R115 ;  /* 0x0000000e7d737c23 */ /* 0x000fe40008010873 */
        /* <DEDUP_REMOVED lines=64> */
.L_x_2395:
[----:B------:R-:W0:Y:S01]  /*6c80*/  S2UR UR5, SR_CgaCtaId ;  /* 0x00000000000579c3 */ /* 0x000e220000008800 */
[----:B------:R-:W-:Y:S01]  /*6c90*/  UISETP.GT.AND UP0, UPT, UR4, UR10, UPT ;  /* 0x0000000a0400728c */ /* 0x000fe2000bf04270 */
[----:B------:R-:W-:Y:S01]  /*6ca0*/  F2FP.F16.F32.PACK_AB R151, R14, R151 ;  /* 0x000000970e97723e */ /* 0x000fe200000000ff */
[----:B------:R-:W-:Y:S01]  /*6cb0*/  UIADD3 UR9, UR9, 0x2a860, URZ ;  /* 0x0002a86009097890 */ /* 0x000fe2000fffe03f */
[----:B------:R-:W-:Y:S01]  /*6cc0*/  F2FP.F16.F32.PACK_AB R156, R156, R97 ;  /* 0x000000619c9c723e */ /* 0x000fe200000000ff */
[----:B------:R-:W-:Y:S01]  /*6cd0*/  UIADD3 UR4, UR4, -0x1, URZ ;  /* 0xffffffff04047890 */ /* 0x000fe2000fffe03f */
[----:B------:R-:W-:Y:S01]  /*6ce0*/  F2FP.F16.F32.PACK_AB R157, R90, R157 ;  /* 0x0000009d5a9d723e */ /* 0x000fe200000000ff */
[----:B------:R-:W-:Y:S01]  /*6cf0*/  UMOV UR6, UR39 ;  /* 0x0000002700067c82 */ /* 0x000fe20008000000 */
[----:B------:R-:W-:Y:S01]  /*6d00*/  PLOP3.LUT P1, PT, PT, PT, UP0, 0x80, 0x0 ;  /* 0x000000000000781c */ /* 0x000fe20003f2f008 */
        /* <DEDUP_REMOVED lines=27> */
.L_x_2385:
[----:B------:R-:W-:-:S06]  /*6ec0*/  UISETP.GE.AND UP0, UPT, UR4, UR60, UPT ;  /* 0x0000003c0400728c */ /* 0x000fcc000bf06270 */
[----:B------:R-:W-:-:S13]  /*6ed0*/  PLOP3.LUT P1, PT, PT, PT, UP0, 0x80, 0x0 ;  /* 0x000000000000781c */ /* 0x000fda0003f2f008 */
[----:B------:R-:W-:Y:S05]  /*6ee0*/  @!P1 BRA `(.L_x_2397) ;  /* 0x0000002000c09947 */ /* 0x000fea0003800000 */
[----:B------:R-:W-:Y:S01]  /*6ef0*/  IMAD.MOV.U32 R13, RZ, RZ, R12 ;  /* 0x000000ffff0d7224 */ /* 0x000fe200078e000c */
[----:B------:R-:W-:Y:S01]  /*6f00*/  UMOV UR5, UR38 ;  /* 0x0000002600057c82 */ /* 0x000fe20008000000 */
[----:B------:R-:W-:Y:S01]  /*6f10*/  IMAD.MOV.U32 R14, RZ, RZ, R11 ;  /* 0x000000ffff0e7224 */ /* 0x000fe200078e000b */
[----:B------:R-:W-:Y:S01]  /*6f20*/  UMOV UR6, UR39 ;  /* 0x0000002700067c82 */ /* 0x000fe20008000000 */
[----:B------:R-:W-:Y:S01]  /*6f30*/  ULDC UR7, c[0x0][0x9d8] ;  /* 0x0002760000077ab9 */ /* 0x000fe20000000800 */
[----:B------:R-:W-:-:S05]  /*6f40*/  ULDC UR10, c[0x0][0x988] ;  /* 0x00026200000a7ab9 */ /* 0x000fca0000000800 */
.L_x_2408:
[----:B------:R-:W-:-:S04]  /*6f50*/  UIADD3 UR9, UR6, 0x1, URZ ;  /* 0x0000000106097890 */ /* 0x000fc8000fffe03f */
[----:B------:R-:W-:-:S04]  /*6f60*/  UISETP.NE.AND UP0, UPT, UR9, 0x2, UPT ;  /* 0x000000020900788c */ /* 0x000fc8000bf05270 */
[----:B------:R-:W-:Y:S02]  /*6f70*/  USEL UR9, UR9, URZ, UP0 ;  /* 0x0000003f09097287 */ /* 0x000fe40008000000 */
[----:B------:R-:W-:-:S04]  /*6f80*/  USEL UR38, URZ, 0x1, UP0 ;  /* 0x000000013f267887 */ /* 0x000fc80008000000 */
[----:B------:R-:W-:Y:S01]  /*6f90*/  ULOP3.LUT UR38, UR5, UR38, URZ, 0x3c, !UPT ;  /* 0x0000002605267292 */ /* 0x000fe2000f8e3c3f */
[----:B------:R-:W-:Y:S01]  /*6fa0*/  UMOV UR39, UR9 ;  /* 0x0000000900277c82 */ /* 0x000fe20008000000 */
[----:B------:R-:W-:Y:S10]  /*6fb0*/  @!P0 BRA `(.L_x_2398) ;  /* 0x0000000000048947 */ /* 0x000ff40003800000 */
[----:B------:R-:W-:Y:S01]  /*6fc0*/  BPT.TRAP 0x1 ;  /* 0x000000040000795c */ /* 0x000fe20000300000 */
.L_x_2398:
[----:B------:R-:W-:Y:S01]  /*6fd0*/  ULEA UR8, UR39, UR40, 0x3 ;  /* 0x0000002827087291 */ /* 0x000fe2000f8e183f */
[----:B------:R-:W-:-:S05]  /*6fe0*/  IMAD.U32 R11, RZ, RZ, UR38 ;  /* 0x00000026ff0b7e24 */ /* 0x000fca000f8e00ff */
[----:B------:R-:W-:-:S04]  /*6ff0*/  SHF.L.U32 R11, R11, 0x1f, RZ ;  /* 0x0000001f0b0b7819 */ /* 0x000fc800000006ff */
[----:B------:R0:W1:Y:S01]  /*7000*/  SYNCS.PHASECHK.TRANS64.TRYWAIT P1, [UR8+0x2a830], R11 ;  /* 0x02a8300bff0075a7 */ /* 0x0000620008020148 */
[----:B------:R-:W-:Y:S05]  /*7010*/  @!P0 BRA `(.L_x_2399) ;  /* 0x0000000000048947 */ /* 0x000fea0003800000 */
[----:B------:R-:W-:Y:S01]  /*7020*/  BPT.TRAP 0x1 ;  /* 0x000000040000795c */ /* 0x000fe20000300000 */
.L_x_2399:
[----:B-1----:R-:W-:Y:S05]  /*7030*/  @P1 BRA `(.L_x_2400) ;  /* 0x0000000000081947 */ /* 0x002fea0003800000 */
[----:B------:R-:W1:Y:S02]  /*7040*/  SYNCS.PHASECHK.TRANS64.TRYWAIT P1, [UR8+0x2a830], R11 ;  /* 0x02a8300bff0075a7 */ /* 0x000e640008020148 */
[----:B-1----:R-:W-:Y:S05]  /*7050*/  @!P1 BRA `(.L_x_2401) ;  /* 0x000000c000e89947 */ /* 0x002fea0003800000 */
.L_x_2400:
        /* <DEDUP_REMOVED lines=143> */
.L_x_2402:
[----:B------:R-:W-:Y:S01]  /*7950*/  ULEA UR8, UR6, UR40, 0x3 ;  /* 0x0000002806087291 */ /* 0x000fe2000f8e183f */
[----:B------:R-:W-:-:S04]  /*7960*/  MOV R0, UR5 ;  /* 0x0000000500007c02 */ /* 0x000fc80008000f00 */
[----:B------:R-:W-:-:S04]  /*7970*/  SHF.L.U32 R0, R0, 0x1f, RZ ;  /* 0x0000001f00007819 */ /* 0x000fc800000006ff */
[----:B------:R2:W3:Y:S01]  /*7980*/  SYNCS.PHASECHK.TRANS64.TRYWAIT P1, [UR8+0x2a850], R0 ;  /* 0x02a85000ff0075a7 */ /* 0x0004e20008020148 */
[----:B------:R-:W-:Y:S05]  /*7990*/  @!P0 BRA `(.L_x_2403) ;  /* 0x0000000000048947 */ /* 0x000fea0003800000 */
[----:B------:R-:W-:Y:S01]  /*79a0*/  BPT.TRAP 0x1 ;  /* 0x000000040000795c */ /* 0x000fe20000300000 */
.L_x_2403:
[----:B---3--:R-:W-:Y:S05]  /*79b0*/  @P1 BRA `(.L_x_2404) ;  /* 0x0000000000081947 */ /* 0x008fea0003800000 */
[----:B------:R-:W3:Y:S02]  /*79c0*/  SYNCS.PHASECHK.TRANS64.TRYWAIT P1, [UR8+0x2a850], R0 ;  /* 0x02a85000ff0075a7 */ /* 0x000ee40008020148 */
[----:B---3--:R-:W-:Y:S05]  /*79d0*/  @!P1 BRA `(.L_x_2405) ;  /* 0x000000b800a09947 */ /* 0x008fea0003800000 */
.L_x_2404:
        /* <DEDUP_REMOVED lines=37> */
.L_x_2406:
        /* <DEDUP_REMOVED lines=58> */
[----:B------:R-:W-:Y:S01]  /*7fd0*/  UMOV UR14, UR10 ;  /* 0x0000000a000e7c82 */ /* 0x000fe20008000000 */
[----:B------:R-:W1:Y:S01]  /*7fe0*/  S2UR UR6, SR_CgaCtaId ;  /* 0x00000000000679c3 */ /* 0x000e620000008800 */
[----:B------:R-:W-:-:S02]  /*7ff0*/  ULEA UR5, UR9, UR40, 0x3 ;  /* 0x0000002809057291 */ /* 0x000fc4000f8e183f */
[----:B------:R-:W3:Y:S01]  /*8000*/  MUFU.TANH R88, R88 ;  /* 0x0000005800587308 */ /* 0x000ee20000002400 */
[----:B--2---:R-:W-:Y:S01]  /*8010*/  FMNMX.FTZ R11, R21, R0, !PT ;  /* 0x00000000150b7209 */ /* 0x004fe20007810000 */
[----:B------:R-:W-:-:S06]  /*8020*/  UIADD3 UR5, UR5, 0x2a840, URZ ;  /* 0x0002a84005057890 */ /* 0x000fcc000fffe03f */
[----:B------:R-:W2:Y:S01]  /*8030*/  MUFU.TANH R140, R140 ;  /* 0x0000008c008c7308 */ /* 0x000ea20000002400 */
[----:B0-----:R-:W-:-:S07]  /*8040*/  FMNMX.FTZ R111, R139, R10, !PT ;  /* 0x0000000a8b6f7209 */ /* 0x001fce0007810000 */
[----:B------:R-:W0:Y:S01]  /*8050*/  MUFU.TANH R89, R89 ;  /* 0x0000005900597308 */ /* 0x000e220000002400 */
[----:B---3--:R-:W-:Y:S01]  /*8060*/  FMNMX.FTZ R0, R88, R11, !PT ;  /* 0x0000000b58007209 */ /* 0x008fe20007810000 */
[----:B-1----:R-:W-:-:S06]  /*8070*/  UPRMT UR5, UR6, 0x654, UR5 ;  /* 0x0000065406057896 */ /* 0x002fcc0008000005 */
[----:B------:R-:W1:Y:S01]  /*8080*/  MUFU.TANH R141, R141 ;  /* 0x0000008d008d7308 */ /* 0x000e620000002400 */
[----:B--2---:R-:W-:Y:S02]  /*8090*/  FMNMX.FTZ R10, R140, R111, !PT ;  /* 0x0000006f8c0a7209 */ /* 0x004fe40007810000 */
        /* <DEDUP_REMOVED lines=25> */
[----:B------:R-:W-:-:S06]  /*8230*/  FMUL.FTZ R111, R131, UR7 ;  /* 0x00000007836f7c20 */ /* 0x000fcc0008410000 */
        /* <DEDUP_REMOVED lines=31> */
[----:B0-----:R-:W-:Y:S01]  /*8430*/  FMNMX.FTZ R10, R116, R121, !PT ;  /* 0x00000079740a7209 */ /* 0x001fe20007810000 */
[----:B------:R-:W-:-:S06]  /*8440*/  FMUL.FTZ R121, R135, UR7 ;  /* 0x0000000787797c20 */ /* 0x000fcc0008410000 */
        /* <DEDUP_REMOVED lines=20> */
[----:B---3--:R-:W-:-:S05]  /*8590*/  FMNMX.FTZ R10, R121, R10, !PT ;  /* 0x0000000a790a7209 */ /* 0x008fca0007810000 */
[----:B------:R-:W0:Y:S01]  /*85a0*/  SHFL.BFLY PT, R125, R10, 0x2, 0x1f ;  /* 0x0c401f000a7d7f89 */ /* 0x000e2200000e0000 */
[----:B--2---:R-:W-:-:S05]  /*85b0*/  FMNMX.FTZ R124, R0, R11, !PT ;  /* 0x0000000b007c7209 */ /* 0x004fca0007810000 */
[----:B------:R-:W1:Y:S01]  /*85c0*/  SHFL.BFLY PT, R11, R124, 0x1, 0x1f ;  /* 0x0c201f007c0b7f89 */ /* 0x000e6200000e0000 */
[----:B0-----:R-:W-:-:S05]  /*85d0*/  FMNMX.FTZ R125, R10, R125, !PT ;  /* 0x0000007d0a7d7209 */ /* 0x001fca0007810000 */
[----:B------:R-:W0:Y:S01]  /*85e0*/  SHFL.BFLY PT, R12, R125, 0x1, 0x1f ;  /* 0x0c201f007d0c7f89 */ /* 0x000e2200000e0000 */
[----:B-1----:R-:W-:-:S05]  /*85f0*/  FMNMX.FTZ R11, R124, R11, !PT ;  /* 0x0000000b7c0b7209 */ /* 0x002fca0007810000 */
[C---:B------:R-:W-:Y:S01]  /*8600*/  FADD.FTZ R14, -R11.reuse, R14 ;  /* 0x0000000e0b0e7221 */ /* 0x040fe20000010100 */
[----:B------:R-:W-:-:S03]  /*8610*/  FMUL.FTZ R126, R11, UR14 ;  /* 0x0000000e0b7e7c20 */ /* 0x000fc60008410000 */
[----:B------:R-:W-:Y:S01]  /*8620*/  FMUL.FTZ R14, R14, UR14 ;  /* 0x0000000e0e0e7c20 */ /* 0x000fe20008410000 */
[--C-:B------:R-:W-:Y:S01]  /*8630*/  FFMA.FTZ R156, R136, UR14, -R126.reuse ;  /* 0x0000000e889c7c23 */ /* 0x100fe2000801087e */
[--C-:B------:R-:W-:Y:S01]  /*8640*/  FFMA.FTZ R158, R138, UR14, -R126.reuse ;  /* 0x0000000e8a9e7c23 */ /* 0x100fe2000801087e */
[--C-:B------:R-:W-:Y:S01]  /*8650*/  FFMA.FTZ R152, R140, UR14, -R126.reuse ;  /* 0x0000000e8c987c23 */ /* 0x100fe2000801087e */
[----:B------:R1:W-:Y:S01]  /*8660*/  MUFU.EX2 R10, R14 ;  /* 0x0000000e000a7308 */ /* 0x0003e20000000800 */
[--C-:B------:R-:W-:Y:S01]  /*8670*/  FFMA.FTZ R127, R141, UR14, -R126.reuse ;  /* 0x0000000e8d7f7c23 */ /* 0x100fe2000801087e */
        /* <DEDUP_REMOVED lines=8> */
[----:B0-----:R-:W-:Y:S01]  /*8700*/  FMNMX.FTZ R12, R125, R12, !PT ;  /* 0x0000000c7d0c7209 */ /* 0x001fe20007810000 */
[--C-:B------:R-:W-:Y:S01]  /*8710*/  FFMA.FTZ R125, R139, UR14, -R126.reuse ;  /* 0x0000000e8b7d7c23 */ /* 0x100fe2000801087e */
[--C-:B------:R-:W-:Y:S01]  /*8720*/  FFMA.FTZ R109, R109, UR14, -R126.reuse ;  /* 0x0000000e6d6d7c23 */ /* 0x100fe2000801087e */
[--C-:B------:R-:W-:Y:S01]  /*8730*/  FFMA.FTZ R146, R112, UR14, -R126.reuse ;  /* 0x0000000e70927c23 */ /* 0x100fe2000801087e */
[--C-:B------:R-:W-:Y:S01]  /*8740*/  FFMA.FTZ R113, R113, UR14, -R126.reuse ;  /* 0x0000000e71717c23 */ /* 0x100fe2000801087e */
[C---:B------:R-:W-:Y:S01]  /*8750*/  FADD.FTZ R0, -R12.reuse, R13 ;  /* 0x0000000d0c007221 */ /* 0x040fe20000010100 */
[----:B-1----:R-:W-:Y:S01]  /*8760*/  FMUL.FTZ R14, R12, UR14 ;  /* 0x0000000e0c0e7c20 */ /* 0x002fe20008410000 */
[----:B------:R-:W-:Y:S01]  /*8770*/  FFMA.FTZ R13, R137, UR14, -R126 ;  /* 0x0000000e890d7c23 */ /* 0x000fe2000801087e */
        /* <DEDUP_REMOVED lines=19> */
[----:B------:R-:W-:Y:S01]  /*88b0*/  FFMA.FTZ R100, R100, UR14, -R14 ;  /* 0x0000000e64647c23 */ /* 0x000fe2000801080e */
[----:B------:R-:W-:Y:S01]  /*88c0*/  FFMA.FTZ R140, R114, UR14, -R126 ;  /* 0x0000000e728c7c23 */ /* 0x000fe2000801087e */
[----:B------:R-:W-:Y:S01]  /*88d0*/  FFMA.FTZ R141, R101, UR14, -R14 ;  /* 0x0000000e658d7c23 */ /* 0x000fe2000801080e */
[----:B------:R-:W-:Y:S01]  /*88e0*/  FFMA.FTZ R115, R115, UR14, -R126 ;  /* 0x0000000e73737c23 */ /* 0x000fe2000801087e */
[----:B------:R-:W-:Y:S01]  /*88f0*/  FFMA.FTZ R102, R102, UR14, -R14 ;  /* 0x0000000e66667c23 */ /* 0x000fe2000801080e */
[----:B------:R-:W1:Y:S01]  /*8900*/  MUFU.EX2 R157, R157 ;  /* 0x0000009d009d7308 */ /* 0x000e620000000800 */
[----:B0-----:R-:W-:Y:S01]  /*8910*/  FFMA.FTZ R9, R10, R9, R13 ;  /* 0x000000090a097223 */ /* 0x001fe2000001000d */
[----:B------:R-:W-:Y:S01]  /*8920*/  FFMA.FTZ R142, R116, UR14, -R126 ;  /* 0x0000000e748e7c23 */ /* 0x000fe2000801087e */
[----:B------:R-:W-:Y:S01]  /*8930*/  FFMA.FTZ R143, R103, UR14, -R14 ;  /* 0x0000000e678f7c23 */ /* 0x000fe2000801080e */
[----:B------:R-:W-:Y:S01]  /*8940*/  FFMA.FTZ R117, R117, UR14, -R126 ;  /* 0x0000000e75757c23 */ /* 0x000fe2000801087e */
[----:B------:R-:W-:Y:S01]  /*8950*/  FADD.FTZ R9, R156, R9 ;  /* 0x000000099c097221 */ /* 0x000fe20000010000 */
[----:B------:R-:W-:Y:S01]  /*8960*/  FFMA.FTZ R104, R104, UR14, -R14 ;  /* 0x0000000e68687c23 */ /* 0x000fe2000801080e */
[----:B------:R-:W-:Y:S01]  /*8970*/  FFMA.FTZ R136, R118, UR14, -R126 ;  /* 0x0000000e76887c23 */ /* 0x000fe2000801087e */
[----:B------:R-:W0:Y:S01]  /*8980*/  MUFU.EX2 R20, R20 ;  /* 0x0000001400147308 */ /* 0x000e220000000800 */
[----:B------:R-:W-:Y:S01]  /*8990*/  FADD.FTZ R106, R158, R9 ;  /* 0x000000099e6a7221 */ /* 0x000fe20000010000 */
[----:B------:R-:W-:Y:S01]  /*89a0*/  FFMA.FTZ R110, R110, UR14, -R14 ;  /* 0x0000000e6e6e7c23 */ /* 0x000fe2000801080e */
[----:B------:R-:W-:Y:S01]  /*89b0*/  FFMA.FTZ R119, R119, UR14, -R126 ;  /* 0x0000000e77777c23 */ /* 0x000fe2000801087e */
[----:B------:R-:W-:Y:S01]  /*89c0*/  FFMA.FTZ R111, R111, UR14, -R14 ;  /* 0x0000000e6f6f7c23 */ /* 0x000fe2000801080e */
[----:B------:R-:W-:Y:S01]  /*89d0*/  FFMA.FTZ R138, R122, UR14, -R126 ;  /* 0x0000000e7a8a7c23 */ /* 0x000fe2000801087e */
[----:B------:R-:W-:Y:S01]  /*89e0*/  FFMA.FTZ R120, R120, UR14, -R14 ;  /* 0x0000000e78787c23 */ /* 0x000fe2000801080e */
[----:B------:R-:W-:Y:S01]  /*89f0*/  FFMA.FTZ R123, R123, UR14, -R126 ;  /* 0x0000000e7b7b7c23 */ /* 0x000fe2000801087e */
[----:B------:R-:W2:Y:S01]  /*8a00*/  MUFU.EX2 R159, R159 ;  /* 0x0000009f009f7308 */ /* 0x000ea20000000800 */
[----:B-1----:R-:W-:Y:S01]  /*8a10*/  FFMA.FTZ R15, R0, R8, R157 ;  /* 0x00000008000f7223 */ /* 0x002fe2000001009d */
[----:B------:R-:W-:-:S06]  /*8a20*/  FFMA.FTZ R14, R121, UR14, -R14 ;  /* 0x0000000e790e7c23 */ /* 0x000fcc000801080e */
        /* <DEDUP_REMOVED lines=88> */
.L_x_2407:
        /* <DEDUP_REMOVED lines=36> */
.L_x_2397:
        /* <DEDUP_REMOVED lines=67> */
.L_x_2409:
[----:B------:R-:W-:Y:S01]  /*9620*/  ULEA UR5, UR39, UR40, 0x3 ;  /* 0x0000002827057291 */ /* 0x000fe2000f8e183f */
[----:B------:R-:W-:-:S05]  /*9630*/  IMAD.U32 R0, RZ, RZ, UR38 ;  /* 0x00000026ff007e24 */ /* 0x000fca000f8e00ff */
[----:B------:R-:W-:-:S04]  /*9640*/  SHF.L.U32 R0, R0, 0x1f, RZ ;  /* 0x0000001f00007819 */ /* 0x000fc800000006ff */
[----:B------:R0:W1:Y:S01]  /*9650*/  SYNCS.PHASECHK.TRANS64.TRYWAIT P1, [UR5+0x2a850], R0 ;  /* 0x02a85000ff0075a7 */ /* 0x0000620008020145 */
[----:B------:R-:W-:Y:S05]  /*9660*/  @!P0 BRA `(.L_x_2410) ;  /* 0x0000000000048947 */ /* 0x000fea0003800000 */
[----:B------:R-:W-:Y:S01]  /*9670*/  BPT.TRAP 0x1 ;  /* 0x000000040000795c */ /* 0x000fe20000300000 */
.L_x_2410:
[----:B-1----:R-:W-:Y:S05]  /*9680*/  @P1 BRA `(.L_x_2411) ;  /* 0x0000000000081947 */ /* 0x002fea0003800000 */
[----:B------:R-:W1:Y:S02]  /*9690*/  SYNCS.PHASECHK.TRANS64.TRYWAIT P1, [UR5+0x2a850], R0 ;  /* 0x02a85000ff0075a7 */ /* 0x000e640008020145 */
[----:B-1----:R-:W-:Y:S05]  /*96a0*/  @!P1 BRA `(.L_x_2412) ;  /* 0x0000009c00849947 */ /* 0x002fea0003800000 */
.L_x_2411:
[----:B------:R-:W-:Y:S01]  /*96b0*/  UIADD3 UR40, UR40, 0x400, URZ ;  /* 0x0000040028287890 */ /* 0x000fe2000fffe03f */
[----:B------:R-:W-:Y:S01]  /*96c0*/  WARPGROUP.ARRIVE ;  /* 0x00000000000079c5 */ /* 0x000fe20000000000 */
[----:B------:R-:W-:Y:S01]  /*96d0*/  UMOV UR7, 0x40000040 ;  /* 0x4000004000077882 */ /* 0x000fe20000000000 */
[----:B01----:R-:W0:Y:S01]  /*96e0*/  SHFL.BFLY PT, R0, R9, 0x2, 0x1f ;  /* 0x0c401f0009007f89 */ /* 0x003e2200000e0000 */
[----:B------:R-:W-:Y:S01]  /*96f0*/  USHF.R.U32.HI UR40, URZ, 0x4, UR40 ;  /* 0x000000043f287899 */ /* 0x000fe20008011628 */
[----:B------:R-:W-:Y:S02]  /*9700*/  IMAD.U32 R7, RZ, RZ, UR14 ;  /* 0x0000000eff077e24 */ /* 0x000fe4000f8e00ff */
[----:B------:R-:W1:Y:S01]  /*9710*/  SHFL.BFLY PT, R3, R8, 0x2, 0x1f ;  /* 0x0c401f0008037f89 */ /* 0x000e6200000e0000 */
[----:B------:R-:W-:Y:S01]  /*9720*/  ULOP3.LUT UR40, UR40, 0x3fff, URZ, 0xc0, !UPT ;  /* 0x00003fff28287892 */ /* 0x000fe2000f8ec03f */
[----:B------:R-:W-:-:S03]  /*9730*/  IMAD.MOV.U32 R96, RZ, RZ, -0x800000 ;  /* 0xff800000ff607424 */ /* 0x000fc600078e00ff */
[----:B------:R-:W-:-:S04]  /*9740*/  ULOP3.LUT UR4, UR40, 0x3000000, URZ, 0xfc, !UPT ;  /* 0x0300000028047892 */ /* 0x000fc8000f8efc3f */
[----:B------:R-:W-:-:S07]  /*9750*/  UIMAD UR4, UR39, 0x600, UR4 ;  /* 0x00000600270478a4 */ /* 0x000fce000f8e0204 */
[----:B------:R-:W-:Y:S02]  /*9760*/  UMOV UR6, UR4 ;  /* 0x0000000400067c82 */ /* 0x000fe40008000000 */
[----:B------:R-:W-:Y:S01]  /*9770*/  HGMMA.64x128x16.F32 R24, R156, gdesc[UR4].tnspB, R24, gsb0 ;  /* 0x41e000049c187df0 */ /* 0x000fe20008000818 */
[----:B------:R-:W-:Y:S01]  /*9780*/  UIADD3 UR6, UR4, 0x80, URZ ;  /* 0x0000008004067890 */ /* 0x000fe2000fffe03f */
[----:B0-----:R-:W-:Y:S01]  /*9790*/  FADD.FTZ R0, R0, R9 ;  /* 0x0000000900007221 */ /* 0x001fe20000010000 */
[----:B------:R-:W-:Y:S01]  /*97a0*/  UMOV UR7, 0x40000040 ;  /* 0x4000004000077882 */ /* 0x000fe20000000000 */
[----:B-1----:R-:W-:Y:S01]  /*97b0*/  FADD.FTZ R2, R3, R8 ;  /* 0x0000000803027221 */ /* 0x002fe20000010000 */
[----:B------:R-:W-:Y:S02]  /*97c0*/  IMAD.U32 R8, RZ, RZ, UR14 ;  /* 0x0000000eff087e24 */ /* 0x000fe4000f8e00ff */
[----:B------:R-:W0:Y:S04]  /*97d0*/  SHFL.BFLY PT, R3, R0, 0x1, 0x1f ;  /* 0x0c201f0000037f89 */ /* 0x000e2800000e0000 */
[----:B------:R-:W1:Y:S01]  /*97e0*/  SHFL.BFLY PT, R5, R2, 0x1, 0x1f ;  /* 0x0c201f0002057f89 */ /* 0x000e6200000e0000 */
[----:B0-----:R-:W-:Y:S01]  /*97f0*/  FADD.FTZ R10, R0, R3 ;  /* 0x00000003000a7221 */ /* 0x001fe20000010000 */
[----:B------:R-:W-:-:S02]  /*9800*/  IMAD.MOV.U32 R0, RZ, RZ, -0x800000 ;  /* 0xff800000ff007424 */ /* 0x000fc400078e00ff */
[----:B-1----:R-:W-:Y:S02]  /*9810*/  FADD.FTZ R13, R2, R5 ;  /* 0x00000005020d7221 */ /* 0x002fe40000010000 */
[----:B------:R-:W-:Y:S02]  /*9820*/  FSETP.NE.FTZ.AND P1, PT, R10, RZ, PT ;  /* 0x000000ff0a00720b */ /* 0x000fe40003f35000 */
[----:B------:R-:W-:Y:S02]  /*9830*/  CS2R R4, SRZ ;  /* 0x0000000000047805 */ /* 0x000fe4000001ff00 */
        /* <DEDUP_REMOVED lines=35> */
[----:B0-23--:R-:W-:Y:S05]  /*9a70*/  @!P0 BRA `(.L_x_2413) ;  /* 0x0000000000048947 */ /* 0x00dfea0003800000 */
[----:B------:R-:W-:Y:S01]  /*9a80*/  BPT.TRAP 0x1 ;  /* 0x000000040000795c */ /* 0x000fe20000300000 */
.L_x_2413:
        /* <DEDUP_REMOVED lines=18> */
[-C--:B------:R-:W-:Y:S01]  /*9bb0*/  FMUL.FTZ R49, R49, R4.reuse ;  /* 0x0000000431317220 */ /* 0x080fe20000410000 */
[----:B------:R-:W-:Y:S01]  /*9bc0*/  MOV R180, UR6 ;  /* 0x0000000600b47c02 */ /* 0x000fe20008000f00 */
        /* <DEDUP_REMOVED lines=57> */
.L_x_2377:
        /* <DEDUP_REMOVED lines=12> */
[----:B------:R-:W-:Y:S01]  /*a020*/  ULDC.64 UR10, c[0x0][0xc00] ;  /* 0x00030000000a7ab9 */ /* 0x000fe20000000a00 */
[----:B------:R-:W-:Y:S02]  /*a030*/  R2UR UR14, R161 ;  /* 0x00000000a10e72ca */ /* 0x000fe400000e0000 */
[----:B------:R-:W-:Y:S02]  /*a040*/  R2UR UR13, R179 ;  /* 0x00000000b30d72ca */ /* 0x000fe400000e0000 */
[----:B------:R-:W-:Y:S02]  /*a050*/  R2UR UR15, R160 ;  /* 0x00000000a00f72ca */ /* 0x000fe400000e0000 */
[----:B------:R-:W-:-:S07]  /*a060*/  R2UR UR19, R177 ;  /* 0x00000000b11372ca */ /* 0x000fce00000e0000 */
[----:B------:R-:W-:Y:S02]  /*a070*/  USHF.L.U32 UR4, UR14, 0x2, URZ ;  /* 0x000000020e047899 */ /* 0x000fe4000800063f */
[----:B------:R-:W-:Y:S02]  /*a080*/  USHF.L.U64.HI UR12, UR14, 0x2, UR13 ;  /* 0x000000020e0c7899 */ /* 0x000fe4000801020d */
[----:B------:R-:W-:-:S04]  /*a090*/  UIADD3 UR7, UP0, UR4, UR10, URZ ;  /* 0x0000000a04077290 */ /* 0x000fc8000ff1e03f */
[----:B------:R-:W-:Y:S01]  /*a0a0*/  UIADD3.X UR8, UR12, UR11, URZ, UP0, !UPT ;  /* 0x0000000b0c087290 */ /* 0x000fe200087fe43f */
        /* <DEDUP_REMOVED lines=26> */
[----:B------:R-:W-:Y:S02]  /*a250*/  LOP3.LUT R30, R7, R8, RZ, 0x3c, !PT ;  /* 0x00000008071e7212 */ /* 0x000fe400078e3cff */
[----:B------:R-:W-:Y:S02]  /*a260*/  SHF.R.U64 R6, R6, 0x3, RZ ;  /* 0x0000000306067819 */ /* 0x000fe400000012ff */
[----:B------:R-:W-:-:S02]  /*a270*/  SHF.R.U64 R10, R10, 0x3, RZ ;  /* 0x000000030a0a7819 */ /* 0x000fc400000012ff */
[----:B------:R-:W-:Y:S02]  /*a280*/  LOP3.LUT R8, R101, 0x380, RZ, 0xc0, !PT ;  /* 0x0000038065087812 */ /* 0x000fe400078ec0ff */
[----:B------:R-:W-:Y:S02]  /*a290*/  SHF.R.U64 R12, R12, 0x3, RZ ;  /* 0x000000030c0c7819 */ /* 0x000fe400000012ff */
[----:B------:R-:W-:Y:S02]  /*a2a0*/  LOP3.LUT R32, R6, R23, RZ, 0x3c, !PT ;  /* 0x0000001706207212 */ /* 0x000fe400078e3cff */
[----:B------:R-:W-:Y:S02]  /*a2b0*/  LOP3.LUT R28, R10, R35, RZ, 0x3c, !PT ;  /* 0x000000230a1c7212 */ /* 0x000fe400078e3cff */
[----:B------:R-:W-:Y:S02]  /*a2c0*/  SHF.R.U64 R8, R8, 0x3, RZ ;  /* 0x0000000308087819 */ /* 0x000fe400000012ff */
[----:B------:R-:W-:-:S02]  /*a2d0*/  LOP3.LUT R10, R103, 0x380, RZ, 0xc0, !PT ;  /* 0x00000380670a7812 */ /* 0x000fc400078ec0ff */
[----:B------:R-:W-:Y:S02]  /*a2e0*/  LOP3.LUT R23, R34, 0x380, RZ, 0xc0, !PT ;  /* 0x0000038022177812 */ /* 0x000fe400078ec0ff */
[----:B------:R-:W-:Y:S02]  /*a2f0*/  LOP3.LUT R14, R12, R99, RZ, 0x3c, !PT ;  /* 0x000000630c0e7212 */ /* 0x000fe400078e3cff */
[----:B------:R-:W-:Y:S02]  /*a300*/  LOP3.LUT R12, R8, R101, RZ, 0x3c, !PT ;  /* 0x00000065080c7212 */ /* 0x000fe400078e3cff */
[----:B------:R-:W-:Y:S02]  /*a310*/  SHF.R.U64 R10, R10, 0x3, RZ ;  /* 0x000000030a0a7819 */ /* 0x000fe400000012ff */
[----:B------:R-:W-:Y:S02]  /*a320*/  SHF.R.U64 R23, R23, 0x3, RZ ;  /* 0x0000000317177819 */ /* 0x000fe400000012ff */
[----:B------:R-:W-:-:S02]  /*a330*/  MOV R26, R4 ;  /* 0x00000004001a7202 */ /* 0x000fc40000000f00 */
[----:B------:R-:W-:Y:S02]  /*a340*/  F2FP.F16.F32.PACK_AB R4, R3, R2 ;  /* 0x000000020304723e */ /* 0x000fe400000000ff */
[----:B------:R-:W-:Y:S02]  /*a350*/  F2FP.F16.F32.PACK_AB R5, R91, R90 ;  /* 0x0000005a5b05723e */ /* 0x000fe400000000ff */
[----:B------:R-:W-:Y:S02]  /*a360*/  F2FP.F16.F32.PACK_AB R6, R21, R20 ;  /* 0x000000141506723e */ /* 0x000fe400000000ff */
[----:B------:R-:W-:Y:S02]  /*a370*/  F2FP.F16.F32.PACK_AB R7, R93, R92 ;  /* 0x0000005c5d07723e */ /* 0x000fe400000000ff */
[----:B------:R-:W-:Y:S02]  /*a380*/  MOV R99, R14 ;  /* 0x0000000e00637202 */ /* 0x000fe40000000f00 */
[----:B------:R-:W-:Y:S01]  /*a390*/  MOV R98, R12 ;  /* 0x0000000c00627202 */ /* 0x000fe20000000f00 */
[----:B------:R0:W-:Y:S01]  /*a3a0*/  STSM.16.M88.4 [R26], R4 ;  /* 0x000000041a007844 */ /* 0x0001e20000000200 */
[----:B------:R-:W-:-:S02]  /*a3b0*/  LOP3.LUT R10, R10, R103, RZ, 0x3c, !PT ;  /* 0x000000670a0a7212 */ /* 0x000fc400078e3cff */
        /* <DEDUP_REMOVED lines=15> */
[----:B------:R-:W-:Y:S01]  /*a4b0*/  STSM.16.M88.4 [R101], R28 ;  /* 0x0000001c65007844 */ /* 0x000fe20000000200 */
[----:B------:R-:W-:Y:S02]  /*a4c0*/  F2FP.F16.F32.PACK_AB R34, R53, R52 ;  /* 0x000000343522723e */ /* 0x000fe400000000ff */
        /* <DEDUP_REMOVED lines=14> */
[----:B------:R-:W-:Y:S01]  /*a5b0*/  F2FP.F16.F32.PACK_AB R12, R73, R72 ;  /* 0x00000048490c723e */ /* 0x000fe200000000ff */
[----:B------:R-:W-:Y:S01]  /*a5c0*/  ULDC.64 UR8, c[0x0][0xc08] ;  /* 0x0003020000087ab9 */ /* 0x000fe20000000a00 */
        /* <DEDUP_REMOVED lines=13> */
[----:B------:R-:W-:-:S07]  /*a6a0*/  ISETP.NE.AND.EX P0, PT, RZ, UR11, PT, P0 ;  /* 0x0000000bff007c0c */ /* 0x000fce000bf05300 */
        /* <DEDUP_REMOVED lines=20> */
[----:B------:R-:W-:Y:S01]  /*a7f0*/  VIADD R11, R18, UR42 ;  /* 0x0000002a120b7c36 */ /* 0x000fe20008000000 */
[----:B------:R-:W-:Y:S01]  /*a800*/  UISETP.NE.U32.AND UP0, UPT, UR10, URZ, UPT ;  /* 0x0000003f0a00728c */ /* 0x000fe2000bf05070 */
[----:B------:R0:W5:Y:S01]  /*a810*/  @P4 LDG.E R23, desc[UR36][R4.64] ;  /* 0x0000002404174981 */ /* 0x000162000c1e1900 */
[----:B------:R-:W-:Y:S01]  /*a820*/  UMOV UR4, URZ ;  /* 0x0000003f00047c82 */ /* 0x000fe20008000000 */
[----:B------:R-:W-:Y:S01]  /*a830*/  USEL UR16, UR15, URZ, UP1 ;  /* 0x0000003f0f107287 */ /* 0x000fe20008800000 */
[----:B------:R-:W-:Y:S01]  /*a840*/  IMAD.MOV.U32 R7, RZ, RZ, R11 ;  /* 0x000000ffff077224 */ /* 0x000fe200078e000b */
[----:B------:R-:W-:-:S04]  /*a850*/  UISETP.NE.AND.EX UP0, UPT, UR11, URZ, UPT, UP0 ;  /* 0x0000003f0b00728c */ /* 0x000fc8000bf05300 */
[----:B------:R-:W-:Y:S01]  /*a860*/  USEL UR7, UR14, URZ, !UP0 ;  /* 0x0000003f0e077287 */ /* 0x000fe2000c000000 */
[----:B------:R-:W-:Y:S01]  /*a870*/  ULDC.64 UR10, c[0x0][UR18+0x220] ;  /* 0x00008800120a7abb */ /* 0x000fe20008000a00 */
[----:B------:R-:W-:Y:S01]  /*a880*/  USEL UR17, UR13, URZ, !UP0 ;  /* 0x0000003f0d117287 */ /* 0x000fe2000c000000 */
[----:B0-----:R-:W-:Y:S01]  /*a890*/  @P1 IMAD.HI.U32 R4, R11, R6, RZ ;  /* 0x000000060b041227 */ /* 0x001fe200078e00ff */
[----:B------:R-:W-:Y:S01]  /*a8a0*/  ULDC.64 UR8, c[0x0][UR18+0x218] ;  /* 0x0000860012087abb */ /* 0x000fe20008000a00 */
[----:B------:R-:W-:Y:S01]  /*a8b0*/  UIMAD UR11, UR11, UR7, URZ ;  /* 0x000000070b0b72a4 */ /* 0x000fe2000f8e023f */
[----:B------:R-:W-:Y:S01]  /*a8c0*/  ULDC.64 UR12, c[0x0][UR18+0x228] ;  /* 0x00008a00120c7abb */ /* 0x000fe20008000a00 */
[----:B------:R-:W-:Y:S02]  /*a8d0*/  UIMAD.WIDE.U32 UR14, UR8, UR19, URZ ;  /* 0x00000013080e72a5 */ /* 0x000fe4000f8e003f */
[----:B------:R-:W-:Y:S01]  /*a8e0*/  UIMAD UR19, UR9, UR19, URZ ;  /* 0x00000013091372a4 */ /* 0x000fe2000f8e023f */
[----:B-1----:R-:W-:Y:S01]  /*a8f0*/  @P1 SHF.R.U32.HI R7, RZ, R9, R4 ;  /* 0x00000009ff071219 */ /* 0x002fe20000011604 */
[----:B------:R-:W-:-:S02]  /*a900*/  UIMAD.WIDE.U32 UR20, UR12, UR16, URZ ;  /* 0x000000100c1472a5 */ /* 0x000fc4000f8e003f */
[----:B------:R-:W-:Y:S02]  /*a910*/  UIMAD.WIDE.U32 UR8, UR10, UR7, URZ ;  /* 0x000000070a0872a5 */ /* 0x000fe4000f8e003f */
[----:B------:R-:W-:Y:S01]  /*a920*/  UIMAD UR12, UR13, UR16, URZ ;  /* 0x000000100d0c72a4 */ /* 0x000fe2000f8e023f */
[----:B------:R-:W-:Y:S01]  /*a930*/  IMAD.MOV R9, RZ, RZ, -R7 ;  /* 0x000000ffff097224 */ /* 0x000fe200078e0a07 */
[----:B------:R-:W-:Y:S01]  /*a940*/  UIMAD UR11, UR10, UR17, UR11 ;  /* 0x000000110a0b72a4 */ /* 0x000fe2000f8e020b */
[----:B------:R-:W-:Y:S01]  /*a950*/  MOV R4, UR20 ;  /* 0x0000001400047c02 */ /* 0x000fe20008000f00 */
[----:B------:R-:W-:Y:S02]  /*a960*/  UIADD3 UR12, UR21, UR12, URZ ;  /* 0x0000000c150c7290 */ /* 0x000fe4000fffe03f */
[----:B------:R-:W-:Y:S01]  /*a970*/  IMAD.U32 R5, RZ, RZ, UR21 ;  /* 0x00000015ff057e24 */ /* 0x000fe2000f8e00ff */
[----:B------:R-:W-:Y:S01]  /*a980*/  UIADD3 UR10, UR9, UR11, URZ ;  /* 0x0000000b090a7290 */ /* 0x000fe2000fffe03f */
[----:B------:R-:W-:Y:S01]  /*a990*/  IMAD R9, R26, R9, R11 ;  /* 0x000000091a097224 */ /* 0x000fe200078e020b */
[----:B------:R-:W-:Y:S01]  /*a9a0*/  UIADD3 UR19, UR15, UR19, URZ ;  /* 0x000000130f137290 */ /* 0x000fe2000fffe03f */
[----:B------:R-:W-:Y:S01]  /*a9b0*/  SHF.R.S32.HI R5, RZ, 0x1f, R7 ;  /* 0x0000001fff057819 */ /* 0x000fe20000011407 */
[----:B------:R-:W-:Y:S01]  /*a9c0*/  IMAD.U32 R8, RZ, RZ, UR12 ;  /* 0x0000000cff087e24 */ /* 0x000fe2000f8e00ff */
[----:B------:R-:W-:Y:S01]  /*a9d0*/  ULDC.64 UR12, c[0x0][0xba8] ;  /* 0x0002ea00000c7ab9 */ /* 0x000fe20000000a00 */
[----:B------:R-:W-:Y:S01]  /*a9e0*/  SHF.R.S32.HI R6, RZ, 0x1f, R9 ;  /* 0x0000001fff067819 */ /* 0x000fe20000011409 */
[----:B------:R-:W-:Y:S01]  /*a9f0*/  @!UP1 ULDC UR12, c[0x0][0xb50] ;  /* 0x0002d400000c9ab9 */ /* 0x000fe20000000800 */
[----:B------:R-:W-:Y:S01]  /*aa00*/  @!UP1 ULDC UR13, c[0x0][0xb54] ;  /* 0x0002d500000d9ab9 */ /* 0x000fe20000000800 */
[----:B--2---:R-:W-:-:S13]  /*aa10*/  @P0 R2UR UR4, R34 ;  /* 0x00000000220402ca */ /* 0x004fda00000e0000 */
[----:B------:R-:W-:Y:S02]  /*aa20*/  UIADD3 UR14, UP0, UP2, UR8, UR14, UR4 ;  /* 0x0000000e080e7290 */ /* 0x000fe4000fa1e004 */
[----:B------:R-:W-:Y:S01]  /*aa30*/  USHF.R.S32.HI UR11, URZ, 0x1f, UR4 ;  /* 0x0000001f3f0b7899 */ /* 0x000fe20008011404 */
[----:B------:R-:W-:-:S03]  /*aa40*/  ULDC.64 UR8, c[0x0][UR18+0x210] ;  /* 0x0000840012087abb */ /* 0x000fc60008000a00 */
[----:B------:R-:W-:Y:S01]  /*aa50*/  UIADD3.X UR10, UR10, UR19, UR11, UP0, UP2 ;  /* 0x000000130a0a7290 */ /* 0x000fe200087e440b */
[----:B------:R-:W-:Y:S01]  /*aa60*/  IADD3 R4, P2, P3, R7, UR14, R4 ;  /* 0x0000000e07047c10 */ /* 0x000fe2000fb5e004 */
[----:B------:R-:W-:-:S04]  /*aa70*/  IMAD R7, R9, UR9, RZ ;  /* 0x0000000909077c24 */ /* 0x000fc8000f8e02ff */
[----:B------:R-:W-:Y:S01]  /*aa80*/  IADD3.X R5, R5, UR10, R8, P2, P3 ;  /* 0x0000000a05057c10 */ /* 0x000fe200097e6408 */
[----:B------:R-:W-:Y:S02]  /*aa90*/  IMAD R7, R6, UR8, R7 ;  /* 0x0000000806077c24 */ /* 0x000fe4000f8e0207 */
        /* <DEDUP_REMOVED lines=9> */
.L_x_2416:
[----:B------:R-:W-:Y:S01]  /*ab30*/  SHFL.IDX PT, R4, R9, RZ, 0x1c1f ;  /* 0x001c1fff09047589 */ /* 0x000fe200000e0000 */
[----:B------:R-:W-:Y:S01]  /*ab40*/  VIADD R12, R198, UR42 ;  /* 0x0000002ac60c7c36 */ /* 0x000fe20008000000 */
[----:B------:R-:W-:Y:S01]  /*ab50*/  LOP3.LUT P0, RZ, R181, 0x3, RZ, 0xc0, !PT ;  /* 0x00000003b5ff7812 */ /* 0x000fe2000780c0ff */
[----:B-----5:R-:W-:Y:S01]  /*ab60*/  IMAD R23, R23, R26, RZ ;  /* 0x0000001a17177224 */ /* 0x020fe200078e02ff */
[----:B------:R-:W0:Y:S01]  /*ab70*/  SHFL.IDX PT, R5, R10, RZ, 0x1c1f ;  /* 0x001c1fff0a057589 */ /* 0x000e2200000e0000 */
[C---:B------:R-:W-:Y:S01]  /*ab80*/  VIADD R8, R12.reuse, 0x8 ;  /* 0x000000080c087836 */ /* 0x040fe20000000000 */
[----:B------:R-:W-:Y:S02]  /*ab90*/  PLOP3.LUT P3, PT, PT, PT, UP1, 0x80, 0x0 ;  /* 0x000000000000781c */ /* 0x000fe40003f6f018 */
[----:B------:R-:W-:Y:S01]  /*aba0*/  SHFL.IDX PT, R6, R9, 0x1, 0x1c1f ;  /* 0x003c1f0009067f89 */ /* 0x000fe200000e0000 */
[-C--:B------:R-:W-:Y:S02]  /*abb0*/  ISETP.GE.OR P2, PT, R12, R23.reuse, P0 ;  /* 0x000000170c00720c */ /* 0x080fe40000746670 */
[-C--:B------:R-:W-:Y:S01]  /*abc0*/  ISETP.GE.OR P0, PT, R8, R23.reuse, P0 ;  /* 0x000000170800720c */ /* 0x080fe20000706670 */
[----:B------:R-:W1:Y:S10]  /*abd0*/  SHFL.IDX PT, R7, R10, 0x1, 0x1c1f ;  /* 0x003c1f000a077f89 */ /* 0x000e7400000e0000 */
[----:B0-----:R0:W-:Y:S01]  /*abe0*/  @!P2 ST.E desc[UR36][R4.64], R96 ;  /* 0x000000600400a985 */ /* 0x0011e2000c101924 */
[----:B------:R-:W-:-:S03]  /*abf0*/  ISETP.GE.AND P2, PT, R12, R23, PT ;  /* 0x000000170c00720c */ /* 0x000fc60003f46270 */
[----:B-1----:R0:W-:Y:S01]  /*ac00*/  @!P0 ST.E desc[UR36][R6.64], R0 ;  /* 0x0000000006008985 */ /* 0x0021e2000c101924 */
[----:B------:R-:W-:Y:S01]  /*ac10*/  ISETP.GE.AND P0, PT, R8, R23, PT ;  /* 0x000000170800720c */ /* 0x000fe20003f06270 */
[----:B------:R-:W-:-:S12]  /*ac20*/  @P3 BRA `(.L_x_2417) ;  /* 0x00000008008c3947 */ /* 0x000fd80003800000 */
[----:B------:R-:W-:Y:S01]  /*ac30*/  IMAD R3, R178, 0x40, R16 ;  /* 0x00000040b2037824 */ /* 0x000fe200078e0210 */
[----:B------:R-:W-:Y:S01]  /*ac40*/  ULDC.64 UR12, c[0x0][0xaa0] ;  /* 0x0002a800000c7ab9 */ /* 0x000fe20000000a00 */
[----:B------:R-:W-:Y:S02]  /*ac50*/  R2UR UR14, R177 ;  /* 0x00000000b10e72ca */ /* 0x000fe400000e0000 */
[----:B------:R-:W-:-:S03]  /*ac60*/  IMAD.WIDE R24, R3, 0x2, R24 ;  /* 0x0000000203187825 */ /* 0x000fc600078e0218 */
[C---:B------:R-:W-:Y:S02]  /*ac70*/  IADD3 R9, P6, R24.reuse, 0x1000, RZ ;  /* 0x0000100018097810 */ /* 0x040fe40007fde0ff */
[C---:B------:R-:W-:Y:S02]  /*ac80*/  IADD3 R13, P5, R24.reuse, 0x2000, RZ ;  /* 0x00002000180d7810 */ /* 0x040fe40007fbe0ff */
[----:B------:R-:W-:Y:S02]  /*ac90*/  LOP3.LUT R8, R9, 0x380, RZ, 0xc0, !PT ;  /* 0x0000038009087812 */ /* 0x000fe400078ec0ff */
[----:B------:R-:W-:Y:S02]  /*aca0*/  IADD3 R29, P4, R24, 0x3000, RZ ;  /* 0x00003000181d7810 */ /* 0x000fe40007f9e0ff */
[----:B------:R-:W-:Y:S02]  /*acb0*/  SHF.R.U64 R8, R8, 0x3, RZ ;  /* 0x0000000308087819 */ /* 0x000fe400000012ff */
[----:B------:R-:W-:-:S02]  /*acc0*/  IADD3 R33, P3, R24, 0x4000, RZ ;  /* 0x0000400018217810 */ /* 0x000fc40007f7e0ff */
[----:B------:R-:W-:Y:S02]  /*acd0*/  LOP3.LUT R8, R8, R9, RZ, 0x3c, !PT ;  /* 0x0000000908087212 */ /* 0x000fe400078e3cff */
[----:B------:R-:W-:Y:S02]  /*ace0*/  IADD3.X R9, RZ, R25, RZ, P6, !PT ;  /* 0x00000019ff097210 */ /* 0x000fe400037fe4ff */
[C---:B------:R-:W-:Y:S02]  /*acf0*/  IADD3 R3, P6, R24.reuse, 0x7000, RZ ;  /* 0x0000700018037810 */ /* 0x040fe40007fde0ff */
[C---:B------:R-:W-:Y:S02]  /*ad00*/  IADD3 R37, P2, R24.reuse, 0x5000, RZ ;  /* 0x0000500018257810 */ /* 0x040fe40007f5e0ff */
[C---:B------:R-:W-:Y:S01]  /*ad10*/  IADD3 R41, P0, R24.reuse, 0x6000, RZ ;  /* 0x0000600018297810 */ /* 0x040fe20007f1e0ff */
[----:B------:R-:W-:Y:S01]  /*ad20*/  IMAD.X R45, RZ, RZ, R25, P6 ;  /* 0x000000ffff2d7224 */ /* 0x000fe200030e0619 */
[----:B0-----:R-:W-:Y:S01]  /*ad30*/  LOP3.LUT R5, R24, 0x380, RZ, 0xc0, !PT ;  /* 0x0000038018057812 */ /* 0x001fe200078ec0ff */
[----:B------:R-:W-:Y:S01]  /*ad40*/  UIMAD UR10, UR11, UR12, URZ ;  /* 0x0000000c0b0a72a4 */ /* 0x000fe2000f8e023f */
[----:B------:R-:W-:Y:S01]  /*ad50*/  LOP3.LUT R0, R3, 0x380, RZ, 0xc0, !PT ;  /* 0x0000038003007812 */ /* 0x000fe200078ec0ff */
[----:B------:R-:W-:Y:S01]  /*ad60*/  UIMAD.WIDE.U32 UR8, UR4, UR12, URZ ;  /* 0x0000000c040872a5 */ /* 0x000fe2000f8e003f */
[----:B------:R-:W-:Y:S01]  /*ad70*/  LOP3.LUT R12, R13, 0x380, RZ, 0xc0, !PT ;  /* 0x000003800d0c7812 */ /* 0x000fe200078ec0ff */
[----:B------:R-:W5:Y:S01]  /*ad80*/  LD.E.128 R8, desc[UR36][R8.64] ;  /* 0x0000002408087980 */ /* 0x000f62000c101d00 */
[----:B------:R-:W-:-:S02]  /*ad90*/  LOP3.LUT R28, R29, 0x380, RZ, 0xc0, !PT ;  /* 0x000003801d1c7812 */ /* 0x000fc400078ec0ff */
[----:B------:R-:W-:Y:S02]  /*ada0*/  LOP3.LUT R32, R33, 0x380, RZ, 0xc0, !PT ;  /* 0x0000038021207812 */ /* 0x000fe400078ec0ff */
[----:B------:R-:W-:Y:S02]  /*adb0*/  LOP3.LUT R36, R37, 0x380, RZ, 0xc0, !PT ;  /* 0x0000038025247812 */ /* 0x000fe400078ec0ff */
[----:B------:R-:W-:Y:S02]  /*adc0*/  LOP3.LUT R40, R41, 0x380, RZ, 0xc0, !PT ;  /* 0x0000038029287812 */ /* 0x000fe400078ec0ff */
[----:B------:R-:W-:Y:S02]  /*add0*/  SHF.R.U64 R5, R5, 0x3, RZ ;  /* 0x0000000305057819 */ /* 0x000fe400000012ff */
[----:B------:R-:W-:Y:S02]  /*ade0*/  SHF.R.U64 R0, R0, 0x3, RZ ;  /* 0x0000000300007819 */ /* 0x000fe400000012ff */
[----:B------:R-:W-:-:S02]  /*adf0*/  SHF.R.U64 R12, R12, 0x3, RZ ;  /* 0x000000030c0c7819 */ /* 0x000fc400000012ff */
[----:B------:R-:W-:Y:S02]  /*ae00*/  SHF.R.U64 R28, R28, 0x3, RZ ;  /* 0x000000031c1c7819 */ /* 0x000fe400000012ff */
[----:B------:R-:W-:Y:S02]  /*ae10*/  SHF.R.U64 R32, R32, 0x3, RZ ;  /* 0x0000000320207819 */ /* 0x000fe400000012ff */
[----:B------:R-:W-:Y:S02]  /*ae20*/  SHF.R.U64 R36, R36, 0x3, RZ ;  /* 0x0000000324247819 */ /* 0x000fe400000012ff */
[----:B------:R-:W-:Y:S02]  /*ae30*/  SHF.R.U64 R40, R40, 0x3, RZ ;  /* 0x0000000328287819 */ /* 0x000fe400000012ff */
[----:B------:R-:W-:Y:S02]  /*ae40*/  LOP3.LUT R24, R5, R24, RZ, 0x3c, !PT ;  /* 0x0000001805187212 */ /* 0x000fe400078e3cff */
[----:B------:R-:W-:-:S02]  /*ae50*/  LOP3.LUT R44, R0, R3, RZ, 0x3c, !PT ;  /* 0x00000003002c7212 */ /* 0x000fc400078e3cff */
[----:B------:R-:W0:Y:S01]  /*ae60*/  @P1 LDC R3, c[0x0][0xbec] ;  /* 0x0002fb00ff031b82 */ /* 0x000e220000000800 */
[----:B------:R-:W-:Y:S01]  /*ae70*/  LOP3.LUT R12, R12, R13, RZ, 0x3c, !PT ;  /* 0x0000000d0c0c7212 */ /* 0x000fe200078e3cff */
[--C-:B------:R-:W-:Y:S01]  /*ae80*/  IMAD.X R13, RZ, RZ, R25.reuse, P5 ;  /* 0x000000ffff0d7224 */ /* 0x100fe200028e0619 */
[----:B------:R-:W-:Y:S01]  /*ae90*/  LOP3.LUT R28, R28, R29, RZ, 0x3c, !PT ;  /* 0x0000001d1c1c7212 */ /* 0x000fe200078e3cff */
[--C-:B------:R-:W-:Y:S01]  /*aea0*/  IMAD.X R29, RZ, RZ, R25.reuse, P4 ;  /* 0x000000ffff1d7224 */ /* 0x100fe200020e0619 */
[----:B------:R-:W-:Y:S01]  /*aeb0*/  LOP3.LUT R32, R32, R33, RZ, 0x3c, !PT ;  /* 0x0000002120207212 */ /* 0x000fe200078e3cff */
[--C-:B------:R-:W-:Y:S01]  /*aec0*/  IMAD.X R33, RZ, RZ, R25.reuse, P3 ;  /* 0x000000ffff217224 */ /* 0x100fe200018e0619 */
[----:B------:R-:W-:Y:S01]  /*aed0*/  LOP3.LUT R36, R36, R37, RZ, 0x3c, !PT ;  /* 0x0000002524247212 */ /* 0x000fe200078e3cff */
[--C-:B------:R-:W-:Y:S01]  /*aee0*/  IMAD.X R37, RZ, RZ, R25.reuse, P2 ;  /* 0x000000ffff257224 */ /* 0x100fe200010e0619 */
[----:B------:R-:W-:Y:S01]  /*aef0*/  LOP3.LUT R40, R40, R41, RZ, 0x3c, !PT ;  /* 0x0000002928287212 */ /* 0x000fe200078e3cff */
[----:B------:R-:W-:Y:S01]  /*af00*/  IMAD.X R41, RZ, RZ, R25, P0 ;  /* 0x000000ffff297224 */ /* 0x000fe200000e0619 */
[----:B------:R1:W5:Y:S01]  /*af10*/  LD.E.128 R4, desc[UR36][R24.64] ;  /* 0x0000002418047980 */ /* 0x000362000c101d00 */
[----:B------:R-:W-:Y:S01]  /*af20*/  UIMAD UR10, UR4, UR13, UR10 ;  /* 0x0000000d040a72a4 */ /* 0x000fe2000f8e020a */
[----:B------:R-:W-:-:S02]  /*af30*/  IMAD R0, R22, 0x20, R178 ;  /* 0x0000002016007824 */ /* 0x000fc400078e02b2 */
[----:B------:R-:W5:Y:S04]  /*af40*/  LD.E.128 R12, desc[UR36][R12.64] ;  /* 0x000000240c0c7980 */ /* 0x000f68000c101d00 */
[----:B------:R-:W5:Y:S01]  /*af50*/  LD.E.128 R28, desc[UR36][R28.64] ;  /* 0x000000241c1c7980 */ /* 0x000f62000c101d00 */
[----:B-1----:R-:W1:Y:S01]  /*af60*/  @P1 LDC R25, c[0x0][0xbf0] ;  /* 0x0002fc00ff191b82 */ /* 0x002e620000000800 */
[----:B------:R-:W-:Y:S01]  /*af70*/  UIADD3 UR9, UR9, UR10, URZ ;  /* 0x0000000a09097290 */ /* 0x000fe2000fffe03f */
[----:B------:R-:W-:Y:S01]  /*af80*/  IADD3 R20, R0, UR42, RZ ;  /* 0x0000002a00147c10 */ /* 0x000fe2000fffe0ff */
[----:B------:R-:W5:Y:S01]  /*af90*/  LD.E.128 R32, desc[UR36][R32.64] ;  /* 0x0000002420207980 */ /* 0x000f62000c101d00 */
[----:B------:R-:W-:Y:S02]  /*afa0*/  ULDC.64 UR10, c[0x0][0xae8] ;  /* 0x0002ba00000a7ab9 */ /* 0x000fe40000000a00 */
[----:B------:R-:W-:Y:S01]  /*afb0*/  UIMAD.WIDE.U32 UR8, UR14, UR10, UR8 ;  /* 0x0000000a0e0872a5 */ /* 0x000fe2000f8e0008 */
[----:B------:R-:W5:Y:S01]  /*afc0*/  LD.E.128 R36, desc[UR36][R36.64] ;  /* 0x0000002424247980 */ /* 0x000f62000c101d00 */
[----:B------:R-:W-:Y:S01]  /*afd0*/  USHF.R.S32.HI UR4, URZ, 0x1f, UR7 ;  /* 0x0000001f3f047899 */ /* 0x000fe20008011407 */
[----:B0-----:R-:W-:Y:S01]  /*afe0*/  @P1 IMAD.HI.U32 R0, R20, R3, RZ ;  /* 0x0000000314001227 */ /* 0x001fe200078e00ff */
[----:B------:R-:W-:Y:S01]  /*aff0*/  UIMAD UR9, UR14, UR11, UR9 ;  /* 0x0000000b0e0972a4 */ /* 0x000fe2000f8e0209 */
[----:B------:R-:W5:Y:S02]  /*b000*/  LD.E.128 R40, desc[UR36][R40.64] ;  /* 0x0000002428287980 */ /* 0x000f64000c101d00 */
[----:B------:R-:W-:-:S02]  /*b010*/  ULDC.64 UR10, c[0x0][0xaf0] ;  /* 0x0002bc00000a7ab9 */ /* 0x000fc40000000a00 */
[----:B------:R-:W-:Y:S01]  /*b020*/  UIMAD UR4, UR4, UR10, URZ ;  /* 0x0000000a040472a4 */ /* 0x000fe2000f8e023f */
[----:B------:R-:W-:Y:S01]  /*b030*/  IMAD.MOV.U32 R21, RZ, RZ, R20 ;  /* 0x000000ffff157224 */ /* 0x000fe200078e0014 */
[----:B------:R-:W-:Y:S01]  /*b040*/  UIMAD.WIDE.U32 UR8, UR7, UR10, UR8 ;  /* 0x0000000a070872a5 */ /* 0x000fe2000f8e0008 */
[----:B------:R-:W5:Y:S01]  /*b050*/  LD.E.128 R44, desc[UR36][R44.64] ;  /* 0x000000242c2c7980 */ /* 0x000f62000c101d00 */
[----:B------:R-:W-:-:S03]  /*b060*/  UIMAD UR4, UR7, UR11, UR4 ;  /* 0x0000000b070472a4 */ /* 0x000fc6000f8e0204 */
[----:B------:R-:W-:Y:S01]  /*b070*/  ULDC.64 UR10, c[0x0][0xae0] ;  /* 0x0002b800000a7ab9 */ /* 0x000fe20000000a00 */
[----:B-1----:R-:W-:Y:S01]  /*b080*/  @P1 SHF.R.U32.HI R21, RZ, R25, R0 ;  /* 0x00000019ff151219 */ /* 0x002fe20000011600 */
[----:B------:R-:W-:Y:S02]  /*b090*/  UIADD3 UR4, UR9, UR4, URZ ;  /* 0x0000000409047290 */ /* 0x000fe4000fffe03f */
[----:B------:R-:W-:Y:S01]  /*b0a0*/  IMAD.U32 R3, RZ, RZ, UR9 ;  /* 0x00000009ff037e24 */ /* 0x000fe2000f8e00ff */
[----:B------:R-:W-:Y:S01]  /*b0b0*/  @!PT LDS RZ, [RZ] ;  /* 0x00000000fffff984 */ /* 0x000fe20000000800 */
[----:B------:R-:W-:Y:S01]  /*b0c0*/  @!PT LDS RZ, [RZ] ;  /* 0x00000000fffff984 */ /* 0x000fe20000000800 */
[----:B------:R-:W-:Y:S01]  /*b0d0*/  @!PT LDS RZ, [RZ] ;  /* 0x00000000fffff984 */ /* 0x000fe20000000800 */
[----:B------:R-:W-:Y:S01]  /*b0e0*/  @!PT LDS RZ, [RZ] ;  /* 0x00000000fffff984 */ /* 0x000fe20000000800 */
[----:B------:R0:W-:Y:S06]  /*b0f0*/  MEMBAR.ALL.CTA ;  /* 0x0000000000007992 */ /* 0x0001ec0000008000 */
[----:B0-----:R-:W0:Y:S01]  /*b100*/  FENCE.VIEW.ASYNC.S ;  /* 0x00000000000073c6 */ /* 0x001e220000000000 */
[--C-:B------:R-:W-:Y:S01]  /*b110*/  SHF.R.S32.HI R0, RZ, 0x1f, R21.reuse ;  /* 0x0000001fff007819 */ /* 0x100fe20000011415 */
[----:B------:R-:W-:-:S02]  /*b120*/  IMAD.MOV R25, RZ, RZ, -R21 ;  /* 0x000000ffff197224 */ /* 0x000fc400078e0a15 */
[----:B------:R-:W-:Y:S01]  /*b130*/  IMAD.U32 R2, RZ, RZ, UR8 ;  /* 0x00000008ff027e24 */ /* 0x000fe2000f8e00ff */
[----:B------:R-:W-:Y:S01]  /*b140*/  ULDC.64 UR8, c[0x0][0xad8] ;  /* 0x0002b60000087ab9 */ /* 0x000fe20000000a00 */
[----:B------:R-:W-:Y:S02]  /*b150*/  IMAD R0, R0, UR10, RZ ;  /* 0x0000000a00007c24 */ /* 0x000fe4000f8e02ff */
[----:B------:R-:W-:Y:S02]  /*b160*/  IMAD R25, R26, R25, R20 ;  /* 0x000000191a197224 */ /* 0x000fe400078e0214 */
[----:B------:R-:W-:Y:S02]  /*b170*/  IMAD.U32 R3, RZ, RZ, UR4 ;  /* 0x00000004ff037e24 */ /* 0x000fe4000f8e00ff */
[C---:B------:R-:W-:Y:S01]  /*b180*/  IMAD R49, R21.reuse, UR11, R0 ;  /* 0x0000000b15317c24 */ /* 0x040fe2000f8e0200 */
[----:B------:R-:W-:Y:S01]  /*b190*/  SHF.R.S32.HI R0, RZ, 0x1f, R25 ;  /* 0x0000001fff007819 */ /* 0x000fe20000011419 */
[----:B------:R-:W-:-:S04]  /*b1a0*/  IMAD.WIDE.U32 R2, R21, UR10, R2 ;  /* 0x0000000a15027c25 */ /* 0x000fc8000f8e0002 */
[----:B------:R-:W-:Y:S02]  /*b1b0*/  IMAD.IADD R3, R3, 0x1, R49 ;  /* 0x0000000103037824 */ /* 0x000fe400078e0231 */
[----:B------:R-:W-:Y:S02]  /*b1c0*/  IMAD R20, R0, UR8, RZ ;  /* 0x0000000800147c24 */ /* 0x000fe4000f8e02ff */
[----:B------:R-:W-:Y:S02]  /*b1d0*/  VIADD R26, R178, UR42 ;  /* 0x0000002ab21a7c36 */ /* 0x000fe40008000000 */
        /* <DEDUP_REMOVED lines=27> */
.L_x_2419:
[----:B------:R-:W-:Y:S05]  /*b390*/  BSYNC B1 ;  /* 0x0000000000017941 */ /* 0x000fea0003800000 */
.L_x_2418:
        /* <DEDUP_REMOVED lines=13> */
.L_x_2421:
[----:B------:R-:W-:Y:S05]  /*b470*/  BSYNC B1 ;  /* 0x0000000000017941 */ /* 0x000fea0003800000 */
.L_x_2420:
        /* <DEDUP_REMOVED lines=13> */
.L_x_2423:
[----:B------:R-:W-:Y:S05]  /*b550*/  BSYNC B1 ;  /* 0x0000000000017941 */ /* 0x000fea0003800000 */
.L_x_2422:
[----:B0-----:R-:W-:Y:S01]  /*b560*/  VIADD R0, R26, 0x60 ;  /* 0x000000601a007836 */ /* 0x001fe20000000000 */
[----:B--2-4-:R-:W4:Y:S04]  /*b570*/  SHFL.IDX PT, R25, R25, 0x3, 0x181f ;  /* 0x00781f0019197f89 */ /* 0x014f2800000e0000 */
[----:B------:R-:W-:Y:S01]  /*b580*/  ISETP.GE.AND P0, PT, R0, R23, PT ;  /* 0x000000170000720c */ /* 0x000fe20003f06270 */
[----:B------:R-:W0:-:S12]  /*b590*/  SHFL.IDX PT, R24, R24, 0x3, 0x181f ;  /* 0x00781f0018187f89 */ /* 0x000e1800000e0000 */
        /* <DEDUP_REMOVED lines=12> */
.L_x_2417:
        /* <DEDUP_REMOVED lines=12> */
[----:B------:R-:W-:Y:S01]  /*b720*/  BSSY B1, `(.L_x_2425) ;  /* 0x0000067000017945 */ /* 0x000fe20003800000 */
[----:B------:R-:W-:Y:S01]  /*b730*/  ULDC.64 UR10, c[0x0][0xb38] ;  /* 0x0002ce00000a7ab9 */ /* 0x000fe20000000a00 */
[----:B------:R-:W-:Y:S01]  /*b740*/  PRMT R97, RZ, 0x654, R97 ;  /* 0x00000654ff617816 */ /* 0x000fe20000000061 */
[----:B------:R-:W-:-:S04]  /*b750*/  UIMAD.WIDE.U32 UR8, UR15, UR10, UR8 ;  /* 0x0000000a0f0872a5 */ /* 0x000fc8000f8e0008 */
[----:B------:R-:W-:Y:S01]  /*b760*/  UIMAD UR9, UR15, UR11, UR9 ;  /* 0x0000000b0f0972a4 */ /* 0x000fe2000f8e0209 */
[----:B------:R2:W-:Y:S02]  /*b770*/  SYNCS.ARRIVE.TRANS64.RED.A1T0 RZ, [R97+URZ], RZ ;  /* 0x000000ff61ff79a7 */ /* 0x0005e4000810043f */
[----:B------:R-:W-:Y:S02]  /*b780*/  ULDC.64 UR10, c[0x0][0xb40] ;  /* 0x0002d000000a7ab9 */ /* 0x000fe40000000a00 */
[----:B------:R-:W-:Y:S02]  /*b790*/  UIMAD UR4, UR4, UR10, URZ ;  /* 0x0000000a040472a4 */ /* 0x000fe4000f8e023f */
[----:B------:R-:W-:Y:S01]  /*b7a0*/  UIMAD.WIDE.U32 UR8, UR7, UR10, UR8 ;  /* 0x0000000a070872a5 */ /* 0x000fe2000f8e0008 */
[----:B0-----:R-:W-:Y:S01]  /*b7b0*/  @P1 IMAD.HI.U32 R0, R11, R0, RZ ;  /* 0x000000000b001227 */ /* 0x001fe200078e00ff */
[----:B------:R-:W-:-:S03]  /*b7c0*/  UIMAD UR4, UR7, UR11, UR4 ;  /* 0x0000000b070472a4 */ /* 0x000fc6000f8e0204 */
[----:B------:R-:W-:Y:S01]  /*b7d0*/  ULDC.64 UR10, c[0x0][0xb48] ;  /* 0x0002d200000a7ab9 */ /* 0x000fe20000000a00 */
[----:B------:R-:W-:Y:S01]  /*b7e0*/  UIADD3 UR9, UR9, UR4, URZ ;  /* 0x0000000409097290 */ /* 0x000fe2000fffe03f */
[----:B-1----:R-:W-:-:S03]  /*b7f0*/  @P1 SHF.R.U32.HI R7, RZ, R5, R0 ;  /* 0x00000005ff071219 */ /* 0x002fc60000011600 */
[----:B------:R-:W-:Y:S01]  /*b800*/  UIMAD.WIDE.U32 UR8, UR14, UR10, UR8 ;  /* 0x0000000a0e0872a5 */ /* 0x000fe2000f8e0008 */
[--C-:B------:R-:W-:Y:S01]  /*b810*/  SHF.R.S32.HI R0, RZ, 0x1f, R7.reuse ;  /* 0x0000001fff007819 */ /* 0x100fe20000011407 */
[----:B------:R-:W-:Y:S02]  /*b820*/  IMAD.MOV R9, RZ, RZ, -R7 ;  /* 0x000000ffff097224 */ /* 0x000fe400078e0a07 */
        /* <DEDUP_REMOVED lines=86> */
.L_x_2426:
[----:B------:R-:W-:Y:S05]  /*bd90*/  BSYNC B1 ;  /* 0x0000000000017941 */ /* 0x000fea0003800000 */
.L_x_2425:
        /* <DEDUP_REMOVED lines=69> */
.L_x_2415:
[----:B------:R-:W-:Y:S01]  /*c1f0*/  R2UR UR4, R161 ;  /* 0x00000000a10472ca */ /* 0x000fe200000e0000 */
[----:B------:R-:W-:Y:S01]  /*c200*/  ULDC.64 UR8, c[0x0][0xc00] ;  /* 0x0003000000087ab9 */ /* 0x000fe20000000a00 */
[----:B------:R-:W-:Y:S01]  /*c210*/  R2UR UR7, R23 ;  /* 0x00000000170772ca */ /* 0x000fe200000e0000 */
[----:B------:R-:W-:-:S04]  /*c220*/  UISETP.NE.U32.AND UP0, UPT, UR8, URZ, UPT ;  /* 0x0000003f0800728c */ /* 0x000fc8000bf05070 */
[----:B------:R-:W-:-:S03]  /*c230*/  UISETP.NE.AND.EX UP0, UPT, UR9, URZ, UPT, UP0 ;  /* 0x0000003f0900728c */ /* 0x000fc6000bf05300 */
[----:B------:R-:W-:-:S03]  /*c240*/  ULDC.64 UR8, c[0x0][0xc00] ;  /* 0x0003000000087ab9 */ /* 0x000fc60000000a00 */
[----:B------:R-:W-:Y:S01]  /*c250*/  UIMAD.WIDE UR8, UR4, 0x4, UR8 ;  /* 0x00000004040878a5 */ /* 0x000fe2000f8e0208 */
[----:B------:R-:W-:-:S05]  /*c260*/  PLOP3.LUT P1, PT, PT, PT, UP0, 0x80, 0x0 ;  /* 0x000000000000781c */ /* 0x000fca0003f2f008 */
[----:B------:R-:W-:Y:S02]  /*c270*/  IMAD.U32 R2, RZ, RZ, UR8 ;  /* 0x00000008ff027e24 */ /* 0x000fe4000f8e00ff */
[----:B------:R-:W-:Y:S01]  /*c280*/  IMAD.U32 R3, RZ, RZ, UR9 ;  /* 0x00000009ff037e24 */ /* 0x000fe2000f8e00ff */
[----:B------:R-:W-:Y:S02]  /*c290*/  ULDC.64 UR8, c[0x0][0xc08] ;  /* 0x0003020000087ab9 */ /* 0x000fe40000000a00 */
[----:B------:R-:W-:-:S03]  /*c2a0*/  UISETP.NE.U32.AND UP1, UPT, UR8, URZ, UPT ;  /* 0x0000003f0800728c */ /* 0x000fc6000bf25070 */
[----:B------:R-:W2:Y:S01]  /*c2b0*/  @P1 LDG.E R6, desc[UR36][R2.64] ;  /* 0x0000002402061981 */ /* 0x000ea2000c1e1900 */
[----:B------:R-:W-:-:S06]  /*c2c0*/  UISETP.NE.AND.EX UP1, UPT, UR9, URZ, UPT, UP1 ;  /* 0x0000003f0900728c */ /* 0x000fcc000bf25310 */
[----:B------:R-:W-:-:S05]  /*c2d0*/  PLOP3.LUT P2, PT, PT, PT, UP1, 0x80, 0x0 ;  /* 0x000000000000781c */ /* 0x000fca0003f4f018 */
[----:B------:R-:W-:Y:S02]  /*c2e0*/  @UP1 ULDC.64 UR8, c[0x0][0xc08] ;  /* 0x0003020000081ab9 */ /* 0x000fe40000000a00 */
[----:B------:R-:W-:-:S03]  /*c2f0*/  @UP1 UIMAD.WIDE UR8, UR4, 0x4, UR8 ;  /* 0x00000004040818a5 */ /* 0x000fc6000f8e0208 */
[----:B------:R-:W-:Y:S02]  /*c300*/  ULDC UR4, c[0x0][0xa88] ;  /* 0x0002a20000047ab9 */ /* 0x000fe40000000800 */
[----:B------:R-:W-:Y:S01]  /*c310*/  IMAD.U32 R0, RZ, RZ, UR4 ;  /* 0x00000004ff007e24 */ /* 0x000fe2000f8e00ff */
[----:B------:R-:W-:Y:S01]  /*c320*/  MOV R4, UR8 ;  /* 0x0000000800047c02 */ /* 0x000fe20008000f00 */
        /* <DEDUP_REMOVED lines=14> */
.L_x_2427:
[----:B------:R-:W-:Y:S01]  /*c410*/  R2UR UR7, R161 ;  /* 0x00000000a10772ca */ /* 0x000fe200000e0000 */
[----:B------:R-:W-:Y:S01]  /*c420*/  BSSY B1, `(.L_x_2428) ;  /* 0x000003d000017945 */ /* 0x000fe20003800000 */
[----:B------:R-:W-:-:S11]  /*c430*/  R2UR UR8, R179 ;  /* 0x00000000b30872ca */ /* 0x000fd600000e0000 */
[----:B------:R-:W-:Y:S02]  /*c440*/  USEL UR7, UR7, URZ, !UP0 ;  /* 0x0000003f07077287 */ /* 0x000fe4000c000000 */
[----:B------:R-:W-:Y:S01]  /*c450*/  USEL UR10, UR8, URZ, !UP0 ;  /* 0x0000003f080a7287 */ /* 0x000fe2000c000000 */
[----:B------:R-:W-:Y:S11]  /*c460*/  @P0 BRA `(.L_x_2429) ;  /* 0x0000000000e00947 */ /* 0x000ff60003800000 */
[----:B------:R-:W0:Y:S01]  /*c470*/  S2R R3, SR_TID.X ;  /* 0x0000000000037919 */ /* 0x000e220000002100 */
[----:B------:R-:W1:Y:S01]  /*c480*/  LDC R9, c[0x0][0xbe8] ;  /* 0x0002fa00ff097b82 */ /* 0x000e620000000800 */
[----:B------:R-:W-:Y:S02]  /*c490*/  IMAD.U32 R4, RZ, RZ, UR42 ;  /* 0x0000002aff047e24 */ /* 0x000fe4000f8e00ff */
[----:B-1---5:R-:W-:-:S03]  /*c4a0*/  IMAD R2, R0, R9, RZ ;  /* 0x0000000900027224 */ /* 0x022fc600078e02ff */
        /* <DEDUP_REMOVED lines=17> */
[----:B------:R-:W-:Y:S02]  /*c5c0*/  UIMAD.WIDE.U32 UR16, UR8, UR19, URZ ;  /* 0x00000013081072a5 */ /* 0x000fe4000f8e003f */
[----:B------:R-:W-:Y:S01]  /*c5d0*/  UIMAD UR13, UR13, UR7, URZ ;  /* 0x000000070d0d72a4 */ /* 0x000fe2000f8e023f */
[----:B0-----:R-:W-:Y:S01]  /*c5e0*/  @P0 IMAD.HI.U32 R2, R4, R3, RZ ;  /* 0x0000000304020227 */ /* 0x001fe200078e00ff */
[----:B------:R-:W-:Y:S02]  /*c5f0*/  UIMAD UR19, UR9, UR19, URZ ;  /* 0x00000013091372a4 */ /* 0x000fe4000f8e023f */
[----:B------:R-:W-:Y:S02]  /*c600*/  UIMAD.WIDE.U32 UR8, UR12, UR7, URZ ;  /* 0x000000070c0872a5 */ /* 0x000fe4000f8e003f */
[----:B------:R-:W-:-:S02]  /*c610*/  UIMAD.WIDE.U32 UR22, UR14, UR11, URZ ;  /* 0x0000000b0e1672a5 */ /* 0x000fc4000f8e003f */
[----:B------:R-:W-:Y:S01]  /*c620*/  UIMAD UR11, UR15, UR11, URZ ;  /* 0x0000000b0f0b72a4 */ /* 0x000fe2000f8e023f */
[----:B-1----:R-:W-:Y:S01]  /*c630*/  @P0 SHF.R.U32.HI R5, RZ, R7, R2 ;  /* 0x00000007ff050219 */ /* 0x002fe20000011602 */
[----:B------:R-:W-:Y:S02]  /*c640*/  UIMAD UR13, UR12, UR10, UR13 ;  /* 0x0000000a0c0d72a4 */ /* 0x000fe4000f8e020d */
[----:B------:R-:W-:Y:S01]  /*c650*/  UIADD3 UR16, UP1, UP2, UR8, UR16, UR4 ;  /* 0x0000001008107290 */ /* 0x000fe2000fa3e004 */
[----:B------:R-:W-:Y:S01]  /*c660*/  IMAD.U32 R2, RZ, RZ, UR22 ;  /* 0x00000016ff027e24 */ /* 0x000fe2000f8e00ff */
[----:B------:R-:W-:Y:S01]  /*c670*/  UIADD3 UR8, UR23, UR11, URZ ;  /* 0x0000000b17087290 */ /* 0x000fe2000fffe03f */
[--C-:B------:R-:W-:Y:S01]  /*c680*/  IMAD.MOV R7, RZ, RZ, -R5.reuse ;  /* 0x000000ffff077224 */ /* 0x100fe200078e0a05 */
[----:B------:R-:W-:Y:S01]  /*c690*/  UIADD3 UR19, UR17, UR19, URZ ;  /* 0x0000001311137290 */ /* 0x000fe2000fffe03f */
[----:B------:R-:W-:Y:S01]  /*c6a0*/  MOV R3, UR23 ;  /* 0x0000001700037c02 */ /* 0x000fe20008000f00 */
[----:B------:R-:W-:Y:S01]  /*c6b0*/  UIADD3 UR11, UR9, UR13, URZ ;  /* 0x0000000d090b7290 */ /* 0x000fe2000fffe03f */
[----:B------:R-:W-:Y:S01]  /*c6c0*/  IMAD R7, R9, R7, R4 ;  /* 0x0000000709077224 */ /* 0x000fe200078e0204 */
[----:B------:R-:W-:Y:S01]  /*c6d0*/  IADD3 R2, P0, P1, R5, UR16, R2 ;  /* 0x0000001005027c10 */ /* 0x000fe2000f91e002 */
[----:B------:R-:W-:Y:S01]  /*c6e0*/  IMAD.U32 R6, RZ, RZ, UR8 ;  /* 0x00000008ff067e24 */ /* 0x000fe2000f8e00ff */
[----:B------:R-:W-:Y:S01]  /*c6f0*/  UIADD3.X UR11, UR11, UR19, UR20, UP1, UP2 ;  /* 0x000000130b0b7290 */ /* 0x000fe20008fe4414 */
[----:B------:R-:W-:Y:S01]  /*c700*/  SHF.R.S32.HI R5, RZ, 0x1f, R5 ;  /* 0x0000001fff057819 */ /* 0x000fe20000011405 */
[----:B------:R-:W-:Y:S01]  /*c710*/  ULDC.64 UR8, c[0x0][UR18+0x210] ;  /* 0x0000840012087abb */ /* 0x000fe20008000a00 */
[----:B------:R-:W-:Y:S01]  /*c720*/  SHF.R.S32.HI R4, RZ, 0x1f, R7 ;  /* 0x0000001fff047819 */ /* 0x000fe20000011407 */
[----:B------:R-:W-:Y:S01]  /*c730*/  IMAD R9, R7, UR9, RZ ;  /* 0x0000000907097c24 */ /* 0x000fe2000f8e02ff */
[----:B------:R-:W-:Y:S01]  /*c740*/  ULDC.64 UR12, c[0x0][0xba8] ;  /* 0x0002ea00000c7ab9 */ /* 0x000fe20000000a00 */
[----:B------:R-:W-:Y:S01]  /*c750*/  IADD3.X R3, R5, UR11, R6, P0, P1 ;  /* 0x0000000b05037c10 */ /* 0x000fe200087e2406 */
[----:B------:R-:W-:Y:S01]  /*c760*/  @!UP0 ULDC UR12, c[0x0][0xb50] ;  /* 0x0002d400000c8ab9 */ /* 0x000fe20000000800 */
[----:B------:R-:W-:Y:S01]  /*c770*/  IMAD R9, R4, UR8, R9 ;  /* 0x0000000804097c24 */ /* 0x000fe2000f8e0209 */
[----:B------:R-:W-:Y:S01]  /*c780*/  @!UP0 ULDC UR13, c[0x0][0xb54] ;  /* 0x0002d500000d8ab9 */ /* 0x000fe20000000800 */
[----:B------:R-:W-:-:S04]  /*c790*/  IMAD.WIDE.U32 R2, R7, UR8, R2 ;  /* 0x0000000807027c25 */ /* 0x000fc8000f8e0002 */
[----:B------:R-:W-:Y:S01]  /*c7a0*/  IMAD.IADD R3, R3, 0x1, R9 ;  /* 0x0000000103037824 */ /* 0x000fe200078e0209 */
[----:B------:R-:W-:-:S04]  /*c7b0*/  LEA R4, P0, R2, UR12, 0x2 ;  /* 0x0000000c02047c11 */ /* 0x000fc8000f8010ff */
[----:B------:R-:W-:Y:S01]  /*c7c0*/  LEA.HI.X R5, R2, UR13, R3, 0x2, P0 ;  /* 0x0000000d02057c11 */ /* 0x000fe200080f1403 */
[----:B------:R-:W-:-:S05]  /*c7d0*/  IMAD.MOV.U32 R3, RZ, RZ, -0x800000 ;  /* 0xff800000ff037424 */ /* 0x000fca00078e00ff */
[----:B------:R0:W-:Y:S03]  /*c7e0*/  STG.E desc[UR36][R4.64], R3 ;  /* 0x0000000304007986 */ /* 0x0001e6000c101924 */
.L_x_2429:
[----:B------:R-:W-:Y:S05]  /*c7f0*/  BSYNC B1 ;  /* 0x0000000000017941 */ /* 0x000fea0003800000 */
.L_x_2428:
[----:B------:R-:W-:-:S13]  /*c800*/  R2UR UR8, R23 ;  /* 0x00000000170872ca */ /* 0x000fda00000e0000 */
[----:B------:R-:W-:-:S06]  /*c810*/  UISETP.GT.AND UP0, UPT, UR8, 0x1, UPT ;  /* 0x000000010800788c */ /* 0x000fcc000bf04270 */
[----:B------:R-:W-:-:S13]  /*c820*/  PLOP3.LUT P0, PT, PT, PT, UP0, 0x80, 0x0 ;  /* 0x000000000000781c */ /* 0x000fda0003f0f008 */
[----:B------:R-:W-:Y:S05]  /*c830*/  @P0 BRA `(.L_x_2424) ;  /* 0x0000000400a80947 */ /* 0x000fea0003800000 */
[----:B------:R-:W1:Y:S01]  /*c840*/  LDC R11, c[0x0][0xbe8] ;  /* 0x0002fa00ff0b7b82 */ /* 0x000e620000000800 */
[----:B------:R-:W-:Y:S01]  /*c850*/  ULDC.64 UR12, c[0x0][0xaa0] ;  /* 0x0002a800000c7ab9 */ /* 0x000fe20000000a00 */
[----:B------:R-:W-:Y:S01]  /*c860*/  R2UR UR14, R177 ;  /* 0x00000000b10e72ca */ /* 0x000fe200000e0000 */
[----:B------:R-:W-:Y:S01]  /*c870*/  UIMAD UR11, UR20, UR12, URZ ;  /* 0x0000000c140b72a4 */ /* 0x000fe2000f8e023f */
[----:B------:R-:W-:Y:S01]  /*c880*/  IMAD R2, R22, 0x20, R178 ;  /* 0x0000002016027824 */ /* 0x000fe200078e02b2 */
[----:B------:R-:W-:Y:S01]  /*c890*/  UIMAD.WIDE.U32 UR8, UR4, UR12, URZ ;  /* 0x0000000c040872a5 */ /* 0x000fe2000f8e003f */
[----:B------:R-:W-:Y:S01]  /*c8a0*/  BSSY B1, `(.L_x_2430) ;  /* 0x0000039000017945 */ /* 0x000fe20003800000 */
[----:B------:R-:W-:Y:S01]  /*c8b0*/  UIMAD UR11, UR4, UR13, UR11 ;  /* 0x0000000d040b72a4 */ /* 0x000fe2000f8e020b */
[----:B------:R-:W-:Y:S02]  /*c8c0*/  VIADD R6, R2, UR42 ;  /* 0x0000002a02067c36 */ /* 0x000fe40008000000 */
[----:B------:R-:W-:Y:S01]  /*c8d0*/  ULDC.64 UR12, c[0x0][0xae8] ;  /* 0x0002ba00000c7ab9 */ /* 0x000fe20000000a00 */
[----:B------:R-:W-:Y:S01]  /*c8e0*/  UIADD3 UR9, UR9, UR11, URZ ;  /* 0x0000000b09097290 */ /* 0x000fe2000fffe03f */
[----:B0-----:R-:W-:-:S03]  /*c8f0*/  IMAD.MOV.U32 R5, RZ, RZ, R6 ;  /* 0x000000ffff057224 */ /* 0x001fc600078e0006 */
[----:B------:R-:W-:-:S04]  /*c900*/  UIMAD.WIDE.U32 UR8, UR14, UR12, UR8 ;  /* 0x0000000c0e0872a5 */ /* 0x000fc8000f8e0008 */
[----:B------:R-:W-:-:S03]  /*c910*/  UIMAD UR9, UR14, UR13, UR9 ;  /* 0x0000000d0e0972a4 */ /* 0x000fc6000f8e0209 */
[----:B------:R-:W-:Y:S01]  /*c920*/  ULDC.64 UR12, c[0x0][0xaf0] ;  /* 0x0002bc00000c7ab9 */ /* 0x000fe20000000a00 */
[----:B-1----:R-:W-:Y:S01]  /*c930*/  ISETP.NE.AND P0, PT, R11, 0x1, PT ;  /* 0x000000010b00780c */ /* 0x002fe20003f05270 */
[----:B------:R-:W-:Y:S02]  /*c940*/  UIMAD UR10, UR10, UR12, URZ ;  /* 0x0000000c0a0a72a4 */ /* 0x000fe4000f8e023f */
[----:B------:R-:W-:Y:S02]  /*c950*/  UIMAD.WIDE.U32 UR8, UR7, UR12, UR8 ;  /* 0x0000000c070872a5 */ /* 0x000fe4000f8e0008 */
[----:B------:R-:W-:-:S03]  /*c960*/  UIMAD UR4, UR7, UR13, UR10 ;  /* 0x0000000d070472a4 */ /* 0x000fc6000f8e020a */
[----:B------:R-:W-:Y:S01]  /*c970*/  ULDC.64 UR10, c[0x0][0xae0] ;  /* 0x0002b800000a7ab9 */ /* 0x000fe20000000a00 */
[----:B------:R-:W-:-:S04]  /*c980*/  UIADD3 UR4, UR9, UR4, URZ ;  /* 0x0000000409047290 */ /* 0x000fc8000fffe03f */
        /* <DEDUP_REMOVED lines=17> */
[----:B------:R-:W-:Y:S02]  /*caa0*/  VIADD R6, R178, UR42 ;  /* 0x0000002ab2067c36 */ /* 0x000fe40008000000 */
[----:B-----5:R-:W-:Y:S02]  /*cab0*/  IMAD R11, R0, R11, RZ ;  /* 0x0000000b000b7224 */ /* 0x020fe400078e02ff */
[C---:B------:R-:W-:Y:S02]  /*cac0*/  IMAD R5, R7.reuse, UR9, R4 ;  /* 0x0000000907057c24 */ /* 0x040fe4000f8e0204 */
[----:B------:R-:W-:Y:S01]  /*cad0*/  IMAD.WIDE.U32 R2, R7, UR8, R2 ;  /* 0x0000000807027c25 */ /* 0x000fe2000f8e0002 */
[----:B------:R-:W-:Y:S01]  /*cae0*/  ISETP.GE.AND P2, PT, R6, R11, PT ;  /* 0x0000000b0600720c */ /* 0x000fe20003f46270 */
[----:B------:R-:W-:-:S02]  /*caf0*/  ULDC.64 UR8, c[0x0][0xa80] ;  /* 0x0002a00000087ab9 */ /* 0x000fc40000000a00 */
[----:B------:R-:W-:Y:S01]  /*cb00*/  VIADD R0, R6, 0x20 ;  /* 0x0000002006007836 */ /* 0x000fe20000000000 */
[----:B------:R-:W-:Y:S01]  /*cb10*/  LEA R4, P3, R2, UR8, 0x1 ;  /* 0x0000000802047c11 */ /* 0x000fe2000f8608ff */
[----:B------:R-:W-:-:S03]  /*cb20*/  IMAD.IADD R3, R3, 0x1, R5 ;  /* 0x0000000103037824 */ /* 0x000fc600078e0205 */
[-C--:B------:R-:W-:Y:S01]  /*cb30*/  ISETP.GE.AND P1, PT, R0, R11.reuse, PT ;  /* 0x0000000b0000720c */ /* 0x080fe20003f26270 */
[----:B------:R-:W-:Y:S01]  /*cb40*/  VIADD R0, R6, 0x40 ;  /* 0x0000004006007836 */ /* 0x000fe20000000000 */
[----:B------:R-:W-:Y:S02]  /*cb50*/  LEA.HI.X R5, R2, UR9, R3, 0x1, P3 ;  /* 0x0000000902057c11 */ /* 0x000fe400098f0c03 */
[----:B------:R0:W1:Y:S02]  /*cb60*/  SHFL.IDX PT, R2, R4, RZ, 0x181f ;  /* 0x00181fff04027589 */ /* 0x00006400000e0000 */
[----:B------:R-:W-:Y:S02]  /*cb70*/  ISETP.GE.AND P0, PT, R0, R11, PT ;  /* 0x0000000b0000720c */ /* 0x000fe40003f06270 */
[----:B------:R0:W2:Y:S01]  /*cb80*/  SHFL.IDX PT, R0, R5, RZ, 0x181f ;  /* 0x00181fff05007589 */ /* 0x0000a200000e0000 */
        /* <DEDUP_REMOVED lines=8> */
[----:B------:R3:W-:Y:S04]  /*cc10*/  @!P4 ST.E.128 desc[UR36][R8.64], RZ ;  /* 0x000000ff0800c985 */ /* 0x0007e8000c101d24 */
[----:B------:R3:W-:Y:S02]  /*cc20*/  @!P5 ST.E.128 desc[UR36][R2.64], RZ ;  /* 0x000000ff0200d985 */ /* 0x0007e4000c101d24 */
.L_x_2431:
[----:B------:R-:W-:Y:S05]  /*cc30*/  BSYNC B1 ;  /* 0x0000000000017941 */ /* 0x000fea0003800000 */
.L_x_2430:
[----:B--2---:R2:W4:Y:S01]  /*cc40*/  SHFL.IDX PT, R0, R5, 0x1, 0x181f ;  /* 0x00381f0005007f89 */ /* 0x00452200000e0000 */
[----:B------:R-:W-:Y:S03]  /*cc50*/  BSSY B1, `(.L_x_2432) ;  /* 0x000000c000017945 */ /* 0x000fe60003800000 */
[----:B-1-3--:R2:W1:Y:S01]  /*cc60*/  SHFL.IDX PT, R2, R4, 0x1, 0x181f ;  /* 0x00381f0004027f89 */ /* 0x00a46200000e0000 */
[----:B------:R-:W-:Y:S05]  /*cc70*/  @P1 BRA `(.L_x_2433) ;  /* 0x0000000000241947 */ /* 0x000fea0003800000 */
[----:B------:R-:W-:Y:S02]  /*cc80*/  ULDC UR4, c[0x0][0xac8] ;  /* 0x0002b20000047ab9 */ /* 0x000fe40000000800 */
[----:B------:R-:W-:Y:S02]  /*cc90*/  ISETP.GE.AND P3, PT, R16, UR4, PT ;  /* 0x0000000410007c0c */ /* 0x000fe4000bf66270 */
[----:B------:R-:W-:-:S11]  /*cca0*/  ISETP.GE.AND P4, PT, R19, UR4, PT ;  /* 0x0000000413007c0c */ /* 0x000fd6000bf86270 */
[CC--:B-1----:R-:W-:Y:S02]  /*ccb0*/  @!P3 LEA R8, P1, R16.reuse, R2.reuse, 0x1 ;  /* 0x000000021008b211 */ /* 0x0c2fe400078208ff */
[C---:B------:R-:W-:Y:S02]  /*ccc0*/  @!P4 LEA R2, P2, R19.reuse, R2, 0x1 ;  /* 0x000000021302c211 */ /* 0x040fe400078408ff */
[-C--:B----4-:R-:W-:Y:S02]  /*ccd0*/  @!P3 LEA.HI.X R9, R16, R0.reuse, R202, 0x1, P1 ;  /* 0x000000001009b211 */ /* 0x090fe400008f0cca */
[----:B------:R-:W-:-:S03]  /*cce0*/  @!P4 LEA.HI.X R3, R19, R0, R201, 0x1, P2 ;  /* 0x000000001303c211 */ /* 0x000fc600010f0cc9 */
[----:B------:R3:W-:Y:S04]  /*ccf0*/  @!P3 ST.E.128 desc[UR36][R8.64], RZ ;  /* 0x000000ff0800b985 */ /* 0x0007e8000c101d24 */
[----:B------:R3:W-:Y:S02]  /*cd00*/  @!P4 ST.E.128 desc[UR36][R2.64], RZ ;  /* 0x000000ff0200c985 */ /* 0x0007e4000c101d24 */
.L_x_2433:
[----:B------:R-:W-:Y:S05]  /*cd10*/  BSYNC B1 ;  /* 0x0000000000017941 */ /* 0x000fea0003800000 */
.L_x_2432:
[----:B----4-:R4:W0:Y:S01]  /*cd20*/  SHFL.IDX PT, R0, R5, 0x2, 0x181f ;  /* 0x00581f0005007f89 */ /* 0x01082200000e0000 */
        /* <DEDUP_REMOVED lines=8> */
[-C--:B0-----:R-:W-:Y:S02]  /*cdb0*/  @!P2 LEA.HI.X R9, R16, R0.reuse, R202, 0x1, P0 ;  /* 0x000000001009a211 */ /* 0x081fe400000f0cca */
[----:B------:R-:W-:-:S03]  /*cdc0*/  @!P3 LEA.HI.X R3, R19, R0, R201, 0x1, P1 ;  /* 0x000000001303b211 */ /* 0x000fc600008f0cc9 */
[----:B------:R3:W-:Y:S04]  /*cdd0*/  @!P2 ST.E.128 desc[UR36][R8.64], RZ ;  /* 0x000000ff0800a985 */ /* 0x0007e8000c101d24 */
[----:B------:R3:W-:Y:S02]  /*cde0*/  @!P3 ST.E.128 desc[UR36][R2.64], RZ ;  /* 0x000000ff0200b985 */ /* 0x0007e4000c101d24 */
.L_x_2435:
[----:B------:R-:W-:Y:S05]  /*cdf0*/  BSYNC B1 ;  /* 0x0000000000017941 */ /* 0x000fea0003800000 */
.L_x_2434:
[----:B0-----:R-:W-:Y:S01]  /*ce00*/  IADD3 R0, R6, 0x60, RZ ;  /* 0x0000006006007810 */ /* 0x001fe20007ffe0ff */
[----:B--2-4-:R-:W2:Y:S03]  /*ce10*/  SHFL.IDX PT, R5, R5, 0x3, 0x181f ;  /* 0x00781f0005057f89 */ /* 0x014ea600000e0000 */
[----:B------:R-:W-:Y:S01]  /*ce20*/  ISETP.GE.AND P0, PT, R0, R11, PT ;  /* 0x0000000b0000720c */ /* 0x000fe20003f06270 */
[----:B-1-3--:R1:W3:-:S12]  /*ce30*/  SHFL.IDX PT, R2, R4, 0x3, 0x181f ;  /* 0x00781f0004027f89 */ /* 0x00a2d800000e0000 */
[----:B-1----:R-:W-:Y:S05]  /*ce40*/  @P0 BRA `(.L_x_2424) ;  /* 0x0000000000240947 */ /* 0x002fea0003800000 */
[----:B------:R-:W-:Y:S02]  /*ce50*/  ULDC UR4, c[0x0][0xac8] ;  /* 0x0002b20000047ab9 */ /* 0x000fe40000000800 */
[----:B------:R-:W-:Y:S02]  /*ce60*/  ISETP.GE.AND P2, PT, R16, UR4, PT ;  /* 0x0000000410007c0c */ /* 0x000fe4000bf46270 */
[----:B------:R-:W-:-:S11]  /*ce70*/  ISETP.GE.AND P3, PT, R19, UR4, PT ;  /* 0x0000000413007c0c */ /* 0x000fd6000bf66270 */
[CC--:B---3--:R-:W-:Y:S02]  /*ce80*/  @!P2 LEA R6, P0, R16.reuse, R2.reuse, 0x1 ;  /* 0x000000021006a211 */ /* 0x0c8fe400078008ff */
[C---:B------:R-:W-:Y:S02]  /*ce90*/  @!P3 LEA R2, P1, R19.reuse, R2, 0x1 ;  /* 0x000000021302b211 */ /* 0x040fe400078208ff */
[-C--:B--2---:R-:W-:Y:S02]  /*cea0*/  @!P2 LEA.HI.X R7, R16, R5.reuse, R202, 0x1, P0 ;  /* 0x000000051007a211 */ /* 0x084fe400000f0cca */
[----:B------:R-:W-:-:S03]  /*ceb0*/  @!P3 LEA.HI.X R3, R19, R5, R201, 0x1, P1 ;  /* 0x000000051303b211 */ /* 0x000fc600008f0cc9 */
[----:B------:R1:W-:Y:S04]  /*cec0*/  @!P2 ST.E.128 desc[UR36][R6.64], RZ ;  /* 0x000000ff0600a985 */ /* 0x0003e8000c101d24 */
[----:B------:R1:W-:Y:S02]  /*ced0*/  @!P3 ST.E.128 desc[UR36][R2.64], RZ ;  /* 0x000000ff0200b985 */ /* 0x0003e4000c101d24 */
.L_x_2424:
[----:B------:R-:W-:Y:S05]  /*cee0*/  BSYNC B0 ;  /* 0x0000000000007941 */ /* 0x000fea0003800000 */
.L_x_2414:
[----:B------:R-:W-:Y:S02]  /*cef0*/  ULDC UR4, c[0x0][0xc3c] ;  /* 0x00030f0000047ab9 */ /* 0x000fe40000000800 */
[----:B------:R-:W-:-:S13]  /*cf00*/  ISETP.GE.AND P0, PT, R27, UR4, PT ;  /* 0x000000041b007c0c */ /* 0x000fda000bf06270 */
[----:B------:R-:W-:Y:S05]  /*cf10*/  @!P0 BRA `(.L_x_2436) ;  /* 0xffffff40000c8947 */ /* 0x000fea000383ffff */
[----:B------:R-:W-:Y:S05]  /*cf20*/  EXIT ;  /* 0x000000000000794d */ /* 0x000fea0003800000 */
.L_x_2371:
        /* <DEDUP_REMOVED lines=16> */
.L_x_2437:
        /* <DEDUP_REMOVED lines=44> */
.L_x_2441:
        /* <DEDUP_REMOVED lines=35> */
.L_x_2439:
        /* <DEDUP_REMOVED lines=13> */
.L_x_2442:
        /* <DEDUP_REMOVED lines=32> */
[----:B------:R-:W-:Y:S02]  /*d7f0*/  IABS R2, R9 ;  /* 0x0000000900027213 */ /* 0x000fe40000000000 */
[----:B0-----:R-:W-:Y:S01]  /*d800*/  IADD3 R11, RZ, -R3, RZ ;  /* 0x80000003ff0b7210 */ /* 0x001fe20007ffe0ff */
        /* <DEDUP_REMOVED lines=19> */
[----:B------:R-:W-:-:S06]  /*d940*/  @P0 IADD3 R2, R2, 0x1, RZ ;  /* 0x0000000102020810 */ /* 0x000fcc0007ffe0ff */
        /* <DEDUP_REMOVED lines=8> */
.L_x_2443:
[----:B------:R-:W0:Y:S02]  /*d9d0*/  LDC.64 R2, c[0x0][0xc90] ;  /* 0x00032400ff027b82 */ /* 0x000e240000000a00 */
[----:B0-----:R-:W-:-:S05]  /*d9e0*/  IMAD.WIDE R2, R19, 0x4, R2 ;  /* 0x0000000413027825 */ /* 0x001fca00078e0202 */
[----:B------:R0:W2:Y:S01]  /*d9f0*/  LDG.E R11, desc[UR36][R2.64] ;  /* 0x00000024020b7981 */ /* 0x0000a2000c1e1900 */
[----:B------:R-:W-:Y:S02]  /*da00*/  IABS R13, R5 ;  /* 0x00000005000d7213 */ /* 0x000fe40000000000 */
[----:B0-----:R-:W-:Y:S01]  /*da10*/  MOV R2, RZ ;  /* 0x000000ff00027202 */ /* 0x001fe20000000f00 */
        /* <DEDUP_REMOVED lines=23> */
[----:B------:R-:W-:Y:S01]  /*db90*/  IMAD R13, R11, R2, RZ ;  /* 0x000000020b0d7224 */ /* 0x000fe200078e02ff */
[----:B------:R-:W-:-:S03]  /*dba0*/  IADD3 R2, -R2, RZ, RZ ;  /* 0x000000ff02027210 */ /* 0x000fc60007ffe1ff */
        /* <DEDUP_REMOVED lines=29> */
[----:B------:R-:W-:-:S05]  /*dd80*/  @!P1 LOP3.LUT R2, RZ, R11, RZ, 0x33, !PT ;  /* 0x0000000bff029212 */ /* 0x000fca00078e33ff */
[----:B------:R-:W-:-:S07]  /*dd90*/  IMAD R18, R2, R18, R3 ;  /* 0x0000001202127224 */ /* 0x000fce00078e0203 */
.L_x_2444:
[----:B------:R-:W-:-:S05]  /*dda0*/  LOP3.LUT R17, RZ, R2, RZ, 0x33, !PT ;  /* 0x00000002ff117212 */ /* 0x000fca00078e33ff */
[----:B------:R-:W-:Y:S01]  /*ddb0*/  IMAD.IADD R17, R0, 0x1, R17 ;  /* 0x0000000100117824 */ /* 0x000fe200078e0211 */
[----:B------:R-:W-:Y:S06]  /*ddc0*/  BRA `(.L_x_2445) ;  /* 0x0000000000147947 */ /* 0x000fec0003800000 */
.L_x_2440:
[----:B------:R-:W-:Y:S01]  /*ddd0*/  ULDC UR4, c[0x0][0xc3c] ;  /* 0x00030f0000047ab9 */ /* 0x000fe20000000800 */
[----:B------:R-:W-:Y:S02]  /*dde0*/  IMAD.MOV.U32 R17, RZ, RZ, RZ ;  /* 0x000000ffff117224 */ /* 0x000fe400078e00ff */
[----:B------:R-:W-:Y:S02]  /*ddf0*/  IMAD.U32 R16, RZ, RZ, UR6 ;  /* 0x00000006ff107e24 */ /* 0x000fe4000f8e00ff */
[----:B------:R-:W-:Y:S02]  /*de00*/  IMAD.MOV.U32 R18, RZ, RZ, RZ ;  /* 0x000000ffff127224 */ /* 0x000fe400078e00ff */
[----:B------:R-:W-:-:S07]  /*de10*/  IMAD.U32 R19, RZ, RZ, UR4 ;  /* 0x00000004ff137e24 */ /* 0x000fce000f8e00ff */
.L_x_2445:
[----:B------:R-:W-:-:S13]  /*de20*/  ISETP.NE.AND P0, PT, R7, RZ, PT ;  /* 0x000000ff0700720c */ /* 0x000fda0003f05270 */
[----:B------:R-:W0:Y:S01]  /*de30*/  @!P0 S2R R3, SR_CgaCtaId ;  /* 0x0000000000038919 */ /* 0x000e220000008800 */
[----:B------:R-:W-:-:S04]  /*de40*/  @!P0 MOV R0, 0x400 ;  /* 0x0000040000008802 */ /* 0x000fc80000000f00 */
[----:B0-----:R-:W-:-:S05]  /*de50*/  @!P0 LEA R0, R3, R0, 0x18 ;  /* 0x0000000003008211 */ /* 0x001fca00078ec0ff */
[----:B------:R1:W-:Y:S01]  /*de60*/  @!P0 STS.128 [R0+0x2a8d0], R16 ;  /* 0x02a8d01000008388 */ /* 0x0003e20000000c00 */
[----:B------:R-:W-:Y:S06]  /*de70*/  BAR.ARV 0x5, 0x180 ;  /* 0x0146000000007b1d */ /* 0x000fec0000002000 */
.L_x_2438:
[----:B------:R2:W-:Y:S01]  /*de80*/  STL [R1+0x14], RZ ;  /* 0x000014ff01007387 */ /* 0x0005e20000100800 */
[----:B------:R-:W-:Y:S01]  /*de90*/  ULDC UR4, c[0x0][0xc3c] ;  /* 0x00030f0000047ab9 */ /* 0x000fe20000000800 */
[----:B------:R-:W-:Y:S01]  /*dea0*/  IMAD.MOV.U32 R28, RZ, RZ, 0x1 ;  /* 0x00000001ff1c7424 */ /* 0x000fe200078e00ff */
[----:B0-----:R-:W-:Y:S02]  /*deb0*/  ISETP.GE.AND P0, PT, R19, UR4, PT ;  /* 0x0000000413007c0c */ /* 0x001fe4000bf06270 */
[----:B------:R-:W-:-:S11]  /*dec0*/  MOV R27, RZ ;  /* 0x000000ff001b7202 */ /* 0x000fd60000000f00 */
        /* <DEDUP_REMOVED lines=9> */
[C---:B-1----:R-:W-:Y:S02]  /*df60*/  LOP3.LUT R4, R5.reuse, 0x7f, RZ, 0xc0, !PT ;  /* 0x0000007f05047812 */ /* 0x042fe400078ec0ff */
[----:B--2---:R-:W-:Y:S01]  /*df70*/  R2UR UR4, R0 ;  /* 0x00000000000472ca */ /* 0x004fe200000e0000 */
[----:B------:R-:W-:-:S05]  /*df80*/  IMAD.SHL.U32 R0, R5, 0x8, RZ ;  /* 0x0000000805007824 */ /* 0x000fca00078e00ff */
        /* <DEDUP_REMOVED lines=14> */
.L_x_2511:
[----:B0-----:R-:W0:Y:S02]  /*e070*/  LDC.64 R30, c[0x0][0xc88] ;  /* 0x00032200ff1e7b82 */ /* 0x001e240000000a00 */
[----:B0-----:R-:W-:-:S06]  /*e080*/  IMAD.WIDE R30, R19, 0x4, R30 ;  /* 0x00000004131e7825 */ /* 0x001fcc00078e021e */
[----:B------:R-:W2:Y:S01]  /*e090*/  LDG.E R30, desc[UR36][R30.64] ;  /* 0x000000241e1e7981 */ /* 0x000ea2000c1e1900 */
        /* <DEDUP_REMOVED lines=13> */
[----:B-1----:R1:W5:Y:S01]  /*e170*/  @P0 LDG.E R37, desc[UR36][R2.64] ;  /* 0x0000002402250981 */ /* 0x002362000c1e1900 */
        /* <DEDUP_REMOVED lines=31> */
.L_x_2447:
        /* <DEDUP_REMOVED lines=9> */
.L_x_2448:
        /* <DEDUP_REMOVED lines=9> */
.L_x_2449:
[----:B------:R-:W4:Y:S01]  /*e490*/  LDL R4, [R1+0x4] ;  /* 0x0000040001047983 */ /* 0x000f220000100800 */
[----:B012---:R-:W0:Y:S01]  /*e4a0*/  LDC R0, c[0x0][0x448] ;  /* 0x00011200ff007b82 */ /* 0x007e220000000800 */
[----:B-----5:R-:W-:Y:S01]  /*e4b0*/  IMAD.IADD R34, R34, 0x1, -R37 ;  /* 0x0000000122227824 */ /* 0x020fe200078e0a25 */
[----:B------:R-:W-:Y:S01]  /*e4c0*/  LOP3.LUT R23, R23, 0xffffff7f, RZ, 0xc0, !PT ;  /* 0xffffff7f17177812 */ /* 0x000fe200078ec0ff */
[----:B------:R-:W-:Y:S01]  /*e4d0*/  BSSY B0, `(.L_x_2450) ;  /* 0x0000038000007945 */ /* 0x000fe20003800000 */
[----:B0-----:R-:W-:Y:S01]  /*e4e0*/  ISETP.NE.AND P0, PT, R0, 0x1, PT ;  /* 0x000000010000780c */ /* 0x001fe20003f05270 */
[----:B------:R-:W-:-:S05]  /*e4f0*/  IMAD.SHL.U32 R0, R17, 0x80, RZ ;  /* 0x0000008011007824 */ /* 0x000fca00078e00ff */
[----:B------:R-:W-:-:S07]  /*e500*/  IADD3 R0, R0, 0x7f, RZ ;  /* 0x0000007f00007810 */ /* 0x000fce0007ffe0ff */
[----:B---3--:R-:W0:Y:S01]  /*e510*/  @P0 LDC R3, c[0x0][0x44c] ;  /* 0x00011300ff030b82 */ /* 0x008e220000000800 */
[----:B------:R-:W-:-:S07]  /*e520*/  @P0 LOP3.LUT R23, R23, 0x80, RZ, 0xfc, !PT ;  /* 0x0000008017170812 */ /* 0x000fce00078efcff */
[----:B------:R-:W1:Y:S01]  /*e530*/  @P0 LDC R5, c[0x0][0x450] ;  /* 0x00011400ff050b82 */ /* 0x000e620000000800 */
[----:B0-----:R-:W-:-:S05]  /*e540*/  @P0 IMAD.HI.U32 R2, R0, R3, RZ ;  /* 0x0000000300020227 */ /* 0x001fca00078e00ff */
[----:B-1----:R-:W-:Y:S01]  /*e550*/  @P0 SHF.R.U32.HI R0, RZ, R5, R2 ;  /* 0x00000005ff000219 */ /* 0x002fe20000011602 */
[----:B------:R-:W-:-:S04]  /*e560*/  VIADD R2, R34, 0x5f ;  /* 0x0000005f22027836 */ /* 0x000fc80000000000 */
[----:B------:R-:W-:Y:S01]  /*e570*/  IMAD.HI R2, R2, 0x2aaaaaab, RZ ;  /* 0x2aaaaaab02027827 */ /* 0x000fe200078e02ff */
[----:B----4-:R-:W-:-:S05]  /*e580*/  IADD3 R3, R34, 0x60, -R4 ;  /* 0x0000006022037810 */ /* 0x010fca0007ffe804 */
[----:B------:R-:W-:Y:S01]  /*e590*/  IMAD.IADD R0, R3, 0x1, R0 ;  /* 0x0000000103007824 */ /* 0x000fe200078e0200 */
[----:B------:R-:W-:-:S03]  /*e5a0*/  SHF.R.U32.HI R3, RZ, 0x1f, R2 ;  /* 0x0000001fff037819 */ /* 0x000fc60000011602 */
[----:B------:R-:W-:Y:S01]  /*e5b0*/  IMAD.HI R4, R0, 0x2aaaaaab, RZ ;  /* 0x2aaaaaab00047827 */ /* 0x000fe200078e02ff */
[----:B------:R-:W-:Y:S02]  /*e5c0*/  LEA.HI.SX32 R0, R2, R3, 0x1c ;  /* 0x0000000302007211 */ /* 0x000fe400078fe2ff */
[----:B------:R-:W-:Y:S02]  /*e5d0*/  LOP3.LUT R2, R18, 0xff000000, RZ, 0xc0, !PT ;  /* 0xff00000012027812 */ /* 0x000fe400078ec0ff */
[----:B------:R-:W-:Y:S02]  /*e5e0*/  SHF.R.U32.HI R3, RZ, 0x1f, R4 ;  /* 0x0000001fff037819 */ /* 0x000fe40000011604 */
[----:B------:R-:W-:Y:S02]  /*e5f0*/  SHF.R.U32.HI R2, RZ, 0x8, R2 ;  /* 0x00000008ff027819 */ /* 0x000fe40000011602 */
[----:B------:R-:W-:-:S04]  /*e600*/  LEA.HI.SX32 R3, R4, R3, 0x1c ;  /* 0x0000000304037211 */ /* 0x000fc800078fe2ff */
[----:B------:R-:W-:Y:S02]  /*e610*/  VIMNMX R0, R0, R3, PT ;  /* 0x0000000300007248 */ /* 0x000fe40003fe0100 */
[----:B------:R-:W-:Y:S02]  /*e620*/  LOP3.LUT R3, R18, 0xff0000, RZ, 0xc0, !PT ;  /* 0x00ff000012037812 */ /* 0x000fe400078ec0ff */
[----:B------:R-:W-:Y:S02]  /*e630*/  ISETP.GE.AND P0, PT, R0, 0x1, PT ;  /* 0x000000010000780c */ /* 0x000fe40003f06270 */
[----:B------:R-:W-:Y:S01]  /*e640*/  LEA.HI R2, R3, R2, RZ, 0x10 ;  /* 0x0000000203027211 */ /* 0x000fe200078f80ff */
[----:B------:R-:W-:-:S03]  /*e650*/  IMAD.MOV.U32 R3, RZ, RZ, RZ ;  /* 0x000000ffff037224 */ /* 0x000fc600078e00ff */
[----:B------:R-:W-:-:S07]  /*e660*/  LOP3.LUT R36, R2, 0xff, RZ, 0xc0, !PT ;  /* 0x000000ff02247812 */ /* 0x000fce00078ec0ff */
[----:B------:R-:W-:Y:S05]  /*e670*/  @!P0 BRA `(.L_x_2451) ;  /* 0x0000000000748947 */ /* 0x000fea0003800000 */
[----:B------:R-:W-:-:S04]  /*e680*/  SHF.R.U32.HI R4, RZ, 0x10, R2 ;  /* 0x00000010ff047819 */ /* 0x000fc80000011602 */
[----:B------:R-:W-:-:S13]  /*e690*/  ISETP.NE.AND P0, PT, R4, RZ, PT ;  /* 0x000000ff0400720c */ /* 0x000fda0003f05270 */
[----:B------:R-:W0:Y:S02]  /*e6a0*/  @!P0 LDC R4, c[0x0][0x9f0] ;  /* 0x00027c00ff048b82 */ /* 0x000e240000000800 */
[-C--:B0-----:R-:W-:Y:S02]  /*e6b0*/  IABS R6, R4.reuse ;  /* 0x0000000400067213 */ /* 0x081fe40000000000 */
[----:B------:R-:W-:Y:S02]  /*e6c0*/  IADD3 R5, R4, -0x1, R0 ;  /* 0xffffffff04057810 */ /* 0x000fe40007ffe000 */
[----:B------:R-:W0:Y:S02]  /*e6d0*/  I2F.RP R8, R6 ;  /* 0x0000000600087306 */ /* 0x000e240000209400 */
[----:B------:R-:W-:-:S04]  /*e6e0*/  LOP3.LUT R2, R5, R4, RZ, 0x3c, !PT ;  /* 0x0000000405027212 */ /* 0x000fc800078e3cff */
[----:B------:R-:W-:Y:S02]  /*e6f0*/  ISETP.GE.AND P2, PT, R2, RZ, PT ;  /* 0x000000ff0200720c */ /* 0x000fe40003f46270 */
[----:B0-----:R-:W0:Y:S02]  /*e700*/  MUFU.RCP R8, R8 ;  /* 0x0000000800087308 */ /* 0x001e240000001000 */
[----:B0-----:R-:W-:-:S06]  /*e710*/  VIADD R3, R8, 0xffffffe ;  /* 0x0ffffffe08037836 */ /* 0x001fcc0000000000 */
[----:B------:R-:W0:Y:S02]  /*e720*/  F2I.FTZ.U32.TRUNC.NTZ R3, R3 ;  /* 0x0000000300037305 */ /* 0x000e24000021f000 */
[----:B0-----:R-:W-:-:S04]  /*e730*/  IMAD.MOV R2, RZ, RZ, -R3 ;  /* 0x000000ffff027224 */ /* 0x001fc800078e0a03 */
        /* <DEDUP_REMOVED lines=14> */
[----:B------:R-:W-:-:S04]  /*e820*/  IMAD.MOV.U32 R3, RZ, RZ, R7 ;  /* 0x000000ffff037224 */ /* 0x000fc800078e0007 */
[----:B------:R-:W-:Y:S01]  /*e830*/  @!P2 IMAD.MOV R3, RZ, RZ, -R3 ;  /* 0x000000ffff03a224 */ /* 0x000fe200078e0a03 */
[----:B------:R-:W-:-:S07]  /*e840*/  @!P1 LOP3.LUT R3, RZ, R4, RZ, 0x33, !PT ;  /* 0x00000004ff039212 */ /* 0x000fce00078e33ff */
.L_x_2451:
[----:B------:R-:W-:Y:S05]  /*e850*/  BSYNC B0 ;  /* 0x0000000000007941 */ /* 0x000fea0003800000 */
.L_x_2450:
        /* <DEDUP_REMOVED lines=23> */
.L_x_2453:
        /* <DEDUP_REMOVED lines=20> */
.L_x_2456:
[----:B------:R-:W-:Y:S05]  /*eb10*/  BSYNC B6 ;  /* 0x0000000000067941 */ /* 0x000fea0003800000 */
.L_x_2455:
[----:B------:R-:W-:Y:S01]  /*eb20*/  IADD3 R0, R22, 0x400, RZ ;  /* 0x0000040016007810 */ /* 0x000fe20007ffe0ff */
[----:B------:R-:W-:Y:S03]  /*eb30*/  BSSY B6, `(.L_x_2457) ;  /* 0x0000022000067945 */ /* 0x000fe60003800000 */
        /* <DEDUP_REMOVED lines=8> */
[----:B------:R-:W-:Y:S01]  /*ebc0*/  MOV R12, 0x1 ;  /* 0x00000001000c7802 */ /* 0x000fe20000000f00 */
[----:B------:R-:W-:Y:S02]  /*ebd0*/  IMAD.U32 R5, RZ, RZ, UR7 ;  /* 0x00000007ff057e24 */ /* 0x000fe4000f8e00ff */
[----:B------:R-:W-:Y:S02]  /*ebe0*/  IMAD.U32 R6, RZ, RZ, UR8 ;  /* 0x00000008ff067e24 */ /* 0x000fe4000f8e00ff */
[----:B------:R-:W-:-:S02]  /*ebf0*/  IMAD.U32 R7, RZ, RZ, UR9 ;  /* 0x00000009ff077e24 */ /* 0x000fc4000f8e00ff */
[----:B------:R-:W-:Y:S02]  /*ec00*/  IMAD.U32 R10, RZ, RZ, UR4 ;  /* 0x00000004ff0a7e24 */ /* 0x000fe4000f8e00ff */
[----:B------:R-:W-:Y:S02]  /*ec10*/  IMAD.U32 R11, RZ, RZ, UR5 ;  /* 0x00000005ff0b7e24 */ /* 0x000fe4000f8e00ff */
[----:B------:R-:W-:Y:S02]  /*ec20*/  IMAD.MOV.U32 R8, RZ, RZ, 0x70 ;  /* 0x00000070ff087424 */ /* 0x000fe400078e00ff */
[----:B0-----:R-:W-:-:S07]  /*ec30*/  IMAD.MOV.U32 R13, RZ, RZ, RZ ;  /* 0x000000ffff0d7224 */ /* 0x001fce00078e00ff */
[----:B------:R-:W-:-:S07]  /*ec40*/  LEPC R20, `(.L_x_2459) ;  /* 0x000000001014794e */ /* 0x000fce0000000000 */
[----:B-1----:R-:W-:Y:S05]  /*ec50*/  CALL.ABS.NOINC R2 ;  /* 0x0000000002007343 */ /* 0x002fea0003c00000 */
.L_x_2459:
[----:B------:R0:W1:Y:S01]  /*ec60*/  LDC.64 R2, c[0x4][R26] ;  /* 0x010000001a027b82 */ /* 0x0000620000000a00 */
[----:B------:R-:W-:Y:S01]  /*ec70*/  ULDC.64 UR6, c[0x4][0x90] ;  /* 0x0100240000067ab9 */ /* 0x000fe20000000a00 */
[----:B------:R-:W-:Y:S01]  /*ec80*/  ULDC.64 UR8, c[0x4][0x98] ;  /* 0x0100260000087ab9 */ /* 0x000fe20000000a00 */
[----:B------:R-:W-:Y:S01]  /*ec90*/  ULDC.64 UR4, c[0x4][0x18] ;  /* 0x0100060000047ab9 */ /* 0x000fe20000000a00 */
        /* <DEDUP_REMOVED lines=11> */
.L_x_2458:
[----:B------:R-:W-:Y:S05]  /*ed50*/  BSYNC B6 ;  /* 0x0000000000067941 */ /* 0x000fea0003800000 */
.L_x_2457:
[----:B------:R-:W-:Y:S01]  /*ed60*/  ULDC.64 UR4, c[0x0][0x9f8] ;  /* 0x00027e0000047ab9 */ /* 0x000fe20000000a00 */
[----:B------:R-:W0:Y:S01]  /*ed70*/  S2R R2, SR_TID.X ;  /* 0x0000000000027919 */ /* 0x000e220000002100 */
[----:B------:R-:W-:Y:S01]  /*ed80*/  ISETP.NE.U32.AND P0, PT, RZ, UR4, PT ;  /* 0x00000004ff007c0c */ /* 0x000fe2000bf05070 */
[----:B------:R-:W1:Y:S03]  /*ed90*/  LDC R5, c[0x0][0x430] ;  /* 0x00010c00ff057b82 */ /* 0x000e660000000800 */
[----:B------:R-:W-:-:S13]  /*eda0*/  ISETP.NE.AND.EX P0, PT, RZ, UR5, PT, P0 ;  /* 0x00000005ff007c0c */ /* 0x000fda000bf05300 */
[----:B------:R-:W-:Y:S01]  /*edb0*/  @P0 IADD3 R24, P1, R24, UR4, RZ ;  /* 0x0000000418180c10 */ /* 0x000fe2000ff3e0ff */
[----:B------:R-:W2:Y:S01]  /*edc0*/  S2R R21, SR_TID.X ;  /* 0x0000000000157919 */ /* 0x000ea20000002100 */
[----:B------:R-:W-:Y:S01]  /*edd0*/  LOP3.LUT R23, R23, 0xffffffdf, RZ, 0xc0, !PT ;  /* 0xffffffdf17177812 */ /* 0x000fe200078ec0ff */
[----:B------:R-:W-:Y:S01]  /*ede0*/  ULDC UR4, c[0x0][0x320] ;  /* 0x0000c80000047ab9 */ /* 0x000fe20000000800 */
[----:B------:R-:W-:-:S05]  /*edf0*/  @P0 IADD3.X R25, R25, UR5, RZ, P1, !PT ;  /* 0x0000000519190c10 */ /* 0x000fca0008ffe4ff */
[----:B------:R3:W4:Y:S01]  /*ee00*/  @P0 LDG.E R31, desc[UR36][R24.64] ;  /* 0x00000024181f0981 */ /* 0x000722000c1e1900 */
[----:B-1----:R-:W-:Y:S01]  /*ee10*/  ISETP.NE.AND P2, PT, R5, 0x1, PT ;  /* 0x000000010500780c */ /* 0x002fe20003f45270 */
[----:B------:R-:W1:Y:S01]  /*ee20*/  S2R R26, SR_TID.X ;  /* 0x00000000001a7919 */ /* 0x000e620000002100 */
[----:B0-----:R-:W-:-:S04]  /*ee30*/  LOP3.LUT R2, R2, 0x7f, RZ, 0xc0, !PT ;  /* 0x0000007f02027812 */ /* 0x001fc800078ec0ff */
[----:B------:R-:W-:Y:S01]  /*ee40*/  SHF.R.U32.HI R2, RZ, 0x3, R2 ;  /* 0x00000003ff027819 */ /* 0x000fe20000011602 */
[----:B---3--:R-:W-:-:S06]  /*ee50*/  VIADD R25, R29, 0xffffffff ;  /* 0xffffffff1d197836 */ /* 0x008fcc0000000000 */
[----:B------:R-:W0:Y:S01]  /*ee60*/  @P2 LDC R3, c[0x0][0x434] ;  /* 0x00010d00ff032b82 */ /* 0x000e220000000800 */
[----:B------:R-:W-:Y:S01]  /*ee70*/  @P2 LOP3.LUT R23, R23, 0x20, RZ, 0xfc, !PT ;  /* 0x0000002017172812 */ /* 0x000fe200078efcff */
[----:B--2---:R-:W-:-:S05]  /*ee80*/  IMAD.SHL.U32 R20, R21, 0x10, RZ ;  /* 0x0000001015147824 */ /* 0x004fca00078e00ff */
[----:B------:R-:W-:Y:S02]  /*ee90*/  LOP3.LUT R20, R2, 0x70, R20, 0xf8, !PT ;  /* 0x0000007002147812 */ /* 0x000fe400078ef814 */
[----:B------:R-:W2:Y:S03]  /*eea0*/  @P2 LDC R2, c[0x0][0x438] ;  /* 0x00010e00ff022b82 */ /* 0x000ea60000000800 */
[----:B------:R-:W-:Y:S02]  /*eeb0*/  IMAD R4, R25, 0x60, R20 ;  /* 0x0000006019047824 */ /* 0x000fe400078e0214 */
[----:B-1----:R-:W-:Y:S02]  /*eec0*/  IMAD.SHL.U32 R9, R26, 0x8, RZ ;  /* 0x000000081a097824 */ /* 0x002fe400078e00ff */
[C---:B------:R-:W-:Y:S01]  /*eed0*/  IMAD.IADD R0, R4.reuse, 0x1, R37 ;  /* 0x0000000104007824 */ /* 0x040fe200078e0225 */
[----:B------:R-:W-:-:S02]  /*eee0*/  ISETP.GE.AND P0, PT, R4, R34, PT ;  /* 0x000000220400720c */ /* 0x000fc40003f06270 */
[----:B------:R-:W-:Y:S01]  /*eef0*/  LOP3.LUT R9, R9, 0x38, RZ, 0xc0, !PT ;  /* 0x0000003809097812 */ /* 0x000fe200078ec0ff */
[----:B0-----:R-:W-:Y:S01]  /*ef00*/  @P2 IMAD.HI.U32 R3, R0, R3, RZ ;  /* 0x0000000300032227 */ /* 0x001fe200078e00ff */
[----:B------:R-:W-:Y:S02]  /*ef10*/  ISETP.GT.U32.OR P0, PT, R20, 0x5f, P0 ;  /* 0x0000005f1400780c */ /* 0x000fe40000704470 */
[C---:B------:R-:W-:Y:S01]  /*ef20*/  LOP3.LUT R8, R9.reuse, 0x40, RZ, 0xfc, !PT ;  /* 0x0000004009087812 */ /* 0x040fe200078efcff */
[----:B------:R-:W-:Y:S01]  /*ef30*/  IMAD.MOV.U32 R4, RZ, RZ, R0 ;  /* 0x000000ffff047224 */ /* 0x000fe200078e0000 */
[----:B------:R-:W-:Y:S02]  /*ef40*/  ISETP.GE.AND P1, PT, R9, UR4, PT ;  /* 0x0000000409007c0c */ /* 0x000fe4000bf26270 */
[----:B--2---:R-:W-:Y:S02]  /*ef50*/  @P2 SHF.R.U32.HI R4, RZ, R2, R3 ;  /* 0x00000002ff042219 */ /* 0x004fe40000011603 */
[----:B------:R-:W-:Y:S01]  /*ef60*/  ISETP.GE.AND P2, PT, R8, UR4, PT ;  /* 0x0000000408007c0c */ /* 0x000fe2000bf46270 */
[----:B------:R-:W-:Y:S01]  /*ef70*/  ULDC UR4, c[0x0][0x2f4] ;  /* 0x0000bd0000047ab9 */ /* 0x000fe20000000800 */
[----:B------:R-:W-:-:S02]  /*ef80*/  IADD3 R3, -R4, RZ, RZ ;  /* 0x000000ff04037210 */ /* 0x000fc40007ffe1ff */
[----:B------:R-:W-:-:S03]  /*ef90*/  SEL R29, RZ, 0xffffffff, P2 ;  /* 0xffffffffff1d7807 */ /* 0x000fc60001000000 */
[----:B------:R-:W-:Y:S01]  /*efa0*/  IMAD R0, R5, R3, R0 ;  /* 0x0000000305007224 */ /* 0x000fe200078e0200 */
[----:B------:R-:W-:Y:S01]  /*efb0*/  SEL R5, RZ, 0x1, P1 ;  /* 0x00000001ff057807 */ /* 0x000fe20000800000 */
[----:B------:R-:W0:Y:S01]  /*efc0*/  @!P0 LDC.64 R2, c[0x0][0x428] ;  /* 0x00010a00ff028b82 */ /* 0x000e220000000a00 */
[----:B------:R-:W-:-:S05]  /*efd0*/  IMAD.SHL.U32 R29, R29, 0x2, RZ ;  /* 0x000000021d1d7824 */ /* 0x000fca00078e00ff */
[----:B------:R-:W-:Y:S02]  /*efe0*/  LOP3.LUT R29, R29, 0x2, R5, 0xe2, !PT ;  /* 0x000000021d1d7812 */ /* 0x000fe400078ee205 */
[----:B------:R-:W-:Y:S02]  /*eff0*/  @!P0 SHF.R.S32.HI R5, RZ, 0x1f, R4 ;  /* 0x0000001fff058819 */ /* 0x000fe40000011404 */
[----:B------:R-:W-:Y:S02]  /*f000*/  ISETP.GE.AND P2, PT, R9, UR4, PT ;  /* 0x0000000409007c0c */ /* 0x000fe4000bf46270 */
[----:B------:R-:W-:Y:S02]  /*f010*/  LOP3.LUT R23, R23, 0xfffffffb, RZ, 0xc0, !PT ;  /* 0xfffffffb17177812 */ /* 0x000fe400078ec0ff */
[----:B------:R-:W-:-:S09]  /*f020*/  LOP3.LUT R7, R9, 0x80, RZ, 0xfc, !PT ;  /* 0x0000008009077812 */ /* 0x000fd200078efcff */
[----:B------:R-:W-:-:S04]  /*f030*/  @P2 LOP3.LUT R23, R23, 0x4, RZ, 0xfc, !PT ;  /* 0x0000000417172812 */ /* 0x000fc800078efcff */
[----:B------:R-:W-:Y:S01]  /*f040*/  LOP3.LUT R23, R23, 0xfffffffd, RZ, 0xc0, !PT ;  /* 0xfffffffd17177812 */ /* 0x000fe200078ec0ff */
[----:B------:R-:W-:Y:S01]  /*f050*/  UMOV UR5, 0xffffffff ;  /* 0xffffffff00057882 */ /* 0x000fe20000000000 */
[----:B------:R-:W-:Y:S02]  /*f060*/  LOP3.LUT R26, R18, 0xffff, RZ, 0xc0, !PT ;  /* 0x0000ffff121a7812 */ /* 0x000fe400078ec0ff */
[----:B----4-:R-:W-:Y:S01]  /*f070*/  SHF.R.S32.HI R6, RZ, 0x1f, R31 ;  /* 0x0000001fff067819 */ /* 0x010fe2000001141f */
[----:B0-----:R-:W-:-:S04]  /*f080*/  @!P0 IMAD.WIDE.U32 R4, R31, R2, R4 ;  /* 0x000000021f048225 */ /* 0x001fc800078e0004 */
[----:B------:R0:W-:Y:S02]  /*f090*/  STL [R1], R6 ;  /* 0x0000000601007387 */ /* 0x0001e40000100800 */
[----:B0-----:R-:W-:-:S04]  /*f0a0*/  @!P0 IMAD R6, R6, R2, RZ ;  /* 0x0000000206068224 */ /* 0x001fc800078e02ff */
[----:B------:R-:W-:Y:S02]  /*f0b0*/  @!P0 IMAD R6, R31, R3, R6 ;  /* 0x000000031f068224 */ /* 0x000fe400078e0206 */
[----:B------:R-:W0:Y:S02]  /*f0c0*/  @!P0 LDC.64 R2, c[0x0][0x418] ;  /* 0x00010600ff028b82 */ /* 0x000e240000000a00 */
[----:B------:R-:W-:Y:S01]  /*f0d0*/  @!P0 IMAD.IADD R6, R5, 0x1, R6 ;  /* 0x0000000105068824 */ /* 0x000fe200078e0206 */
[----:B0-----:R-:W-:-:S04]  /*f0e0*/  @!P0 LEA R2, P1, R4, R2, 0x2 ;  /* 0x0000000204028211 */ /* 0x001fc800078210ff */
[----:B------:R-:W-:Y:S01]  /*f0f0*/  @!P0 LEA.HI.X R3, R4, R3, R6, 0x2, P1 ;  /* 0x0000000304038211 */ /* 0x000fe200008f1406 */
[----:B------:R-:W-:Y:S01]  /*f100*/  IMAD.MOV.U32 R4, RZ, RZ, RZ ;  /* 0x000000ffff047224 */ /* 0x000fe200078e00ff */
[----:B------:R-:W-:-:S05]  /*f110*/  ISETP.GE.AND P1, PT, R8, UR4, PT ;  /* 0x0000000408007c0c */ /* 0x000fca000bf26270 */
[----:B------:R0:W5:Y:S01]  /*f120*/  @!P0 LDG.E R4, desc[UR36][R2.64] ;  /* 0x0000002402048981 */ /* 0x000162000c1e1900 */
[----:B------:R-:W-:-:S07]  /*f130*/  ISETP.GE.AND P0, PT, R7, UR4, PT ;  /* 0x0000000407007c0c */ /* 0x000fce000bf06270 */
[----:B------:R-:W-:Y:S01]  /*f140*/  @P1 LOP3.LUT R23, R23, 0x2, RZ, 0xfc, !PT ;  /* 0x0000000217171812 */ /* 0x000fe200078efcff */
[----:B0-----:R-:W-:-:S03]  /*f150*/  IMAD.U32 R2, RZ, RZ, UR38 ;  /* 0x00000026ff027e24 */ /* 0x001fc6000f8e00ff */
[----:B------:R-:W-:-:S04]  /*f160*/  LOP3.LUT R23, R23, 0xfffffffe, RZ, 0xc0, !PT ;  /* 0xfffffffe17177812 */ /* 0x000fc800078ec0ff */
[----:B------:R-:W-:Y:S01]  /*f170*/  @P0 LOP3.LUT R23, R23, 0x1, RZ, 0xfc, !PT ;  /* 0x0000000117170812 */ /* 0x000fe200078efcff */
[----:B------:R-:W-:Y:S06]  /*f180*/  BRA.DIV UR5, `(.L_x_2460) ;  /* 0x0000004205e47947 */ /* 0x000fec000b800000 */
.L_x_2528:
        /* <DEDUP_REMOVED lines=8> */
.L_x_2461:
[----:B------:R-:W-:Y:S01]  /*f210*/  SHF.R.S32.HI R5, RZ, 0x1f, R0 ;  /* 0x0000001fff057819 */ /* 0x000fe20000011400 */
[----:B------:R-:W-:Y:S01]  /*f220*/  ULDC.64 UR4, c[0x0][0x328] ;  /* 0x0000ca0000047ab9 */ /* 0x000fe20000000a00 */
[----:B------:R-:W-:Y:S01]  /*f230*/  ULDC.64 UR6, c[0x0][0x318] ;  /* 0x0000c60000067ab9 */ /* 0x000fe20000000a00 */
[----:B------:R-:W-:Y:S01]  /*f240*/  IMAD.WIDE.U32 R2, R0, UR4, RZ ;  /* 0x0000000400027c25 */ /* 0x000fe2000f8e00ff */
        /* <DEDUP_REMOVED lines=19> */
.L_x_2529:
[----:B------:R-:W-:Y:S05]  /*f380*/  BSYNC B0 ;  /* 0x0000000000007941 */ /* 0x000fea0003800000 */
.L_x_2462:
        /* <DEDUP_REMOVED lines=11> */
[----:B------:R-:W-:Y:S01]  /*f440*/  IADD3 R3, R3, R5, RZ ;  /* 0x0000000503037210 */ /* 0x000fe20007ffe0ff */
[----:B------:R-:W-:Y:S02]  /*f450*/  IMAD R5, R27, 0x4800, R32 ;  /* 0x000048001b057824 */ /* 0x000fe400078e0220 */
        /* <DEDUP_REMOVED lines=8> */
[----:B-1----:R-:W-:Y:S02]  /*f4e0*/  LOP3.LUT R8, R8, 0x7f, RZ, 0xc0, !PT ;  /* 0x0000007f08087812 */ /* 0x002fe400078ec0ff */
[C---:B------:R-:W-:Y:S02]  /*f4f0*/  LEA R4, P0, R2.reuse, UR6, 0x1 ;  /* 0x0000000602047c11 */ /* 0x040fe4000f8008ff */
[----:B------:R-:W-:Y:S02]  /*f500*/  SHF.R.U32.HI R9, RZ, 0x3, R8 ;  /* 0x00000003ff097819 */ /* 0x000fe40000011608 */
[----:B------:R-:W0:Y:S01]  /*f510*/  S2R R8, SR_TID.X ;  /* 0x0000000000087919 */ /* 0x000e220000002100 */
[----:B------:R-:W-:Y:S02]  /*f520*/  LEA.HI.X R0, R2, UR7, R0, 0x1, P0 ;  /* 0x0000000702007c11 */ /* 0x000fe400080f0c00 */
[----:B------:R-:W-:-:S05]  /*f530*/  IMAD.IADD R6, R6, 0x1, -R9 ;  /* 0x0000000106067824 */ /* 0x000fca00078e0a09 */
        /* <DEDUP_REMOVED lines=66> */
.L_x_2543:
        /* <DEDUP_REMOVED lines=12> */
.L_x_2465:
        /* <DEDUP_REMOVED lines=10> */
.L_x_2466:
        /* <DEDUP_REMOVED lines=24> */
[----:B------:R-:W-:Y:S01]  /*fc40*/  MOV R8, 0x70 ;  /* 0x0000007000087802 */ /* 0x000fe20000000f00 */
[----:B------:R-:W0:Y:S01]  /*fc50*/  LDC.64 R2, c[0x4][R2] ;  /* 0x0100000002027b82 */ /* 0x000e220000000a00 */
[----:B------:R-:W-:Y:S02]  /*fc60*/  IMAD.U32 R5, RZ, RZ, UR7 ;  /* 0x00000007ff057e24 */ /* 0x000fe4000f8e00ff */
[----:B------:R-:W-:Y:S02]  /*fc70*/  IMAD.U32 R6, RZ, RZ, UR8 ;  /* 0x00000008ff067e24 */ /* 0x000fe4000f8e00ff */
[----:B--2---:R-:W-:-:S02]  /*fc80*/  IMAD.U32 R7, RZ, RZ, UR9 ;  /* 0x00000009ff077e24 */ /* 0x004fc4000f8e00ff */
[----:B------:R-:W-:Y:S02]  /*fc90*/  IMAD.U32 R10, RZ, RZ, UR4 ;  /* 0x00000004ff0a7e24 */ /* 0x000fe4000f8e00ff */
[----:B------:R-:W-:Y:S02]  /*fca0*/  IMAD.U32 R11, RZ, RZ, UR5 ;  /* 0x00000005ff0b7e24 */ /* 0x000fe4000f8e00ff */
[----:B------:R-:W-:Y:S02]  /*fcb0*/  IMAD.MOV.U32 R12, RZ, RZ, 0x1 ;  /* 0x00000001ff0c7424 */ /* 0x000fe400078e00ff */
[----:B------:R-:W-:-:S07]  /*fcc0*/  IMAD.MOV.U32 R13, RZ, RZ, RZ ;  /* 0x000000ffff0d7224 */ /* 0x000fce00078e00ff */
[----:B------:R-:W-:-:S07]  /*fcd0*/  LEPC R20, `(.L_x_2468) ;  /* 0x000000001014794e */ /* 0x000fce0000000000 */
[----:B0-----:R-:W-:Y:S05]  /*fce0*/  CALL.ABS.NOINC R2 ;  /* 0x0000000002007343 */ /* 0x001fea0003c00000 */
.L_x_2468:
[----:B------:R-:W-:Y:S05]  /*fcf0*/  BSYNC B6 ;  /* 0x0000000000067941 */ /* 0x000fea0003800000 */
.L_x_2467:
[----:B------:R-:W3:Y:S01]  /*fd00*/  LDL.LU R2, [R1+0x18] ;  /* 0x0000180001027983 */ /* 0x000ee20000300800 */
[----:B------:R-:W-:Y:S01]  /*fd10*/  ULDC.64 UR6, c[0x0][0x2e0] ;  /* 0x0000b80000067ab9 */ /* 0x000fe20000000a00 */
[----:B------:R-:W-:Y:S01]  /*fd20*/  IMAD.MOV.U32 R3, RZ, RZ, R35 ;  /* 0x000000ffff037224 */ /* 0x000fe200078e0023 */
[----:B------:R-:W-:Y:S01]  /*fd30*/  ULDC.64 UR4, c[0x0][0x2d8] ;  /* 0x0000b60000047ab9 */ /* 0x000fe20000000a00 */
[----:B------:R-:W4:Y:S04]  /*fd40*/  LDL.LU.64 R20, [R1+0x8] ;  /* 0x0000080001147983 */ /* 0x000f280000300a00 */
[----:B------:R0:W5:Y:S01]  /*fd50*/  LDL R10, [R1+0x4] ;  /* 0x00000400010a7983 */ /* 0x0001620000100800 */
[----:B------:R-:W1:Y:S02]  /*fd60*/  S2R R11, SR_TID.X ;  /* 0x00000000000b7919 */ /* 0x000e640000002100 */
[----:B-1----:R-:W-:-:S05]  /*fd70*/  IMAD.SHL.U32 R8, R11, 0x8, RZ ;  /* 0x000000080b087824 */ /* 0x002fca00078e00ff */
[----:B------:R-:W-:Y:S01]  /*fd80*/  LOP3.LUT R8, R8, 0x38, RZ, 0xc0, !PT ;  /* 0x0000003808087812 */ /* 0x000fe200078ec0ff */
[----:B---3--:R-:W-:Y:S02]  /*fd90*/  IMAD.MOV.U32 R0, RZ, RZ, R2 ;  /* 0x000000ffff007224 */ /* 0x008fe400078e0002 */
[----:B----4-:R-:W-:Y:S01]  /*fda0*/  IMAD.MOV.U32 R2, RZ, RZ, R20 ;  /* 0x000000ffff027224 */ /* 0x010fe200078e0014 */
[----:B------:R-:W1:Y:S01]  /*fdb0*/  S2R R21, SR_TID.X ;  /* 0x0000000000157919 */ /* 0x000e620000002100 */
[----:B------:R-:W3:Y:S01]  /*fdc0*/  LDC R20, c[0x0][0x448] ;  /* 0x00011200ff147b82 */ /* 0x000ee20000000800 */
[----:B------:R-:W-:Y:S02]  /*fdd0*/  IMAD R4, R0, UR6, RZ ;  /* 0x0000000600047c24 */ /* 0x000fe4000f8e02ff */
[----:B------:R-:W-:-:S04]  /*fde0*/  IMAD.WIDE.U32 R2, R26, UR4, R2 ;  /* 0x000000041a027c25 */ /* 0x000fc8000f8e0002 */
[----:B------:R-:W-:Y:S01]  /*fdf0*/  IMAD R3, R26, UR5, R3 ;  /* 0x000000051a037c24 */ /* 0x000fe2000f8e0203 */
[----:B------:R-:W-:Y:S01]  /*fe00*/  ULDC.64 UR4, c[0x0][0x2d0] ;  /* 0x0000b40000047ab9 */ /* 0x000fe20000000a00 */
[C---:B------:R-:W-:Y:S02]  /*fe10*/  IMAD R4, R30.reuse, UR7, R4 ;  /* 0x000000071e047c24 */ /* 0x040fe4000f8e0204 */
[----:B------:R-:W-:Y:S01]  /*fe20*/  IMAD.WIDE.U32 R2, R30, UR6, R2 ;  /* 0x000000061e027c25 */ /* 0x000fe2000f8e0002 */
[----:B---3--:R-:W-:Y:S02]  /*fe30*/  ISETP.NE.AND P6, PT, R20, 0x1, PT ;  /* 0x000000011400780c */ /* 0x008fe40003fc5270 */
[----:B------:R-:W3:Y:S01]  /*fe40*/  S2R R20, SR_TID.X ;  /* 0x0000000000147919 */ /* 0x000ee20000002100 */
[----:B-1----:R-:W-:-:S04]  /*fe50*/  LOP3.LUT R21, R21, 0x7f, RZ, 0xc0, !PT ;  /* 0x0000007f15157812 */ /* 0x002fc800078ec0ff */
[----:B------:R-:W-:-:S06]  /*fe60*/  SHF.R.U32.HI R21, RZ, 0x3, R21 ;  /* 0x00000003ff157819 */ /* 0x000fcc0000011615 */
[----:B--2---:R-:W1:Y:S08]  /*fe70*/  @P6 LDC R7, c[0x0][0x44c] ;  /* 0x00011300ff076b82 */ /* 0x004e700000000800 */
[----:B------:R-:W2:Y:S01]  /*fe80*/  @P6 LDC R6, c[0x0][0x450] ;  /* 0x00011400ff066b82 */ /* 0x000ea20000000800 */
[----:B---3--:R-:W-:-:S05]  /*fe90*/  IMAD.SHL.U32 R20, R20, 0x10, RZ ;  /* 0x0000001014147824 */ /* 0x008fca00078e00ff */
[----:B------:R-:W-:-:S05]  /*fea0*/  LOP3.LUT R20, R21, 0x70, R20, 0xf8, !PT ;  /* 0x0000007015147812 */ /* 0x000fca00078ef814 */
[----:B------:R-:W-:-:S04]  /*feb0*/  IMAD R5, R17, 0x80, R20 ;  /* 0x0000008011057824 */ /* 0x000fc800078e0214 */
[----:B-1----:R-:W-:Y:S01]  /*fec0*/  @P6 IMAD.HI.U32 R7, R5, R7, RZ ;  /* 0x0000000705076227 */ /* 0x002fe200078e00ff */
[----:B------:R-:W-:-:S04]  /*fed0*/  MOV R0, R5 ;  /* 0x0000000500007202 */ /* 0x000fc80000000f00 */
[----:B--2---:R-:W-:Y:S02]  /*fee0*/  @P6 SHF.R.U32.HI R0, RZ, R6, R7 ;  /* 0x00000006ff006219 */ /* 0x004fe40000011607 */
[----:B------:R-:W1:Y:S01]  /*fef0*/  LDC R6, c[0x0][0x448] ;  /* 0x00011200ff067b82 */ /* 0x000e620000000800 */
[----:B------:R-:W-:Y:S02]  /*ff00*/  IMAD.IADD R3, R3, 0x1, R4 ;  /* 0x0000000103037824 */ /* 0x000fe400078e0204 */
[----:B------:R-:W-:Y:S02]  /*ff10*/  IMAD.MOV R4, RZ, RZ, -R0 ;  /* 0x000000ffff047224 */ /* 0x000fe400078e0a00 */
[----:B------:R-:W-:-:S04]  /*ff20*/  IMAD.WIDE.U32 R2, R0, UR4, R2 ;  /* 0x0000000400027c25 */ /* 0x000fc8000f8e0002 */
[----:B-1----:R-:W-:Y:S01]  /*ff30*/  IMAD R4, R6, R4, R5 ;  /* 0x0000000406047224 */ /* 0x002fe200078e0205 */
[----:B------:R-:W-:-:S05]  /*ff40*/  SHF.R.S32.HI R5, RZ, 0x1f, R0 ;  /* 0x0000001fff057819 */ /* 0x000fca0000011400 */
[----:B------:R-:W-:-:S04]  /*ff50*/  IMAD R5, R5, UR4, RZ ;  /* 0x0000000405057c24 */ /* 0x000fc8000f8e02ff */
[----:B------:R-:W-:Y:S01]  /*ff60*/  IMAD R5, R0, UR5, R5 ;  /* 0x0000000500057c24 */ /* 0x000fe2000f8e0205 */
[----:B------:R-:W-:Y:S01]  /*ff70*/  SHF.R.S32.HI R0, RZ, 0x1f, R4 ;  /* 0x0000001fff007819 */ /* 0x000fe20000011404 */
[----:B------:R-:W-:Y:S02]  /*ff80*/  ULDC.64 UR4, c[0x0][0x2c8] ;  /* 0x0000b20000047ab9 */ /* 0x000fe40000000a00 */
[----:B------:R-:W-:Y:S02]  /*ff90*/  IMAD.IADD R3, R3, 0x1, R5 ;  /* 0x0000000103037824 */ /* 0x000fe400078e0205 */
[----:B------:R-:W-:Y:S02]  /*ffa0*/  IMAD R5, R0, UR4, RZ ;  /* 0x0000000400057c24 */ /* 0x000fe4000f8e02ff */
[----:B------:R-:W-:Y:S02]  /*ffb0*/  IMAD.SHL.U32 R21, R11, 0x8, RZ ;  /* 0x000000080b157824 */ /* 0x000fe400078e00ff */
[----:B------:R-:W-:-:S02]  /*ffc0*/  IMAD R0, R4, UR5, R5 ;  /* 0x0000000504007c24 */ /* 0x000fc4000f8e0205 */
[----:B------:R-:W-:Y:S01]  /*ffd0*/  IMAD.WIDE.U32 R2, R4, UR4, R2 ;  /* 0x0000000404027c25 */ /* 0x000fe2000f8e0002 */
        /* <DEDUP_REMOVED lines=14> */
[----:B0-----:R-:W-:Y:S10]  /*100c0*/  BRA.DIV UR5, `(.L_x_2469) ;  /* 0x0000003e05807947 */ /* 0x001ff4000b800000 */
[----:B------:R-:W0:Y:S01]  /*100d0*/  SHFL.IDX PT, R14, R0, RZ, 0x181f ;  /* 0x00181fff000e7589 */ /* 0x000e2200000e0000 */
[----:B-----5:R-:W-:Y:S02]  /*100e0*/  IMAD R5, R10, R6, RZ ;  /* 0x000000060a057224 */ /* 0x020fe400078e02ff */
[----:B------:R-:W-:Y:S01]  /*100f0*/  IMAD R17, R17, 0x80, R9 ;  /* 0x0000008011117824 */ /* 0x000fe200078e0209 */
[----:B------:R-:W1:Y:S03]  /*10100*/  SHFL.IDX PT, R2, R4, RZ, 0x181f ;  /* 0x00181fff04027589 */ /* 0x000e6600000e0000 */
[C---:B------:R-:W-:Y:S01]  /*10110*/  VIADD R6, R17.reuse, 0x10 ;  /* 0x0000001011067836 */ /* 0x040fe20000000000 */
[----:B------:R-:W-:-:S13]  /*10120*/  ISETP.GE.AND P1, PT, R17, R5, PT ;  /* 0x000000051100720c */ /* 0x000fda0003f26270 */
[----:B0-----:R-:W-:-:S04]  /*10130*/  @!P1 LEA R14, P4, R8, R14, 0x1 ;  /* 0x0000000e080e9211 */ /* 0x001fc800078808ff */
[----:B-1----:R-:W-:Y:S01]  /*10140*/  @!P1 IADD3.X R3, RZ, R2, RZ, P4, !PT ;  /* 0x00000002ff039210 */ /* 0x002fe200027fe4ff */
[----:B------:R-:W-:Y:S02]  /*10150*/  @!P1 IMAD.MOV.U32 R2, RZ, RZ, R14 ;  /* 0x000000ffff029224 */ /* 0x000fe400078e000e */
[----:B------:R-:W0:Y:S04]  /*10160*/  SHFL.IDX PT, R14, R0, 0x1, 0x181f ;  /* 0x00381f00000e7f89 */ /* 0x000e2800000e0000 */
[----:B------:R-:W-:Y:S04]  /*10170*/  @!P1 LDGSTS.E.BYPASS.LTC128B.128 [R33+0xc400], desc[UR36][R2.64], !P3 ;  /* 0x0c40000002219fae */ /* 0x000fe8000d901d64 */
[----:B------:R-:W-:Y:S04]  /*10180*/  @!P1 LDGSTS.E.BYPASS.LTC128B.128 [R33+0x10400], desc[UR36][R2.64+0x80], !P2 ;  /* 0x1040008002219fae */ /* 0x000fe8000d101d64 */
[----:B------:R1:W-:Y:S01]  /*10190*/  @!P1 LDGSTS.E.BYPASS.LTC128B.128 [R33+0x14400], desc[UR36][R2.64+0x100], !P0 ;  /* 0x1440010002219fae */ /* 0x0003e2000c101d64 */
[----:B------:R-:W-:Y:S01]  /*101a0*/  ISETP.GE.AND P1, PT, R6, R5, PT ;  /* 0x000000050600720c */ /* 0x000fe20003f26270 */
[----:B------:R-:W-:-:S02]  /*101b0*/  VIADD R6, R17, 0x20 ;  /* 0x0000002011067836 */ /* 0x000fc40000000000 */
[----:B-1----:R-:W1:Y:S10]  /*101c0*/  SHFL.IDX PT, R2, R4, 0x1, 0x181f ;  /* 0x00381f0004027f89 */ /* 0x002e7400000e0000 */
[----:B0-----:R-:W-:-:S05]  /*101d0*/  @!P1 LEA R14, P4, R8, R14, 0x1 ;  /* 0x0000000e080e9211 */ /* 0x001fca00078808ff */
[----:B-1----:R-:W-:Y:S02]  /*101e0*/  @!P1 IMAD.X R7, RZ, RZ, R2, P4 ;  /* 0x000000ffff079224 */ /* 0x002fe400020e0602 */
[----:B------:R-:W-:Y:S02]  /*101f0*/  @!P1 IMAD.MOV.U32 R2, RZ, RZ, R14 ;  /* 0x000000ffff029224 */ /* 0x000fe400078e000e */
[----:B------:R-:W-:Y:S01]  /*10200*/  @!P1 IMAD.MOV.U32 R3, RZ, RZ, R7 ;  /* 0x000000ffff039224 */ /* 0x000fe200078e0007 */
        /* <DEDUP_REMOVED lines=8> */
[----:B-1----:R-:W-:Y:S01]  /*10290*/  @!P1 IMAD.X R7, RZ, RZ, R2, P4 ;  /* 0x000000ffff079224 */ /* 0x002fe200020e0602 */
[----:B------:R-:W-:Y:S02]  /*102a0*/  @!P1 MOV R2, R14 ;  /* 0x0000000e00029202 */ /* 0x000fe40000000f00 */
[----:B------:R-:W0:Y:S01]  /*102b0*/  SHFL.IDX PT, R14, R0, 0x3, 0x181f ;  /* 0x00781f00000e7f89 */ /* 0x000e2200000e0000 */
[----:B------:R-:W-:-:S05]  /*102c0*/  @!P1 IMAD.MOV.U32 R3, RZ, RZ, R7 ;  /* 0x000000ffff039224 */ /* 0x000fca00078e0007 */
        /* <DEDUP_REMOVED lines=36> */
[----:B------:R-:W-:-:S03]  /*10510*/  ISETP.GE.AND P1, PT, R6, R5, PT ;  /* 0x000000050600720c */ /* 0x000fc60003f26270 */
[----:B-1----:R-:W1:Y:S10]  /*10520*/  SHFL.IDX PT, R2, R4, 0x6, 0x181f ;  /* 0x00d81f0004027f89 */ /* 0x002e7400000e0000 */
[----:B0-----:R-:W-:Y:S01]  /*10530*/  @!P1 LEA R14, P4, R8, R14, 0x1 ;  /* 0x0000000e080e9211 */ /* 0x001fe200078808ff */
[----:B------:R-:W0:Y:S04]  /*10540*/  SHFL.IDX PT, R4, R4, 0x7, 0x181f ;  /* 0x00f81f0004047f89 */ /* 0x000e2800000e0000 */
[----:B-1----:R-:W-:Y:S01]  /*10550*/  @!P1 IMAD.X R7, RZ, RZ, R2, P4 ;  /* 0x000000ffff079224 */ /* 0x002fe200020e0602 */
[----:B------:R-:W-:-:S02]  /*10560*/  @!P1 MOV R2, R14 ;  /* 0x0000000e00029202 */ /* 0x000fc40000000f00 */
[----:B------:R1:W2:Y:S01]  /*10570*/  SHFL.IDX PT, R14, R0, 0x7, 0x181f ;  /* 0x00f81f00000e7f89 */ /* 0x0002a200000e0000 */
[----:B------:R-:W-:-:S05]  /*10580*/  @!P1 IMAD.MOV.U32 R3, RZ, RZ, R7 ;  /* 0x000000ffff039224 */ /* 0x000fca00078e0007 */
[----:B------:R1:W-:Y:S04]  /*10590*/  @!P1 LDGSTS.E.BYPASS.LTC128B.128 [R33+0xf400], desc[UR36][R2.64], !P3 ;  /* 0x0f40000002219fae */ /* 0x0003e8000d901d64 */
[----:B------:R1:W-:Y:S04]  /*105a0*/  @!P1 LDGSTS.E.BYPASS.LTC128B.128 [R33+0x13400], desc[UR36][R2.64+0x80], !P2 ;  /* 0x1340008002219fae */ /* 0x0003e8000d101d64 */
[----:B0-----:R1:W-:Y:S02]  /*105b0*/  @!P1 LDGSTS.E.BYPASS.LTC128B.128 [R33+0x17400], desc[UR36][R2.64+0x100], !P0 ;  /* 0x1740010002219fae */ /* 0x0013e4000c101d64 */
.L_x_2560:
[----:B-1----:R-:W-:Y:S01]  /*105c0*/  VIADD R0, R17, 0x70 ;  /* 0x0000007011007836 */ /* 0x002fe20000000000 */
[----:B------:R-:W-:Y:S04]  /*105d0*/  BSSY B0, `(.L_x_2470) ;  /* 0x000000b000007945 */ /* 0x000fe80003800000 */
        /* <DEDUP_REMOVED lines=10> */
.L_x_2471:
[----:B------:R-:W-:Y:S05]  /*10680*/  BSYNC B0 ;  /* 0x0000000000007941 */ /* 0x000fea0003800000 */
.L_x_2470:
[----:B------:R-:W-:Y:S01]  /*10690*/  NOP ;  /* 0x0000000000007918 */ /* 0x000fe20000000000 */
[----:B------:R-:W-:-:S13]  /*106a0*/  PLOP3.LUT P0, PT, PT, PT, PT, 0x80, 0x0 ;  /* 0x000000000000781c */ /* 0x000fda0003f0f070 */
.L_x_2472:
        /* <DEDUP_REMOVED lines=20> */
.L_x_2561:
[----:B------:R-:W-:Y:S05]  /*107f0*/  BSYNC B0 ;  /* 0x0000000000007941 */ /* 0x000fea0003800000 */
.L_x_2473:
[----:B------:R-:W-:Y:S01]  /*10800*/  ISETP.GE.AND P0, PT, R0, R36, PT ;  /* 0x000000240000720c */ /* 0x000fe20003f06270 */
[----:B------:R-:W-:-:S12]  /*10810*/  BSSY B0, `(.L_x_2475) ;  /* 0x00000f6000007945 */ /* 0x000fd80003800000 */
[----:B------:R-:W-:Y:S05]  /*10820*/  @!P0 BRA `(.L_x_2476) ;  /* 0x0000000c00d08947 */ /* 0x000fea0003800000 */
[----:B------:R-:W-:Y:S01]  /*10830*/  IMAD.MOV.U32 R17, RZ, RZ, R28 ;  /* 0x000000ffff117224 */ /* 0x000fe200078e001c */
[----:B------:R-:W-:Y:S01]  /*10840*/  MOV R10, R27 ;  /* 0x0000001b000a7202 */ /* 0x000fe20000000f00 */
[----:B------:R-:W-:-:S07]  /*10850*/  IMAD.MOV.U32 R30, RZ, RZ, R25 ;  /* 0x000000ffff1e7224 */ /* 0x000fce00078e0019 */
.L_x_2489:
        /* <DEDUP_REMOVED lines=42> */
.L_x_2477:
[----:B------:R-:W-:Y:S01]  /*10b00*/  IMAD R6, R27, 0x8, R22 ;  /* 0x000000081b067824 */ /* 0x000fe200078e0216 */
[----:B------:R-:W-:Y:S01]  /*10b10*/  SHF.L.U32 R3, R28, 0x1f, RZ ;  /* 0x0000001f1c037819 */ /* 0x000fe200000006ff */
[----:B------:R-:W-:Y:S03]  /*10b20*/  BSSY B1, `(.L_x_2478) ;  /* 0x0000003000017945 */ /* 0x000fe60003800000 */
[----:B------:R-:W0:Y:S02]  /*10b30*/  SYNCS.PHASECHK.TRANS64.TRYWAIT P0, [R6+URZ+0x2a840], R3 ;  /* 0x02a84003060075a7 */ /* 0x000e24000800017f */
[----:B0-----:R-:W-:Y:S05]  /*10b40*/  @!P0 BRA `(.L_x_2479) ;  /* 0x0000003c00908947 */ /* 0x001fea0003800000 */
.L_x_2562:
[----:B------:R-:W-:Y:S05]  /*10b50*/  BSYNC B1 ;  /* 0x0000000000017941 */ /* 0x000fea0003800000 */
.L_x_2478:
        /* <DEDUP_REMOVED lines=30> */
[----:B------:R-:W-:-:S05]  /*10d40*/  LOP3.LUT R11, R11, 0x38, RZ, 0xc0, !PT ;  /* 0x000000380b0b7812 */ /* 0x000fca00078ec0ff */
[----:B------:R-:W-:-:S05]  /*10d50*/  IMAD.SHL.U32 R0, R11, 0x2, RZ ;  /* 0x000000020b007824 */ /* 0x000fca00078e00ff */
[----:B-1----:R-:W-:-:S04]  /*10d60*/  IADD3 R2, P0, R2, R0, RZ ;  /* 0x0000000002027210 */ /* 0x002fc80007f1e0ff */
[----:B0-----:R-:W-:-:S05]  /*10d70*/  IADD3.X R3, RZ, R3, RZ, P0, !PT ;  /* 0x00000003ff037210 */ /* 0x001fca00007fe4ff */
        /* <DEDUP_REMOVED lines=32> */
.L_x_2576:
        /* <DEDUP_REMOVED lines=10> */
.L_x_2481:
        /* <DEDUP_REMOVED lines=10> */
.L_x_2482:
[----:B------:R3:W-:Y:S01]  /*110c0*/  SYNCS.ARRIVE.TRANS64.A1T0 RZ, [R6+URZ+0x2a830], RZ ;  /* 0x02a830ff06ff79a7 */ /* 0x0007e2000810003f */
[----:B------:R-:W-:Y:S05]  /*110d0*/  @!P2 BRA `(.L_x_2483) ;  /* 0x000000000004a947 */ /* 0x000fea0003800000 */
[----:B------:R-:W-:Y:S01]  /*110e0*/  BPT.TRAP 0x1 ;  /* 0x000000040000795c */ /* 0x000fe20000300000 */
.L_x_2483:
[----:B-1----:R-:W-:Y:S01]  /*110f0*/  SHF.L.U32 R2, R17, 0x1f, RZ ;  /* 0x0000001f11027819 */ /* 0x002fe200000006ff */
[----:B------:R-:W-:Y:S01]  /*11100*/  IMAD R4, R10, 0x8, R22 ;  /* 0x000000080a047824 */ /* 0x000fe200078e0216 */
[----:B------:R-:W-:Y:S03]  /*11110*/  BSSY B1, `(.L_x_2484) ;  /* 0x0000003000017945 */ /* 0x000fe60003800000 */
[----:B------:R-:W1:Y:S02]  /*11120*/  SYNCS.PHASECHK.TRANS64.TRYWAIT P0, [R4+URZ+0x2a860], R2 ;  /* 0x02a86002040075a7 */ /* 0x000e64000800017f */
[----:B-1----:R-:W-:Y:S05]  /*11130*/  @!P0 BRA `(.L_x_2485) ;  /* 0x0000004000048947 */ /* 0x002fea0003800000 */
.L_x_2577:
[----:B------:R-:W-:Y:S05]  /*11140*/  BSYNC B1 ;  /* 0x0000000000017941 */ /* 0x000fea0003800000 */
.L_x_2484:
[----:B------:R-:W4:Y:S01]  /*11150*/  S2R R3, SR_TID.X ;  /* 0x0000000000037919 */ /* 0x000f220000002100 */
[----:B---3--:R-:W-:Y:S01]  /*11160*/  IMAD R6, R30, -0x60, R34 ;  /* 0xffffffa01e067824 */ /* 0x008fe200078e0222 */
[----:B------:R-:W-:Y:S01]  /*11170*/  UMOV UR4, 0xffffffff ;  /* 0xffffffff00047882 */ /* 0x000fe20000000000 */
[----:B0-----:R-:W-:Y:S01]  /*11180*/  IMAD R5, R10, 0x3000, R32 ;  /* 0x000030000a057824 */ /* 0x001fe200078e0220 */
[----:B------:R-:W-:Y:S02]  /*11190*/  LOP3.LUT P0, RZ, R29, 0x2, RZ, 0xc0, !PT ;  /* 0x000000021dff7812 */ /* 0x000fe4000780c0ff */
[----:B----4-:R-:W-:-:S04]  /*111a0*/  LOP3.LUT R3, R3, 0x7f, RZ, 0xc0, !PT ;  /* 0x0000007f03037812 */ /* 0x010fc800078ec0ff */
[----:B------:R-:W-:-:S04]  /*111b0*/  SHF.R.U32.HI R3, RZ, 0x3, R3 ;  /* 0x00000003ff037819 */ /* 0x000fc80000011603 */
[----:B------:R-:W-:Y:S01]  /*111c0*/  IADD3 R6, -R3, R6, RZ ;  /* 0x0000000603067210 */ /* 0x000fe20007ffe1ff */
        /* <DEDUP_REMOVED lines=45> */
.L_x_2591:
        /* <DEDUP_REMOVED lines=16> */
[----:B------:R-:W-:Y:S01]  /*115a0*/  IMAD R21, R21, UR4, RZ ;  /* 0x0000000415157c24 */ /* 0x000fe2000f8e02ff */
[----:B------:R-:W-:-:S03]  /*115b0*/  IADD3 R3, R3, R9, RZ ;  /* 0x0000000903037210 */ /* 0x000fc60007ffe0ff */
[C---:B------:R-:W-:Y:S02]  /*115c0*/  IMAD R21, R8.reuse, UR5, R21 ;  /* 0x0000000508157c24 */ /* 0x040fe4000f8e0215 */
[----:B------:R-:W-:-:S04]  /*115d0*/  IMAD.WIDE.U32 R2, R8, UR4, R2 ;  /* 0x0000000408027c25 */ /* 0x000fc8000f8e0002 */
[----:B------:R-:W-:-:S07]  /*115e0*/  IMAD.IADD R21, R3, 0x1, R21 ;  /* 0x0000000103157824 */ /* 0x000fce00078e0215 */
.L_x_2487:
        /* <DEDUP_REMOVED lines=10> */
.L_x_2488:
        /* <DEDUP_REMOVED lines=14> */
.L_x_2476:
[----:B------:R-:W-:Y:S05]  /*11770*/  BSYNC B0 ;  /* 0x0000000000007941 */ /* 0x000fea0003800000 */
.L_x_2475:
        /* <DEDUP_REMOVED lines=17> */
.L_x_2491:
[----:B------:R-:W-:Y:S05]  /*11890*/  BSYNC B0 ;  /* 0x0000000000007941 */ /* 0x000fea0003800000 */
.L_x_2490:
[----:B------:R-:W-:-:S13]  /*118a0*/  LOP3.LUT P0, RZ, R23, 0x10, RZ, 0xc0, !PT ;  /* 0x0000001017ff7812 */ /* 0x000fda000780c0ff */
[----:B------:R-:W-:Y:S05]  /*118b0*/  @!P0 BRA `(.L_x_2492) ;  /* 0x0000000000048947 */ /* 0x000fea0003800000 */
[----:B------:R-:W-:Y:S01]  /*118c0*/  BPT.TRAP 0x1 ;  /* 0x000000040000795c */ /* 0x000fe20000300000 */
.L_x_2492:
[----:B------:R-:W-:Y:S01]  /*118d0*/  IMAD R0, R27, 0x8, R22 ;  /* 0x000000081b007824 */ /* 0x000fe200078e0216 */
[----:B0-----:R-:W-:Y:S01]  /*118e0*/  SHF.L.U32 R3, R28, 0x1f, RZ ;  /* 0x0000001f1c037819 */ /* 0x001fe200000006ff */
[----:B------:R-:W-:Y:S01]  /*118f0*/  BSSY B0, `(.L_x_2493) ;  /* 0x0000004000007945 */ /* 0x000fe20003800000 */
[----:B------:R-:W-:Y:S02]  /*11900*/  IMAD R6, R25, -0x60, R34 ;  /* 0xffffffa019067824 */ /* 0x000fe400078e0222 */
[----:B------:R-:W0:Y:S02]  /*11910*/  SYNCS.PHASECHK.TRANS64.TRYWAIT P0, [R0+URZ+0x2a860], R3 ;  /* 0x02a86003000075a7 */ /* 0x000e24000800017f */
[----:B0-----:R-:W-:Y:S05]  /*11920*/  @!P0 BRA `(.L_x_2494) ;  /* 0x0000004000088947 */ /* 0x001fea0003800000 */
.L_x_2592:
[----:B------:R-:W-:Y:S05]  /*11930*/  BSYNC B0 ;  /* 0x0000000000007941 */ /* 0x000fea0003800000 */
.L_x_2493:
[----:B------:R-:W1:Y:S01]  /*11940*/  S2R R2, SR_TID.X ;  /* 0x0000000000027919 */ /* 0x000e620000002100 */
[----:B------:R-:W-:Y:S01]  /*11950*/  UMOV UR4, 0xffffffff ;  /* 0xffffffff00047882 */ /* 0x000fe20000000000 */
[----:B------:R-:W-:Y:S01]  /*11960*/  IMAD R7, R27, 0x3000, R32 ;  /* 0x000030001b077824 */ /* 0x000fe200078e0220 */
[----:B-1----:R-:W-:-:S04]  /*11970*/  LOP3.LUT R2, R2, 0x7f, RZ, 0xc0, !PT ;  /* 0x0000007f02027812 */ /* 0x002fc800078ec0ff */
[----:B------:R-:W-:-:S04]  /*11980*/  SHF.R.U32.HI R2, RZ, 0x3, R2 ;  /* 0x00000003ff027819 */ /* 0x000fc80000011602 */
[----:B------:R-:W-:Y:S01]  /*11990*/  IADD3 R6, -R2, R6, RZ ;  /* 0x0000000602067210 */ /* 0x000fe20007ffe1ff */
        /* <DEDUP_REMOVED lines=47> */
[----:B--2---:R-:W-:-:S04]  /*11c90*/  IADD3 R2, P4, R10, R5, RZ ;  /* 0x000000050a027210 */ /* 0x004fc80007f9e0ff */
[----:B---3--:R-:W-:-:S05]  /*11ca0*/  IADD3.X R3, RZ, R7, RZ, P4, !PT ;  /* 0x00000007ff037210 */ /* 0x008fca00027fe4ff */
[----:B------:R1:W-:Y:S04]  /*11cb0*/  LDGSTS.E.BYPASS.LTC128B.128 [R4+0x2400], desc[UR36][R2.64], !P2 ;  /* 0x0240000002047fae */ /* 0x0003e8000d101d64 */
[----:B0---4-:R1:W-:Y:S02]  /*11cc0*/  LDGSTS.E.BYPASS.LTC128B.128 [R4+0x5400], desc[UR36][R2.64+0x80], !P3 ;  /* 0x0540008002047fae */ /* 0x0113e4000d901d64 */
.L_x_2606:
        /* <DEDUP_REMOVED lines=11> */
.L_x_2496:
        /* <DEDUP_REMOVED lines=10> */
.L_x_2497:
[----:B------:R1:W-:Y:S01]  /*11e20*/  SYNCS.ARRIVE.TRANS64.A1T0 RZ, [R0+URZ+0x2a850], RZ ;  /* 0x02a850ff00ff79a7 */ /* 0x0003e2000810003f */
[----:B------:R-:W-:-:S05]  /*11e30*/  VIADD R27, R27, 0x1 ;  /* 0x000000011b1b7836 */ /* 0x000fca0000000000 */
[----:B------:R-:W-:-:S04]  /*11e40*/  ISETP.NE.AND P0, PT, R27, 0x2, PT ;  /* 0x000000021b00780c */ /* 0x000fc80003f05270 */
[----:B0-----:R-:W-:Y:S02]  /*11e50*/  SEL R3, RZ, 0x1, P0 ;  /* 0x00000001ff037807 */ /* 0x001fe40000000000 */
[----:B------:R-:W-:Y:S02]  /*11e60*/  SEL R27, R27, RZ, P0 ;  /* 0x000000ff1b1b7207 */ /* 0x000fe40000000000 */
[----:B-1----:R-:W-:-:S07]  /*11e70*/  LOP3.LUT R28, R28, R3, RZ, 0x3c, !PT ;  /* 0x000000031c1c7212 */ /* 0x002fce00078e3cff */
.L_x_2454:
[----:B------:R-:W-:Y:S05]  /*11e80*/  BSYNC B7 ;  /* 0x0000000000077941 */ /* 0x000fea0003800000 */
.L_x_2452:
        /* <DEDUP_REMOVED lines=8> */
[----:B------:R1:W2:Y:S01]  /*11f10*/  LDS.128 R16, [R22+0x2a8d0] ;  /* 0x02a8d00016107984 */ /* 0x0002a20000000c00 */
[----:B------:R-:W-:Y:S06]  /*11f20*/  BAR.ARV 0x4, 0x180 ;  /* 0x0106000000007b1d */ /* 0x000fec0000002000 */
[----:B------:R-:W-:Y:S05]  /*11f30*/  BRA `(.L_x_2499) ;  /* 0x0000000c00d47947 */ /* 0x000fea0003800000 */
.L_x_2498:
        /* <DEDUP_REMOVED lines=22> */
[----:B--2---:R-:W-:Y:S01]  /*120a0*/  @!P1 MOV R8, R2 ;  /* 0x0000000200089202 */ /* 0x004fe20000000f00 */
        /* <DEDUP_REMOVED lines=20> */
.L_x_2616:
[----:B------:R-:W-:Y:S02]  /*121f0*/  ULDC UR4, c[0x0][0xc38] ;  /* 0x00030e0000047ab9 */ /* 0x000fe40000000800 */
[----:B------:R-:W-:-:S04]  /*12200*/  IMAD.U32 R5, RZ, RZ, UR4 ;  /* 0x00000004ff057e24 */ /* 0x000fc8000f8e00ff */
[----:B-1----:R-:W-:-:S05]  /*12210*/  IMAD R14, R14, R5, RZ ;  /* 0x000000050e0e7224 */ /* 0x002fca00078e02ff */
[----:B------:R-:W-:-:S04]  /*12220*/  IADD3 R7, R7, R14, RZ ;  /* 0x0000000e07077210 */ /* 0x000fc80007ffe0ff */
[----:B------:R-:W-:-:S13]  /*12230*/  ISETP.GT.AND P6, PT, R7, R0, PT ;  /* 0x000000000700720c */ /* 0x000fda0003fc4270 */
[----:B------:R-:W-:Y:S05]  /*12240*/  @P6 BRA `(.L_x_2501) ;  /* 0x0000000000a46947 */ /* 0x000fea0003800000 */
.L_x_2504:
        /* <DEDUP_REMOVED lines=34> */
[----:B------:R0:W1:Y:S02]  /*12470*/  SHFL.IDX PT, R14, R2, 0x1f, 0x1f ;  /* 0x03e01f00020e7f89 */ /* 0x00006400000e0000 */
.L_x_2624:
[----:B------:R-:W-:Y:S02]  /*12480*/  ULDC UR4, c[0x0][0xc38] ;  /* 0x00030e0000047ab9 */ /* 0x000fe40000000800 */
[----:B------:R-:W-:-:S04]  /*12490*/  IMAD.U32 R5, RZ, RZ, UR4 ;  /* 0x00000004ff057e24 */ /* 0x000fc8000f8e00ff */
[----:B-1----:R-:W-:-:S04]  /*124a0*/  IMAD R14, R14, R5, RZ ;  /* 0x000000050e0e7224 */ /* 0x002fc800078e02ff */
[----:B------:R-:W-:-:S05]  /*124b0*/  IMAD.IADD R7, R14, 0x1, R7 ;  /* 0x000000010e077824 */ /* 0x000fca00078e0207 */
[----:B------:R-:W-:-:S13]  /*124c0*/  ISETP.GT.AND P6, PT, R7, R0, PT ;  /* 0x000000000700720c */ /* 0x000fda0003fc4270 */
[----:B------:R-:W-:Y:S05]  /*124d0*/  @!P6 BRA `(.L_x_2504) ;  /* 0xfffffffc005ce947 */ /* 0x000fea000383ffff */
.L_x_2501:
        /* <DEDUP_REMOVED lines=10> */
.L_x_2629:
[----:B------:R-:W-:-:S13]  /*12580*/  ISETP.NE.AND P0, PT, R3, RZ, PT ;  /* 0x000000ff0300720c */ /* 0x000fda0003f05270 */
[----:B------:R-:W-:Y:S05]  /*12590*/  @!P0 BRA `(.L_x_2506) ;  /* 0x0000000000108947 */ /* 0x000fea0003800000 */
[----:B------:R-:W-:Y:S01]  /*125a0*/  UMOV UR4, 0xffffffff ;  /* 0xffffffff00047882 */ /* 0x000fe20000000000 */
[----:B-1----:R-:W-:Y:S02]  /*125b0*/  VIADD R12, R12, 0xffffffff ;  /* 0xffffffff0c0c7836 */ /* 0x002fe40000000000 */
[----:B------:R-:W-:Y:S05]  /*125c0*/  BRA.DIV UR4, `(.L_x_2507) ;  /* 0x0000004604307947 */ /* 0x000fea000b800000 */
[----:B------:R4:W1:Y:S02]  /*125d0*/  SHFL.IDX PT, R6, R2, R12, 0x1f ;  /* 0x00001f0c02067589 */ /* 0x00086400000e0000 */
.L_x_2506:
[----:B---3--:R-:W-:Y:S01]  /*125e0*/  ISETP.NE.AND P0, PT, R8, 0x1, PT ;  /* 0x000000010800780c */ /* 0x008fe20003f05270 */
[----:B-1----:R-:W-:-:S04]  /*125f0*/  IMAD R16, R6, R5, R7 ;  /* 0x0000000506107224 */ /* 0x002fc800078e0207 */
[----:B------:R-:W-:-:S08]  /*12600*/  IMAD.IADD R0, R0, 0x1, -R16 ;  /* 0x0000000100007824 */ /* 0x000fd000078e0a10 */
[----:B------:R-:W-:Y:S05]  /*12610*/  @!P0 BRA `(.L_x_2508) ;  /* 0x0000000000dc8947 */ /* 0x000fea0003800000 */
[----:B--2---:R-:W-:Y:S02]  /*12620*/  IABS R5, R17 ;  /* 0x0000001100057213 */ /* 0x004fe40000000000 */
[----:B------:R-:W-:Y:S02]  /*12630*/  IABS R4, R8 ;  /* 0x0000000800047213 */ /* 0x000fe40000000000 */
[----:B------:R-:W1:Y:S08]  /*12640*/  I2F.RP R6, R5 ;  /* 0x0000000500067306 */ /* 0x000e700000209400 */
[----:B------:R-:W2:Y:S08]  /*12650*/  I2F.RP R7, R4 ;  /* 0x0000000400077306 */ /* 0x000eb00000209400 */
[----:B-1----:R-:W0:Y:S08]  /*12660*/  MUFU.RCP R6, R6 ;  /* 0x0000000600067308 */ /* 0x002e300000001000 */
[----:B--2---:R-:W-:Y:S01]  /*12670*/  MUFU.RCP R7, R7 ;  /* 0x0000000700077308 */ /* 0x004fe20000001000 */
[----:B0---4-:R-:W-:-:S02]  /*12680*/  IADD3 R2, R6, 0xffffffe, RZ ;  /* 0x0ffffffe06027810 */ /* 0x011fc40007ffe0ff */
[----:B------:R-:W-:-:S05]  /*12690*/  IABS R6, R17 ;  /* 0x0000001100067213 */ /* 0x000fca0000000000 */
        /* <DEDUP_REMOVED lines=12> */
[----:B------:R-:W-:Y:S01]  /*12760*/  @!P1 IMAD.IADD R2, R2, 0x1, -R5 ;  /* 0x0000000102029824 */ /* 0x000fe200078e0a05 */
[----:B------:R-:W-:-:S02]  /*12770*/  @!P1 IADD3 R6, R6, 0x1, RZ ;  /* 0x0000000106069810 */ /* 0x000fc40007ffe0ff */
        /* <DEDUP_REMOVED lines=27> */
[----:B------:R-:W-:-:S04]  /*12930*/  @!P1 LOP3.LUT R5, RZ, R8, RZ, 0x33, !PT ;  /* 0x00000008ff059212 */ /* 0x000fc800078e33ff */
[----:B------:R-:W-:Y:S01]  /*12940*/  IADD3 R3, -R5, RZ, RZ ;  /* 0x000000ff05037210 */ /* 0x000fe20007ffe1ff */
[----:B------:R-:W-:-:S04]  /*12950*/  IMAD R5, R8, 0x1000000, R5 ;  /* 0x0100000008057824 */ /* 0x000fc800078e0205 */
[----:B------:R-:W-:-:S04]  /*12960*/  IMAD R8, R8, R3, R6 ;  /* 0x0000000308087224 */ /* 0x000fc800078e0206 */
[----:B------:R-:W-:Y:S01]  /*12970*/  IMAD R18, R8, 0x10000, R5 ;  /* 0x0001000008127824 */ /* 0x000fe200078e0205 */
[----:B------:R-:W-:Y:S06]  /*12980*/  BRA `(.L_x_2509) ;  /* 0x0000000000f07947 */ /* 0x000fec0003800000 */
.L_x_2508:
        /* <DEDUP_REMOVED lines=60> */
.L_x_2509:
[----:B------:R-:W-:-:S05]  /*12d50*/  LOP3.LUT R2, RZ, R2, RZ, 0x33, !PT ;  /* 0x00000002ff027212 */ /* 0x000fca00078e33ff */
[----:B------:R-:W-:Y:S01]  /*12d60*/  IMAD.IADD R17, R17, 0x1, R2 ;  /* 0x0000000111117824 */ /* 0x000fe200078e0202 */
[----:B------:R-:W-:Y:S06]  /*12d70*/  BRA `(.L_x_2510) ;  /* 0x00000000001c7947 */ /* 0x000fec0003800000 */
.L_x_2502:
[----:B------:R-:W-:Y:S01]  /*12d80*/  UMOV UR4, URZ ;  /* 0x0000003f00047c82 */ /* 0x000fe20008000000 */
[----:B------:R-:W-:Y:S01]  /*12d90*/  UMOV UR5, URZ ;  /* 0x0000003f00057c82 */ /* 0x000fe20008000000 */
[----:B------:R-:W-:Y:S01]  /*12da0*/  ULDC UR6, c[0x0][0xc3c] ;  /* 0x00030f0000067ab9 */ /* 0x000fe20000000800 */
[----:B------:R-:W-:Y:S01]  /*12db0*/  MOV R16, R0 ;  /* 0x0000000000107202 */ /* 0x000fe20000000f00 */
[----:B------:R-:W-:Y:S02]  /*12dc0*/  IMAD.U32 R17, RZ, RZ, UR4 ;  /* 0x00000004ff117e24 */ /* 0x000fe4000f8e00ff */
[----:B------:R-:W-:Y:S02]  /*12dd0*/  IMAD.U32 R18, RZ, RZ, UR5 ;  /* 0x00000005ff127e24 */ /* 0x000fe4000f8e00ff */
[----:B------:R-:W-:-:S07]  /*12de0*/  IMAD.U32 R19, RZ, RZ, UR6 ;  /* 0x00000006ff137e24 */ /* 0x000fce000f8e00ff */
.L_x_2510:
        /* <DEDUP_REMOVED lines=10> */
.L_x_2499:
[----:B------:R-:W-:Y:S02]  /*12e90*/  ULDC UR4, c[0x0][0xc3c] ;  /* 0x00030f0000047ab9 */ /* 0x000fe40000000800 */
[----:B--2---:R-:W-:-:S13]  /*12ea0*/  ISETP.GE.AND P0, PT, R19, UR4, PT ;  /* 0x0000000413007c0c */ /* 0x004fda000bf06270 */
[----:B------:R-:W-:Y:S05]  /*12eb0*/  @!P0 BRA `(.L_x_2511) ;  /* 0xffffffb0006c8947 */ /* 0x000fea000383ffff */
[----:B------:R-:W-:Y:S05]  /*12ec0*/  BSYNC B8 ;  /* 0x0000000000087941 */ /* 0x000fea0003800000 */
.L_x_2446:
[----:B-1----:R-:W2:Y:S01]  /*12ed0*/  LDL.LU R0, [R1+0x14] ;  /* 0x0000140001007983 */ /* 0x002ea20000300800 */
[----:B------:R-:W-:Y:S01]  /*12ee0*/  BSSY B0, `(.L_x_2512) ;  /* 0x000000b000007945 */ /* 0x000fe20003800000 */
[----:B------:R-:W1:Y:S01]  /*12ef0*/  S2R R5, SR_CgaCtaId ;  /* 0x0000000000057919 */ /* 0x000e620000008800 */
[----:B--2---:R-:W-:-:S05]  /*12f00*/  VIADD R0, R0, 0x1 ;  /* 0x0000000100007836 */ /* 0x004fca0000000000 */
        /* <DEDUP_REMOVED lines=8> */
.L_x_2632:
[----:B------:R-:W-:Y:S05]  /*12f90*/  BSYNC B0 ;  /* 0x0000000000007941 */ /* 0x000fea0003800000 */
.L_x_2512:
[----:B------:R-:W-:-:S03]  /*12fa0*/  UMOV UR4, 0xffffffff ;  /* 0xffffffff00047882 */ /* 0x000fc60000000000 */
[----:B------:R-:W-:Y:S05]  /*12fb0*/  BRA.DIV UR4, `(.L_x_2514) ;  /* 0x0000003a04f07947 */ /* 0x000fea000b800000 */
[----:B-1----:R-:W1:Y:S02]  /*12fc0*/  S2R R0, SR_TID.X ;  /* 0x0000000000007919 */ /* 0x002e640000002100 */
[----:B-1----:R-:W-:-:S04]  /*12fd0*/  SHF.R.U32.HI R0, RZ, 0x5, R0 ;  /* 0x00000005ff007819 */ /* 0x002fc80000011600 */
[----:B------:R-:W-:-:S05]  /*12fe0*/  LOP3.LUT R0, R0, 0x3, RZ, 0xc0, !PT ;  /* 0x0000000300007812 */ /* 0x000fca00078ec0ff */
[----:B------:R1:W2:Y:S02]  /*12ff0*/  SHFL.IDX PT, R14, R0, RZ, 0x1f ;  /* 0x00001fff000e7589 */ /* 0x0002a400000e0000 */
.L_x_2635:
[----:B--2---:R-:W-:Y:S01]  /*13000*/  ISETP.NE.AND P0, PT, R14, RZ, PT ;  /* 0x000000ff0e00720c */ /* 0x004fe20003f05270 */
[----:B------:R-:W-:-:S12]  /*13010*/  BSSY B0, `(.L_x_2515) ;  /* 0x0000026000007945 */ /* 0x000fd80003800000 */
[----:B------:R-:W-:Y:S05]  /*13020*/  @P0 BRA `(.L_x_2516) ;  /* 0x0000000000900947 */ /* 0x000fea0003800000 */
[----:B------:R-:W-:-:S03]  /*13030*/  UMOV UR4, 0xffffffff ;  /* 0xffffffff00047882 */ /* 0x000fc60000000000 */
[----:B------:R-:W-:Y:S05]  /*13040*/  BRA.DIV UR4, `(.L_x_2517) ;  /* 0x0000003e04007947 */ /* 0x000fea000b800000 */
[----:B------:R-:W-:-:S13]  /*13050*/  ELECT P6, URZ, PT ;  /* 0x00000000003f782f */ /* 0x000fda00038c0000 */
.L_x_2638:
[----:B------:R-:W-:Y:S05]  /*13060*/  @!P6 BRA `(.L_x_2516) ;  /* 0x000000000080e947 */ /* 0x000fea0003800000 */
[----:B-1----:R-:W2:Y:S02]  /*13070*/  LDL R0, [R1+0x1c] ;  /* 0x00001c0001007983 */ /* 0x002ea40000100800 */
[----:B--2---:R-:W-:-:S13]  /*13080*/  R2UR UR4, R0 ;  /* 0x00000000000472ca */ /* 0x004fda00000e0000 */
[----:B------:R-:W-:-:S06]  /*13090*/  ULOP3.LUT UR4, UR4, 0x2, URZ, 0xfc, !UPT ;  /* 0x0000000204047892 */ /* 0x000fcc000f8efc3f */
[----:B------:R-:W-:-:S05]  /*130a0*/  IMAD.U32 R0, RZ, RZ, UR4 ;  /* 0x00000004ff007e24 */ /* 0x000fca000f8e00ff */
[----:B------:R-:W-:-:S13]  /*130b0*/  ISETP.NE.AND P0, PT, R0, 0x3, PT ;  /* 0x000000030000780c */ /* 0x000fda0003f05270 */
[----:B------:R-:W-:Y:S05]  /*130c0*/  @!P0 BRA `(.L_x_2518) ;  /* 0x0000000000048947 */ /* 0x000fea0003800000 */
[----:B------:R-:W-:Y:S01]  /*130d0*/  BPT.TRAP 0x1 ;  /* 0x000000040000795c */ /* 0x000fe20000300000 */
.L_x_2518:
[C---:B------:R-:W-:Y:S01]  /*130e0*/  IMAD R5, R27.reuse, 0x8, R4 ;  /* 0x000000081b057824 */ /* 0x040fe200078e0204 */
[----:B------:R-:W-:Y:S02]  /*130f0*/  SHF.L.U32 R0, R28, 0x1f, RZ ;  /* 0x0000001f1c007819 */ /* 0x000fe400000006ff */
[----:B------:R-:W-:Y:S02]  /*13100*/  IADD3 R27, R27, 0x1, RZ ;  /* 0x000000011b1b7810 */ /* 0x000fe40007ffe0ff */
[----:B------:R-:W1:Y:S02]  /*13110*/  SYNCS.PHASECHK.TRANS64.TRYWAIT P1, [R5+URZ+0x2a840], R0 ;  /* 0x02a84000050075a7 */ /* 0x000e64000802017f */
[----:B------:R-:W-:-:S04]  /*13120*/  ISETP.NE.AND P2, PT, R27, 0x2, PT ;  /* 0x000000021b00780c */ /* 0x000fc80003f45270 */
[----:B------:R-:W-:Y:S01]  /*13130*/  SEL R3, RZ, 0x1, P2 ;  /* 0x00000001ff037807 */ /* 0x000fe20001000000 */
[----:B-1----:R-:W-:Y:S08]  /*13140*/  @!P1 BRA `(.L_x_2519) ;  /* 0x0000003800e09947 */ /* 0x002ff00003800000 */
.L_x_2639:
[----:B------:R-:W-:Y:S02]  /*13150*/  SEL R27, R27, RZ, P2 ;  /* 0x000000ff1b1b7207 */ /* 0x000fe40001000000 */
[----:B------:R-:W-:Y:S01]  /*13160*/  LOP3.LUT R2, R28, R3, RZ, 0x3c, !PT ;  /* 0x000000031c027212 */ /* 0x000fe200078e3cff */
[----:B------:R-:W-:Y:S06]  /*13170*/  @!P0 BRA `(.L_x_2520) ;  /* 0x0000000000048947 */ /* 0x000fec0003800000 */
[----:B------:R-:W-:Y:S01]  /*13180*/  BPT.TRAP 0x1 ;  /* 0x000000040000795c */ /* 0x000fe20000300000 */
.L_x_2520:
[----:B------:R-:W-:Y:S01]  /*13190*/  IMAD R27, R27, 0x8, R4 ;  /* 0x000000081b1b7824 */ /* 0x000fe200078e0204 */
[----:B------:R-:W-:-:S04]  /*131a0*/  SHF.L.U32 R2, R2, 0x1f, RZ ;  /* 0x0000001f02027819 */ /* 0x000fc800000006ff */
[----:B------:R-:W2:Y:S02]  /*131b0*/  SYNCS.PHASECHK.TRANS64.TRYWAIT P1, [R27+URZ+0x2a840], R2 ;  /* 0x02a840021b0075a7 */ /* 0x000ea4000802017f */
[----:B--2---:R-:W-:Y:S05]  /*131c0*/  @!P1 BRA `(.L_x_2521) ;  /* 0x0000003800d49947 */ /* 0x004fea0003800000 */
.L_x_2640:
[----:B------:R-:W-:Y:S05]  /*131d0*/  @!P0 BRA `(.L_x_2522) ;  /* 0x0000000000048947 */ /* 0x000fea0003800000 */
[----:B------:R-:W-:Y:S01]  /*131e0*/  BPT.TRAP 0x1 ;  /* 0x000000040000795c */ /* 0x000fe20000300000 */
.L_x_2522:
[----:B------:R-:W3:Y:S02]  /*131f0*/  SYNCS.PHASECHK.TRANS64.TRYWAIT P1, [R5+URZ+0x2a860], R0 ;  /* 0x02a86000050075a7 */ /* 0x000ee4000802017f */
[----:B---3--:R-:W-:Y:S05]  /*13200*/  @!P1 BRA `(.L_x_2523) ;  /* 0x0000003800d89947 */ /* 0x008fea0003800000 */
.L_x_2641:
[----:B------:R-:W-:Y:S05]  /*13210*/  @!P0 BRA `(.L_x_2524) ;  /* 0x0000000000048947 */ /* 0x000fea0003800000 */
[----:B------:R-:W-:Y:S01]  /*13220*/  BPT.TRAP 0x1 ;  /* 0x000000040000795c */ /* 0x000fe20000300000 */
.L_x_2524:
[----:B----4-:R4:W0:Y:S02]  /*13230*/  SYNCS.PHASECHK.TRANS64.TRYWAIT P0, [R27+URZ+0x2a860], R2 ;  /* 0x02a860021b0075a7 */ /* 0x010824000800017f */
[----:B0-----:R-:W-:Y:S05]  /*13240*/  @!P0 NANOSLEEP.SYNCS 0x989680 ;  /* 0x009896800000895d */ /* 0x001fea0003900000 */
[----:B------:R-:W0:Y:S02]  /*13250*/  @!P0 SYNCS.PHASECHK.TRANS64 P0, [R27+URZ+0x2a860], R2 ;  /* 0x02a860021b0085a7 */ /* 0x000e24000800007f */
[----:B0-----:R-:W-:Y:S05]  /*13260*/  @!P0 BRA `(.L_x_2524) ;  /* 0xfffffffc00f08947 */ /* 0x001fea000383ffff */
.L_x_2516:
[----:B------:R-:W-:Y:S05]  /*13270*/  BSYNC B0 ;  /* 0x0000000000007941 */ /* 0x000fea0003800000 */
.L_x_2515:
[----:B------:R-:W-:Y:S05]  /*13280*/  EXIT ;  /* 0x000000000000794d */ /* 0x000fea0003800000 */
.L_x_2379:
[----:B0-----:R-:W-:-:S04]  /*13290*/  IMAD.U32 R3, RZ, RZ, UR40 ;  /* 0x00000028ff037e24 */ /* 0x001fc8000f8e00ff */
[----:B------:R0:W1:Y:S03]  /*132a0*/  SYNCS.PHASECHK.TRANS64.TRYWAIT P1, [R3+URZ+0x2a800], R0 ;  /* 0x02a80000030075a7 */ /* 0x000066000802017f */
[----:B-1----:R-:W-:Y:S05]  /*132b0*/  @!P1 NANOSLEEP.SYNCS 0x989680 ;  /* 0x009896800000995d */ /* 0x002fea0003900000 */
[----:B------:R-:W1:Y:S02]  /*132c0*/  @!P1 SYNCS.PHASECHK.TRANS64 P1, [R3+URZ+0x2a800], R0 ;  /* 0x02a80000030095a7 */ /* 0x000e64000802007f */
[----:B-1----:R-:W-:Y:S05]  /*132d0*/  @!P1 BRA `(.L_x_2379) ;  /* 0xfffffffc00ec9947 */ /* 0x002fea000383ffff */
[----:B------:R-:W-:Y:S05]  /*132e0*/  BRA `(.L_x_2525) ;  /* 0xfffffee800cc7947 */ /* 0x000fea000383ffff */
.L_x_2383:
[----:B-1----:R1:W2:Y:S02]  /*132f0*/  SYNCS.PHASECHK.TRANS64.TRYWAIT P1, [R0+URZ+0x2a830], R3 ;  /* 0x02a83003000075a7 */ /* 0x0022a4000802017f */
[----:B--2---:R-:W-:Y:S05]  /*13300*/  @!P1 NANOSLEEP.SYNCS 0x989680 ;  /* 0x009896800000995d */ /* 0x004fea0003900000 */
[----:B------:R-:W2:Y:S02]  /*13310*/  @!P1 SYNCS.PHASECHK.TRANS64 P1, [R0+URZ+0x2a830], R3 ;  /* 0x02a83003000095a7 */ /* 0x000ea4000802007f */
[----:B--2---:R-:W-:Y:S05]  /*13320*/  @!P1 BRA `(.L_x_2383) ;  /* 0xfffffffc00f09947 */ /* 0x004fea000383ffff */
[----:B------:R-:W-:Y:S05]  /*13330*/  BRA `(.L_x_2382) ;  /* 0xfffffee800e87947 */ /* 0x000fea000383ffff */
.L_x_2389:
[----:B-1----:R-:W-:-:S04]  /*13340*/  IMAD.U32 R12, RZ, RZ, UR8 ;  /* 0x00000008ff0c7e24 */ /* 0x002fc8000f8e00ff */
[----:B------:R1:W2:Y:S03]  /*13350*/  SYNCS.PHASECHK.TRANS64.TRYWAIT P1, [R12+URZ+0x2a830], R11 ;  /* 0x02a8300b0c0075a7 */ /* 0x0002a6000802017f */
[----:B--2---:R-:W-:Y:S05]  /*13360*/  @!P1 NANOSLEEP.SYNCS 0x989680 ;  /* 0x009896800000995d */ /* 0x004fea0003900000 */
[----:B------:R-:W2:Y:S02]  /*13370*/  @!P1 SYNCS.PHASECHK.TRANS64 P1, [R12+URZ+0x2a830], R11 ;  /* 0x02a8300b0c0095a7 */ /* 0x000ea4000802007f */
[----:B--2---:R-:W-:Y:S05]  /*13380*/  @!P1 BRA `(.L_x_2389) ;  /* 0xfffffffc00ec9947 */ /* 0x004fea000383ffff */
[----:B------:R-:W-:Y:S05]  /*13390*/  BRA `(.L_x_2388) ;  /* 0xffffff10008c7947 */ /* 0x000fea000383ffff */
.L_x_2393:
[----:B01----:R-:W-:-:S04]  /*133a0*/  IMAD.U32 R11, RZ, RZ, UR9 ;  /* 0x00000009ff0b7e24 */ /* 0x003fc8000f8e00ff */
[----:B------:R0:W1:Y:S03]  /*133b0*/  SYNCS.PHASECHK.TRANS64.TRYWAIT P1, [R11+URZ+0x2a850], R0 ;  /* 0x02a850000b0075a7 */ /* 0x000066000802017f */
[----:B-1----:R-:W-:Y:S05]  /*133c0*/  @!P1 NANOSLEEP.SYNCS 0x989680 ;  /* 0x009896800000995d */ /* 0x002fea0003900000 */
[----:B------:R-:W1:Y:S02]  /*133d0*/  @!P1 SYNCS.PHASECHK.TRANS64 P1, [R11+URZ+0x2a850], R0 ;  /* 0x02a850000b0095a7 */ /* 0x000e64000802007f */
[----:B-1----:R-:W-:Y:S05]  /*133e0*/  @!P1 BRA `(.L_x_2393) ;  /* 0xfffffffc00ec9947 */ /* 0x002fea000383ffff */
[----:B------:R-:W-:Y:S05]  /*133f0*/  BRA `(.L_x_2392) ;  /* 0xffffff1800d47947 */ /* 0x000fea000383ffff */
.L_x_2401:
[----:B-1----:R-:W-:-:S04]  /*13400*/  IMAD.U32 R12, RZ, RZ, UR8 ;  /* 0x00000008ff0c7e24 */ /* 0x002fc8000f8e00ff */
[----:B------:R1:W2:Y:S03]  /*13410*/  SYNCS.PHASECHK.TRANS64.TRYWAIT P1, [R12+URZ+0x2a830], R11 ;  /* 0x02a8300b0c0075a7 */ /* 0x0002a6000802017f */
[----:B--2---:R-:W-:Y:S05]  /*13420*/  @!P1 NANOSLEEP.SYNCS 0x989680 ;  /* 0x009896800000995d */ /* 0x004fea0003900000 */
[----:B------:R-:W2:Y:S02]  /*13430*/  @!P1 SYNCS.PHASECHK.TRANS64 P1, [R12+URZ+0x2a830], R11 ;  /* 0x02a8300b0c0095a7 */ /* 0x000ea4000802007f */
[----:B--2---:R-:W-:Y:S05]  /*13440*/  @!P1 BRA `(.L_x_2401) ;  /* 0xfffffffc00ec9947 */ /* 0x004fea000383ffff */
[----:B------:R-:W-:Y:S05]  /*13450*/  BRA `(.L_x_2400) ;  /* 0xffffff3c00007947 */ /* 0x000fea000383ffff */
.L_x_2405:
[----:B01----:R-:W-:-:S04]  /*13460*/  IMAD.U32 R11, RZ, RZ, UR8 ;  /* 0x00000008ff0b7e24 */ /* 0x003fc8000f8e00ff */
[----:B------:R0:W1:Y:S03]  /*13470*/  SYNCS.PHASECHK.TRANS64.TRYWAIT P1, [R11+URZ+0x2a850], R0 ;  /* 0x02a850000b0075a7 */ /* 0x000066000802017f */
[----:B-1----:R-:W-:Y:S05]  /*13480*/  @!P1 NANOSLEEP.SYNCS 0x989680 ;  /* 0x009896800000995d */ /* 0x002fea0003900000 */
[----:B------:R-:W1:Y:S02]  /*13490*/  @!P1 SYNCS.PHASECHK.TRANS64 P1, [R11+URZ+0x2a850], R0 ;  /* 0x02a850000b0095a7 */ /* 0x000e64000802007f */
[----:B-1----:R-:W-:Y:S05]  /*134a0*/  @!P1 BRA `(.L_x_2405) ;  /* 0xfffffffc00ec9947 */ /* 0x002fea000383ffff */
[----:B------:R-:W-:Y:S05]  /*134b0*/  BRA `(.L_x_2404) ;  /* 0xffffff4400487947 */ /* 0x000fea000383ffff */
.L_x_2412:
[----:B-1----:R-:W-:-:S04]  /*134c0*/  IMAD.U32 R3, RZ, RZ, UR5 ;  /* 0x00000005ff037e24 */ /* 0x002fc8000f8e00ff */
[----:B------:R1:W2:Y:S03]  /*134d0*/  SYNCS.PHASECHK.TRANS64.TRYWAIT P1, [R3+URZ+0x2a850], R0 ;  /* 0x02a85000030075a7 */ /* 0x0002a6000802017f */
[----:B--2---:R-:W-:Y:S05]  /*134e0*/  @!P1 NANOSLEEP.SYNCS 0x989680 ;  /* 0x009896800000995d */ /* 0x004fea0003900000 */
[----:B------:R-:W2:Y:S02]  /*134f0*/  @!P1 SYNCS.PHASECHK.TRANS64 P1, [R3+URZ+0x2a850], R0 ;  /* 0x02a85000030095a7 */ /* 0x000ea4000802007f */
[----:B--2---:R-:W-:Y:S05]  /*13500*/  @!P1 BRA `(.L_x_2412) ;  /* 0xfffffffc00ec9947 */ /* 0x004fea000383ffff */
[----:B------:R-:W-:Y:S05]  /*13510*/  BRA `(.L_x_2411) ;  /* 0xffffff6000647947 */ /* 0x000fea000383ffff */
.L_x_2460:
[----:B------:R-:W-:Y:S01]  /*13520*/  SHF.R.U32.HI R7, RZ, 0x5, R21 ;  /* 0x00000005ff077819 */ /* 0x000fe20000011615 */
[----:B------:R-:W-:Y:S01]  /*13530*/  BSSY B0, `(.L_x_2526) ;  /* 0x0000009000007945 */ /* 0x000fe20003800000 */
[----:B------:R-:W-:Y:S02]  /*13540*/  IMAD.MOV.U32 R12, RZ, RZ, RZ ;  /* 0x000000ffff0c7224 */ /* 0x000fe400078e00ff */
[----:B------:R-:W-:Y:S01]  /*13550*/  LOP3.LUT R7, R7, 0x3, RZ, 0xc0, !PT ;  /* 0x0000000307077812 */ /* 0x000fe200078ec0ff */
[----:B------:R-:W-:Y:S02]  /*13560*/  IMAD.MOV.U32 R11, RZ, RZ, 0x1f ;  /* 0x0000001fff0b7424 */ /* 0x000fe400078e00ff */
[----:B------:R-:W-:Y:S01]  /*13570*/  IMAD.MOV.U32 R15, RZ, RZ, -0x1 ;  /* 0xffffffffff0f7424 */ /* 0x000fe200078e00ff */
[----:B------:R-:W-:-:S07]  /*13580*/  MOV R13, R7 ;  /* 0x00000007000d7202 */ /* 0x000fce0000000f00 */
[----:B-----5:R-:W-:Y:S05]  /*13590*/  WARPSYNC.COLLECTIVE R15, `(.L_x_2527) ;  /* 0x000000000f087348 */ /* 0x020fea0003c00000 */
[----:B------:R0:W1:Y:S02]  /*135a0*/  SHFL.IDX P6, R14, R13, R12, R11 ;  /* 0x0000000c0d0e7389 */ /* 0x00006400000c000b */
[----:B01---5:R-:W-:Y:S01]  /*135b0*/  ENDCOLLECTIVE ;  /* 0x000000000000791b */ /* 0x023fe20003800000 */
.L_x_2527:
[----:B------:R-:W-:Y:S05]  /*135c0*/  BSYNC B0 ;  /* 0x0000000000007941 */ /* 0x000fea0003800000 */
.L_x_2526:
[----:B------:R-:W-:Y:S05]  /*135d0*/  BRA `(.L_x_2528) ;  /* 0xffffffb800ec7947 */ /* 0x000fea000383ffff */
.L_x_2463:
[----:B0-----:R0:W1:Y:S02]  /*135e0*/  SYNCS.PHASECHK.TRANS64.TRYWAIT P0, [R7+URZ+0x2a840], R2 ;  /* 0x02a84002070075a7 */ /* 0x001064000800017f */
[----:B-1----:R-:W-:Y:S05]  /*135f0*/  @!P0 NANOSLEEP.SYNCS 0x989680 ;  /* 0x009896800000895d */ /* 0x002fea0003900000 */
[----:B------:R-:W1:Y:S02]  /*13600*/  @!P0 SYNCS.PHASECHK.TRANS64 P0, [R7+URZ+0x2a840], R2 ;  /* 0x02a84002070085a7 */ /* 0x000e64000800007f */
[----:B-1----:R-:W-:Y:S05]  /*13610*/  @!P0 BRA `(.L_x_2463) ;  /* 0xfffffffc00f08947 */ /* 0x002fea000383ffff */
[----:B------:R-:W-:Y:S05]  /*13620*/  BRA `(.L_x_2529) ;  /* 0xffffffbc00547947 */ /* 0x000fea000383ffff */
.L_x_2464:
        /* <DEDUP_REMOVED lines=8> */
.L_x_2531:
[----:B------:R-:W-:Y:S05]  /*136b0*/  BSYNC B0 ;  /* 0x0000000000007941 */ /* 0x000fea0003800000 */
.L_x_2530:
        /* <DEDUP_REMOVED lines=9> */
.L_x_2532:
[----:B------:R-:W-:Y:S01]  /*13750*/  MOV R13, R0 ;  /* 0x00000000000d7202 */ /* 0x000fe20000000f00 */
[----:B------:R-:W-:Y:S02]  /*13760*/  IMAD.MOV.U32 R12, RZ, RZ, 0x1 ;  /* 0x00000001ff0c7424 */ /* 0x000fe400078e00ff */
[----:B------:R-:W-:-:S07]  /*13770*/  IMAD.MOV.U32 R3, RZ, RZ, R14 ;  /* 0x000000ffff037224 */ /* 0x000fce00078e000e */
[----:B------:R-:W-:Y:S05]  /*13780*/  WARPSYNC.COLLECTIVE R15, `(.L_x_2533) ;  /* 0x000000000f087348 */ /* 0x000fea0003c00000 */
[----:B------:R0:W1:Y:S02]  /*13790*/  SHFL.IDX P6, R14, R13, R12, R11 ;  /* 0x0000000c0d0e7389 */ /* 0x00006400000c000b */
[----:B01----:R-:W-:Y:S01]  /*137a0*/  ENDCOLLECTIVE ;  /* 0x000000000000791b */ /* 0x003fe20003800000 */
.L_x_2533:
        /* <DEDUP_REMOVED lines=17> */
.L_x_2534:
[----:B------:R-:W-:Y:S02]  /*138c0*/  @P1 IMAD R8, R5, 0x2, R22 ;  /* 0x0000000205081824 */ /* 0x000fe400078e0216 */
[----:B------:R-:W-:Y:S01]  /*138d0*/  IMAD.MOV.U32 R13, RZ, RZ, R0 ;  /* 0x000000ffff0d7224 */ /* 0x000fe200078e0000 */
[----:B------:R-:W-:Y:S01]  /*138e0*/  MOV R12, 0x2 ;  /* 0x00000002000c7802 */ /* 0x000fe20000000f00 */
[----:B------:R-:W-:-:S07]  /*138f0*/  IMAD.MOV.U32 R3, RZ, RZ, R14 ;  /* 0x000000ffff037224 */ /* 0x000fce00078e000e */
[----:B------:R-:W-:Y:S05]  /*13900*/  WARPSYNC.COLLECTIVE R15, `(.L_x_2535) ;  /* 0x000000000f087348 */ /* 0x000fea0003c00000 */
[----:B------:R0:W1:Y:S02]  /*13910*/  SHFL.IDX P6, R14, R13, R12, R11 ;  /* 0x0000000c0d0e7389 */ /* 0x00006400000c000b */
[----:B01----:R-:W-:Y:S01]  /*13920*/  ENDCOLLECTIVE ;  /* 0x000000000000791b */ /* 0x003fe20003800000 */
.L_x_2535:
        /* <DEDUP_REMOVED lines=17> */
.L_x_2536:
[----:B------:R-:W-:Y:S02]  /*13a40*/  @P1 IMAD R8, R5, 0x2, R22 ;  /* 0x0000000205081824 */ /* 0x000fe400078e0216 */
[----:B------:R-:W-:Y:S02]  /*13a50*/  IMAD.MOV.U32 R13, RZ, RZ, R0 ;  /* 0x000000ffff0d7224 */ /* 0x000fe400078e0000 */
[----:B------:R-:W-:Y:S02]  /*13a60*/  IMAD.MOV.U32 R12, RZ, RZ, 0x3 ;  /* 0x00000003ff0c7424 */ /* 0x000fe400078e00ff */
[----:B------:R-:W-:-:S07]  /*13a70*/  IMAD.MOV.U32 R3, RZ, RZ, R14 ;  /* 0x000000ffff037224 */ /* 0x000fce00078e000e */
[----:B------:R-:W-:Y:S05]  /*13a80*/  WARPSYNC.COLLECTIVE R15, `(.L_x_2537) ;  /* 0x000000000f087348 */ /* 0x000fea0003c00000 */
[----:B------:R0:W1:Y:S02]  /*13a90*/  SHFL.IDX P6, R14, R13, R12, R11 ;  /* 0x0000000c0d0e7389 */ /* 0x00006400000c000b */
[----:B01----:R-:W-:Y:S01]  /*13aa0*/  ENDCOLLECTIVE ;  /* 0x000000000000791b */ /* 0x003fe20003800000 */
.L_x_2537:
        /* <DEDUP_REMOVED lines=17> */
.L_x_2538:
[----:B------:R-:W-:Y:S02]  /*13bc0*/  @P1 IMAD R8, R5, 0x2, R22 ;  /* 0x0000000205081824 */ /* 0x000fe400078e0216 */
[----:B------:R-:W-:Y:S02]  /*13bd0*/  IMAD.MOV.U32 R13, RZ, RZ, R0 ;  /* 0x000000ffff0d7224 */ /* 0x000fe400078e0000 */
[----:B------:R-:W-:Y:S02]  /*13be0*/  IMAD.MOV.U32 R12, RZ, RZ, 0x4 ;  /* 0x00000004ff0c7424 */ /* 0x000fe400078e00ff */
[----:B------:R-:W-:-:S07]  /*13bf0*/  IMAD.MOV.U32 R3, RZ, RZ, R14 ;  /* 0x000000ffff037224 */ /* 0x000fce00078e000e */
[----:B------:R-:W-:Y:S05]  /*13c00*/  WARPSYNC.COLLECTIVE R15, `(.L_x_2539) ;  /* 0x000000000f087348 */ /* 0x000fea0003c00000 */
[----:B------:R0:W1:Y:S02]  /*13c10*/  SHFL.IDX P6, R14, R13, R12, R11 ;  /* 0x0000000c0d0e7389 */ /* 0x00006400000c000b */
[----:B01----:R-:W-:Y:S01]  /*13c20*/  ENDCOLLECTIVE ;  /* 0x000000000000791b */ /* 0x003fe20003800000 */
.L_x_2539:
        /* <DEDUP_REMOVED lines=17> */
.L_x_2540:
[----:B------:R-:W-:Y:S02]  /*13d40*/  @P1 IMAD R8, R5, 0x2, R22 ;  /* 0x0000000205081824 */ /* 0x000fe400078e0216 */
[----:B------:R-:W-:Y:S02]  /*13d50*/  IMAD.MOV.U32 R13, RZ, RZ, R0 ;  /* 0x000000ffff0d7224 */ /* 0x000fe400078e0000 */
[----:B------:R-:W-:Y:S02]  /*13d60*/  IMAD.MOV.U32 R12, RZ, RZ, 0x5 ;  /* 0x00000005ff0c7424 */ /* 0x000fe400078e00ff */
[----:B------:R-:W-:-:S07]  /*13d70*/  IMAD.MOV.U32 R3, RZ, RZ, R14 ;  /* 0x000000ffff037224 */ /* 0x000fce00078e000e */
[----:B------:R-:W-:Y:S05]  /*13d80*/  WARPSYNC.COLLECTIVE R15, `(.L_x_2541) ;  /* 0x000000000f087348 */ /* 0x000fea0003c00000 */
[----:B------:R0:W1:Y:S02]  /*13d90*/  SHFL.IDX P6, R14, R13, R12, R11 ;  /* 0x0000000c0d0e7389 */ /* 0x00006400000c000b */
[----:B01----:R-:W-:Y:S01]  /*13da0*/  ENDCOLLECTIVE ;  /* 0x000000000000791b */ /* 0x003fe20003800000 */
.L_x_2541:
        /* <DEDUP_REMOVED lines=10> */
.L_x_2542:
[----:B------:R-:W-:Y:S01]  /*13e50*/  @!PT LDS RZ, [RZ] ;  /* 0x00000000fffff984 */ /* 0x000fe20000000800 */
[----:B------:R-:W-:Y:S01]  /*13e60*/  @!PT LDS RZ, [RZ] ;  /* 0x00000000fffff984 */ /* 0x000fe20000000800 */
[----:B------:R-:W-:Y:S01]  /*13e70*/  @!PT LDS RZ, [RZ] ;  /* 0x00000000fffff984 */ /* 0x000fe20000000800 */
[----:B------:R-:W-:Y:S04]  /*13e80*/  @P1 LDGSTS.E.BYPASS.LTC128B.128 [R8+0x1a400], desc[UR36][R2.64], !P4 ;  /* 0x1a40000002081fae */ /* 0x000fe8000e101d64 */
[----:B------:R-:W-:Y:S04]  /*13e90*/  @P1 LDGSTS.E.BYPASS.LTC128B.128 [R8+0x1d400], desc[UR36][R2.64+0x80], !P3 ;  /* 0x1d40008002081fae */ /* 0x000fe8000d901d64 */
[----:B------:R0:W-:Y:S02]  /*13ea0*/  @P1 LDGSTS.E.BYPASS.LTC128B.128 [R8+0x20400], desc[UR36][R2.64+0x100], !P2 ;  /* 0x2040010002081fae */ /* 0x0001e4000d101d64 */
[----:B0-----:R-:W-:Y:S01]  /*13eb0*/  MOV R2, R14 ;  /* 0x0000000e00027202 */ /* 0x001fe20000000f00 */
[----:B------:R-:W-:Y:S06]  /*13ec0*/  BRA `(.L_x_2543) ;  /* 0xffffffb800a47947 */ /* 0x000fec000383ffff */
.L_x_2469:
[----:B------:R-:W-:Y:S02]  /*13ed0*/  IMAD.MOV.U32 R13, RZ, RZ, R4 ;  /* 0x000000ffff0d7224 */ /* 0x000fe400078e0004 */
[----:B------:R-:W-:Y:S02]  /*13ee0*/  IMAD.MOV.U32 R12, RZ, RZ, RZ ;  /* 0x000000ffff0c7224 */ /* 0x000fe400078e00ff */
[----:B------:R-:W-:Y:S02]  /*13ef0*/  IMAD.MOV.U32 R11, RZ, RZ, 0x181f ;  /* 0x0000181fff0b7424 */ /* 0x000fe400078e00ff */
[----:B------:R-:W-:Y:S02]  /*13f00*/  IMAD.MOV.U32 R15, RZ, RZ, -0x1 ;  /* 0xffffffffff0f7424 */ /* 0x000fe400078e00ff */
[----:B-----5:R-:W-:Y:S02]  /*13f10*/  IMAD R5, R10, R6, RZ ;  /* 0x000000060a057224 */ /* 0x020fe400078e02ff */
[----:B------:R-:W-:-:S07]  /*13f20*/  IMAD R17, R17, 0x80, R9 ;  /* 0x0000008011117824 */ /* 0x000fce00078e0209 */
[----:B------:R-:W-:Y:S05]  /*13f30*/  WARPSYNC.COLLECTIVE R15, `(.L_x_2544) ;  /* 0x000000000f087348 */ /* 0x000fea0003c00000 */
[----:B------:R0:W1:Y:S02]  /*13f40*/  SHFL.IDX P6, R14, R13, R12, R11 ;  /* 0x0000000c0d0e7389 */ /* 0x00006400000c000b */
[----:B01----:R-:W-:Y:S01]  /*13f50*/  ENDCOLLECTIVE ;  /* 0x000000000000791b */ /* 0x003fe20003800000 */
.L_x_2544:
[C---:B------:R-:W-:Y:S01]  /*13f60*/  VIADD R6, R17.reuse, 0x10 ;  /* 0x0000001011067836 */ /* 0x040fe20000000000 */
[----:B------:R-:W-:Y:S01]  /*13f70*/  ISETP.GE.AND P1, PT, R17, R5, PT ;  /* 0x000000051100720c */ /* 0x000fe20003f26270 */
[----:B------:R-:W-:Y:S02]  /*13f80*/  IMAD.MOV.U32 R13, RZ, RZ, R0 ;  /* 0x000000ffff0d7224 */ /* 0x000fe400078e0000 */
[----:B------:R-:W-:-:S10]  /*13f90*/  IMAD.MOV.U32 R2, RZ, RZ, R14 ;  /* 0x000000ffff027224 */ /* 0x000fd400078e000e */
[----:B------:R-:W-:Y:S05]  /*13fa0*/  WARPSYNC.COLLECTIVE R15, `(.L_x_2545) ;  /* 0x000000000f087348 */ /* 0x000fea0003c00000 */
[----:B------:R0:W1:Y:S02]  /*13fb0*/  SHFL.IDX P6, R14, R13, R12, R11 ;  /* 0x0000000c0d0e7389 */ /* 0x00006400000c000b */
[----:B01----:R-:W-:Y:S01]  /*13fc0*/  ENDCOLLECTIVE ;  /* 0x000000000000791b */ /* 0x003fe20003800000 */
.L_x_2545:
        /* <DEDUP_REMOVED lines=8> */
.L_x_2546:
        /* <DEDUP_REMOVED lines=8> */
[----:B------:R-:W-:Y:S02]  /*140d0*/  VIADD R6, R17, 0x20 ;  /* 0x0000002011067836 */ /* 0x000fe40000000000 */
[----:B0-----:R-:W-:-:S08]  /*140e0*/  IMAD.MOV.U32 R2, RZ, RZ, R14 ;  /* 0x000000ffff027224 */ /* 0x001fd000078e000e */
[----:B------:R-:W-:Y:S05]  /*140f0*/  WARPSYNC.COLLECTIVE R15, `(.L_x_2547) ;  /* 0x000000000f087348 */ /* 0x000fea0003c00000 */
[----:B------:R0:W1:Y:S02]  /*14100*/  SHFL.IDX P6, R14, R13, R12, R11 ;  /* 0x0000000c0d0e7389 */ /* 0x00006400000c000b */
[----:B01----:R-:W-:Y:S01]  /*14110*/  ENDCOLLECTIVE ;  /* 0x000000000000791b */ /* 0x003fe20003800000 */
.L_x_2547:
        /* <DEDUP_REMOVED lines=8> */
.L_x_2548:
[----:B------:R-:W-:-:S05]  /*141a0*/  @!P1 IMAD.MOV.U32 R3, RZ, RZ, R7 ;  /* 0x000000ffff039224 */ /* 0x000fca00078e0007 */
        /* <DEDUP_REMOVED lines=8> */
[----:B------:R-:W-:Y:S02]  /*14230*/  VIADD R6, R17, 0x30 ;  /* 0x0000003011067836 */ /* 0x000fe40000000000 */
[----:B0-----:R-:W-:-:S10]  /*14240*/  IMAD.MOV.U32 R2, RZ, RZ, R14 ;  /* 0x000000ffff027224 */ /* 0x001fd400078e000e */
[----:B------:R-:W-:Y:S05]  /*14250*/  WARPSYNC.COLLECTIVE R15, `(.L_x_2549) ;  /* 0x000000000f087348 */ /* 0x000fea0003c00000 */
[----:B------:R0:W1:Y:S02]  /*14260*/  SHFL.IDX P6, R14, R13, R12, R11 ;  /* 0x0000000c0d0e7389 */ /* 0x00006400000c000b */
[----:B01----:R-:W-:Y:S01]  /*14270*/  ENDCOLLECTIVE ;  /* 0x000000000000791b */ /* 0x003fe20003800000 */
.L_x_2549:
        /* <DEDUP_REMOVED lines=8> */
.L_x_2550:
        /* <DEDUP_REMOVED lines=14> */
.L_x_2551:
        /* <DEDUP_REMOVED lines=8> */
.L_x_2552:
        /* <DEDUP_REMOVED lines=14> */
.L_x_2553:
        /* <DEDUP_REMOVED lines=8> */
.L_x_2554:
        /* <DEDUP_REMOVED lines=14> */
.L_x_2555:
        /* <DEDUP_REMOVED lines=8> */
.L_x_2556:
        /* <DEDUP_REMOVED lines=13> */
.L_x_2557:
        /* <DEDUP_REMOVED lines=8> */
.L_x_2558:
        /* <DEDUP_REMOVED lines=12> */
.L_x_2559:
[----:B------:R-:W-:Y:S05]  /*14930*/  BRA `(.L_x_2560) ;  /* 0xffffffbc00207947 */ /* 0x000fea000383ffff */
.L_x_2474:
[----:B0-----:R0:W1:Y:S02]  /*14940*/  SYNCS.PHASECHK.TRANS64.TRYWAIT P0, [R22+URZ+0x2a820], R3 ;  /* 0x02a82003160075a7 */ /* 0x001064000800017f */
[----:B-1----:R-:W-:Y:S05]  /*14950*/  @!P0 NANOSLEEP.SYNCS 0x989680 ;  /* 0x009896800000895d */ /* 0x002fea0003900000 */
[----:B------:R-:W1:Y:S02]  /*14960*/  @!P0 SYNCS.PHASECHK.TRANS64 P0, [R22+URZ+0x2a820], R3 ;  /* 0x02a82003160085a7 */ /* 0x000e64000800007f */
[----:B-1----:R-:W-:Y:S05]  /*14970*/  @!P0 BRA `(.L_x_2474) ;  /* 0xfffffffc00f08947 */ /* 0x002fea000383ffff */
[----:B------:R-:W-:Y:S05]  /*14980*/  BRA `(.L_x_2561) ;  /* 0xffffffbc00987947 */ /* 0x000fea000383ffff */
.L_x_2479:
[----:B0-----:R0:W1:Y:S02]  /*14990*/  SYNCS.PHASECHK.TRANS64.TRYWAIT P0, [R6+URZ+0x2a840], R3 ;  /* 0x02a84003060075a7 */ /* 0x001064000800017f */
[----:B-1----:R-:W-:Y:S05]  /*149a0*/  @!P0 NANOSLEEP.SYNCS 0x989680 ;  /* 0x009896800000895d */ /* 0x002fea0003900000 */
[----:B------:R-:W1:Y:S02]  /*149b0*/  @!P0 SYNCS.PHASECHK.TRANS64 P0, [R6+URZ+0x2a840], R3 ;  /* 0x02a84003060085a7 */ /* 0x000e64000800007f */
[----:B-1----:R-:W-:Y:S05]  /*149c0*/  @!P0 BRA `(.L_x_2479) ;  /* 0xfffffffc00f08947 */ /* 0x002fea000383ffff */
[----:B------:R-:W-:Y:S05]  /*149d0*/  BRA `(.L_x_2562) ;  /* 0xffffffc0005c7947 */ /* 0x000fea000383ffff */
.L_x_2480:
[----:B------:R-:W-:Y:S01]  /*149e0*/  BSSY B1, `(.L_x_2563) ;  /* 0x0000008000017945 */ /* 0x000fe20003800000 */
[----:B------:R-:W-:Y:S01]  /*149f0*/  IMAD.MOV.U32 R13, RZ, RZ, R5 ;  /* 0x000000ffff0d7224 */ /* 0x000fe200078e0005 */
[----:B------:R-:W-:Y:S01]  /*14a00*/  MOV R11, 0x181f ;  /* 0x0000181f000b7802 */ /* 0x000fe20000000f00 */
[----:B------:R-:W-:Y:S02]  /*14a10*/  IMAD.MOV.U32 R12, RZ, RZ, RZ ;  /* 0x000000ffff0c7224 */ /* 0x000fe400078e00ff */
[----:B------:R-:W-:-:S07]  /*14a20*/  IMAD.MOV.U32 R15, RZ, RZ, -0x1 ;  /* 0xffffffffff0f7424 */ /* 0x000fce00078e00ff */
[----:B--2---:R-:W-:Y:S05]  /*14a30*/  WARPSYNC.COLLECTIVE R15, `(.L_x_2564) ;  /* 0x000000000f087348 */ /* 0x004fea0003c00000 */
[----:B--2---:R0:W1:Y:S02]  /*14a40*/  SHFL.IDX P6, R14, R13, R12, R11 ;  /* 0x0000000c0d0e7389 */ /* 0x00406400000c000b */
[----:B01----:R-:W-:Y:S01]  /*14a50*/  ENDCOLLECTIVE ;  /* 0x000000000000791b */ /* 0x003fe20003800000 */
.L_x_2564:
[----:B------:R-:W-:Y:S05]  /*14a60*/  BSYNC B1 ;  /* 0x0000000000017941 */ /* 0x000fea0003800000 */
.L_x_2563:
        /* <DEDUP_REMOVED lines=10> */
.L_x_2565:
[----:B------:R-:W-:Y:S02]  /*14b10*/  IMAD.MOV.U32 R13, RZ, RZ, R5 ;  /* 0x000000ffff0d7224 */ /* 0x000fe400078e0005 */
[----:B------:R-:W-:Y:S02]  /*14b20*/  IMAD.MOV.U32 R12, RZ, RZ, 0x1 ;  /* 0x00000001ff0c7424 */ /* 0x000fe400078e00ff */
[----:B------:R-:W-:Y:S01]  /*14b30*/  IMAD.SHL.U32 R35, R35, 0x8, RZ ;  /* 0x0000000823237824 */ /* 0x000fe200078e00ff */
[----:B------:R-:W-:-:S07]  /*14b40*/  MOV R2, R14 ;  /* 0x0000000e00027202 */ /* 0x000fce0000000f00 */
[----:B------:R-:W-:Y:S05]  /*14b50*/  WARPSYNC.COLLECTIVE R15, `(.L_x_2566) ;  /* 0x000000000f087348 */ /* 0x000fea0003c00000 */
[----:B------:R0:W1:Y:S02]  /*14b60*/  SHFL.IDX P6, R14, R13, R12, R11 ;  /* 0x0000000c0d0e7389 */ /* 0x00006400000c000b */
[----:B01----:R-:W-:Y:S01]  /*14b70*/  ENDCOLLECTIVE ;  /* 0x000000000000791b */ /* 0x003fe20003800000 */
.L_x_2566:
        /* <DEDUP_REMOVED lines=15> */
.L_x_2567:
[----:B------:R-:W-:Y:S02]  /*14c70*/  IMAD.MOV.U32 R13, RZ, RZ, R5 ;  /* 0x000000ffff0d7224 */ /* 0x000fe400078e0005 */
[----:B------:R-:W-:Y:S01]  /*14c80*/  IMAD.MOV.U32 R12, RZ, RZ, 0x2 ;  /* 0x00000002ff0c7424 */ /* 0x000fe200078e00ff */
[----:B------:R-:W-:-:S07]  /*14c90*/  MOV R2, R14 ;  /* 0x0000000e00027202 */ /* 0x000fce0000000f00 */
[----:B------:R-:W-:Y:S05]  /*14ca0*/  WARPSYNC.COLLECTIVE R15, `(.L_x_2568) ;  /* 0x000000000f087348 */ /* 0x000fea0003c00000 */
[----:B------:R0:W1:Y:S02]  /*14cb0*/  SHFL.IDX P6, R14, R13, R12, R11 ;  /* 0x0000000c0d0e7389 */ /* 0x00006400000c000b */
[----:B01----:R-:W-:Y:S01]  /*14cc0*/  ENDCOLLECTIVE ;  /* 0x000000000000791b */ /* 0x003fe20003800000 */
.L_x_2568:
        /* <DEDUP_REMOVED lines=13> */
.L_x_2569:
[----:B------:R-:W-:Y:S01]  /*14da0*/  MOV R13, R5 ;  /* 0x00000005000d7202 */ /* 0x000fe20000000f00 */
[----:B------:R-:W-:Y:S02]  /*14db0*/  IMAD.MOV.U32 R12, RZ, RZ, 0x3 ;  /* 0x00000003ff0c7424 */ /* 0x000fe400078e00ff */
[----:B------:R-:W-:-:S07]  /*14dc0*/  IMAD.MOV.U32 R2, RZ, RZ, R14 ;  /* 0x000000ffff027224 */ /* 0x000fce00078e000e */
[----:B------:R-:W-:Y:S05]  /*14dd0*/  WARPSYNC.COLLECTIVE R15, `(.L_x_2570) ;  /* 0x000000000f087348 */ /* 0x000fea0003c00000 */
[----:B------:R0:W1:Y:S02]  /*14de0*/  SHFL.IDX P6, R14, R13, R12, R11 ;  /* 0x0000000c0d0e7389 */ /* 0x00006400000c000b */
[----:B01----:R-:W-:Y:S01]  /*14df0*/  ENDCOLLECTIVE ;  /* 0x000000000000791b */ /* 0x003fe20003800000 */
.L_x_2570:
        /* <DEDUP_REMOVED lines=13> */
.L_x_2571:
[----:B------:R-:W-:Y:S02]  /*14ed0*/  IMAD.MOV.U32 R13, RZ, RZ, R5 ;  /* 0x000000ffff0d7224 */ /* 0x000fe400078e0005 */
[----:B------:R-:W-:Y:S02]  /*14ee0*/  IMAD.MOV.U32 R12, RZ, RZ, 0x4 ;  /* 0x00000004ff0c7424 */ /* 0x000fe400078e00ff */
[----:B------:R-:W-:-:S07]  /*14ef0*/  IMAD.MOV.U32 R2, RZ, RZ, R14 ;  /* 0x000000ffff027224 */ /* 0x000fce00078e000e */
[----:B------:R-:W-:Y:S05]  /*14f00*/  WARPSYNC.COLLECTIVE R15, `(.L_x_2572) ;  /* 0x000000000f087348 */ /* 0x000fea0003c00000 */
[----:B------:R0:W1:Y:S02]  /*14f10*/  SHFL.IDX P6, R14, R13, R12, R11 ;  /* 0x0000000c0d0e7389 */ /* 0x00006400000c000b */
[----:B01----:R-:W-:Y:S01]  /*14f20*/  ENDCOLLECTIVE ;  /* 0x000000000000791b */ /* 0x003fe20003800000 */
.L_x_2572:
        /* <DEDUP_REMOVED lines=13> */
.L_x_2573:
[----:B------:R-:W-:Y:S02]  /*15000*/  IMAD.MOV.U32 R13, RZ, RZ, R5 ;  /* 0x000000ffff0d7224 */ /* 0x000fe400078e0005 */
[----:B------:R-:W-:Y:S02]  /*15010*/  IMAD.MOV.U32 R12, RZ, RZ, 0x5 ;  /* 0x00000005ff0c7424 */ /* 0x000fe400078e00ff */
[----:B------:R-:W-:-:S07]  /*15020*/  IMAD.MOV.U32 R2, RZ, RZ, R14 ;  /* 0x000000ffff027224 */ /* 0x000fce00078e000e */
[----:B------:R-:W-:Y:S05]  /*15030*/  WARPSYNC.COLLECTIVE R15, `(.L_x_2574) ;  /* 0x000000000f087348 */ /* 0x000fea0003c00000 */
[----:B------:R0:W1:Y:S02]  /*15040*/  SHFL.IDX P6, R14, R13, R12, R11 ;  /* 0x0000000c0d0e7389 */ /* 0x00006400000c000b */
[----:B01----:R-:W-:Y:S01]  /*15050*/  ENDCOLLECTIVE ;  /* 0x000000000000791b */ /* 0x003fe20003800000 */
.L_x_2574:
        /* <DEDUP_REMOVED lines=13> */
.L_x_2575:
[----:B------:R-:W-:Y:S01]  /*15130*/  MOV R2, R14 ;  /* 0x0000000e00027202 */ /* 0x000fe20000000f00 */
[----:B------:R-:W-:Y:S06]  /*15140*/  BRA `(.L_x_2576) ;  /* 0xffffffbc008c7947 */ /* 0x000fec000383ffff */
.L_x_2485:
[----:B-1----:R1:W4:Y:S02]  /*15150*/  SYNCS.PHASECHK.TRANS64.TRYWAIT P0, [R4+URZ+0x2a860], R2 ;  /* 0x02a86002040075a7 */ /* 0x002324000800017f */
[----:B----4-:R-:W-:Y:S05]  /*15160*/  @!P0 NANOSLEEP.SYNCS 0x989680 ;  /* 0x009896800000895d */ /* 0x010fea0003900000 */
[----:B------:R-:W4:Y:S02]  /*15170*/  @!P0 SYNCS.PHASECHK.TRANS64 P0, [R4+URZ+0x2a860], R2 ;  /* 0x02a86002040085a7 */ /* 0x000f24000800007f */
[----:B----4-:R-:W-:Y:S05]  /*15180*/  @!P0 BRA `(.L_x_2485) ;  /* 0xfffffffc00f08947 */ /* 0x010fea000383ffff */
[----:B------:R-:W-:Y:S05]  /*15190*/  BRA `(.L_x_2577) ;  /* 0xffffffbc00e87947 */ /* 0x000fea000383ffff */
.L_x_2486:
        /* <DEDUP_REMOVED lines=8> */
.L_x_2579:
[----:B------:R-:W-:Y:S05]  /*15220*/  BSYNC B1 ;  /* 0x0000000000017941 */ /* 0x000fea0003800000 */
.L_x_2578:
        /* <DEDUP_REMOVED lines=9> */
.L_x_2580:
[----:B------:R-:W-:Y:S02]  /*152c0*/  IMAD.MOV.U32 R13, RZ, RZ, R24 ;  /* 0x000000ffff0d7224 */ /* 0x000fe400078e0018 */
[----:B------:R-:W-:Y:S02]  /*152d0*/  IMAD.MOV.U32 R12, RZ, RZ, 0x1 ;  /* 0x00000001ff0c7424 */ /* 0x000fe400078e00ff */
[----:B------:R-:W-:-:S07]  /*152e0*/  IMAD.MOV.U32 R2, RZ, RZ, R14 ;  /* 0x000000ffff027224 */ /* 0x000fce00078e000e */
[----:B------:R-:W-:Y:S05]  /*152f0*/  WARPSYNC.COLLECTIVE R15, `(.L_x_2581) ;  /* 0x000000000f087348 */ /* 0x000fea0003c00000 */
[----:B------:R0:W1:Y:S02]  /*15300*/  SHFL.IDX P6, R14, R13, R12, R11 ;  /* 0x0000000c0d0e7389 */ /* 0x00006400000c000b */
[----:B01----:R-:W-:Y:S01]  /*15310*/  ENDCOLLECTIVE ;  /* 0x000000000000791b */ /* 0x003fe20003800000 */
.L_x_2581:
[----:B------:R-:W-:-:S05]  /*15320*/  IADD3 R2, P1, R2, R0, RZ ;  /* 0x0000000002027210 */ /* 0x000fca0007f3e0ff */
[----:B------:R-:W-:Y:S01]  /*15330*/  IMAD.X R3, RZ, RZ, R3, P1 ;  /* 0x000000ffff037224 */ /* 0x000fe200008e0603 */
[----:B------:R-:W-:-:S04]  /*15340*/  LOP3.LUT P1, RZ, R29, 0x1, RZ, 0xc0, !PT ;  /* 0x000000011dff7812 */ /* 0x000fc8000782c0ff */
        /* <DEDUP_REMOVED lines=12> */
.L_x_2582:
[----:B------:R-:W-:Y:S02]  /*15410*/  IMAD.MOV.U32 R13, RZ, RZ, R24 ;  /* 0x000000ffff0d7224 */ /* 0x000fe400078e0018 */
[----:B------:R-:W-:Y:S02]  /*15420*/  IMAD.MOV.U32 R12, RZ, RZ, 0x2 ;  /* 0x00000002ff0c7424 */ /* 0x000fe400078e00ff */
[----:B------:R-:W-:-:S07]  /*15430*/  IMAD.MOV.U32 R2, RZ, RZ, R14 ;  /* 0x000000ffff027224 */ /* 0x000fce00078e000e */
[----:B------:R-:W-:Y:S05]  /*15440*/  WARPSYNC.COLLECTIVE R15, `(.L_x_2583) ;  /* 0x000000000f087348 */ /* 0x000fea0003c00000 */
[----:B------:R0:W1:Y:S02]  /*15450*/  SHFL.IDX P6, R14, R13, R12, R11 ;  /* 0x0000000c0d0e7389 */ /* 0x00006400000c000b */
[----:B01----:R-:W-:Y:S01]  /*15460*/  ENDCOLLECTIVE ;  /* 0x000000000000791b */ /* 0x003fe20003800000 */
.L_x_2583:
        /* <DEDUP_REMOVED lines=14> */
.L_x_2584:
[----:B------:R-:W-:Y:S02]  /*15550*/  IMAD.MOV.U32 R13, RZ, RZ, R24 ;  /* 0x000000ffff0d7224 */ /* 0x000fe400078e0018 */
[----:B------:R-:W-:Y:S02]  /*15560*/  IMAD.MOV.U32 R12, RZ, RZ, 0x3 ;  /* 0x00000003ff0c7424 */ /* 0x000fe400078e00ff */
[----:B------:R-:W-:-:S07]  /*15570*/  IMAD.MOV.U32 R2, RZ, RZ, R14 ;  /* 0x000000ffff027224 */ /* 0x000fce00078e000e */
[----:B------:R-:W-:Y:S05]  /*15580*/  WARPSYNC.COLLECTIVE R15, `(.L_x_2585) ;  /* 0x000000000f087348 */ /* 0x000fea0003c00000 */
[----:B------:R0:W1:Y:S02]  /*15590*/  SHFL.IDX P6, R14, R13, R12, R11 ;  /* 0x0000000c0d0e7389 */ /* 0x00006400000c000b */
[----:B01----:R-:W-:Y:S01]  /*155a0*/  ENDCOLLECTIVE ;  /* 0x000000000000791b */ /* 0x003fe20003800000 */
.L_x_2585:
        /* <DEDUP_REMOVED lines=14> */
.L_x_2586:
[----:B------:R-:W-:Y:S01]  /*15690*/  IMAD.MOV.U32 R13, RZ, RZ, R24 ;  /* 0x000000ffff0d7224 */ /* 0x000fe200078e0018 */
[----:B------:R-:W-:Y:S01]  /*156a0*/  MOV R12, 0x4 ;  /* 0x00000004000c7802 */ /* 0x000fe20000000f00 */
[----:B------:R-:W-:-:S07]  /*156b0*/  IMAD.MOV.U32 R2, RZ, RZ, R14 ;  /* 0x000000ffff027224 */ /* 0x000fce00078e000e */
[----:B------:R-:W-:Y:S05]  /*156c0*/  WARPSYNC.COLLECTIVE R15, `(.L_x_2587) ;  /* 0x000000000f087348 */ /* 0x000fea0003c00000 */
[----:B------:R0:W1:Y:S02]  /*156d0*/  SHFL.IDX P6, R14, R13, R12, R11 ;  /* 0x0000000c0d0e7389 */ /* 0x00006400000c000b */
[----:B01----:R-:W-:Y:S01]  /*156e0*/  ENDCOLLECTIVE ;  /* 0x000000000000791b */ /* 0x003fe20003800000 */
.L_x_2587:
        /* <DEDUP_REMOVED lines=14> */
.L_x_2588:
[----:B------:R-:W-:Y:S02]  /*157d0*/  IMAD.MOV.U32 R13, RZ, RZ, R24 ;  /* 0x000000ffff0d7224 */ /* 0x000fe400078e0018 */
[----:B------:R-:W-:Y:S02]  /*157e0*/  IMAD.MOV.U32 R12, RZ, RZ, 0x5 ;  /* 0x00000005ff0c7424 */ /* 0x000fe400078e00ff */
[----:B------:R-:W-:-:S07]  /*157f0*/  IMAD.MOV.U32 R2, RZ, RZ, R14 ;  /* 0x000000ffff027224 */ /* 0x000fce00078e000e */
[----:B------:R-:W-:Y:S05]  /*15800*/  WARPSYNC.COLLECTIVE R15, `(.L_x_2589) ;  /* 0x000000000f087348 */ /* 0x000fea0003c00000 */
[----:B------:R0:W1:Y:S02]  /*15810*/  SHFL.IDX P6, R14, R13, R12, R11 ;  /* 0x0000000c0d0e7389 */ /* 0x00006400000c000b */
[----:B01----:R-:W-:Y:S01]  /*15820*/  ENDCOLLECTIVE ;  /* 0x000000000000791b */ /* 0x003fe20003800000 */
.L_x_2589:
[----:B------:R-:W-:-:S05]  /*15830*/  IADD3 R2, P2, R2, R0, RZ ;  /* 0x0000000002027210 */ /* 0x000fca0007f5e0ff */
        /* <DEDUP_REMOVED lines=12> */
.L_x_2590:
[----:B------:R-:W-:Y:S01]  /*15900*/  @!PT LDS RZ, [RZ] ;  /* 0x00000000fffff984 */ /* 0x000fe20000000800 */
[----:B------:R-:W-:Y:S01]  /*15910*/  @!PT LDS RZ, [RZ] ;  /* 0x00000000fffff984 */ /* 0x000fe20000000800 */
[----:B------:R-:W-:Y:S01]  /*15920*/  @!PT LDS RZ, [RZ] ;  /* 0x00000000fffff984 */ /* 0x000fe20000000800 */
[----:B------:R1:W-:Y:S01]  /*15930*/  LDGSTS.E.BYPASS.LTC128B.128 [R5+0x5400], desc[UR36][R2.64+0x80], !P2 ;  /* 0x0540008002057fae */ /* 0x0003e2000d101d64 */
[----:B------:R-:W-:Y:S05]  /*15940*/  BRA `(.L_x_2591) ;  /* 0xffffffb800d47947 */ /* 0x000fea000383ffff */
.L_x_2494:
[----:B0-----:R0:W1:Y:S02]  /*15950*/  SYNCS.PHASECHK.TRANS64.TRYWAIT P0, [R0+URZ+0x2a860], R3 ;  /* 0x02a86003000075a7 */ /* 0x001064000800017f */
[----:B-1----:R-:W-:Y:S05]  /*15960*/  @!P0 NANOSLEEP.SYNCS 0x989680 ;  /* 0x009896800000895d */ /* 0x002fea0003900000 */
[----:B------:R-:W1:Y:S02]  /*15970*/  @!P0 SYNCS.PHASECHK.TRANS64 P0, [R0+URZ+0x2a860], R3 ;  /* 0x02a86003000085a7 */ /* 0x000e64000800007f */
[----:B-1----:R-:W-:Y:S05]  /*15980*/  @!P0 BRA `(.L_x_2494) ;  /* 0xfffffffc00f08947 */ /* 0x002fea000383ffff */
[----:B------:R-:W-:Y:S05]  /*15990*/  BRA `(.L_x_2592) ;  /* 0xffffffbc00e47947 */ /* 0x000fea000383ffff */
.L_x_2495:
        /* <DEDUP_REMOVED lines=8> */
.L_x_2594:
[----:B------:R-:W-:Y:S05]  /*15a20*/  BSYNC B0 ;  /* 0x0000000000007941 */ /* 0x000fea0003800000 */
.L_x_2593:
        /* <DEDUP_REMOVED lines=12> */
.L_x_2595:
[C---:B------:R-:W-:Y:S02]  /*15af0*/  ISETP.LT.OR P4, PT, R6.reuse, 0x1, !P0 ;  /* 0x000000010600780c */ /* 0x040fe40004781670 */
[----:B------:R-:W-:Y:S01]  /*15b00*/  ISETP.LT.OR P3, PT, R6, 0x1, P1 ;  /* 0x000000010600780c */ /* 0x000fe20000f61670 */
        /* <DEDUP_REMOVED lines=10> */
.L_x_2596:
        /* <DEDUP_REMOVED lines=13> */
.L_x_2597:
[----:B------:R-:W-:Y:S02]  /*15c80*/  IMAD.MOV.U32 R13, RZ, RZ, R24 ;  /* 0x000000ffff0d7224 */ /* 0x000fe400078e0018 */
[----:B------:R-:W-:Y:S01]  /*15c90*/  IMAD.MOV.U32 R12, RZ, RZ, 0x2 ;  /* 0x00000002ff0c7424 */ /* 0x000fe200078e00ff */
[----:B------:R-:W-:-:S13]  /*15ca0*/  IADD3 R2, P2, R14, R5, RZ ;  /* 0x000000050e027210 */ /* 0x000fda0007f5e0ff */
[----:B------:R-:W-:Y:S05]  /*15cb0*/  WARPSYNC.COLLECTIVE R15, `(.L_x_2598) ;  /* 0x000000000f087348 */ /* 0x000fea0003c00000 */
[----:B------:R0:W1:Y:S02]  /*15cc0*/  SHFL.IDX P6, R14, R13, R12, R11 ;  /* 0x0000000c0d0e7389 */ /* 0x00006400000c000b */
[----:B01----:R-:W-:Y:S01]  /*15cd0*/  ENDCOLLECTIVE ;  /* 0x000000000000791b */ /* 0x003fe20003800000 */
.L_x_2598:
        /* <DEDUP_REMOVED lines=13> */
.L_x_2599:
[----:B------:R-:W-:Y:S02]  /*15db0*/  IMAD.MOV.U32 R13, RZ, RZ, R24 ;  /* 0x000000ffff0d7224 */ /* 0x000fe400078e0018 */
[----:B------:R-:W-:Y:S02]  /*15dc0*/  IMAD.MOV.U32 R12, RZ, RZ, 0x3 ;  /* 0x00000003ff0c7424 */ /* 0x000fe400078e00ff */
[----:B------:R-:W-:-:S07]  /*15dd0*/  IMAD.MOV.U32 R10, RZ, RZ, R14 ;  /* 0x000000ffff0a7224 */ /* 0x000fce00078e000e */
[----:B------:R-:W-:Y:S05]  /*15de0*/  WARPSYNC.COLLECTIVE R15, `(.L_x_2600) ;  /* 0x000000000f087348 */ /* 0x000fea0003c00000 */
[----:B------:R0:W1:Y:S02]  /*15df0*/  SHFL.IDX P6, R14, R13, R12, R11 ;  /* 0x0000000c0d0e7389 */ /* 0x00006400000c000b */
[----:B01----:R-:W-:Y:S01]  /*15e00*/  ENDCOLLECTIVE ;  /* 0x000000000000791b */ /* 0x003fe20003800000 */
.L_x_2600:
[----:B------:R-:W-:-:S04]  /*15e10*/  IADD3 R2, P2, R10, R5, RZ ;  /* 0x000000050a027210 */ /* 0x000fc80007f5e0ff */
[----:B------:R-:W-:-:S05]  /*15e20*/  IADD3.X R3, RZ, R7, RZ, P2, !PT ;  /* 0x00000007ff037210 */ /* 0x000fca00017fe4ff */
        /* <DEDUP_REMOVED lines=12> */
.L_x_2601:
[----:B------:R-:W-:Y:S02]  /*15ef0*/  IMAD.MOV.U32 R13, RZ, RZ, R24 ;  /* 0x000000ffff0d7224 */ /* 0x000fe400078e0018 */
[----:B------:R-:W-:Y:S01]  /*15f00*/  IMAD.MOV.U32 R12, RZ, RZ, 0x4 ;  /* 0x00000004ff0c7424 */ /* 0x000fe200078e00ff */
[----:B------:R-:W-:-:S13]  /*15f10*/  IADD3 R2, P2, R14, R5, RZ ;  /* 0x000000050e027210 */ /* 0x000fda0007f5e0ff */
[----:B------:R-:W-:Y:S05]  /*15f20*/  WARPSYNC.COLLECTIVE R15, `(.L_x_2602) ;  /* 0x000000000f087348 */ /* 0x000fea0003c00000 */
[----:B------:R0:W1:Y:S02]  /*15f30*/  SHFL.IDX P6, R14, R13, R12, R11 ;  /* 0x0000000c0d0e7389 */ /* 0x00006400000c000b */
[----:B01----:R-:W-:Y:S01]  /*15f40*/  ENDCOLLECTIVE ;  /* 0x000000000000791b */ /* 0x003fe20003800000 */
.L_x_2602:
        /* <DEDUP_REMOVED lines=13> */
.L_x_2603:
[----:B------:R-:W-:Y:S02]  /*16020*/  IMAD.MOV.U32 R13, RZ, RZ, R24 ;  /* 0x000000ffff0d7224 */ /* 0x000fe400078e0018 */
[----:B------:R-:W-:Y:S02]  /*16030*/  IMAD.MOV.U32 R12, RZ, RZ, 0x5 ;  /* 0x00000005ff0c7424 */ /* 0x000fe400078e00ff */
[----:B------:R-:W-:-:S07]  /*16040*/  IMAD.MOV.U32 R10, RZ, RZ, R14 ;  /* 0x000000ffff0a7224 */ /* 0x000fce00078e000e */
[----:B------:R-:W-:Y:S05]  /*16050*/  WARPSYNC.COLLECTIVE R15, `(.L_x_2604) ;  /* 0x000000000f087348 */ /* 0x000fea0003c00000 */
[----:B------:R0:W1:Y:S02]  /*16060*/  SHFL.IDX P6, R14, R13, R12, R11 ;  /* 0x0000000c0d0e7389 */ /* 0x00006400000c000b */
[----:B01----:R-:W-:Y:S01]  /*16070*/  ENDCOLLECTIVE ;  /* 0x000000000000791b */ /* 0x003fe20003800000 */
.L_x_2604:
        /* <DEDUP_REMOVED lines=12> */
.L_x_2605:
[----:B------:R-:W-:Y:S05]  /*16140*/  BRA `(.L_x_2606) ;  /* 0xffffffb800e07947 */ /* 0x000fea000383ffff */
.L_x_2500:
        /* <DEDUP_REMOVED lines=8> */
.L_x_2608:
[----:B------:R-:W-:Y:S05]  /*161d0*/  BSYNC B0 ;  /* 0x0000000000007941 */ /* 0x000fea0003800000 */
.L_x_2607:
[----:B------:R-:W-:Y:S01]  /*161e0*/  IMAD.MOV.U32 R13, RZ, RZ, R16 ;  /* 0x000000ffff0d7224 */ /* 0x000fe200078e0010 */
[----:B------:R-:W-:Y:S01]  /*161f0*/  MOV R15, 0xffffffff ;  /* 0xffffffff000f7802 */ /* 0x000fe20000000f00 */
[----:B------:R-:W-:Y:S02]  /*16200*/  IMAD.MOV.U32 R12, RZ, RZ, 0x1 ;  /* 0x00000001ff0c7424 */ /* 0x000fe400078e00ff */
[----:B------:R-:W-:Y:S02]  /*16210*/  IMAD.MOV.U32 R11, RZ, RZ, 0x1f ;  /* 0x0000001fff0b7424 */ /* 0x000fe400078e00ff */
[----:B------:R-:W-:Y:S02]  /*16220*/  IMAD.IADD R9, R19, 0x1, R10 ;  /* 0x0000000113097824 */ /* 0x000fe400078e020a */
[----:B------:R-:W-:-:S07]  /*16230*/  IMAD.MOV.U32 R0, RZ, RZ, R14 ;  /* 0x000000ffff007224 */ /* 0x000fce00078e000e */
[----:B------:R-:W-:Y:S05]  /*16240*/  WARPSYNC.COLLECTIVE R15, `(.L_x_2609) ;  /* 0x000000000f087348 */ /* 0x000fea0003c00000 */
[----:B------:R0:W1:Y:S02]  /*16250*/  SHFL.IDX P6, R14, R13, R12, R11 ;  /* 0x0000000c0d0e7389 */ /* 0x00006400000c000b */
[----:B01----:R-:W-:Y:S01]  /*16260*/  ENDCOLLECTIVE ;  /* 0x000000000000791b */ /* 0x003fe20003800000 */
.L_x_2609:
        /* <DEDUP_REMOVED lines=23> */
.L_x_2610:
[----:B------:R-:W-:Y:S01]  /*163e0*/  IMAD.MOV.U32 R12, RZ, RZ, 0x2 ;  /* 0x00000002ff0c7424 */ /* 0x000fe200078e00ff */
[----:B------:R-:W-:-:S04]  /*163f0*/  SEL R6, R14, RZ, P1 ;  /* 0x000000ff0e067207 */ /* 0x000fc80000800000 */
[----:B------:R-:W-:-:S05]  /*16400*/  IADD3 R6, R13, R6, RZ ;  /* 0x000000060d067210 */ /* 0x000fca0007ffe0ff */
[----:B------:R-:W-:-:S07]  /*16410*/  IMAD.MOV.U32 R13, RZ, RZ, R6 ;  /* 0x000000ffff0d7224 */ /* 0x000fce00078e0006 */
[----:B------:R-:W-:Y:S05]  /*16420*/  WARPSYNC.COLLECTIVE R15, `(.L_x_2611) ;  /* 0x000000000f087348 */ /* 0x000fea0003c00000 */
[----:B------:R0:W1:Y:S02]  /*16430*/  SHFL.UP P6, R14, R13, R12, R11 ;  /* 0x0400000c0d0e7389 */ /* 0x00006400000c000b */
[----:B01----:R-:W-:Y:S01]  /*16440*/  ENDCOLLECTIVE ;  /* 0x000000000000791b */ /* 0x003fe20003800000 */
.L_x_2611:
[----:B------:R-:W-:Y:S01]  /*16450*/  IMAD.MOV.U32 R12, RZ, RZ, 0x4 ;  /* 0x00000004ff0c7424 */ /* 0x000fe200078e00ff */
[----:B------:R-:W-:-:S05]  /*16460*/  SEL R3, R14, RZ, P2 ;  /* 0x000000ff0e037207 */ /* 0x000fca0001000000 */
[----:B------:R-:W-:Y:S01]  /*16470*/  IMAD.IADD R2, R6, 0x1, R3 ;  /* 0x0000000106027824 */ /* 0x000fe200078e0203 */
[----:B------:R-:W-:-:S03]  /*16480*/  MOV R6, RZ ;  /* 0x000000ff00067202 */ /* 0x000fc60000000f00 */
[----:B------:R-:W-:-:S07]  /*16490*/  IMAD.MOV.U32 R13, RZ, RZ, R2 ;  /* 0x000000ffff0d7224 */ /* 0x000fce00078e0002 */
[----:B------:R-:W-:Y:S05]  /*164a0*/  WARPSYNC.COLLECTIVE R15, `(.L_x_2612) ;  /* 0x000000000f087348 */ /* 0x000fea0003c00000 */
[----:B------:R0:W1:Y:S02]  /*164b0*/  SHFL.UP P6, R14, R13, R12, R11 ;  /* 0x0400000c0d0e7389 */ /* 0x00006400000c000b */
[----:B01----:R-:W-:Y:S01]  /*164c0*/  ENDCOLLECTIVE ;  /* 0x000000000000791b */ /* 0x003fe20003800000 */
.L_x_2612:
[----:B------:R-:W-:Y:S02]  /*164d0*/  MOV R12, 0x8 ;  /* 0x00000008000c7802 */ /* 0x000fe40000000f00 */
[----:B------:R-:W-:-:S05]  /*164e0*/  SEL R3, R14, RZ, P3 ;  /* 0x000000ff0e037207 */ /* 0x000fca0001800000 */
[----:B------:R-:W-:-:S04]  /*164f0*/  IMAD.IADD R3, R2, 0x1, R3 ;  /* 0x0000000102037824 */ /* 0x000fc800078e0203 */
[----:B------:R-:W-:-:S07]  /*16500*/  IMAD.MOV.U32 R13, RZ, RZ, R3 ;  /* 0x000000ffff0d7224 */ /* 0x000fce00078e0003 */
[----:B------:R-:W-:Y:S05]  /*16510*/  WARPSYNC.COLLECTIVE R15, `(.L_x_2613) ;  /* 0x000000000f087348 */ /* 0x000fea0003c00000 */
[----:B------:R0:W1:Y:S02]  /*16520*/  SHFL.UP P6, R14, R13, R12, R11 ;  /* 0x0400000c0d0e7389 */ /* 0x00006400000c000b */
[----:B01----:R-:W-:Y:S01]  /*16530*/  ENDCOLLECTIVE ;  /* 0x000000000000791b */ /* 0x003fe20003800000 */
.L_x_2613:
[----:B------:R-:W-:Y:S01]  /*16540*/  IMAD.MOV.U32 R12, RZ, RZ, 0x10 ;  /* 0x00000010ff0c7424 */ /* 0x000fe200078e00ff */
[----:B------:R-:W-:-:S05]  /*16550*/  SEL R4, R14, RZ, P4 ;  /* 0x000000ff0e047207 */ /* 0x000fca0002000000 */
[----:B------:R-:W-:-:S04]  /*16560*/  IMAD.IADD R4, R3, 0x1, R4 ;  /* 0x0000000103047824 */ /* 0x000fc800078e0204 */
[----:B------:R-:W-:-:S07]  /*16570*/  IMAD.MOV.U32 R13, RZ, RZ, R4 ;  /* 0x000000ffff0d7224 */ /* 0x000fce00078e0004 */
[----:B------:R-:W-:Y:S05]  /*16580*/  WARPSYNC.COLLECTIVE R15, `(.L_x_2614) ;  /* 0x000000000f087348 */ /* 0x000fea0003c00000 */
[----:B------:R0:W1:Y:S02]  /*16590*/  SHFL.UP P6, R14, R13, R12, R11 ;  /* 0x0400000c0d0e7389 */ /* 0x00006400000c000b */
[----:B01----:R-:W-:Y:S01]  /*165a0*/  ENDCOLLECTIVE ;  /* 0x000000000000791b */ /* 0x003fe20003800000 */
.L_x_2614:
        /* <DEDUP_REMOVED lines=8> */
.L_x_2615:
[----:B------:R-:W-:Y:S05]  /*16630*/  BRA `(.L_x_2616) ;  /* 0xffffffb800ec7947 */ /* 0x000fea000383ffff */
.L_x_2503:
[----:B------:R-:W-:Y:S01]  /*16640*/  BSSY B0, `(.L_x_2617) ;  /* 0x0000007000007945 */ /* 0x000fe20003800000 */
[----:B------:R-:W-:Y:S02]  /*16650*/  IMAD.MOV.U32 R12, RZ, RZ, 0x1 ;  /* 0x00000001ff0c7424 */ /* 0x000fe400078e00ff */
[----:B------:R-:W-:Y:S02]  /*16660*/  IMAD.MOV.U32 R11, RZ, RZ, RZ ;  /* 0x000000ffff0b7224 */ /* 0x000fe400078e00ff */
[----:B------:R-:W-:-:S07]  /*16670*/  IMAD.MOV.U32 R15, RZ, RZ, -0x1 ;  /* 0xffffffffff0f7424 */ /* 0x000fce00078e00ff */
[----:B------:R-:W-:Y:S05]  /*16680*/  WARPSYNC.COLLECTIVE R15, `(.L_x_2618) ;  /* 0x000000000f087348 */ /* 0x000fea0003c00000 */
[----:B------:R0:W1:Y:S02]  /*16690*/  SHFL.UP P6, R14, R13, R12, R11 ;  /* 0x0400000c0d0e7389 */ /* 0x00006400000c000b */
[----:B01----:R-:W-:Y:S01]  /*166a0*/  ENDCOLLECTIVE ;  /* 0x000000000000791b */ /* 0x003fe20003800000 */
.L_x_2618:
[----:B------:R-:W-:Y:S05]  /*166b0*/  BSYNC B0 ;  /* 0x0000000000007941 */ /* 0x000fea0003800000 */
.L_x_2617:
        /* <DEDUP_REMOVED lines=8> */
.L_x_2619:
[----:B------:R-:W-:Y:S01]  /*16740*/  IMAD.MOV.U32 R12, RZ, RZ, 0x4 ;  /* 0x00000004ff0c7424 */ /* 0x000fe200078e00ff */
[----:B------:R-:W-:-:S04]  /*16750*/  SEL R2, R14, RZ, P2 ;  /* 0x000000ff0e027207 */ /* 0x000fc80001000000 */
[----:B------:R-:W-:-:S05]  /*16760*/  IADD3 R2, R13, R2, RZ ;  /* 0x000000020d027210 */ /* 0x000fca0007ffe0ff */
[----:B------:R-:W-:-:S07]  /*16770*/  IMAD.MOV.U32 R13, RZ, RZ, R2 ;  /* 0x000000ffff0d7224 */ /* 0x000fce00078e0002 */
[----:B------:R-:W-:Y:S05]  /*16780*/  WARPSYNC.COLLECTIVE R15, `(.L_x_2620) ;  /* 0x000000000f087348 */ /* 0x000fea0003c00000 */
[----:B------:R0:W1:Y:S02]  /*16790*/  SHFL.UP P6, R14, R13, R12, R11 ;  /* 0x0400000c0d0e7389 */ /* 0x00006400000c000b */
[----:B01----:R-:W-:Y:S01]  /*167a0*/  ENDCOLLECTIVE ;  /* 0x000000000000791b */ /* 0x003fe20003800000 */
.L_x_2620:
[----:B------:R-:W-:Y:S01]  /*167b0*/  IMAD.MOV.U32 R12, RZ, RZ, 0x8 ;  /* 0x00000008ff0c7424 */ /* 0x000fe200078e00ff */
[----:B------:R-:W-:-:S05]  /*167c0*/  SEL R3, R14, RZ, P3 ;  /* 0x000000ff0e037207 */ /* 0x000fca0001800000 */
[----:B------:R-:W-:-:S04]  /*167d0*/  IMAD.IADD R3, R2, 0x1, R3 ;  /* 0x0000000102037824 */ /* 0x000fc800078e0203 */
[----:B------:R-:W-:-:S07]  /*167e0*/  IMAD.MOV.U32 R13, RZ, RZ, R3 ;  /* 0x000000ffff0d7224 */ /* 0x000fce00078e0003 */
[----:B------:R-:W-:Y:S05]  /*167f0*/  WARPSYNC.COLLECTIVE R15, `(.L_x_2621) ;  /* 0x000000000f087348 */ /* 0x000fea0003c00000 */
[----:B------:R0:W1:Y:S02]  /*16800*/  SHFL.UP P6, R14, R13, R12, R11 ;  /* 0x0400000c0d0e7389 */ /* 0x00006400000c000b */
[----:B01----:R-:W-:Y:S01]  /*16810*/  ENDCOLLECTIVE ;  /* 0x000000000000791b */ /* 0x003fe20003800000 */
.L_x_2621:
[----:B------:R-:W-:Y:S02]  /*16820*/  MOV R12, 0x10 ;  /* 0x00000010000c7802 */ /* 0x000fe40000000f00 */
[----:B------:R-:W-:-:S05]  /*16830*/  SEL R4, R14, RZ, P4 ;  /* 0x000000ff0e047207 */ /* 0x000fca0002000000 */
[----:B------:R-:W-:-:S04]  /*16840*/  IMAD.IADD R4, R3, 0x1, R4 ;  /* 0x0000000103047824 */ /* 0x000fc800078e0204 */
[----:B------:R-:W-:-:S07]  /*16850*/  IMAD.MOV.U32 R13, RZ, RZ, R4 ;  /* 0x000000ffff0d7224 */ /* 0x000fce00078e0004 */
[----:B------:R-:W-:Y:S05]  /*16860*/  WARPSYNC.COLLECTIVE R15, `(.L_x_2622) ;  /* 0x000000000f087348 */ /* 0x000fea0003c00000 */
[----:B------:R0:W1:Y:S02]  /*16870*/  SHFL.UP P6, R14, R13, R12, R11 ;  /* 0x0400000c0d0e7389 */ /* 0x00006400000c000b */
[----:B01----:R-:W-:Y:S01]  /*16880*/  ENDCOLLECTIVE ;  /* 0x000000000000791b */ /* 0x003fe20003800000 */
.L_x_2622:
        /* <DEDUP_REMOVED lines=8> */
.L_x_2623:
[----:B------:R-:W-:Y:S05]  /*16910*/  BRA `(.L_x_2624) ;  /* 0xffffffb800d87947 */ /* 0x000fea000383ffff */
.L_x_2505:
[----:B------:R-:W-:Y:S01]  /*16920*/  BSSY B0, `(.L_x_2625) ;  /* 0x0000006000007945 */ /* 0x000fe20003800000 */
[----:B------:R-:W-:Y:S01]  /*16930*/  PLOP3.LUT P6, PT, P6, PT, PT, 0x8, 0x0 ;  /* 0x000000000000781c */ /* 0x000fe200037ce170 */
[----:B------:R-:W-:-:S12]  /*16940*/  IMAD.MOV.U32 R15, RZ, RZ, -0x1 ;  /* 0xffffffffff0f7424 */ /* 0x000fd800078e00ff */
[----:B0-----:R-:W-:Y:S05]  /*16950*/  WARPSYNC.COLLECTIVE R15, `(.L_x_2626) ;  /* 0x000000000f087348 */ /* 0x001fea0003c00000 */
[----:B------:R-:W-:Y:S01]  /*16960*/  VOTE.ANY R14, PT, P6 ;  /* 0x00000000000e7806 */ /* 0x000fe200030e0100 */
[----:B0-----:R-:W-:Y:S06]  /*16970*/  ENDCOLLECTIVE ;  /* 0x000000000000791b */ /* 0x001fec0003800000 */
.L_x_2626:
[----:B------:R-:W-:Y:S05]  /*16980*/  BSYNC B0 ;  /* 0x0000000000007941 */ /* 0x000fea0003800000 */
.L_x_2625:
[----:B------:R-:W-:Y:S01]  /*16990*/  IMAD.MOV.U32 R3, RZ, RZ, R14 ;  /* 0x000000ffff037224 */ /* 0x000fe200078e000e */
[----:B------:R-:W-:Y:S01]  /*169a0*/  MOV R11, 0x1f ;  /* 0x0000001f000b7802 */ /* 0x000fe20000000f00 */
[----:B------:R-:W-:Y:S02]  /*169b0*/  IMAD.MOV.U32 R13, RZ, RZ, R17 ;  /* 0x000000ffff0d7224 */ /* 0x000fe400078e0011 */
[----:B------:R0:W1:Y:S01]  /*169c0*/  POPC R12, R3 ;  /* 0x00000003000c7309 */ /* 0x0000620000000000 */
[----:B------:R-:W-:-:S07]  /*169d0*/  IMAD.MOV.U32 R15, RZ, RZ, -0x1 ;  /* 0xffffffffff0f7424 */ /* 0x000fce00078e00ff */
[----:B01----:R-:W-:Y:S05]  /*169e0*/  WARPSYNC.COLLECTIVE R15, `(.L_x_2627) ;  /* 0x000000000f087348 */ /* 0x003fea0003c00000 */
[----:B-1----:R1:W2:Y:S02]  /*169f0*/  SHFL.IDX P6, R14, R13, R12, R11 ;  /* 0x0000000c0d0e7389 */ /* 0x0022a400000c000b */
[----:B012---:R-:W-:Y:S01]  /*16a00*/  ENDCOLLECTIVE ;  /* 0x000000000000791b */ /* 0x007fe20003800000 */
.L_x_2627:
[----:B------:R-:W-:Y:S02]  /*16a10*/  IMAD.IADD R19, R12, 0x1, R19 ;  /* 0x000000010c137824 */ /* 0x000fe400078e0213 */
[----:B------:R-:W-:Y:S02]  /*16a20*/  IMAD.MOV.U32 R13, RZ, RZ, R8 ;  /* 0x000000ffff0d7224 */ /* 0x000fe400078e0008 */
[----:B------:R-:W-:-:S07]  /*16a30*/  IMAD.MOV.U32 R17, RZ, RZ, R14 ;  /* 0x000000ffff117224 */ /* 0x000fce00078e000e */
[----:B------:R-:W-:Y:S05]  /*16a40*/  WARPSYNC.COLLECTIVE R15, `(.L_x_2628) ;  /* 0x000000000f087348 */ /* 0x000fea0003c00000 */
[----:B------:R0:W1:Y:S02]  /*16a50*/  SHFL.IDX P6, R14, R13, R12, R11 ;  /* 0x0000000c0d0e7389 */ /* 0x00006400000c000b */
[----:B01----:R-:W-:Y:S01]  /*16a60*/  ENDCOLLECTIVE ;  /* 0x000000000000791b */ /* 0x003fe20003800000 */
.L_x_2628:
[----:B------:R-:W-:Y:S01]  /*16a70*/  IMAD.MOV.U32 R8, RZ, RZ, R14 ;  /* 0x000000ffff087224 */ /* 0x000fe200078e000e */
[----:B------:R-:W-:Y:S06]  /*16a80*/  BRA `(.L_x_2629) ;  /* 0xffffffb800bc7947 */ /* 0x000fec000383ffff */
.L_x_2507:
[----:B------:R-:W-:Y:S01]  /*16a90*/  BSSY B0, `(.L_x_2630) ;  /* 0x0000007000007945 */ /* 0x000fe20003800000 */
[----:B------:R-:W-:Y:S01]  /*16aa0*/  IMAD.MOV.U32 R13, RZ, RZ, R2 ;  /* 0x000000ffff0d7224 */ /* 0x000fe200078e0002 */
[----:B------:R-:W-:Y:S01]  /*16ab0*/  MOV R15, 0xffffffff ;  /* 0xffffffff000f7802 */ /* 0x000fe20000000f00 */
[----:B------:R-:W-:-:S07]  /*16ac0*/  IMAD.MOV.U32 R11, RZ, RZ, 0x1f ;  /* 0x0000001fff0b7424 */ /* 0x000fce00078e00ff */
[----:B0-23--:R-:W-:Y:S05]  /*16ad0*/  WARPSYNC.COLLECTIVE R15, `(.L_x_2631) ;  /* 0x000000000f087348 */ /* 0x00dfea0003c00000 */
[----:B------:R1:W4:Y:S02]  /*16ae0*/  SHFL.IDX P6, R14, R13, R12, R11 ;  /* 0x0000000c0d0e7389 */ /* 0x00032400000c000b */
[----:B01234-:R-:W-:Y:S01]  /*16af0*/  ENDCOLLECTIVE ;  /* 0x000000000000791b */ /* 0x01ffe20003800000 */
.L_x_2631:
[----:B------:R-:W-:Y:S05]  /*16b00*/  BSYNC B0 ;  /* 0x0000000000007941 */ /* 0x000fea0003800000 */
.L_x_2630:
[----:B------:R-:W-:Y:S01]  /*16b10*/  IMAD.MOV.U32 R6, RZ, RZ, R14 ;  /* 0x000000ffff067224 */ /* 0x000fe200078e000e */
[----:B------:R-:W-:Y:S06]  /*16b20*/  BRA `(.L_x_2506) ;  /* 0xffffffb800ac7947 */ /* 0x000fec000383ffff */
.L_x_2513:
[----:B-1----:R1:W2:Y:S02]  /*16b30*/  SYNCS.PHASECHK.TRANS64.TRYWAIT P0, [R4+URZ+0x2a820], R0 ;  /* 0x02a82000040075a7 */ /* 0x0022a4000800017f */
[----:B--2---:R-:W-:Y:S05]  /*16b40*/  @!P0 NANOSLEEP.SYNCS 0x989680 ;  /* 0x009896800000895d */ /* 0x004fea0003900000 */
[----:B------:R-:W2:Y:S02]  /*16b50*/  @!P0 SYNCS.PHASECHK.TRANS64 P0, [R4+URZ+0x2a820], R0 ;  /* 0x02a82000040085a7 */ /* 0x000ea4000800007f */
[----:B--2---:R-:W-:Y:S05]  /*16b60*/  @!P0 BRA `(.L_x_2513) ;  /* 0xfffffffc00f08947 */ /* 0x004fea000383ffff */
[----:B------:R-:W-:Y:S05]  /*16b70*/  BRA `(.L_x_2632) ;  /* 0xffffffc400047947 */ /* 0x000fea000383ffff */
.L_x_2514:
[----:B------:R-:W2:Y:S01]  /*16b80*/  S2R R2, SR_TID.X ;  /* 0x0000000000027919 */ /* 0x000ea20000002100 */
[----:B------:R-:W-:Y:S01]  /*16b90*/  BSSY B0, `(.L_x_2633) ;  /* 0x000000a000007945 */ /* 0x000fe20003800000 */
[----:B------:R-:W-:Y:S02]  /*16ba0*/  IMAD.MOV.U32 R12, RZ, RZ, RZ ;  /* 0x000000ffff0c7224 */ /* 0x000fe400078e00ff */
[----:B------:R-:W-:Y:S02]  /*16bb0*/  IMAD.MOV.U32 R11, RZ, RZ, 0x1f ;  /* 0x0000001fff0b7424 */ /* 0x000fe400078e00ff */
[----:B------:R-:W-:Y:S01]  /*16bc0*/  IMAD.MOV.U32 R15, RZ, RZ, -0x1 ;  /* 0xffffffffff0f7424 */ /* 0x000fe200078e00ff */
[----:B--2---:R-:W-:-:S04]  /*16bd0*/  SHF.R.U32.HI R2, RZ, 0x5, R2 ;  /* 0x00000005ff027819 */ /* 0x004fc80000011602 */
[----:B------:R-:W-:-:S05]  /*16be0*/  LOP3.LUT R2, R2, 0x3, RZ, 0xc0, !PT ;  /* 0x0000000302027812 */ /* 0x000fca00078ec0ff */
[----:B------:R-:W-:-:S07]  /*16bf0*/  IMAD.MOV.U32 R13, RZ, RZ, R2 ;  /* 0x000000ffff0d7224 */ /* 0x000fce00078e0002 */
[----:B01----:R-:W-:Y:S05]  /*16c00*/  WARPSYNC.COLLECTIVE R15, `(.L_x_2634) ;  /* 0x000000000f087348 */ /* 0x003fea0003c00000 */
[----:B------:R2:W3:Y:S02]  /*16c10*/  SHFL.IDX P6, R14, R13, R12, R11 ;  /* 0x0000000c0d0e7389 */ /* 0x0004e400000c000b */
[----:B0123--:R-:W-:Y:S01]  /*16c20*/  ENDCOLLECTIVE ;  /* 0x000000000000791b */ /* 0x00ffe20003800000 */
.L_x_2634:
[----:B------:R-:W-:Y:S05]  /*16c30*/  BSYNC B0 ;  /* 0x0000000000007941 */ /* 0x000fea0003800000 */
.L_x_2633:
[----:B------:R-:W-:Y:S05]  /*16c40*/  BRA `(.L_x_2635) ;  /* 0xffffffc000ec7947 */ /* 0x000fea000383ffff */
.L_x_2517:
[----:B------:R-:W-:Y:S01]  /*16c50*/  BSSY B1, `(.L_x_2636) ;  /* 0x0000006000017945 */ /* 0x000fe20003800000 */
[----:B------:R-:W-:-:S07]  /*16c60*/  IMAD.MOV.U32 R15, RZ, RZ, -0x1 ;  /* 0xffffffffff0f7424 */ /* 0x000fce00078e00ff */
[----:B01----:R-:W-:Y:S05]  /*16c70*/  WARPSYNC.COLLECTIVE R15, `(.L_x_2637) ;  /* 0x000000000f0c7348 */ /* 0x003fea0003c00000 */
[----:B------:R-:W-:Y:S02]  /*16c80*/  ELECT P6, UR62, PT ;  /* 0x00000000003e782f */ /* 0x000fe400038c0000 */
[----:B------:R-:W-:Y:S01]  /*16c90*/  MOV R14, UR62 ;  /* 0x0000003e000e7c02 */ /* 0x000fe20008000f00 */
[----:B01----:R-:W-:Y:S10]  /*16ca0*/  ENDCOLLECTIVE ;  /* 0x000000000000791b */ /* 0x003ff40003800000 */
.L_x_2637:
[----:B------:R-:W-:Y:S05]  /*16cb0*/  BSYNC B1 ;  /* 0x0000000000017941 */ /* 0x000fea0003800000 */
.L_x_2636:
[----:B------:R-:W-:Y:S05]  /*16cc0*/  BRA `(.L_x_2638) ;  /* 0xffffffc000e47947 */ /* 0x000fea000383ffff */
.L_x_2519:
[----:B-1----:R1:W2:Y:S02]  /*16cd0*/  SYNCS.PHASECHK.TRANS64.TRYWAIT P1, [R5+URZ+0x2a840], R0 ;  /* 0x02a84000050075a7 */ /* 0x0022a4000802017f */
[----:B--2---:R-:W-:Y:S05]  /*16ce0*/  @!P1 NANOSLEEP.SYNCS 0x989680 ;  /* 0x009896800000995d */ /* 0x004fea0003900000 */
[----:B------:R-:W2:Y:S02]  /*16cf0*/  @!P1 SYNCS.PHASECHK.TRANS64 P1, [R5+URZ+0x2a840], R0 ;  /* 0x02a84000050095a7 */ /* 0x000ea4000802007f */
[----:B--2---:R-:W-:Y:S05]  /*16d00*/  @!P1 BRA `(.L_x_2519) ;  /* 0xfffffffc00f09947 */ /* 0x004fea000383ffff */
[----:B------:R-:W-:Y:S05]  /*16d10*/  BRA `(.L_x_2639) ;  /* 0xffffffc4000c7947 */ /* 0x000fea000383ffff */
.L_x_2521:
[----:B--2---:R2:W3:Y:S02]  /*16d20*/  SYNCS.PHASECHK.TRANS64.TRYWAIT P1, [R27+URZ+0x2a840], R2 ;  /* 0x02a840021b0075a7 */ /* 0x0044e4000802017f */
[----:B---3--:R-:W-:Y:S05]  /*16d30*/  @!P1 NANOSLEEP.SYNCS 0x989680 ;  /* 0x009896800000995d */ /* 0x008fea0003900000 */
[----:B------:R-:W3:Y:S02]  /*16d40*/  @!P1 SYNCS.PHASECHK.TRANS64 P1, [R27+URZ+0x2a840], R2 ;  /* 0x02a840021b0095a7 */ /* 0x000ee4000802007f */
[----:B---3--:R-:W-:Y:S05]  /*16d50*/  @!P1 BRA `(.L_x_2521) ;  /* 0xfffffffc00f09947 */ /* 0x008fea000383ffff */
[----:B------:R-:W-:Y:S05]  /*16d60*/  BRA `(.L_x_2640) ;  /* 0xffffffc400187947 */ /* 0x000fea000383ffff */
.L_x_2523:
[----:B---3--:R3:W4:Y:S02]  /*16d70*/  SYNCS.PHASECHK.TRANS64.TRYWAIT P1, [R5+URZ+0x2a860], R0 ;  /* 0x02a86000050075a7 */ /* 0x008724000802017f */
[----:B----4-:R-:W-:Y:S05]  /*16d80*/  @!P1 NANOSLEEP.SYNCS 0x989680 ;  /* 0x009896800000995d */ /* 0x010fea0003900000 */
[----:B------:R-:W4:Y:S02]  /*16d90*/  @!P1 SYNCS.PHASECHK.TRANS64 P1, [R5+URZ+0x2a860], R0 ;  /* 0x02a86000050095a7 */ /* 0x000f24000802007f */
[----:B----4-:R-:W-:Y:S05]  /*16da0*/  @!P1 BRA `(.L_x_2523) ;  /* 0xfffffffc00f09947 */ /* 0x010fea000383ffff */
[----:B------:R-:W-:Y:S05]  /*16db0*/  BRA `(.L_x_2641) ;  /* 0xffffffc400147947 */ /* 0x000fea000383ffff */
.L_x_2642:
        /* <DEDUP_REMOVED lines=12> */
.L_x_3211:


//--------------------- .text._ZN7cutlass13device_kernelIN5flash11enable_sm90INS1_16FlashAttnFwdSm90INS1_25CollectiveMainloopFwdSm90ILi2EN4cute5tupleIJNS5_1CILi1EEES8_S8_EEENS6_IJNS7_ILi128EEENS7_ILi96EEENS7_ILi192EEEEEELi128ENS_6half_tEfNS_4arch4Sm90ELb1ELb0ELb1ELb1ELb1ELb1ELb0ELb1ELb1ELb1ELb1ELb0EEENS1_21CollectiveEpilogueFwdINS6_IJSA_SA_SB_EEES9_SE_SG_Li256ELb1ELb1ELb1ELb0EEENS1_36VarlenDynamicPersistentTileSchedulerILi128ELi96ELi256ELi128ELb1ELb1ELb1ELb1ELb1ELb1EEEEEEEEEvNT_6ParamsE --------------------------
	.section	.text._ZN7cutlass13device_kernelIN5flash11enable_sm90INS1_16FlashAttnFwdSm90INS1_25CollectiveMainloopFwdSm90ILi2EN4cute5tupleIJNS5_1CILi1EEES8_S8_EEENS6_IJNS7_ILi128EEENS7_ILi96EEENS7_ILi192EEEEEELi128ENS_6half_tEfNS_4arch4Sm90ELb1ELb0ELb1ELb1ELb1ELb1ELb0ELb1ELb1ELb1ELb1ELb0EEENS1_21CollectiveEpilogueFwdINS6_IJSA_SA_SB_EEES9_SE_SG_Li256ELb1ELb1ELb1ELb0EEENS1_36VarlenDynamicPersistentTileSchedulerILi128ELi96ELi256ELi128ELb1ELb1ELb1ELb1ELb1ELb1EEEEEEEEEvNT_6ParamsE,"ax",@progbits
	.align	128
.text._ZN7cutlass13device_kernelIN5flash11enable_sm90INS1_16FlashAttnFwdSm90INS1_25CollectiveMainloopFwdSm90ILi2EN4cute5tupleIJNS5_1CILi1EEES8_S8_EEENS6_IJNS7_ILi128EEENS7_ILi96EEENS7_ILi192EEEEEELi128ENS_6half_tEfNS_4arch4Sm90ELb1ELb0ELb1ELb1ELb1ELb1ELb0ELb1ELb1ELb1ELb1ELb0EEENS1_21CollectiveEpilogueFwdINS6_IJSA_SA_SB_EEES9_SE_SG_Li256ELb1ELb1ELb1ELb0EEENS1_36VarlenDynamicPersistentTileSchedulerILi128ELi96ELi256ELi128ELb1ELb1ELb1ELb1ELb1ELb1EEEEEEEEEvNT_6ParamsE:
        .type           _ZN7cutlass13device_kernelIN5flash11enable_sm90INS1_16FlashAttnFwdSm90INS1_25CollectiveMainloopFwdSm90ILi2EN4cute5tupleIJNS5_1CILi1EEES8_S8_EEENS6_IJNS7_ILi128EEENS7_ILi96EEENS7_ILi192EEEEEELi128ENS_6half_tEfNS_4arch4Sm90ELb1ELb0ELb1ELb1ELb1ELb1ELb0ELb1ELb1ELb1ELb1ELb0EEENS1_21CollectiveEpilogueFwdINS6_IJSA_SA_SB_EEES9_SE_SG_Li256ELb1ELb1ELb1ELb0EEENS1_36VarlenDynamicPersistentTileSchedulerILi128ELi96ELi256ELi128ELb1ELb1ELb1ELb1ELb1ELb1EEEEEEEEEvNT_6ParamsE,@function
        .size           _ZN7cutlass13device_kernelIN5flash11enable_sm90INS1_16FlashAttnFwdSm90INS1_25CollectiveMainloopFwdSm90ILi2EN4cute5tupleIJNS5_1CILi1EEES8_S8_EEENS6_IJNS7_ILi128EEENS7_ILi96EEENS7_ILi192EEEEEELi128ENS_6half_tEfNS_4arch4Sm90ELb1ELb0ELb1ELb1ELb1ELb1ELb0ELb1ELb1ELb1ELb1ELb0EEENS1_21CollectiveEpilogueFwdINS6_IJSA_SA_SB_EEES9_SE_SG_Li256ELb1ELb1ELb1ELb0EEENS1_36VarlenDynamicPersistentTileSchedulerILi128ELi96ELi256ELi128ELb1ELb1ELb1ELb1ELb1ELb1EEEEEEEEEvNT_6ParamsE,(.L_x_3212 - _ZN7cutlass13device_kernelIN5flash11enable_sm90INS1_16FlashAttnFwdSm90INS1_25CollectiveMainloopFwdSm90ILi2EN4cute5tupleIJNS5_1CILi1EEES8_S8_EEENS6_IJNS7_ILi128EEENS7_ILi96EEENS7_ILi192EEEEEELi128ENS_6half_tEfNS_4arch4Sm90ELb1ELb0ELb1ELb1ELb1ELb1ELb0ELb1ELb1ELb1ELb1ELb0EEENS1_21CollectiveEpilogueFwdINS6_IJSA_SA_SB_EEES9_SE_SG_Li256ELb1ELb1ELb1ELb0EEENS1_36VarlenDynamicPersistentTileSchedulerILi128ELi96ELi256ELi128ELb1ELb1ELb1ELb1ELb1ELb1EEEEEEEEEvNT_6ParamsE)
        .other          _ZN7cutlass13device_kernelIN5flash11enable_sm90INS1_16FlashAttnFwdSm90INS1_25CollectiveMainloopFwdSm90ILi2EN4cute5tupleIJNS5_1CILi1EEES8_S8_EEENS6_IJNS7_ILi128EEENS7_ILi96EEENS7_ILi192EEEEEELi128ENS_6half_tEfNS_4arch4Sm90ELb1ELb0ELb1ELb1ELb1ELb1ELb0ELb1ELb1ELb1ELb1ELb0EEENS1_21CollectiveEpilogueFwdINS6_IJSA_SA_SB_EEES9_SE_SG_Li256ELb1ELb1ELb1ELb0EEENS1_36VarlenDynamicPersistentTileSchedulerILi128ELi96ELi256ELi128ELb1ELb1ELb1ELb1ELb1ELb1EEEEEEEEEvNT_6ParamsE,@"STO_CUDA_ENTRY STV_DEFAULT"
_ZN7cutlass13device_kernelIN5flash11enable_sm90INS1_16FlashAttnFwdSm90INS1_25CollectiveMainloopFwdSm90ILi2EN4cute5tupleIJNS5_1CILi1EEES8_S8_EEENS6_IJNS7_ILi128EEENS7_ILi96EEENS7_ILi192EEEEEELi128ENS_6half_tEfNS_4arch4Sm90ELb1ELb0ELb1ELb1ELb1ELb1ELb0ELb1ELb1ELb1ELb1ELb0EEENS1_21CollectiveEpilogueFwdINS6_IJSA_SA_SB_EEES9_SE_SG_Li256ELb1ELb1ELb1ELb0EEENS1_36VarlenDynamicPersistentTileSchedulerILi128ELi96ELi256ELi128ELb1ELb1ELb1ELb1ELb1ELb1EEEEEEEEEvNT_6ParamsE:
        /* <DEDUP_REMOVED lines=18> */
.L_x_2644:
[----:B------:R-:W-:Y:S05]  /*0120*/  BSYNC B0 ;  /* 0x0000000000007941 */ /* 0x000fea0003800000 */
.L_x_2643:
        /* <DEDUP_REMOVED lines=41> */
.L_x_2645:
        /* <DEDUP_REMOVED lines=22> */
.L_x_2646:
        /* <DEDUP_REMOVED lines=18> */
.L_x_2647:
        /* <DEDUP_REMOVED lines=22> */
.L_x_2648:
        /* <DEDUP_REMOVED lines=22> */
.L_x_2649:
        /* <DEDUP_REMOVED lines=10> */
.L_x_2652:
        /* <DEDUP_REMOVED lines=16> */
[----:B------:R-:W-:Y:S01]  /*0aa0*/  IADD3 R0, R0, -0x80, RZ ;  /* 0xffffff8000007810 */ /* 0x000fe20007ffe0ff */
[----:B------:R-:W-:Y:S01]  /*0ab0*/  IMAD.MOV.U32 R18, RZ, RZ, RZ ;  /* 0x000000ffff127224 */ /* 0x000fe200078e00ff */
[----:B------:R-:W-:Y:S01]  /*0ac0*/  R2UR UR4, R2 ;  /* 0x00000000020472ca */ /* 0x000fe200000e0000 */
[----:B------:R-:W-:Y:S01]  /*0ad0*/  IMAD.MOV.U32 R171, RZ, RZ, RZ ;  /* 0x000000ffffab7224 */ /* 0x000fe200078e00ff */
[----:B------:R-:W-:Y:S01]  /*0ae0*/  SHF.R.S32.HI R3, RZ, 0x1f, R0 ;  /* 0x0000001fff037819 */ /* 0x000fe20000011400 */
[----:B------:R-:W-:Y:S01]  /*0af0*/  IMAD.MOV.U32 R162, RZ, RZ, RZ ;  /* 0x000000ffffa27224 */ /* 0x000fe200078e00ff */
[----:B------:R-:W-:Y:S02]  /*0b00*/  MOV R205, RZ ;  /* 0x000000ff00cd7202 */ /* 0x000fe40000000f00 */
[CC--:B------:R-:W-:Y:S02]  /*0b10*/  LEA.HI R5, R3.reuse, R0.reuse, RZ, 0x4 ;  /* 0x0000000003057211 */ /* 0x0c0fe400078f20ff */
[----:B------:R-:W-:-:S02]  /*0b20*/  LEA.HI R224, R3, R0, RZ, 0x3 ;  /* 0x0000000003e07211 */ /* 0x000fc400078f18ff */
[----:B------:R-:W-:Y:S02]  /*0b30*/  SHF.R.S32.HI R6, RZ, 0x4, R5 ;  /* 0x00000004ff067819 */ /* 0x000fe40000011405 */
[----:B------:R-:W-:Y:S01]  /*0b40*/  LOP3.LUT R11, R224, 0xfffffff8, RZ, 0xc0, !PT ;  /* 0xfffffff8e00b7812 */ /* 0x000fe200078ec0ff */
[----:B------:R-:W-:Y:S01]  /*0b50*/  UIADD3 UR4, UR4, 0xc400, URZ ;  /* 0x0000c40004047890 */ /* 0x000fe2000fffe03f */
[C---:B------:R-:W-:Y:S02]  /*0b60*/  LEA.HI R7, R5.reuse, R6, RZ, 0x1 ;  /* 0x0000000605077211 */ /* 0x040fe400078f08ff */
[----:B------:R-:W-:Y:S02]  /*0b70*/  LOP3.LUT R5, R5, 0x3fffff0, RZ, 0xc0, !PT ;  /* 0x03fffff005057812 */ /* 0x000fe400078ec0ff */
[----:B------:R-:W-:Y:S02]  /*0b80*/  LOP3.LUT R7, R7, 0x1ffffffe, RZ, 0xc0, !PT ;  /* 0x1ffffffe07077812 */ /* 0x000fe400078ec0ff */
[C---:B------:R-:W-:Y:S01]  /*0b90*/  IADD3 R200, R0.reuse, -R11, RZ ;  /* 0x8000000b00c87210 */ /* 0x040fe20007ffe0ff */
[----:B------:R-:W-:Y:S01]  /*0ba0*/  IMAD.IADD R5, R0, 0x1, -R5 ;  /* 0x0000000100057824 */ /* 0x000fe200078e0a05 */
[----:B------:R-:W-:Y:S01]  /*0bb0*/  MOV R168, RZ ;  /* 0x000000ff00a87202 */ /* 0x000fe20000000f00 */
[----:B------:R-:W-:Y:S01]  /*0bc0*/  IMAD.IADD R7, R6, 0x1, -R7 ;  /* 0x0000000106077824 */ /* 0x000fe200078e0a07 */
[----:B------:R-:W-:-:S02]  /*0bd0*/  LEA.HI R6, R3, R0, RZ, 0x5 ;  /* 0x0000000003067211 */ /* 0x000fc400078f28ff */
[----:B------:R-:W-:Y:S02]  /*0be0*/  SHF.L.U32 R189, R200, 0x3, RZ ;  /* 0x00000003c8bd7819 */ /* 0x000fe400000006ff */
[----:B------:R-:W-:Y:S02]  /*0bf0*/  SHF.R.S32.HI R6, RZ, 0x5, R6 ;  /* 0x00000005ff067819 */ /* 0x000fe40000011406 */
[----:B------:R-:W-:Y:S01]  /*0c00*/  SHF.R.S32.HI R224, RZ, 0x3, R224 ;  /* 0x00000003ffe07819 */ /* 0x000fe200000114e0 */
[----:B------:R-:W-:Y:S02]  /*0c10*/  VIADD R192, R189, 0x40 ;  /* 0x00000040bdc07836 */ /* 0x000fe40000000000 */
[----:B------:R-:W-:Y:S01]  /*0c20*/  IMAD.SHL.U32 R183, R6, 0x200, RZ ;  /* 0x0000020006b77824 */ /* 0x000fe200078e00ff */
[----:B--2---:R-:W-:Y:S02]  /*0c30*/  R2UR UR5, R4 ;  /* 0x00000000040572ca */ /* 0x004fe400000e0000 */
[----:B------:R-:W-:-:S04]  /*0c40*/  LEA.HI R4, R3, R0, RZ, 0x7 ;  /* 0x0000000003047211 */ /* 0x000fc800078f38ff */
[----:B------:R-:W-:Y:S02]  /*0c50*/  LOP3.LUT R227, R4, 0xffffff80, RZ, 0xc0, !PT ;  /* 0xffffff8004e37812 */ /* 0x000fe400078ec0ff */
[----:B------:R-:W-:-:S03]  /*0c60*/  SHF.R.S32.HI R16, RZ, 0x7, R4 ;  /* 0x00000007ff107819 */ /* 0x000fc60000011404 */
[----:B------:R-:W-:Y:S01]  /*0c70*/  IMAD.IADD R227, R0, 0x1, -R227 ;  /* 0x0000000100e37824 */ /* 0x000fe200078e0ae3 */
[----:B------:R-:W-:Y:S01]  /*0c80*/  LEA.HI R4, R4, R16, RZ, 0x1 ;  /* 0x0000001004047211 */ /* 0x000fe200078f08ff */
[----:B------:R-:W-:Y:S01]  /*0c90*/  ULOP3.LUT UR5, UR5, 0x1, URZ, 0xfc, !UPT ;  /* 0x0000000105057892 */ /* 0x000fe2000f8efc3f */
[----:B------:R0:W-:Y:S02]  /*0ca0*/  STL [R1+0x54], R16 ;  /* 0x0000541001007387 */ /* 0x0001e40000100800 */
[----:B------:R-:W-:Y:S02]  /*0cb0*/  SHF.R.S32.HI R8, RZ, 0x1f, R227 ;  /* 0x0000001fff087819 */ /* 0x000fe400000114e3 */
[----:B------:R-:W-:Y:S02]  /*0cc0*/  LOP3.LUT R4, R4, 0x3fffffe, RZ, 0xc0, !PT ;  /* 0x03fffffe04047812 */ /* 0x000fe400078ec0ff */
[CC--:B------:R-:W-:Y:S02]  /*0cd0*/  LEA.HI R10, R8.reuse, R227.reuse, RZ, 0x2 ;  /* 0x000000e3080a7211 */ /* 0x0c0fe400078f10ff */
[----:B------:R-:W-:Y:S01]  /*0ce0*/  LEA.HI R8, R8, R227, RZ, 0x5 ;  /* 0x000000e308087211 */ /* 0x000fe200078f28ff */
[----:B------:R-:W-:Y:S01]  /*0cf0*/  IMAD.IADD R4, R16, 0x1, -R4 ;  /* 0x0000000110047824 */ /* 0x000fe200078e0a04 */
[----:B------:R-:W-:-:S02]  /*0d00*/  SHF.R.S32.HI R9, RZ, 0x2, R10 ;  /* 0x00000002ff097819 */ /* 0x000fc4000001140a */
[----:B------:R-:W-:Y:S02]  /*0d10*/  SHF.R.S32.HI R12, RZ, 0x1f, R10 ;  /* 0x0000001fff0c7819 */ /* 0x000fe4000001140a */
[----:B------:R-:W-:Y:S02]  /*0d20*/  SHF.R.S32.HI R8, RZ, 0x5, R8 ;  /* 0x00000005ff087819 */ /* 0x000fe40000011408 */
[----:B------:R-:W-:Y:S02]  /*0d30*/  LEA.HI R12, R12, R9, RZ, 0x3 ;  /* 0x000000090c0c7211 */ /* 0x000fe400078f18ff */
[----:B------:R-:W-:Y:S02]  /*0d40*/  LOP3.LUT R10, R10, 0x7ffffffc, RZ, 0xc0, !PT ;  /* 0x7ffffffc0a0a7812 */ /* 0x000fe400078ec0ff */
[----:B------:R-:W-:-:S03]  /*0d50*/  LOP3.LUT R12, R12, 0xfffffff8, RZ, 0xc0, !PT ;  /* 0xfffffff80c0c7812 */ /* 0x000fc600078ec0ff */
[----:B------:R-:W-:Y:S02]  /*0d60*/  IMAD.IADD R10, R227, 0x1, -R10 ;  /* 0x00000001e30a7824 */ /* 0x000fe400078e0a0a */
[----:B------:R-:W-:Y:S02]  /*0d70*/  IMAD.IADD R9, R9, 0x1, -R12 ;  /* 0x0000000109097824 */ /* 0x000fe400078e0a0c */
[----:B------:R-:W-:-:S03]  /*0d80*/  IMAD.SHL.U32 R190, R10, 0x2, RZ ;  /* 0x000000020abe7824 */ /* 0x000fc600078e00ff */
[----:B------:R-:W-:Y:S01]  /*0d90*/  LEA R17, R8, R9, 0x4 ;  /* 0x0000000908117211 */ /* 0x000fe200078e20ff */
[C---:B------:R-:W-:Y:S01]  /*0da0*/  VIADD R220, R190.reuse, 0x20 ;  /* 0x00000020bedc7836 */ /* 0x040fe20000000000 */
[----:B------:R-:W-:Y:S01]  /*0db0*/  LEA.HI R8, R3, R0, RZ, 0x2 ;  /* 0x0000000003087211 */ /* 0x000fe200078f10ff */
[C---:B------:R-:W-:Y:S01]  /*0dc0*/  VIADD R217, R190.reuse, 0x38 ;  /* 0x00000038bed97836 */ /* 0x040fe20000000000 */
[----:B------:R-:W-:Y:S01]  /*0dd0*/  IADD3 R211, R190, 0x68, RZ ;  /* 0x00000068bed37810 */ /* 0x000fe20007ffe0ff */
[----:B------:R-:W-:Y:S01]  /*0de0*/  IMAD R24, R4, 0x40, R17 ;  /* 0x0000004004187824 */ /* 0x000fe200078e0211 */
[----:B------:R-:W-:Y:S01]  /*0df0*/  LOP3.LUT R3, R8, 0xfffffffc, RZ, 0xc0, !PT ;  /* 0xfffffffc08037812 */ /* 0x000fe200078ec0ff */
[C---:B------:R-:W-:Y:S01]  /*0e00*/  VIADD R214, R190.reuse, 0x50 ;  /* 0x00000050bed67836 */ /* 0x040fe20000000000 */
[--C-:B------:R-:W-:Y:S01]  /*0e10*/  SHF.R.S32.HI R170, RZ, 0x2, R8.reuse ;  /* 0x00000002ffaa7819 */ /* 0x100fe20000011408 */
[----:B------:R-:W-:Y:S01]  /*0e20*/  VIADD R221, R190, 0x18 ;  /* 0x00000018bedd7836 */ /* 0x000fe20000000000 */
[----:B------:R-:W-:Y:S01]  /*0e30*/  SHF.R.S32.HI R9, RZ, 0x1f, R8 ;  /* 0x0000001fff097819 */ /* 0x000fe20000011408 */
[----:B------:R-:W-:Y:S01]  /*0e40*/  IMAD.IADD R206, R0, 0x1, -R3 ;  /* 0x0000000100ce7824 */ /* 0x000fe200078e0a03 */
[----:B------:R-:W-:Y:S01]  /*0e50*/  STL [R1+0x58], R24 ;  /* 0x0000581801007387 */ /* 0x000fe20000100800 */
[----:B------:R-:W-:Y:S01]  /*0e60*/  IMAD R8, R6, 0x10, R5 ;  /* 0x0000001006087824 */ /* 0x000fe200078e0205 */
[----:B------:R-:W-:Y:S01]  /*0e70*/  IADD3 R5, R170, 0x40, RZ ;  /* 0x00000040aa057810 */ /* 0x000fe20007ffe0ff */
[----:B------:R-:W-:Y:S01]  /*0e80*/  IMAD.SHL.U32 R160, R206, 0x4, RZ ;  /* 0x00000004cea07824 */ /* 0x000fe200078e00ff */
[----:B------:R-:W-:Y:S01]  /*0e90*/  LEA.HI R9, R9, R170, RZ, 0x3 ;  /* 0x000000aa09097211 */ /* 0x000fe200078f18ff */
[----:B------:R-:W-:Y:S01]  /*0ea0*/  IMAD R21, R8, 0x8, R7 ;  /* 0x0000000808157824 */ /* 0x000fe200078e0207 */
[----:B------:R-:W-:Y:S01]  /*0eb0*/  SHF.R.S32.HI R0, RZ, 0x1f, R5 ;  /* 0x0000001fff007819 */ /* 0x000fe20000011405 */
[C---:B------:R-:W-:Y:S01]  /*0ec0*/  VIADD R173, R160.reuse, 0x20 ;  /* 0x00000020a0ad7836 */ /* 0x040fe20000000000 */
[----:B------:R-:W-:Y:S01]  /*0ed0*/  LOP3.LUT R9, R9, 0xfffffff8, RZ, 0xc0, !PT ;  /* 0xfffffff809097812 */ /* 0x000fe200078ec0ff */
[----:B------:R-:W-:Y:S01]  /*0ee0*/  VIADD R172, R160, 0x40 ;  /* 0x00000040a0ac7836 */ /* 0x000fe20000000000 */
[----:B------:R-:W-:Y:S01]  /*0ef0*/  LEA.HI R0, R0, R5, RZ, 0x3 ;  /* 0x0000000500007211 */ /* 0x000fe200078f18ff */
[----:B------:R-:W-:Y:S01]  /*0f00*/  IMAD.SHL.U32 R177, R5, 0x40, RZ ;  /* 0x0000004005b17824 */ /* 0x000fe200078e00ff */
[C---:B------:R-:W-:Y:S01]  /*0f10*/  IADD3 R163, R160.reuse, R173, RZ ;  /* 0x000000ada0a37210 */ /* 0x040fe20007ffe0ff */
[----:B------:R-:W-:Y:S01]  /*0f20*/  IMAD.IADD R164, R160, 0x1, R172 ;  /* 0x00000001a0a47824 */ /* 0x000fe200078e02ac */
[----:B------:R-:W-:Y:S01]  /*0f30*/  IADD3 R226, R170, -R9, RZ ;  /* 0x80000009aae27210 */ /* 0x000fe20007ffe0ff */
[----:B------:R-:W-:Y:S01]  /*0f40*/  IMAD.SHL.U32 R184, R0, 0x40, RZ ;  /* 0x0000004000b87824 */ /* 0x000fe200078e00ff */
[----:B------:R-:W-:Y:S01]  /*0f50*/  SHF.R.S32.HI R0, RZ, 0x1f, R163 ;  /* 0x0000001fff007819 */ /* 0x000fe200000114a3 */
[----:B0-----:R-:W-:Y:S01]  /*0f60*/  IMAD.SHL.U32 R16, R206, 0x8, RZ ;  /* 0x00000008ce107824 */ /* 0x001fe200078e00ff */
[----:B------:R-:W-:Y:S01]  /*0f70*/  SHF.R.S32.HI R3, RZ, 0x1f, R164 ;  /* 0x0000001fff037819 */ /* 0x000fe200000114a4 */
[----:B------:R-:W-:Y:S01]  /*0f80*/  IMAD.SHL.U32 R181, R226, 0x40, RZ ;  /* 0x00000040e2b57824 */ /* 0x000fe200078e00ff */
[-C--:B------:R-:W-:Y:S01]  /*0f90*/  LEA.HI R166, R0, R163.reuse, RZ, 0x3 ;  /* 0x000000a300a67211 */ /* 0x080fe200078f18ff */
[----:B------:R-:W-:Y:S01]  /*0fa0*/  VIADD R218, R190, 0x30 ;  /* 0x00000030beda7836 */ /* 0x000fe20000000000 */
[----:B------:R-:W-:Y:S01]  /*0fb0*/  LEA.HI R0, R0, R163, RZ, 0x6 ;  /* 0x000000a300007211 */ /* 0x000fe200078f30ff */
[C---:B------:R-:W-:Y:S01]  /*0fc0*/  VIADD R212, R190.reuse, 0x60 ;  /* 0x00000060bed47836 */ /* 0x040fe20000000000 */
[----:B------:R-:W-:Y:S01]  /*0fd0*/  LOP3.LUT R177, R177, 0x1c0, RZ, 0xc0, !PT ;  /* 0x000001c0b1b17812 */ /* 0x000fe200078ec0ff */
[----:B------:R-:W-:Y:S01]  /*0fe0*/  VIADD R222, R190, 0x10 ;  /* 0x00000010bede7836 */ /* 0x000fe20000000000 */
[----:B------:R-:W-:Y:S01]  /*0ff0*/  LOP3.LUT R181, R181, 0x1c0, RZ, 0xc0, !PT ;  /* 0x000001c0b5b57812 */ /* 0x000fe200078ec0ff */
[----:B------:R-:W-:Y:S01]  /*1000*/  IMAD.SHL.U32 R0, R0, 0x80, RZ ;  /* 0x0000008000007824 */ /* 0x000fe200078e00ff */
[CC--:B------:R-:W-:Y:S01]  /*1010*/  LEA.HI R5, R3.reuse, R164.reuse, RZ, 0x6 ;  /* 0x000000a403057211 */ /* 0x0c0fe200078f30ff */
[----:B------:R-:W-:Y:S01]  /*1020*/  VIADD R216, R190, 0x40 ;  /* 0x00000040bed87836 */ /* 0x000fe20000000000 */
[----:B------:R-:W-:Y:S01]  /*1030*/  LEA.HI R4, R3, R164, RZ, 0x3 ;  /* 0x000000a403047211 */ /* 0x000fe200078f18ff */
[C---:B------:R-:W-:Y:S01]  /*1040*/  VIADD R19, R16.reuse, 0x60 ;  /* 0x0000006010137836 */ /* 0x040fe20000000000 */
[----:B------:R-:W-:Y:S01]  /*1050*/  SHF.R.U32.HI R25, RZ, 0x3, R177 ;  /* 0x00000003ff197819 */ /* 0x000fe200000116b1 */
[C---:B------:R-:W-:Y:S01]  /*1060*/  VIADD R22, R16.reuse, 0x80 ;  /* 0x0000008010167836 */ /* 0x040fe20000000000 */
[----:B------:R-:W-:Y:S01]  /*1070*/  SHF.R.U32.HI R182, RZ, 0x3, R181 ;  /* 0x00000003ffb67819 */ /* 0x000fe200000116b5 */
[----:B------:R-:W-:Y:S01]  /*1080*/  VIADD R23, R16, 0xa0 ;  /* 0x000000a010177836 */ /* 0x000fe20000000000 */
[--C-:B------:R-:W-:Y:S01]  /*1090*/  LOP3.LUT R3, R181, 0x38, R166.reuse, 0xf8, !PT ;  /* 0x00000038b5037812 */ /* 0x100fe200078ef8a6 */
[----:B------:R-:W-:Y:S01]  /*10a0*/  VIADD R176, R160, 0x50 ;  /* 0x00000050a0b07836 */ /* 0x000fe20000000000 */
[C---:B------:R-:W-:Y:S01]  /*10b0*/  LOP3.LUT R7, R177.reuse, 0x38, R166, 0xf8, !PT ;  /* 0x00000038b1077812 */ /* 0x040fe200078ef8a6 */
[C---:B------:R-:W-:Y:S01]  /*10c0*/  VIADD R213, R190.reuse, 0x58 ;  /* 0x00000058bed57836 */ /* 0x040fe20000000000 */
[----:B------:R-:W-:Y:S01]  /*10d0*/  LOP3.LUT R8, R177, 0x38, R4, 0xf8, !PT ;  /* 0x00000038b1087812 */ /* 0x000fe200078ef804 */
[----:B------:R-:W-:Y:S01]  /*10e0*/  VIADD R210, R190, 0x70 ;  /* 0x00000070bed27836 */ /* 0x000fe20000000000 */
[----:B------:R-:W-:Y:S01]  /*10f0*/  LOP3.LUT R184, R184, 0xfffffe00, RZ, 0xc0, !PT ;  /* 0xfffffe00b8b87812 */ /* 0x000fe200078ec0ff */
[----:B------:R-:W-:Y:S01]  /*1100*/  VIADD R209, R190, 0x78 ;  /* 0x00000078bed17836 */ /* 0x000fe20000000000 */
[----:B------:R-:W-:Y:S01]  /*1110*/  LOP3.LUT R0, R0, 0xffffe000, RZ, 0xc0, !PT ;  /* 0xffffe00000007812 */ /* 0x000fe200078ec0ff */
[----:B------:R-:W-:Y:S01]  /*1120*/  VIADD R174, R160, 0x30 ;  /* 0x00000030a0ae7836 */ /* 0x000fe20000000000 */
[----:B------:R-:W-:-:S02]  /*1130*/  LOP3.LUT R3, R3, R182, RZ, 0x3c, !PT ;  /* 0x000000b603037212 */ /* 0x000fc400078e3cff */
[-C--:B------:R-:W-:Y:S02]  /*1140*/  LOP3.LUT R7, R7, R25.reuse, RZ, 0x3c, !PT ;  /* 0x0000001907077212 */ /* 0x080fe400078e3cff */
[----:B------:R-:W-:Y:S02]  /*1150*/  SHF.L.U32 R6, R5, 0x7, RZ ;  /* 0x0000000705067819 */ /* 0x000fe400000006ff */
[----:B------:R-:W-:Y:S02]  /*1160*/  LOP3.LUT R9, R8, R25, RZ, 0x3c, !PT ;  /* 0x0000001908097212 */ /* 0x000fe400078e3cff */
[-C--:B------:R-:W-:Y:S02]  /*1170*/  IADD3 R8, R3, R0.reuse, R183 ;  /* 0x0000000003087210 */ /* 0x080fe40007ffe0b7 */
[----:B------:R-:W-:Y:S01]  /*1180*/  IADD3 R12, R7, R0, R184 ;  /* 0x00000000070c7210 */ /* 0x000fe20007ffe0b8 */
[----:B------:R-:W-:Y:S01]  /*1190*/  IMAD.U32 R0, RZ, RZ, UR5 ;  /* 0x00000005ff007e24 */ /* 0x000fe2000f8e00ff */
[----:B------:R-:W-:Y:S01]  /*11a0*/  LOP3.LUT R6, R6, 0xffffe000, RZ, 0xc0, !PT ;  /* 0xffffe00006067812 */ /* 0x000fe200078ec0ff */
[----:B------:R-:W-:Y:S01]  /*11b0*/  IMAD.MOV.U32 R7, RZ, RZ, R15 ;  /* 0x000000ffff077224 */ /* 0x000fe200078e000f */
[----:B------:R-:W-:-:S02]  /*11c0*/  LOP3.LUT R5, R181, 0x38, R4, 0xf8, !PT ;  /* 0x00000038b5057812 */ /* 0x000fc400078ef804 */
[----:B------:R-:W-:Y:S01]  /*11d0*/  IADD3 R20, R9, R6, R184 ;  /* 0x0000000609147210 */ /* 0x000fe20007ffe0b8 */
[----:B------:R0:W-:Y:S01]  /*11e0*/  STL [R1+0x30], R0 ;  /* 0x0000300001007387 */ /* 0x0001e20000100800 */
[----:B------:R-:W-:Y:S01]  /*11f0*/  IMAD.U32 R9, RZ, RZ, UR4 ;  /* 0x00000004ff097e24 */ /* 0x000fe2000f8e00ff */
[----:B------:R-:W-:Y:S02]  /*1200*/  LOP3.LUT R5, R5, R182, RZ, 0x3c, !PT ;  /* 0x000000b605057212 */ /* 0x000fe400078e3cff */
[----:B------:R-:W-:Y:S02]  /*1210*/  IADD3 R215, R190, 0x48, RZ ;  /* 0x00000048bed77810 */ /* 0x000fe40007ffe0ff */
[----:B------:R1:W-:Y:S01]  /*1220*/  STL [R1+0x4c], R9 ;  /* 0x00004c0901007387 */ /* 0x0003e20000100800 */
[----:B------:R-:W-:Y:S02]  /*1230*/  SHF.R.S32.HI R167, RZ, 0x3, R4 ;  /* 0x00000003ffa77819 */ /* 0x000fe40000011404 */
[----:B------:R-:W-:Y:S01]  /*1240*/  IADD3 R11, R5, R6, R183 ;  /* 0x00000006050b7210 */ /* 0x000fe20007ffe0b7 */
[----:B------:R-:W-:Y:S01]  /*1250*/  IMAD.MOV.U32 R5, RZ, RZ, R13 ;  /* 0x000000ffff057224 */ /* 0x000fe200078e000d */
[----:B0-----:R-:W-:Y:S01]  /*1260*/  LEA.HI R0, R206, R206, RZ, 0x1 ;  /* 0x000000cece007211 */ /* 0x001fe200078f08ff */
[----:B------:R-:W-:Y:S01]  /*1270*/  IMAD.MOV.U32 R6, RZ, RZ, R14 ;  /* 0x000000ffff067224 */ /* 0x000fe200078e000e */
[----:B------:R-:W-:-:S02]  /*1280*/  SHF.R.S32.HI R4, RZ, 0x1f, R221 ;  /* 0x0000001fff047819 */ /* 0x000fc400000114dd */
[----:B------:R-:W-:Y:S02]  /*1290*/  LOP3.LUT R3, R0, 0x1ffffffe, RZ, 0xc0, !PT ;  /* 0x1ffffffe00037812 */ /* 0x000fe400078ec0ff */
[----:B------:R-:W-:Y:S02]  /*12a0*/  SHF.R.S32.HI R0, RZ, 0x1f, R189 ;  /* 0x0000001fff007819 */ /* 0x000fe400000114bd */
[----:B-1----:R-:W-:Y:S02]  /*12b0*/  LOP3.LUT R9, R177, 0x38, R16, 0xf8, !PT ;  /* 0x00000038b1097812 */ /* 0x002fe400078ef810 */
[----:B------:R-:W-:Y:S01]  /*12c0*/  SHF.R.S32.HI R0, RZ, 0x1f, R192 ;  /* 0x0000001fff007819 */ /* 0x000fe200000114c0 */
[----:B------:R-:W-:Y:S01]  /*12d0*/  IMAD.SHL.U32 R0, R21, 0x8, RZ ;  /* 0x0000000815007824 */ /* 0x000fe200078e00ff */
[----:B------:R-:W-:Y:S02]  /*12e0*/  LOP3.LUT R9, R184, R9, R25, 0xf6, !PT ;  /* 0x00000009b8097212 */ /* 0x000fe400078ef619 */
[----:B------:R-:W-:-:S02]  /*12f0*/  SHF.R.S32.HI R4, RZ, 0x1f, R218 ;  /* 0x0000001fff047819 */ /* 0x000fc400000114da */
[----:B------:R0:W-:Y:S01]  /*1300*/  STL [R1+0x5c], R0 ;  /* 0x00005c0001007387 */ /* 0x0001e20000100800 */
[----:B------:R-:W-:Y:S02]  /*1310*/  SHF.R.S32.HI R4, RZ, 0x1f, R215 ;  /* 0x0000001fff047819 */ /* 0x000fe400000114d7 */
[----:B------:R-:W-:Y:S02]  /*1320*/  SHF.R.S32.HI R4, RZ, 0x1f, R212 ;  /* 0x0000001fff047819 */ /* 0x000fe400000114d4 */
[----:B------:R-:W-:Y:S02]  /*1330*/  LEA R4, R11, UR4, 0x1 ;  /* 0x000000040b047c11 */ /* 0x000fe4000f8e08ff */
[----:B------:R-:W-:Y:S02]  /*1340*/  IADD3 R219, R190, 0x28, RZ ;  /* 0x00000028bedb7810 */ /* 0x000fe40007ffe0ff */
[----:B------:R-:W-:Y:S02]  /*1350*/  IADD3 R3, R206, -R3, RZ ;  /* 0x80000003ce037210 */ /* 0x000fe40007ffe0ff */
[----:B0-----:R-:W-:-:S02]  /*1360*/  LEA R0, R9, UR4, 0x1 ;  /* 0x0000000409007c11 */ /* 0x001fc4000f8e08ff */
[----:B------:R-:W-:Y:S01]  /*1370*/  SHF.R.S32.HI R9, RZ, 0x1f, R222 ;  /* 0x0000001fff097819 */ /* 0x000fe200000114de */
[----:B------:R-:W-:Y:S01]  /*1380*/  IMAD R191, R3, 0x8, R24 ;  /* 0x0000000803bf7824 */ /* 0x000fe200078e0218 */
[----:B------:R-:W-:Y:S01]  /*1390*/  SHF.R.S32.HI R9, RZ, 0x1f, R219 ;  /* 0x0000001fff097819 */ /* 0x000fe200000114db */
[----:B------:R0:W-:Y:S01]  /*13a0*/  STL [R1+0x44], R0 ;  /* 0x0000440001007387 */ /* 0x0001e20000100800 */
[----:B------:R-:W-:Y:S02]  /*13b0*/  SHF.R.S32.HI R9, RZ, 0x1f, R216 ;  /* 0x0000001fff097819 */ /* 0x000fe400000114d8 */
[----:B------:R-:W-:Y:S02]  /*13c0*/  SHF.R.S32.HI R17, RZ, 0x1f, R16 ;  /* 0x0000001fff117819 */ /* 0x000fe40000011410 */
[----:B------:R-:W-:Y:S02]  /*13d0*/  IADD3 R175, R160, 0x10, RZ ;  /* 0x00000010a0af7810 */ /* 0x000fe40007ffe0ff */
        /* <DEDUP_REMOVED lines=8> */
[----:B------:R-:W-:Y:S01]  /*1460*/  SHF.R.S32.HI R179, RZ, 0x1f, R23 ;  /* 0x0000001fffb37819 */ /* 0x000fe20000011417 */
[----:B------:R0:W-:Y:S01]  /*1470*/  STL [R1+0x48], R0 ;  /* 0x0000480001007387 */ /* 0x0001e20000100800 */
[----:B------:R-:W-:Y:S02]  /*1480*/  SHF.R.S32.HI R225, RZ, 0x1f, R176 ;  /* 0x0000001fffe17819 */ /* 0x000fe400000114b0 */
[----:B------:R-:W-:Y:S01]  /*1490*/  SHF.R.S32.HI R166, RZ, 0x3, R166 ;  /* 0x00000003ffa67819 */ /* 0x000fe200000114a6 */
[----:B------:R1:W-:Y:S01]  /*14a0*/  STL [R1+0x3c], R8 ;  /* 0x00003c0801007387 */ /* 0x0003e20000100800 */
[----:B------:R-:W-:Y:S02]  /*14b0*/  IADD3 R208, R190, 0x8, RZ ;  /* 0x00000008bed07810 */ /* 0x000fe40007ffe0ff */
[----:B------:R-:W-:Y:S01]  /*14c0*/  SHF.R.S32.HI R9, RZ, 0x1f, R213 ;  /* 0x0000001fff097819 */ /* 0x000fe200000114d5 */
[----:B------:R1:W-:Y:S01]  /*14d0*/  STL [R1+0x40], R4 ;  /* 0x0000400401007387 */ /* 0x0003e20000100800 */
[----:B------:R-:W-:-:S02]  /*14e0*/  SHF.R.S32.HI R229, RZ, 0x1f, R210 ;  /* 0x0000001fffe57819 */ /* 0x000fc400000114d2 */
[----:B0-----:R-:W-:Y:S02]  /*14f0*/  LEA R0, R20, UR4, 0x1 ;  /* 0x0000000414007c11 */ /* 0x001fe4000f8e08ff */
[----:B------:R-:W-:-:S03]  /*1500*/  SHF.R.S32.HI R228, RZ, 0x1f, R209 ;  /* 0x0000001fffe47819 */ /* 0x000fc600000114d1 */
[----:B------:R1:W-:Y:S04]  /*1510*/  STL [R1+0x38], R0 ;  /* 0x0000380001007387 */ /* 0x0003e80000100800 */
.L_x_2896:
[----:B0-----:R-:W0:Y:S01]  /*1520*/  LDC.64 R202, c[0x0][0xc88] ;  /* 0x00032200ffca7b82 */ /* 0x001e220000000a00 */
[----:B------:R-:W-:Y:S01]  /*1530*/  ULDC.64 UR4, c[0x0][0xa28] ;  /* 0x00028a0000047ab9 */ /* 0x000fe20000000a00 */
[----:B------:R-:W-:Y:S01]  /*1540*/  ULDC.64 UR8, c[0x0][0xa18] ;  /* 0x0002860000087ab9 */ /* 0x000fe20000000a00 */
[----:B------:R-:W-:Y:S01]  /*1550*/  ULDC.64 UR6, c[0x0][0xa08] ;  /* 0x0002820000067ab9 */ /* 0x000fe20000000a00 */
[----:B0-----:R-:W-:-:S06]  /*1560*/  IMAD.WIDE R202, R7, 0x4, R202 ;  /* 0x0000000407ca7825 */ /* 0x001fcc00078e02ca */
[----:B--2---:R-:W2:Y:S01]  /*1570*/  LDG.E R202, desc[UR60][R202.64] ;  /* 0x0000003ccaca7981 */ /* 0x004ea2000c1e1900 */
[----:B------:R-:W-:Y:S01]  /*1580*/  ISETP.NE.U32.AND P2, PT, RZ, UR4, PT ;  /* 0x00000004ff007c0c */ /* 0x000fe2000bf45070 */
[----:B-1----:R-:W-:Y:S01]  /*1590*/  IMAD.MOV.U32 R4, RZ, RZ, RZ ;  /* 0x000000ffff047224 */ /* 0x002fe200078e00ff */
[----:B------:R-:W-:Y:S01]  /*15a0*/  ISETP.NE.U32.AND P1, PT, RZ, UR8, PT ;  /* 0x00000008ff007c0c */ /* 0x000fe2000bf25070 */
[----:B------:R-:W-:Y:S01]  /*15b0*/  IMAD.MOV.U32 R128, RZ, RZ, RZ ;  /* 0x000000ffff807224 */ /* 0x000fe200078e00ff */
[----:B------:R-:W-:Y:S02]  /*15c0*/  ISETP.NE.AND.EX P2, PT, RZ, UR5, PT, P2 ;  /* 0x00000005ff007c0c */ /* 0x000fe4000bf45320 */
[----:B------:R-:W-:Y:S02]  /*15d0*/  ISETP.NE.AND.EX P1, PT, RZ, UR9, PT, P1 ;  /* 0x00000009ff007c0c */ /* 0x000fe4000bf25310 */
[----:B------:R-:W-:-:S04]  /*15e0*/  ISETP.NE.U32.AND P0, PT, RZ, UR6, PT ;  /* 0x00000006ff007c0c */ /* 0x000fc8000bf05070 */
[----:B------:R-:W-:Y:S02]  /*15f0*/  ISETP.NE.AND.EX P0, PT, RZ, UR7, PT, P0 ;  /* 0x00000007ff007c0c */ /* 0x000fe4000bf05300 */
[----:B--2---:R-:W-:-:S03]  /*1600*/  SHF.R.S32.HI R223, RZ, 0x1f, R202 ;  /* 0x0000001fffdf7819 */ /* 0x004fc600000114ca */
[C---:B---34-:R-:W-:Y:S02]  /*1610*/  @P2 LEA R10, P3, R202.reuse, UR4, 0x2 ;  /* 0x00000004ca0a2c11 */ /* 0x058fe4000f8610ff */
[C---:B------:R-:W-:Y:S02]  /*1620*/  SHF.L.U32 R203, R202.reuse, 0x2, RZ ;  /* 0x00000002cacb7819 */ /* 0x040fe400000006ff */
[C-C-:B------:R-:W-:Y:S01]  /*1630*/  @P2 LEA.HI.X R11, R202.reuse, UR5, R223.reuse, 0x2, P3 ;  /* 0x00000005ca0b2c11 */ /* 0x140fe200098f14df */
[----:B------:R-:W-:Y:S01]  /*1640*/  ULDC UR4, c[0x0][0x288] ;  /* 0x0000a20000047ab9 */ /* 0x000fe20000000800 */
[----:B------:R-:W-:Y:S02]  /*1650*/  SHF.L.U64.HI R204, R202, 0x2, R223 ;  /* 0x00000002cacc7819 */ /* 0x000fe400000102df */
[C---:B------:R-:W-:Y:S01]  /*1660*/  IADD3 R8, P4, R203.reuse, UR6, RZ ;  /* 0x00000006cb087c10 */ /* 0x040fe2000ff9e0ff */
        /* <DEDUP_REMOVED lines=8> */
[C---:B------:R-:W-:Y:S01]  /*16f0*/  LOP3.LUT R3, R6.reuse, 0xff000000, RZ, 0xc0, !PT ;  /* 0xff00000006037812 */ /* 0x040fe200078ec0ff */
        /* <DEDUP_REMOVED lines=13> */
[----:B------:R-:W-:Y:S01]  /*17d0*/  LOP3.LUT R165, R6, 0xffff, RZ, 0xc0, !PT ;  /* 0x0000ffff06a57812 */ /* 0x000fe200078ec0ff */
[----:B0-----:R-:W-:Y:S08]  /*17e0*/  @P1 BRA `(.L_x_2654) ;  /* 0x0000000000241947 */ /* 0x001ff00003800000 */
        /* <DEDUP_REMOVED lines=8> */
[----:B--2---:R-:W-:-:S07]  /*1870*/  IADD3 R187, -R187, R0, RZ ;  /* 0x00000000bbbb7210 */ /* 0x004fce0007ffe1ff */
.L_x_2654:
[----:B------:R-:W-:Y:S02]  /*1880*/  IMAD.U32 R25, RZ, RZ, UR5 ;  /* 0x00000005ff197e24 */ /* 0x000fe4000f8e00ff */
[----:B------:R-:W-:Y:S01]  /*1890*/  IMAD.U32 R27, RZ, RZ, UR4 ;  /* 0x00000004ff1b7e24 */ /* 0x000fe2000f8e00ff */
[----:B------:R-:W-:Y:S06]  /*18a0*/  @!P2 BRA `(.L_x_2655) ;  /* 0x000000000010a947 */ /* 0x000fec0003800000 */
[----:B------:R-:W-:-:S04]  /*18b0*/  IADD3 R6, P0, R203, UR8, RZ ;  /* 0x00000008cb067c10 */ /* 0x000fc8000ff1e0ff */
[----:B------:R-:W-:-:S05]  /*18c0*/  IADD3.X R7, R204, UR9, RZ, P0, !PT ;  /* 0x00000009cc077c10 */ /* 0x000fca00087fe4ff */
[----:B------:R0:W5:Y:S01]  /*18d0*/  LDG.E R27, desc[UR60][R6.64] ;  /* 0x0000003c061b7981 */ /* 0x000162000c1e1900 */
[----:B------:R-:W-:Y:S05]  /*18e0*/  BRA `(.L_x_2656) ;  /* 0x0000000000107947 */ /* 0x000fea0003800000 */
.L_x_2655:
[----:B------:R-:W-:Y:S05]  /*18f0*/  @!P0 BRA `(.L_x_2656) ;  /* 0x00000000000c8947 */ /* 0x000fea0003800000 */
[----:B------:R-:W2:Y:S04]  /*1900*/  LDG.E R0, desc[UR60][R8.64] ;  /* 0x0000003c08007981 */ /* 0x000ea8000c1e1900 */
[----:B------:R-:W2:Y:S02]  /*1910*/  LDG.E R27, desc[UR60][R8.64+0x4] ;  /* 0x0000043c081b7981 */ /* 0x000ea4000c1e1900 */
[----:B--2---:R-:W-:-:S07]  /*1920*/  IMAD.IADD R27, R27, 0x1, -R0 ;  /* 0x000000011b1b7824 */ /* 0x004fce00078e0a00 */
.L_x_2656:
[----:B------:R-:W-:Y:S01]  /*1930*/  ULDC.64 UR4, c[0x0][0xa10] ;  /* 0x0002840000047ab9 */ /* 0x000fe20000000a00 */
[----:B------:R-:W1:Y:S01]  /*1940*/  LDC R10, c[0x0][0x448] ;  /* 0x00011200ff0a7b82 */ /* 0x000e620000000800 */
[----:B------:R-:W-:-:S04]  /*1950*/  ISETP.NE.U32.AND P0, PT, RZ, UR4, PT ;  /* 0x00000004ff007c0c */ /* 0x000fc8000bf05070 */
[----:B------:R-:W-:Y:S01]  /*1960*/  ISETP.NE.AND.EX P0, PT, RZ, UR5, PT, P0 ;  /* 0x00000005ff007c0c */ /* 0x000fe2000bf05300 */
[----:B------:R-:W-:-:S12]  /*1970*/  ULDC.64 UR4, c[0x0][0xa30] ;  /* 0x00028c0000047ab9 */ /* 0x000fd80000000a00 */
[----:B0-----:R-:W0:Y:S02]  /*1980*/  @P0 LDC.64 R6, c[0x0][0xa10] ;  /* 0x00028400ff060b82 */ /* 0x001e240000000a00 */
[----:B0-----:R-:W-:-:S05]  /*1990*/  @P0 IMAD.WIDE R6, R202, 0x4, R6 ;  /* 0x00000004ca060825 */ /* 0x001fca00078e0206 */
[----:B------:R-:W2:Y:S04]  /*19a0*/  @P0 LDG.E R0, desc[UR60][R6.64] ;  /* 0x0000003c06000981 */ /* 0x000ea8000c1e1900 */
[----:B------:R0:W2:Y:S01]  /*19b0*/  @P0 LDG.E R3, desc[UR60][R6.64+0x4] ;  /* 0x0000043c06030981 */ /* 0x0000a2000c1e1900 */
[----:B------:R-:W-:Y:S02]  /*19c0*/  ISETP.NE.U32.AND P1, PT, RZ, UR4, PT ;  /* 0x00000004ff007c0c */ /* 0x000fe4000bf25070 */
[----:B-----5:R-:W-:Y:S02]  /*19d0*/  MOV R140, R27 ;  /* 0x0000001b008c7202 */ /* 0x020fe40000000f00 */
[----:B------:R-:W-:-:S13]  /*19e0*/  ISETP.NE.AND.EX P1, PT, RZ, UR5, PT, P1 ;  /* 0x00000005ff007c0c */ /* 0x000fda000bf25310 */
[----:B------:R-:W-:-:S04]  /*19f0*/  @P1 IADD3 R8, P2, R203, UR4, RZ ;  /* 0x00000004cb081c10 */ /* 0x000fc8000ff5e0ff */
[----:B------:R-:W-:-:S05]  /*1a00*/  @P1 IADD3.X R9, R204, UR5, RZ, P2, !PT ;  /* 0x00000005cc091c10 */ /* 0x000fca00097fe4ff */
[----:B------:R3:W5:Y:S01]  /*1a10*/  @P1 LDG.E R140, desc[UR60][R8.64] ;  /* 0x0000003c088c1981 */ /* 0x000762000c1e1900 */
[----:B-1----:R-:W-:Y:S01]  /*1a20*/  ISETP.NE.AND P1, PT, R10, 0x1, PT ;  /* 0x000000010a00780c */ /* 0x002fe20003f25270 */
[----:B------:R-:W-:Y:S01]  /*1a30*/  IMAD.SHL.U32 R186, R5, 0x80, RZ ;  /* 0x0000008005ba7824 */ /* 0x000fe200078e00ff */
[----:B------:R-:W-:Y:S01]  /*1a40*/  IADD3 R12, R27, -R4, RZ ;  /* 0x800000041b0c7210 */ /* 0x000fe20007ffe0ff */
[----:B------:R-:W-:Y:S01]  /*1a50*/  BSSY B0, `(.L_x_2657) ;  /* 0x0000034000007945 */ /* 0x000fe20003800000 */
[----:B------:R-:W-:Y:S01]  /*1a60*/  LOP3.LUT R207, R201, 0xff, RZ, 0xc0, !PT ;  /* 0x000000ffc9cf7812 */ /* 0x000fe200078ec0ff */
[----:B------:R-:W-:Y:S01]  /*1a70*/  VIADD R5, R186, 0x7f ;  /* 0x0000007fba057836 */ /* 0x000fe20000000000 */
[----:B------:R-:W-:-:S07]  /*1a80*/  SHF.R.U32.HI R201, RZ, 0x10, R201 ;  /* 0x00000010ffc97819 */ /* 0x000fce00000116c9 */
[----:B------:R-:W1:Y:S08]  /*1a90*/  @P1 LDC R10, c[0x0][0x44c] ;  /* 0x00011300ff0a1b82 */ /* 0x000e700000000800 */
[----:B0-----:R-:W0:Y:S01]  /*1aa0*/  @P1 LDC R7, c[0x0][0x450] ;  /* 0x00011400ff071b82 */ /* 0x001e220000000800 */
[----:B--2---:R-:W-:Y:S02]  /*1ab0*/  @P0 IMAD.IADD R25, R3, 0x1, -R0 ;  /* 0x0000000103190824 */ /* 0x004fe400078e0a00 */
[----:B-1----:R-:W-:-:S04]  /*1ac0*/  @P1 IMAD.HI.U32 R0, R5, R10, RZ ;  /* 0x0000000a05001227 */ /* 0x002fc800078e00ff */
[----:B------:R-:W-:Y:S01]  /*1ad0*/  IMAD.IADD R188, R12, 0x1, R25 ;  /* 0x000000010cbc7824 */ /* 0x000fe200078e0219 */
[----:B0-----:R-:W-:-:S03]  /*1ae0*/  @P1 SHF.R.U32.HI R5, RZ, R7, R0 ;  /* 0x00000007ff051219 */ /* 0x001fc60000011600 */
[C---:B------:R-:W-:Y:S01]  /*1af0*/  VIADD R0, R188.reuse, 0x5f ;  /* 0x0000005fbc007836 */ /* 0x040fe20000000000 */
[----:B------:R-:W-:-:S03]  /*1b00*/  IADD3 R195, R188, 0x60, -R187 ;  /* 0x00000060bcc37810 */ /* 0x000fc60007ffe8bb */
[----:B------:R-:W-:-:S04]  /*1b10*/  IMAD.HI R0, R0, 0x2aaaaaab, RZ ;  /* 0x2aaaaaab00007827 */ /* 0x000fc800078e02ff */
[----:B------:R-:W-:Y:S01]  /*1b20*/  IMAD.IADD R5, R195, 0x1, R5 ;  /* 0x00000001c3057824 */ /* 0x000fe200078e0205 */
[----:B------:R-:W-:-:S03]  /*1b30*/  SHF.R.U32.HI R3, RZ, 0x1f, R0 ;  /* 0x0000001fff037819 */ /* 0x000fc60000011600 */
[----:B------:R-:W-:Y:S01]  /*1b40*/  IMAD.HI R5, R5, 0x2aaaaaab, RZ ;  /* 0x2aaaaaab05057827 */ /* 0x000fe200078e02ff */
[----:B------:R-:W-:Y:S02]  /*1b50*/  LEA.HI.SX32 R196, R0, R3, 0x1c ;  /* 0x0000000300c47211 */ /* 0x000fe400078fe2ff */
[----:B------:R-:W-:Y:S02]  /*1b60*/  MOV R0, RZ ;  /* 0x000000ff00007202 */ /* 0x000fe40000000f00 */
[----:B------:R-:W-:-:S04]  /*1b70*/  SHF.R.U32.HI R4, RZ, 0x1f, R5 ;  /* 0x0000001fff047819 */ /* 0x000fc80000011605 */
[----:B------:R-:W-:-:S04]  /*1b80*/  LEA.HI.SX32 R5, R5, R4, 0x1c ;  /* 0x0000000405057211 */ /* 0x000fc800078fe2ff */
[----:B---3--:R-:W-:-:S04]  /*1b90*/  VIMNMX R9, R196, R5, PT ;  /* 0x00000005c4097248 */ /* 0x008fc80003fe0100 */
[----:B------:R-:W-:-:S13]  /*1ba0*/  ISETP.GE.AND P0, PT, R9, 0x1, PT ;  /* 0x000000010900780c */ /* 0x000fda0003f06270 */
        /* <DEDUP_REMOVED lines=8> */
[----:B------:R-:W-:Y:S02]  /*1c30*/  IABS R8, R0 ;  /* 0x0000000000087213 */ /* 0x000fe40000000000 */
[----:B------:R-:W-:-:S04]  /*1c40*/  LOP3.LUT R0, R0, R10, RZ, 0x3c, !PT ;  /* 0x0000000a00007212 */ /* 0x000fc800078e3cff */
[----:B------:R-:W-:Y:S01]  /*1c50*/  ISETP.GE.AND P2, PT, R0, RZ, PT ;  /* 0x000000ff0000720c */ /* 0x000fe20003f46270 */
[----:B0-----:R-:W0:Y:S02]  /*1c60*/  MUFU.RCP R3, R3 ;  /* 0x0000000300037308 */ /* 0x001e240000001000 */
[----:B0-----:R-:W-:Y:S02]  /*1c70*/  VIADD R4, R3, 0xffffffe ;  /* 0x0ffffffe03047836 */ /* 0x001fe40000000000 */
[----:B------:R-:W-:-:S04]  /*1c80*/  IMAD.MOV R3, RZ, RZ, -R11 ;  /* 0x000000ffff037224 */ /* 0x000fc800078e0a0b */
        /* <DEDUP_REMOVED lines=12> */
[----:B------:R-:W-:-:S05]  /*1d50*/  @P0 VIADD R5, R5, 0x1 ;  /* 0x0000000105050836 */ /* 0x000fca0000000000 */
[----:B------:R-:W-:-:S05]  /*1d60*/  MOV R0, R5 ;  /* 0x0000000500007202 */ /* 0x000fca0000000f00 */
[----:B------:R-:W-:Y:S01]  /*1d70*/  @!P2 IMAD.MOV R0, RZ, RZ, -R0 ;  /* 0x000000ffff00a224 */ /* 0x000fe200078e0a00 */
[----:B------:R-:W-:-:S07]  /*1d80*/  @!P1 LOP3.LUT R0, RZ, R10, RZ, 0x33, !PT ;  /* 0x0000000aff009212 */ /* 0x000fce00078e33ff */
.L_x_2658:
[----:B------:R-:W-:Y:S05]  /*1d90*/  BSYNC B0 ;  /* 0x0000000000007941 */ /* 0x000fea0003800000 */
.L_x_2657:
[----:B------:R-:W-:-:S05]  /*1da0*/  IMAD R3, R207, R0, RZ ;  /* 0x00000000cf037224 */ /* 0x000fca00078e02ff */
        /* <DEDUP_REMOVED lines=16> */
[----:B------:R-:W-:Y:S01]  /*1eb0*/  IADD3 R121, R2, 0x18400, RZ ;  /* 0x0001840002797810 */ /* 0x000fe20007ffe0ff */
[----:B------:R-:W-:Y:S03]  /*1ec0*/  BSSY B6, `(.L_x_2660) ;  /* 0x0000013000067945 */ /* 0x000fe60003800000 */
[----:B------:R-:W-:-:S13]  /*1ed0*/  LOP3.LUT P0, RZ, R121, 0x3ff, RZ, 0xc0, !PT ;  /* 0x000003ff79ff7812 */ /* 0x000fda000780c0ff */
[----:B------:R-:W-:Y:S05]  /*1ee0*/  @!P0 BRA `(.L_x_2661) ;  /* 0x0000000000408947 */ /* 0x000fea0003800000 */
[----:B------:R-:W-:Y:S01]  /*1ef0*/  MOV R14, 0x0 ;  /* 0x00000000000e7802 */ /* 0x000fe20000000f00 */
[----:B------:R-:W-:Y:S01]  /*1f00*/  ULDC.64 UR4, c[0x4][0x90] ;  /* 0x0100240000047ab9 */ /* 0x000fe20000000a00 */
[----:B------:R-:W-:Y:S01]  /*1f10*/  ULDC.64 UR6, c[0x4][0x28] ;  /* 0x01000a0000067ab9 */ /* 0x000fe20000000a00 */
[----:B------:R-:W-:Y:S01]  /*1f20*/  IMAD.U32 R4, RZ, RZ, UR4 ;  /* 0x00000004ff047e24 */ /* 0x000fe2000f8e00ff */
[----:B------:R-:W-:Y:S01]  /*1f30*/  MOV R12, 0x1 ;  /* 0x00000001000c7802 */ /* 0x000fe20000000f00 */
[----:B------:R-:W-:Y:S01]  /*1f40*/  IMAD.U32 R5, RZ, RZ, UR5 ;  /* 0x00000005ff057e24 */ /* 0x000fe2000f8e00ff */
[----:B------:R-:W0:Y:S01]  /*1f50*/  LDC.64 R14, c[0x4][R14] ;  /* 0x010000000e0e7b82 */ /* 0x000e220000000a00 */
[----:B------:R-:W-:Y:S01]  /*1f60*/  ULDC.64 UR4, c[0x4][0x98] ;  /* 0x0100260000047ab9 */ /* 0x000fe20000000a00 */
[----:B------:R-:W-:Y:S01]  /*1f70*/  IMAD.U32 R10, RZ, RZ, UR6 ;  /* 0x00000006ff0a7e24 */ /* 0x000fe2000f8e00ff */
[----:B------:R-:W-:Y:S01]  /*1f80*/  MOV R7, UR5 ;  /* 0x0000000500077c02 */ /* 0x000fe20008000f00 */
[----:B------:R-:W-:-:S02]  /*1f90*/  IMAD.U32 R6, RZ, RZ, UR4 ;  /* 0x00000004ff067e24 */ /* 0x000fc4000f8e00ff */
[----:B------:R-:W-:Y:S02]  /*1fa0*/  IMAD.U32 R11, RZ, RZ, UR7 ;  /* 0x00000007ff0b7e24 */ /* 0x000fe4000f8e00ff */
[----:B------:R-:W-:Y:S02]  /*1fb0*/  IMAD.MOV.U32 R8, RZ, RZ, 0x70 ;  /* 0x00000070ff087424 */ /* 0x000fe400078e00ff */
[----:B------:R-:W-:-:S07]  /*1fc0*/  IMAD.MOV.U32 R13, RZ, RZ, RZ ;  /* 0x000000ffff0d7224 */ /* 0x000fce00078e00ff */
[----:B------:R-:W-:-:S07]  /*1fd0*/  LEPC R20, `(.L_x_2661) ;  /* 0x000000001014794e */ /* 0x000fce0000000000 */
[----:B0----5:R-:W-:Y:S05]  /*1fe0*/  CALL.ABS.NOINC R14 ;  /* 0x000000000e007343 */ /* 0x021fea0003c00000 */
.L_x_2661:
[----:B------:R-:W-:Y:S05]  /*1ff0*/  BSYNC B6 ;  /* 0x0000000000067941 */ /* 0x000fea0003800000 */
.L_x_2660:
        /* <DEDUP_REMOVED lines=10> */
[----:B------:R-:W0:Y:S01]  /*20a0*/  LDC.64 R14, c[0x4][R14] ;  /* 0x010000000e0e7b82 */ /* 0x000e220000000a00 */
[----:B------:R-:W-:Y:S01]  /*20b0*/  IMAD.U32 R6, RZ, RZ, UR6 ;  /* 0x00000006ff067e24 */ /* 0x000fe2000f8e00ff */
[----:B------:R-:W-:Y:S01]  /*20c0*/  MOV R11, UR5 ;  /* 0x00000005000b7c02 */ /* 0x000fe20008000f00 */
[----:B------:R-:W-:Y:S02]  /*20d0*/  IMAD.U32 R7, RZ, RZ, UR7 ;  /* 0x00000007ff077e24 */ /* 0x000fe4000f8e00ff */
[----:B------:R-:W-:-:S02]  /*20e0*/  IMAD.U32 R10, RZ, RZ, UR4 ;  /* 0x00000004ff0a7e24 */ /* 0x000fc4000f8e00ff */
[----:B------:R-:W-:Y:S02]  /*20f0*/  IMAD.MOV.U32 R8, RZ, RZ, 0x70 ;  /* 0x00000070ff087424 */ /* 0x000fe400078e00ff */
[----:B------:R-:W-:Y:S02]  /*2100*/  IMAD.MOV.U32 R12, RZ, RZ, 0x1 ;  /* 0x00000001ff0c7424 */ /* 0x000fe400078e00ff */
[----:B------:R-:W-:-:S07]  /*2110*/  IMAD.MOV.U32 R13, RZ, RZ, RZ ;  /* 0x000000ffff0d7224 */ /* 0x000fce00078e00ff */
[----:B------:R-:W-:-:S07]  /*2120*/  LEPC R20, `(.L_x_2663) ;  /* 0x000000001014794e */ /* 0x000fce0000000000 */
[----:B0----5:R-:W-:Y:S05]  /*2130*/  CALL.ABS.NOINC R14 ;  /* 0x000000000e007343 */ /* 0x021fea0003c00000 */
.L_x_2663:
[----:B------:R-:W-:Y:S05]  /*2140*/  BSYNC B6 ;  /* 0x0000000000067941 */ /* 0x000fea0003800000 */
.L_x_2662:
[----:B------:R-:W-:Y:S01]  /*2150*/  ULDC.64 UR4, c[0x0][0x9f8] ;  /* 0x00027e0000047ab9 */ /* 0x000fe20000000a00 */
[----:B------:R-:W-:Y:S01]  /*2160*/  MOV R100, R202 ;  /* 0x000000ca00647202 */ /* 0x000fe20000000f00 */
[----:B------:R-:W0:Y:S01]  /*2170*/  LDC.64 R92, c[0x0][0x3f8] ;  /* 0x0000fe00ff5c7b82 */ /* 0x000e220000000a00 */
[----:B------:R-:W-:-:S04]  /*2180*/  ISETP.NE.U32.AND P0, PT, RZ, UR4, PT ;  /* 0x00000004ff007c0c */ /* 0x000fc8000bf05070 */
[----:B------:R-:W-:-:S03]  /*2190*/  ISETP.NE.AND.EX P0, PT, RZ, UR5, PT, P0 ;  /* 0x00000005ff007c0c */ /* 0x000fc6000bf05300 */
[----:B------:R-:W1:Y:S10]  /*21a0*/  LDC.64 R86, c[0x0][0x408] ;  /* 0x00010200ff567b82 */ /* 0x000e740000000a00 */
[----:B------:R-:W-:Y:S01]  /*21b0*/  @P0 IADD3 R4, P1, R203, UR4, RZ ;  /* 0x00000004cb040c10 */ /* 0x000fe2000ff3e0ff */
[----:B------:R-:W-:-:S03]  /*21c0*/  ULDC UR4, c[0x0][0x2f4] ;  /* 0x0000bd0000047ab9 */ /* 0x000fc60000000800 */
[----:B------:R-:W-:Y:S01]  /*21d0*/  @P0 IADD3.X R5, R204, UR5, RZ, P1, !PT ;  /* 0x00000005cc050c10 */ /* 0x000fe20008ffe4ff */
[----:B------:R-:W-:-:S04]  /*21e0*/  ULDC UR5, c[0x0][0x320] ;  /* 0x0000c80000057ab9 */ /* 0x000fc80000000800 */
[----:B------:R2:W3:Y:S01]  /*21f0*/  @P0 LDG.E R100, desc[UR60][R4.64] ;  /* 0x0000003c04640981 */ /* 0x0004e2000c1e1900 */
[C---:B------:R-:W-:Y:S01]  /*2200*/  ISETP.GE.AND P1, PT, R163.reuse, UR4, PT ;  /* 0x00000004a3007c0c */ /* 0x040fe2000bf26270 */
[--C-:B0-----:R-:W-:Y:S01]  /*2210*/  IMAD.WIDE.U32 R94, R170, R92, R16.reuse ;  /* 0x0000005caa5e7225 */ /* 0x101fe200078e0010 */
[----:B------:R-:W-:Y:S01]  /*2220*/  ISETP.GE.AND P0, PT, R16, UR4, PT ;  /* 0x0000000410007c0c */ /* 0x000fe2000bf06270 */
[----:B------:R-:W0:Y:S01]  /*2230*/  S2R R197, SR_TID.X ;  /* 0x0000000000c57919 */ /* 0x000e220000002100 */
[----:B------:R-:W-:Y:S01]  /*2240*/  SEL R3, RZ, 0xffffffff, P1 ;  /* 0xffffffffff037807 */ /* 0x000fe20000800000 */
[----:B-1----:R-:W-:Y:S01]  /*2250*/  IMAD.WIDE.U32 R88, R170, R86, R16 ;  /* 0x00000056aa587225 */ /* 0x002fe200078e0010 */
[----:B------:R-:W-:Y:S02]  /*2260*/  SEL R0, RZ, 0x1, P0 ;  /* 0x00000001ff007807 */ /* 0x000fe40000000000 */
[----:B------:R-:W-:Y:S01]  /*2270*/  ISETP.GE.AND P0, PT, R163, UR5, PT ;  /* 0x00000005a3007c0c */ /* 0x000fe2000bf06270 */
[----:B------:R-:W-:Y:S01]  /*2280*/  IMAD.SHL.U32 R3, R3, 0x2, RZ ;  /* 0x0000000203037824 */ /* 0x000fe200078e00ff */
[----:B------:R-:W-:Y:S01]  /*2290*/  ISETP.GE.AND P1, PT, R19, UR4, PT ;  /* 0x0000000413007c0c */ /* 0x000fe2000bf26270 */
[----:B------:R-:W-:Y:S01]  /*22a0*/  IMAD.MOV.U32 R126, RZ, RZ, 0x20 ;  /* 0x00000020ff7e7424 */ /* 0x000fe200078e00ff */
[----:B--2---:R-:W-:Y:S01]  /*22b0*/  SEL R4, RZ, 0xffffffff, P0 ;  /* 0xffffffffff047807 */ /* 0x004fe20000000000 */
[----:B------:R-:W-:Y:S01]  /*22c0*/  IMAD.SHL.U32 R108, R86, 0x40, RZ ;  /* 0x00000040566c7824 */ /* 0x000fe200078e00ff */
[----:B------:R-:W-:Y:S01]  /*22d0*/  LOP3.LUT R0, R3, 0x2, R0, 0xe2, !PT ;  /* 0x0000000203007812 */ /* 0x000fe200078ee200 */
[----:B------:R-:W-:Y:S01]  /*22e0*/  IMAD R129, R93, 0x60, RZ ;  /* 0x000000605d817824 */ /* 0x000fe200078e02ff */
[----:B------:R-:W1:Y:S01]  /*22f0*/  LDC R3, c[0x0][0x3f4] ;  /* 0x0000fd00ff037b82 */ /* 0x000e620000000800 */
[----:B------:R-:W-:Y:S01]  /*2300*/  ISETP.GE.AND P0, PT, R164, UR4, PT ;  /* 0x00000004a4007c0c */ /* 0x000fe2000bf06270 */
[----:B------:R-:W-:Y:S01]  /*2310*/  IMAD.SHL.U32 R7, R4, 0x2, RZ ;  /* 0x0000000204077824 */ /* 0x000fe200078e00ff */
[----:B------:R-:W-:Y:S01]  /*2320*/  ISETP.GE.AND P2, PT, R16, UR5, PT ;  /* 0x0000000510007c0c */ /* 0x000fe2000bf46270 */
[----:B------:R-:W-:Y:S01]  /*2330*/  IMAD.SHL.U32 R106, R92, 0x40, RZ ;  /* 0x000000405c6a7824 */ /* 0x000fe200078e00ff */
[----:B------:R-:W-:-:S02]  /*2340*/  SHF.R.S32.HI R9, RZ, 0x1f, R170 ;  /* 0x0000001fff097819 */ /* 0x000fc400000114aa */
[----:B------:R-:W-:Y:S02]  /*2350*/  SEL R5, RZ, 0x4, P0 ;  /* 0x00000004ff057807 */ /* 0x000fe40000000000 */
[----:B------:R-:W-:Y:S02]  /*2360*/  SEL R4, RZ, 0x8, P1 ;  /* 0x00000008ff047807 */ /* 0x000fe40000800000 */
[----:B------:R-:W-:Y:S02]  /*2370*/  SEL R6, RZ, 0x1, P2 ;  /* 0x00000001ff067807 */ /* 0x000fe40001000000 */
[----:B------:R-:W-:Y:S02]  /*2380*/  ISETP.GE.AND P0, PT, R22, UR4, PT ;  /* 0x0000000416007c0c */ /* 0x000fe4000bf06270 */
[----:B------:R-:W-:Y:S02]  /*2390*/  ISETP.GE.AND P1, PT, R164, UR5, PT ;  /* 0x00000005a4007c0c */ /* 0x000fe4000bf26270 */
[----:B------:R-:W-:-:S02]  /*23a0*/  SHF.R.S32.HI R161, RZ, 0x1f, R160 ;  /* 0x0000001fffa17819 */ /* 0x000fc400000114a0 */
[----:B------:R-:W-:Y:S01]  /*23b0*/  LOP3.LUT R0, R4, R0, R5, 0xfe, !PT ;  /* 0x0000000004007212 */ /* 0x000fe200078efe05 */
[-C--:B------:R-:W-:Y:S01]  /*23c0*/  IMAD R4, R9, R92.reuse, RZ ;  /* 0x0000005c09047224 */ /* 0x080fe200078e02ff */
[----:B------:R-:W-:Y:S01]  /*23d0*/  LOP3.LUT R6, R7, 0x2, R6, 0xe2, !PT ;  /* 0x0000000207067812 */ /* 0x000fe200078ee206 */
[C---:B------:R-:W-:Y:S01]  /*23e0*/  IMAD.WIDE.U32 R96, R170.reuse, R92, R160 ;  /* 0x0000005caa607225 */ /* 0x040fe200078e00a0 */
[----:B------:R-:W-:Y:S02]  /*23f0*/  SEL R7, RZ, 0x10, P0 ;  /* 0x00000010ff077807 */ /* 0x000fe40000000000 */
[----:B------:R-:W-:Y:S01]  /*2400*/  SEL R5, RZ, 0x4, P1 ;  /* 0x00000004ff057807 */ /* 0x000fe20000800000 */
[----:B------:R-:W-:Y:S01]  /*2410*/  IMAD R11, R170, R93, R4 ;  /* 0x0000005daa0b7224 */ /* 0x000fe200078e0204 */
[-C--:B-1----:R-:W-:Y:S01]  /*2420*/  ISETP.GE.AND P3, PT, R16, R3.reuse, PT ;  /* 0x000000031000720c */ /* 0x082fe20003f66270 */
[-C--:B------:R-:W-:Y:S01]  /*2430*/  IMAD R9, R9, R86.reuse, RZ ;  /* 0x0000005609097224 */ /* 0x080fe200078e02ff */
[----:B------:R-:W-:Y:S01]  /*2440*/  ISETP.GE.AND P2, PT, R163, R3, PT ;  /* 0x00000003a300720c */ /* 0x000fe20003f46270 */
[----:B------:R-:W-:Y:S01]  /*2450*/  IMAD.IADD R97, R97, 0x1, R11 ;  /* 0x0000000161617824 */ /* 0x000fe200078e020b */
[----:B------:R-:W-:Y:S01]  /*2460*/  LOP3.LUT R6, R6, R5, RZ, 0xfc, !PT ;  /* 0x0000000506067212 */ /* 0x000fe200078efcff */
[----:B------:R-:W-:Y:S01]  /*2470*/  IMAD.IADD R95, R11, 0x1, R95 ;  /* 0x000000010b5f7824 */ /* 0x000fe200078e025f */
[----:B------:R-:W-:Y:S01]  /*2480*/  LOP3.LUT R7, R0, R7, RZ, 0xfc, !PT ;  /* 0x0000000700077212 */ /* 0x000fe200078efcff */
[----:B------:R-:W-:Y:S01]  /*2490*/  IMAD R11, R170, R87, R9 ;  /* 0x00000057aa0b7224 */ /* 0x000fe200078e0209 */
[----:B------:R-:W-:Y:S01]  /*24a0*/  ISETP.GE.AND P1, PT, R164, R3, PT ;  /* 0x00000003a400720c */ /* 0x000fe20003f26270 */
[----:B------:R-:W-:Y:S01]  /*24b0*/  IMAD.WIDE.U32 R90, R170, R86, R160 ;  /* 0x00000056aa5a7225 */ /* 0x000fe200078e00a0 */
[----:B------:R-:W-:-:S02]  /*24c0*/  SEL R5, R3, RZ, P3 ;  /* 0x000000ff03057207 */ /* 0x000fc40001800000 */
[----:B------:R-:W-:Y:S01]  /*24d0*/  SEL R0, R3, RZ, P2 ;  /* 0x000000ff03007207 */ /* 0x000fe20001000000 */
[----:B------:R-:W-:Y:S01]  /*24e0*/  IMAD.IADD R91, R91, 0x1, R11 ;  /* 0x000000015b5b7824 */ /* 0x000fe200078e020b */
[----:B------:R-:W-:Y:S01]  /*24f0*/  SEL R9, R3, RZ, P1 ;  /* 0x000000ff03097207 */ /* 0x000fe20000800000 */
[----:B------:R-:W-:Y:S01]  /*2500*/  IMAD.IADD R89, R11, 0x1, R89 ;  /* 0x000000010b597824 */ /* 0x000fe200078e0259 */
[----:B------:R-:W-:Y:S01]  /*2510*/  IADD3 R5, R16, R5, RZ ;  /* 0x0000000510057210 */ /* 0x000fe20007ffe0ff */
[----:B------:R-:W-:Y:S01]  /*2520*/  IMAD.IADD R8, R163, 0x1, R0 ;  /* 0x00000001a3087824 */ /* 0x000fe200078e0200 */
[----:B------:R-:W-:Y:S01]  /*2530*/  SHF.R.U32.HI R21, RZ, 0x3, R177 ;  /* 0x00000003ff157819 */ /* 0x000fe200000116b1 */
[----:B------:R-:W-:Y:S01]  /*2540*/  IMAD.IADD R11, R164, 0x1, R9 ;  /* 0x00000001a40b7824 */ /* 0x000fe200078e0209 */
[----:B------:R-:W-:Y:S01]  /*2550*/  SHF.R.S32.HI R0, RZ, 0x1f, R5 ;  /* 0x0000001fff007819 */ /* 0x000fe20000011405 */
[----:B------:R-:W-:Y:S01]  /*2560*/  IMAD.SHL.U32 R124, R3, 0x2, RZ ;  /* 0x00000002037c7824 */ /* 0x000fe200078e00ff */
[----:B------:R-:W-:Y:S01]  /*2570*/  SHF.R.S32.HI R9, RZ, 0x1f, R8 ;  /* 0x0000001fff097819 */ /* 0x000fe20000011408 */
[----:B-----5:R-:W-:Y:S01]  /*2580*/  IMAD.WIDE.U32 R90, R140, R86, R90 ;  /* 0x000000568c5a7225 */ /* 0x020fe200078e005a */
[----:B------:R-:W-:-:S02]  /*2590*/  LEA.HI R4, R0, R5, RZ, 0x3 ;  /* 0x0000000500047211 */ /* 0x000fc400078f18ff */
[----:B------:R-:W-:Y:S01]  /*25a0*/  LEA.HI R0, R0, R5, RZ, 0x6 ;  /* 0x0000000500007211 */ /* 0x000fe200078f30ff */
[C---:B------:R-:W-:Y:S01]  /*25b0*/  IMAD.WIDE.U32 R88, R140.reuse, R86, R88 ;  /* 0x000000568c587225 */ /* 0x040fe200078e0058 */
[C---:B------:R-:W-:Y:S02]  /*25c0*/  LEA.HI R5, R9.reuse, R8, RZ, 0x6 ;  /* 0x0000000809057211 */ /* 0x040fe400078f30ff */
[----:B------:R-:W-:Y:S01]  /*25d0*/  SHF.R.S32.HI R14, RZ, 0x1f, R11 ;  /* 0x0000001fff0e7819 */ /* 0x000fe2000001140b */
[C---:B------:R-:W-:Y:S01]  /*25e0*/  IMAD.WIDE.U32 R96, R140.reuse, R92, R96 ;  /* 0x0000005c8c607225 */ /* 0x040fe200078e0060 */
[----:B------:R-:W-:Y:S02]  /*25f0*/  LEA.HI R12, R9, R8, RZ, 0x3 ;  /* 0x00000008090c7211 */ /* 0x000fe400078f18ff */
[----:B------:R-:W-:Y:S01]  /*2600*/  SHF.R.S32.HI R0, RZ, 0x6, R0 ;  /* 0x00000006ff007819 */ /* 0x000fe20000011400 */
[----:B------:R-:W-:Y:S01]  /*2610*/  IMAD.WIDE.U32 R94, R140, R92, R94 ;  /* 0x0000005c8c5e7225 */ /* 0x000fe200078e005e */
[----:B------:R-:W-:-:S02]  /*2620*/  SHF.R.S32.HI R8, RZ, 0x6, R5 ;  /* 0x00000006ff087819 */ /* 0x000fc40000011405 */
[----:B------:R-:W-:Y:S01]  /*2630*/  LOP3.LUT R5, R181, 0x38, R4, 0xf8, !PT ;  /* 0x00000038b5057812 */ /* 0x000fe200078ef804 */
[--C-:B------:R-:W-:Y:S01]  /*2640*/  IMAD R139, R0, 0x1800, R183.reuse ;  /* 0x00001800008b7824 */ /* 0x100fe200078e02b7 */
[-C--:B------:R-:W-:Y:S01]  /*2650*/  LEA.HI R20, R14, R11.reuse, RZ, 0x3 ;  /* 0x0000000b0e147211 */ /* 0x080fe200078f18ff */
[----:B------:R-:W-:Y:S01]  /*2660*/  IMAD R137, R0, 0x1800, R184 ;  /* 0x0000180000897824 */ /* 0x000fe200078e02b8 */
[----:B------:R-:W-:Y:S01]  /*2670*/  LOP3.LUT R10, R177, 0x38, R4, 0xf8, !PT ;  /* 0x00000038b10a7812 */ /* 0x000fe200078ef804 */
[----:B------:R-:W-:Y:S01]  /*2680*/  IMAD R138, R8, 0x1800, R183 ;  /* 0x00001800088a7824 */ /* 0x000fe200078e02b7 */
[----:B------:R-:W-:Y:S01]  /*2690*/  LEA.HI R11, R14, R11, RZ, 0x6 ;  /* 0x0000000b0e0b7211 */ /* 0x000fe200078f30ff */
[----:B------:R-:W-:Y:S01]  /*26a0*/  IMAD R134, R8, 0x1800, R184 ;  /* 0x0000180008867824 */ /* 0x000fe200078e02b8 */
[----:B------:R-:W-:Y:S02]  /*26b0*/  LOP3.LUT R9, R181, 0x38, R12, 0xf8, !PT ;  /* 0x00000038b5097812 */ /* 0x000fe400078ef80c */
[----:B------:R-:W-:-:S02]  /*26c0*/  LOP3.LUT R0, R5, R182, RZ, 0x3c, !PT ;  /* 0x000000b605007212 */ /* 0x000fc400078e3cff */
[----:B------:R-:W-:Y:S02]  /*26d0*/  LOP3.LUT R10, R10, R21, RZ, 0x3c, !PT ;  /* 0x000000150a0a7212 */ /* 0x000fe400078e3cff */
[----:B------:R-:W-:Y:S01]  /*26e0*/  SHF.R.S32.HI R11, RZ, 0x6, R11 ;  /* 0x00000006ff0b7819 */ /* 0x000fe2000001140b */
[----:B------:R-:W-:Y:S01]  /*26f0*/  IMAD.IADD R139, R139, 0x1, R0 ;  /* 0x000000018b8b7824 */ /* 0x000fe200078e0200 */
[----:B------:R-:W-:Y:S02]  /*2700*/  LOP3.LUT R5, R181, 0x38, R20, 0xf8, !PT ;  /* 0x00000038b5057812 */ /* 0x000fe400078ef814 */
[----:B------:R-:W-:Y:S01]  /*2710*/  LOP3.LUT R9, R9, R182, RZ, 0x3c, !PT ;  /* 0x000000b609097212 */ /* 0x000fe200078e3cff */
[----:B------:R-:W-:Y:S01]  /*2720*/  IMAD R136, R11, 0x1800, R183 ;  /* 0x000018000b887824 */ /* 0x000fe200078e02b7 */
[----:B------:R-:W-:Y:S01]  /*2730*/  IADD3 R137, R137, R10, RZ ;  /* 0x0000000a89897210 */ /* 0x000fe20007ffe0ff */
[----:B------:R-:W-:Y:S01]  /*2740*/  IMAD R132, R11, 0x1800, R184 ;  /* 0x000018000b847824 */ /* 0x000fe200078e02b8 */
[----:B------:R-:W-:Y:S01]  /*2750*/  SHF.R.S32.HI R13, RZ, 0x1f, R140 ;  /* 0x0000001fff0d7819 */ /* 0x000fe2000001148c */
[----:B------:R-:W-:Y:S01]  /*2760*/  IMAD.IADD R138, R138, 0x1, R9 ;  /* 0x000000018a8a7824 */ /* 0x000fe200078e0209 */
[----:B------:R-:W-:-:S02]  /*2770*/  LOP3.LUT R0, R177, 0x38, R12, 0xf8, !PT ;  /* 0x00000038b1007812 */ /* 0x000fc400078ef80c */
[----:B------:R-:W-:Y:S02]  /*2780*/  LOP3.LUT R10, R177, 0x38, R20, 0xf8, !PT ;  /* 0x00000038b10a7812 */ /* 0x000fe400078ef814 */
[----:B------:R-:W-:Y:S02]  /*2790*/  LOP3.LUT R5, R5, R182, RZ, 0x3c, !PT ;  /* 0x000000b605057212 */ /* 0x000fe400078e3cff */
[-C--:B------:R-:W-:Y:S01]  /*27a0*/  LOP3.LUT R9, R0, R21.reuse, RZ, 0x3c, !PT ;  /* 0x0000001500097212 */ /* 0x080fe200078e3cff */
[----:B------:R-:W-:Y:S01]  /*27b0*/  IMAD R0, R13, R92, RZ ;  /* 0x0000005c0d007224 */ /* 0x000fe200078e02ff */
[----:B------:R-:W-:Y:S01]  /*27c0*/  LOP3.LUT R11, R10, R21, RZ, 0x3c, !PT ;  /* 0x000000150a0b7212 */ /* 0x000fe200078e3cff */
[----:B------:R-:W-:Y:S01]  /*27d0*/  IMAD.IADD R136, R136, 0x1, R5 ;  /* 0x0000000188887824 */ /* 0x000fe200078e0205 */
[----:B------:R-:W-:Y:S01]  /*27e0*/  ISETP.GE.AND P4, PT, R19, UR5, PT ;  /* 0x0000000513007c0c */ /* 0x000fe2000bf86270 */
[----:B------:R-:W-:Y:S01]  /*27f0*/  IMAD R13, R13, R86, RZ ;  /* 0x000000560d0d7224 */ /* 0x000fe200078e02ff */
[----:B------:R-:W-:Y:S01]  /*2800*/  LOP3.LUT R5, R181, 0x18, R16, 0xf8, !PT ;  /* 0x00000018b5057812 */ /* 0x000fe200078ef810 */
[----:B------:R-:W-:Y:S01]  /*2810*/  IMAD.IADD R134, R134, 0x1, R9 ;  /* 0x0000000186867824 */ /* 0x000fe200078e0209 */
[----:B------:R-:W-:Y:S01]  /*2820*/  ISETP.GE.AND P0, PT, R23, UR4, PT ;  /* 0x0000000417007c0c */ /* 0x000fe2000bf06270 */
[----:B------:R-:W-:Y:S01]  /*2830*/  IMAD R9, R87, 0x60, RZ ;  /* 0x0000006057097824 */ /* 0x000fe200078e02ff */
[----:B------:R-:W-:Y:S01]  /*2840*/  IADD3 R132, R132, R11, RZ ;  /* 0x0000000b84847210 */ /* 0x000fe20007ffe0ff */
[C---:B------:R-:W-:Y:S01]  /*2850*/  IMAD R11, R140.reuse, R93, R0 ;  /* 0x0000005d8c0b7224 */ /* 0x040fe200078e0200 */
[----:B------:R-:W-:Y:S01]  /*2860*/  SEL R3, RZ, 0x8, P4 ;  /* 0x00000008ff037807 */ /* 0x000fe20002000000 */
[----:B------:R-:W-:Y:S01]  /*2870*/  IMAD R13, R140, R87, R13 ;  /* 0x000000578c0d7224 */ /* 0x000fe200078e020d */
[----:B------:R-:W-:Y:S01]  /*2880*/  LOP3.LUT P5, RZ, R226, 0x4, RZ, 0xc0, !PT ;  /* 0x00000004e2ff7812 */ /* 0x000fe200078ac0ff */
[----:B------:R-:W-:Y:S01]  /*2890*/  IMAD.IADD R104, R97, 0x1, R11 ;  /* 0x0000000161687824 */ /* 0x000fe200078e020b */
[----:B------:R-:W-:Y:S01]  /*28a0*/  LOP3.LUT R0, R5, R182, RZ, 0x3c, !PT ;  /* 0x000000b605007212 */ /* 0x000fe200078e3cff */
[----:B------:R-:W-:Y:S01]  /*28b0*/  IMAD.IADD R102, R11, 0x1, R95 ;  /* 0x000000010b667824 */ /* 0x000fe200078e025f */
[----:B------:R-:W-:Y:S01]  /*28c0*/  SEL R8, RZ, 0x20, P0 ;  /* 0x00000020ff087807 */ /* 0x000fe20000000000 */
[----:B------:R-:W-:Y:S01]  /*28d0*/  IMAD.IADD R101, R13, 0x1, R89 ;  /* 0x000000010d657824 */ /* 0x000fe200078e0259 */
[C---:B------:R-:W-:Y:S01]  /*28e0*/  SHF.L.U64.HI R107, R86.reuse, 0x6, R87 ;  /* 0x00000006566b7819 */ /* 0x040fe20000010257 */
[----:B------:R-:W-:Y:S01]  /*28f0*/  IMAD.WIDE.U32 R86, R86, 0x60, RZ ;  /* 0x0000006056567825 */ /* 0x000fe200078e00ff */
[----:B------:R-:W-:-:S02]  /*2900*/  LOP3.LUT R10, R6, R3, RZ, 0xfc, !PT ;  /* 0x00000003060a7212 */ /* 0x000fc400078efcff */
[C---:B------:R-:W-:Y:S01]  /*2910*/  SHF.L.U64.HI R105, R92.reuse, 0x6, R93 ;  /* 0x000000065c697819 */ /* 0x040fe2000001025d */
[----:B------:R-:W-:Y:S01]  /*2920*/  IMAD.WIDE.U32 R92, R92, 0x60, RZ ;  /* 0x000000605c5c7825 */ /* 0x000fe200078e00ff */
[----:B------:R-:W-:Y:S02]  /*2930*/  SEL R126, R126, 0xffffffe0, !P5 ;  /* 0xffffffe07e7e7807 */ /* 0x000fe40006800000 */
[----:B------:R-:W-:Y:S01]  /*2940*/  LOP3.LUT R3, R6, 0x1, RZ, 0xc0, !PT ;  /* 0x0000000106037812 */ /* 0x000fe200078ec0ff */
[----:B------:R-:W-:Y:S01]  /*2950*/  IMAD.IADD R0, R183, 0x1, R0 ;  /* 0x00000001b7007824 */ /* 0x000fe200078e0200 */
[----:B------:R-:W-:Y:S01]  /*2960*/  SHF.R.S32.HI R115, RZ, 0x3, R4 ;  /* 0x00000003ff737819 */ /* 0x000fe20000011404 */
[----:B------:R-:W-:Y:S01]  /*2970*/  IMAD.IADD R129, R93, 0x1, R129 ;  /* 0x000000015d817824 */ /* 0x000fe200078e0281 */
[----:B------:R-:W-:Y:S01]  /*2980*/  LOP3.LUT R26, R7, R8, RZ, 0xfc, !PT ;  /* 0x00000008071a7212 */ /* 0x000fe200078efcff */
[----:B------:R-:W-:Y:S01]  /*2990*/  IMAD.IADD R131, R126, 0x1, R0 ;  /* 0x000000017e837824 */ /* 0x000fe200078e0200 */
[----:B------:R-:W-:-:S02]  /*29a0*/  LOP3.LUT R4, R4, 0xfffffff8, RZ, 0xc0, !PT ;  /* 0xfffffff804047812 */ /* 0x000fc400078ec0ff */
[----:B------:R-:W-:Y:S02]  /*29b0*/  LOP3.LUT R5, R12, 0xfffffff8, RZ, 0xc0, !PT ;  /* 0xfffffff80c057812 */ /* 0x000fe400078ec0ff */
[----:B------:R-:W-:Y:S02]  /*29c0*/  LOP3.LUT R6, R20, 0xfffffff8, RZ, 0xc0, !PT ;  /* 0xfffffff814067812 */ /* 0x000fe400078ec0ff */
[----:B------:R-:W-:Y:S02]  /*29d0*/  IADD3 R130, R87, R9, RZ ;  /* 0x0000000957827210 */ /* 0x000fe40007ffe0ff */
[----:B------:R-:W-:Y:S02]  /*29e0*/  SHF.R.S32.HI R113, RZ, 0x3, R20 ;  /* 0x00000003ff717819 */ /* 0x000fe40000011414 */
[C---:B------:R-:W-:Y:S02]  /*29f0*/  LOP3.LUT R8, R10.reuse, 0x2, RZ, 0xc0, !PT ;  /* 0x000000020a087812 */ /* 0x040fe400078ec0ff */
[----:B------:R-:W-:-:S02]  /*2a00*/  LOP3.LUT R9, R10, 0x4, RZ, 0xc0, !PT ;  /* 0x000000040a097812 */ /* 0x000fc400078ec0ff */
[C---:B------:R-:W-:Y:S02]  /*2a10*/  LOP3.LUT R20, R26.reuse, 0x2, RZ, 0xc0, !PT ;  /* 0x000000021a147812 */ /* 0x040fe400078ec0ff */
[C---:B------:R-:W-:Y:S02]  /*2a20*/  LOP3.LUT R21, R26.reuse, 0x4, RZ, 0xc0, !PT ;  /* 0x000000041a157812 */ /* 0x040fe400078ec0ff */
[C---:B------:R-:W-:Y:S02]  /*2a30*/  LOP3.LUT R99, R26.reuse, 0x8, RZ, 0xc0, !PT ;  /* 0x000000081a637812 */ /* 0x040fe400078ec0ff */
[----:B------:R-:W-:Y:S02]  /*2a40*/  LOP3.LUT R98, R26, 0x10, RZ, 0xc0, !PT ;  /* 0x000000101a627812 */ /* 0x000fe400078ec0ff */
[----:B------:R-:W-:Y:S02]  /*2a50*/  IADD3 R128, R128, R27, RZ ;  /* 0x0000001b80807210 */ /* 0x000fe40007ffe0ff */
[----:B------:R-:W-:-:S02]  /*2a60*/  LEA R112, R206, R170, 0x6 ;  /* 0x000000aace707211 */ /* 0x000fc400078e30ff */
[----:B0-----:R-:W-:Y:S02]  /*2a70*/  LEA.HI R197, R197, 0x8, RZ, 0x19 ;  /* 0x00000008c5c57811 */ /* 0x001fe400078fc8ff */
[----:B------:R-:W-:Y:S02]  /*2a80*/  IADD3 R103, R91, R13, RZ ;  /* 0x0000000d5b677210 */ /* 0x000fe40007ffe0ff */
[----:B------:R-:W-:Y:S02]  /*2a90*/  SHF.R.S32.HI R114, RZ, 0x3, R12 ;  /* 0x00000003ff727819 */ /* 0x000fe4000001140c */
[----:B------:R-:W-:Y:S02]  /*2aa0*/  LOP3.LUT R7, R7, 0x1, RZ, 0xc0, !PT ;  /* 0x0000000107077812 */ /* 0x000fe400078ec0ff */
[----:B------:R-:W-:Y:S02]  /*2ab0*/  LOP3.LUT R10, R10, 0x8, RZ, 0xc0, !PT ;  /* 0x000000080a0a7812 */ /* 0x000fe400078ec0ff */
[----:B------:R-:W-:-:S02]  /*2ac0*/  SHF.R.S32.HI R111, RZ, 0x1f, R4 ;  /* 0x0000001fff6f7819 */ /* 0x000fc40000011404 */
[----:B------:R-:W-:Y:S02]  /*2ad0*/  SHF.R.S32.HI R110, RZ, 0x1f, R5 ;  /* 0x0000001fff6e7819 */ /* 0x000fe40000011405 */
[----:B------:R-:W-:Y:S02]  /*2ae0*/  SHF.R.S32.HI R109, RZ, 0x1f, R6 ;  /* 0x0000001fff6d7819 */ /* 0x000fe40000011406 */
[----:B------:R-:W-:Y:S02]  /*2af0*/  LOP3.LUT R26, R26, 0x20, RZ, 0xc0, !PT ;  /* 0x000000201a1a7812 */ /* 0x000fe400078ec0ff */
[----:B---3--:R-:W-:-:S07]  /*2b00*/  SHF.R.S32.HI R127, RZ, 0x1f, R100 ;  /* 0x0000001fff7f7819 */ /* 0x008fce0000011464 */
.L_x_2769:
[----:B0-----:R-:W0:Y:S01]  /*2b10*/  LDC R80, c[0x0][0x430] ;  /* 0x00010c00ff507b82 */ /* 0x001e220000000800 */
[----:B------:R-:W-:Y:S01]  /*2b20*/  VIADD R24, R24, 0xffffffff ;  /* 0xffffffff18187836 */ /* 0x000fe20000000000 */
[----:B------:R-:W-:-:S03]  /*2b30*/  MOV R27, RZ ;  /* 0x000000ff001b7202 */ /* 0x000fc60000000f00 */
[----:B------:R-:W-:-:S03]  /*2b40*/  IMAD R12, R24, 0x60, R112 ;  /* 0x00000060180c7824 */ /* 0x000fc600078e0270 */
[----:B-1----:R-:W1:Y:S02]  /*2b50*/  LDC R123, c[0x0][0x3f4] ;  /* 0x0000fd00ff7b7b82 */ /* 0x002e640000000800 */
[----:B------:R-:W-:Y:S02]  /*2b60*/  ISETP.GE.AND P0, PT, R12, R25, PT ;  /* 0x000000190c00720c */ /* 0x000fe40003f06270 */
[----:B------:R-:W-:Y:S02]  /*2b70*/  IADD3 R32, R128, R12, RZ ;  /* 0x0000000c80207210 */ /* 0x000fe40007ffe0ff */
[----:B------:R-:W-:-:S03]  /*2b80*/  ISETP.GT.OR P0, PT, R112, 0x5f, P0 ;  /* 0x0000005f7000780c */ /* 0x000fc60000704670 */
[----:B------:R-:W-:Y:S01]  /*2b90*/  IMAD.MOV.U32 R28, RZ, RZ, R32 ;  /* 0x000000ffff1c7224 */ /* 0x000fe200078e0020 */
[----:B0-----:R-:W-:-:S09]  /*2ba0*/  ISETP.NE.AND P4, PT, R80, 0x1, PT ;  /* 0x000000015000780c */ /* 0x001fd20003f85270 */
        /* <DEDUP_REMOVED lines=15> */
[----:B------:R-:W-:Y:S01]  /*2ca0*/  IMAD.MOV R11, RZ, RZ, -R28 ;  /* 0x000000ffff0b7224 */ /* 0x000fe200078e0a1c */
[----:B------:R-:W-:Y:S01]  /*2cb0*/  ISETP.GT.AND P4, PT, R24, R125, PT ;  /* 0x0000007d1800720c */ /* 0x000fe20003f84270 */
[C---:B------:R-:W-:Y:S01]  /*2cc0*/  IMAD R28, R18.reuse, 0x4800, R131 ;  /* 0x00004800121c7824 */ /* 0x040fe200078e0283 */
[----:B------:R-:W-:Y:S05]  /*2cd0*/  YIELD ;  /* 0x0000000000007946 */ /* 0x000fea0003800000 */
[----:B------:R-:W-:Y:S01]  /*2ce0*/  IMAD R14, R18, 0x4800, R0 ;  /* 0x00004800120e7824 */ /* 0x000fe200078e0200 */
[----:B------:R-:W-:Y:S01]  /*2cf0*/  BSSY B0, `(.L_x_2664) ;  /* 0x00007a8000007945 */ /* 0x000fe20003800000 */
[----:B------:R-:W-:Y:S01]  /*2d00*/  IMAD R80, R80, R11, R32 ;  /* 0x0000000b50507224 */ /* 0x000fe200078e0220 */
[----:B------:R-:W-:Y:S01]  /*2d10*/  P2R R122, PR, RZ, 0x10 ;  /* 0x00000010ff7a7803 */ /* 0x000fe20000000000 */
[----:B------:R-:W-:Y:S01]  /*2d20*/  IMAD R29, R14, 0x2, R121 ;  /* 0x000000020e1d7824 */ /* 0x000fe200078e0279 */
[----:B------:R-:W-:Y:S01]  /*2d30*/  LEA R28, R28, R121, 0x1 ;  /* 0x000000791c1c7211 */ /* 0x000fe200078e08ff */
        /* <DEDUP_REMOVED lines=55> */
[----:B------:R-:W-:Y:S02]  /*30b0*/  LEA R32, P5, R33, UR4, 0x1 ;  /* 0x0000000421207c11 */ /* 0x000fe4000f8a08ff */
[----:B------:R-:W-:Y:S02]  /*30c0*/  CS2R R70, SRZ ;  /* 0x0000000000467805 */ /* 0x000fe4000001ff00 */
[----:B------:R-:W-:-:S02]  /*30d0*/  IADD3.X R36, R78, R103, RZ, P0, !PT ;  /* 0x000000674e247210 */ /* 0x000fc400007fe4ff */
[----:B------:R-:W-:Y:S02]  /*30e0*/  CS2R R76, SRZ ;  /* 0x00000000004c7805 */ /* 0x000fe4000001ff00 */
[----:B------:R-:W-:Y:S02]  /*30f0*/  LEA.HI.X R33, R33, UR5, R34, 0x1, P5 ;  /* 0x0000000521217c11 */ /* 0x000fe4000a8f0c22 */
[----:B------:R-:W-:Y:S02]  /*3100*/  CS2R R72, SRZ ;  /* 0x0000000000487805 */ /* 0x000fe4000001ff00 */
[C---:B------:R-:W-:Y:S02]  /*3110*/  LEA R34, P5, R35.reuse, UR6, 0x1 ;  /* 0x0000000623227c11 */ /* 0x040fe4000f8a08ff */
[----:B------:R-:W-:Y:S02]  /*3120*/  ISETP.GE.AND P0, PT, R160, R123, PT ;  /* 0x0000007ba000720c */ /* 0x000fe40003f06270 */
[----:B------:R-:W-:-:S02]  /*3130*/  LEA.HI.X R35, R35, UR7, R36, 0x1, P5 ;  /* 0x0000000723237c11 */ /* 0x000fc4000a8f0c24 */
[----:B------:R-:W-:Y:S02]  /*3140*/  ISETP.GE.AND P5, PT, R175, R123, PT ;  /* 0x0000007baf00720c */ /* 0x000fe40003fa6270 */
[----:B------:R-:W-:-:S07]  /*3150*/  CS2R R66, SRZ ;  /* 0x0000000000427805 */ /* 0x000fce000001ff00 */
[----:B------:R0:W5:Y:S04]  /*3160*/  @!P0 LDG.E.64 R74, desc[UR60][R32.64] ;  /* 0x0000003c204a8981 */ /* 0x000168000c1e1b00 */
[----:B------:R0:W5:Y:S01]  /*3170*/  @!P0 LDG.E.64 R76, desc[UR60][R34.64] ;  /* 0x0000003c224c8981 */ /* 0x000162000c1e1b00 */
[----:B------:R-:W-:-:S03]  /*3180*/  ISETP.GE.AND P0, PT, R173, R123, PT ;  /* 0x0000007bad00720c */ /* 0x000fc60003f06270 */
[----:B------:R0:W5:Y:S04]  /*3190*/  @!P5 LDG.E.64 R70, desc[UR60][R32.64+0x20] ;  /* 0x0000203c2046d981 */ /* 0x000168000c1e1b00 */
[----:B------:R0:W5:Y:S01]  /*31a0*/  @!P5 LDG.E.64 R72, desc[UR60][R34.64+0x20] ;  /* 0x0000203c2248d981 */ /* 0x000162000c1e1b00 */
[-C--:B------:R-:W-:Y:S02]  /*31b0*/  ISETP.GE.AND P5, PT, R174, R123.reuse, PT ;  /* 0x0000007bae00720c */ /* 0x080fe40003fa6270 */
[----:B------:R-:W-:Y:S02]  /*31c0*/  CS2R R68, SRZ ;  /* 0x0000000000447805 */ /* 0x000fe4000001ff00 */
[----:B------:R-:W-:Y:S02]  /*31d0*/  CS2R R62, SRZ ;  /* 0x00000000003e7805 */ /* 0x000fe4000001ff00 */
        /* <DEDUP_REMOVED lines=15> */
.L_x_2668:
[----:B------:R-:W-:Y:S05]  /*32d0*/  BSYNC B1 ;  /* 0x0000000000017941 */ /* 0x000fea0003800000 */
.L_x_2667:
        /* <DEDUP_REMOVED lines=55> */
.L_x_2670:
[----:B------:R-:W-:Y:S05]  /*3650*/  BSYNC B1 ;  /* 0x0000000000017941 */ /* 0x000fea0003800000 */
.L_x_2669:
[----:B------:R-:W2:Y:S01]  /*3660*/  LDL R11, [R1+0x30] ;  /* 0x00003000010b7983 */ /* 0x000ea20000100800 */
[----:B0----5:R-:W-:Y:S02]  /*3670*/  IMAD.MOV.U32 R12, RZ, RZ, R54 ;  /* 0x000000ffff0c7224 */ /* 0x021fe400078e0036 */
[----:B------:R-:W-:Y:S02]  /*3680*/  IMAD.MOV.U32 R14, RZ, RZ, R58 ;  /* 0x000000ffff0e7224 */ /* 0x000fe400078e003a */
[----:B------:R-:W-:-:S05]  /*3690*/  IMAD.MOV.U32 R13, RZ, RZ, R59 ;  /* 0x000000ffff0d7224 */ /* 0x000fca00078e003b */
[----:B------:R-:W-:Y:S01]  /*36a0*/  PRMT R153, R13, 0x5410, R14 ;  /* 0x000054100d997816 */ /* 0x000fe2000000000e */
[----:B------:R-:W-:Y:S02]  /*36b0*/  IMAD.MOV.U32 R13, RZ, RZ, R70 ;  /* 0x000000ffff0d7224 */ /* 0x000fe400078e0046 */
[----:B------:R-:W-:-:S05]  /*36c0*/  IMAD.MOV.U32 R14, RZ, RZ, R71 ;  /* 0x000000ffff0e7224 */ /* 0x000fca00078e0047 */
[----:B------:R-:W-:Y:S02]  /*36d0*/  PRMT R158, R13, 0x5410, R14 ;  /* 0x000054100d9e7816 */ /* 0x000fe4000000000e */
[----:B--2---:R-:W-:Y:S02]  /*36e0*/  R2UR UR4, R11 ;  /* 0x000000000b0472ca */ /* 0x004fe400000e0000 */
[----:B------:R-:W-:-:S04]  /*36f0*/  MOV R11, R55 ;  /* 0x00000037000b7202 */ /* 0x000fc80000000f00 */
[----:B------:R-:W-:Y:S01]  /*3700*/  PRMT R151, R12, 0x5410, R11 ;  /* 0x000054100c977816 */ /* 0x000fe2000000000b */
[----:B------:R-:W-:Y:S01]  /*3710*/  IMAD.MOV.U32 R11, RZ, RZ, R63 ;  /* 0x000000ffff0b7224 */ /* 0x000fe200078e003f */
[----:B------:R-:W-:-:S04]  /*3720*/  MOV R12, R62 ;  /* 0x0000003e000c7202 */ /* 0x000fc80000000f00 */
[----:B------:R-:W-:Y:S01]  /*3730*/  PRMT R155, R11, 0x7610, R155 ;  /* 0x000076100b9b7816 */ /* 0x000fe2000000009b */
[----:B------:R-:W-:Y:S01]  /*3740*/  IMAD.MOV.U32 R11, RZ, RZ, R66 ;  /* 0x000000ffff0b7224 */ /* 0x000fe200078e0042 */
[----:B------:R-:W-:Y:S01]  /*3750*/  PRMT R156, R12, 0x7610, R156 ;  /* 0x000076100c9c7816 */ /* 0x000fe2000000009c */
[----:B------:R-:W-:Y:S01]  /*3760*/  UISETP.NE.AND UP0, UPT, UR4, 0x3, UPT ;  /* 0x000000030400788c */ /* 0x000fe2000bf05270 */
[----:B------:R-:W-:-:S04]  /*3770*/  MOV R12, R67 ;  /* 0x00000043000c7202 */ /* 0x000fc80000000f00 */
[----:B------:R-:W-:Y:S01]  /*3780*/  PRMT R157, R12, 0x5410, R11 ;  /* 0x000054100c9d7816 */ /* 0x000fe2000000000b */
[----:B------:R-:W-:Y:S01]  /*3790*/  IMAD.MOV.U32 R12, RZ, RZ, R75 ;  /* 0x000000ffff0c7224 */ /* 0x000fe200078e004b */
[----:B------:R-:W-:Y:S02]  /*37a0*/  MOV R11, R74 ;  /* 0x0000004a000b7202 */ /* 0x000fe40000000f00 */
[----:B------:R-:W-:Y:S02]  /*37b0*/  PLOP3.LUT P0, PT, PT, PT, UP0, 0x80, 0x0 ;  /* 0x000000000000781c */ /* 0x000fe40003f0f008 */
        /* <DEDUP_REMOVED lines=11> */
[----:B------:R-:W-:Y:S02]  /*3870*/  PRMT R156, R156, 0x5410, R12 ;  /* 0x000054109c9c7816 */ /* 0x000fe4000000000c */
        /* <DEDUP_REMOVED lines=49> */
.L_x_2671:
[----:B------:R-:W-:Y:S01]  /*3b90*/  IMAD R84, R18, 0x8, R2 ;  /* 0x0000000812547824 */ /* 0x000fe200078e0202 */
[----:B------:R-:W-:Y:S01]  /*3ba0*/  SHF.L.U32 R85, R171, 0x1f, RZ ;  /* 0x0000001fab557819 */ /* 0x000fe200000006ff */
[----:B------:R-:W-:Y:S03]  /*3bb0*/  BSSY B1, `(.L_x_2672) ;  /* 0x0000003000017945 */ /* 0x000fe60003800000 */
[----:B------:R-:W0:Y:S02]  /*3bc0*/  SYNCS.PHASECHK.TRANS64.TRYWAIT P6, [R84+URZ+0x2a890], R85 ;  /* 0x02a89055540075a7 */ /* 0x000e2400080c017f */
[----:B0-----:R-:W-:Y:S05]  /*3bd0*/  @!P6 BRA `(.L_x_2673) ;  /* 0x0000021c002ce947 */ /* 0x001fea0003800000 */
.L_x_3023:
[----:B------:R-:W-:Y:S05]  /*3be0*/  BSYNC B1 ;  /* 0x0000000000017941 */ /* 0x000fea0003800000 */
.L_x_2672:
[----:B------:R-:W-:-:S03]  /*3bf0*/  UMOV UR4, 0xffffffff ;  /* 0xffffffff00047882 */ /* 0x000fc60000000000 */
[----:B------:R-:W-:Y:S05]  /*3c00*/  BRA.DIV UR4, `(.L_x_2674) ;  /* 0x0000021e04347947 */ /* 0x000fea000b800000 */
[----:B------:R1:W2:Y:S04]  /*3c10*/  SHFL.IDX PT, R78, R118, RZ, 0x1c1f ;  /* 0x001c1fff764e7589 */ /* 0x0002a800000e0000 */
[----:B------:R1:W3:Y:S02]  /*3c20*/  SHFL.IDX PT, R11, R119, RZ, 0x1c1f ;  /* 0x001c1fff770b7589 */ /* 0x0002e400000e0000 */
.L_x_3027:
        /* <DEDUP_REMOVED lines=10> */
[----:B------:R-:W-:Y:S02]  /*3cd0*/  SHF.R.U32.HI R74, RZ, 0x10, R75 ;  /* 0x00000010ff4a7819 */ /* 0x000fe4000001164b */
[--C-:B------:R-:W-:Y:S01]  /*3ce0*/  SHF.R.U64 R145, R76, 0x10, R77.reuse ;  /* 0x000000104c917819 */ /* 0x100fe2000000124d */
[----:B------:R-:W-:Y:S01]  /*3cf0*/  HADD2.F32 R144, -RZ, R144.H0_H0 ;  /* 0x20000090ff907230 */ /* 0x000fe20000004100 */
[----:B0-----:R-:W-:Y:S02]  /*3d00*/  MOV R75, R13 ;  /* 0x0000000d004b7202 */ /* 0x001fe40000000f00 */
[----:B------:R-:W-:Y:S01]  /*3d10*/  SHF.R.U32.HI R76, RZ, 0x10, R77 ;  /* 0x00000010ff4c7819 */ /* 0x000fe2000001164d */
[----:B------:R-:W-:Y:S02]  /*3d20*/  HADD2.F32 R13, -RZ, R145.H0_H0 ;  /* 0x20000091ff0d7230 */ /* 0x000fe40000004100 */
[----:B------:R-:W-:-:S02]  /*3d30*/  HADD2.F32 R77, -RZ, R75.H1_H1 ;  /* 0x3000004bff4d7230 */ /* 0x000fc40000004100 */
        /* <DEDUP_REMOVED lines=35> */
.L_x_2680:
[----:B------:R-:W-:Y:S05]  /*3f70*/  BSYNC B3 ;  /* 0x0000000000037941 */ /* 0x000fea0003800000 */
.L_x_2679:
[----:B---3--:R-:W-:-:S04]  /*3f80*/  LEA R74, P4, R16, R11, 0x1 ;  /* 0x0000000b104a7211 */ /* 0x008fc800078808ff */
[----:B--2---:R-:W-:-:S05]  /*3f90*/  LEA.HI.X R75, R16, R78, R17, 0x1, P4 ;  /* 0x0000004e104b7211 */ /* 0x004fca00020f0c11 */
[----:B0-----:R4:W-:Y:S04]  /*3fa0*/  ST.E.128 desc[UR60][R74.64], R12 ;  /* 0x0000000c4a007985 */ /* 0x0019e8000c101d3c */
.L_x_2678:
[----:B------:R-:W-:Y:S05]  /*3fb0*/  BSYNC B2 ;  /* 0x0000000000027941 */ /* 0x000fea0003800000 */
.L_x_2677:
        /* <DEDUP_REMOVED lines=50> */
.L_x_2684:
[----:B------:R-:W-:Y:S05]  /*42e0*/  BSYNC B3 ;  /* 0x0000000000037941 */ /* 0x000fea0003800000 */
.L_x_2683:
[----:B------:R-:W-:Y:S01]  /*42f0*/  SHF.L.U32 R72, R166, 0x3, RZ ;  /* 0x00000003a6487819 */ /* 0x000fe200000006ff */
[----:B---3--:R-:W-:Y:S02]  /*4300*/  IMAD.MOV.U32 R70, RZ, RZ, R11 ;  /* 0x000000ffff467224 */ /* 0x008fe400078e000b */
[----:B--2---:R-:W-:Y:S02]  /*4310*/  IMAD.MOV.U32 R71, RZ, RZ, R78 ;  /* 0x000000ffff477224 */ /* 0x004fe400078e004e */
[----:B------:R-:W-:-:S05]  /*4320*/  IMAD.WIDE R70, R72, 0x2, R70 ;  /* 0x0000000248467825 */ /* 0x000fca00078e0246 */
[----:B0-----:R0:W-:Y:S02]  /*4330*/  ST.E.128 desc[UR60][R70.64], R12 ;  /* 0x0000000c46007985 */ /* 0x0011e4000c101d3c */
.L_x_2682:
[----:B------:R-:W-:Y:S05]  /*4340*/  BSYNC B2 ;  /* 0x0000000000027941 */ /* 0x000fea0003800000 */
.L_x_2681:
        /* <DEDUP_REMOVED lines=8> */
[----:B------:R-:W-:Y:S02]  /*43d0*/  SHF.R.U32.HI R66, RZ, 0x10, R67 ;  /* 0x00000010ff427819 */ /* 0x000fe40000011643 */
[--C-:B------:R-:W-:Y:S01]  /*43e0*/  SHF.R.U64 R71, R68, 0x10, R69.reuse ;  /* 0x0000001044477819 */ /* 0x100fe20000001245 */
[----:B------:R-:W-:Y:S01]  /*43f0*/  HADD2.F32 R70, -RZ, R70.H0_H0 ;  /* 0x20000046ff467230 */ /* 0x000fe20000004100 */
[----:B----4-:R-:W-:Y:S02]  /*4400*/  MOV R67, R13 ;  /* 0x0000000d00437202 */ /* 0x010fe40000000f00 */
        /* <DEDUP_REMOVED lines=38> */
.L_x_2688:
[----:B------:R-:W-:Y:S05]  /*4670*/  BSYNC B3 ;  /* 0x0000000000037941 */ /* 0x000fea0003800000 */
.L_x_2687:
[----:B------:R-:W-:Y:S01]  /*4680*/  SHF.L.U32 R68, R167, 0x3, RZ ;  /* 0x00000003a7447819 */ /* 0x000fe200000006ff */
[----:B---3--:R-:W-:Y:S02]  /*4690*/  IMAD.MOV.U32 R66, RZ, RZ, R11 ;  /* 0x000000ffff427224 */ /* 0x008fe400078e000b */
[----:B--2---:R-:W-:Y:S02]  /*46a0*/  IMAD.MOV.U32 R67, RZ, RZ, R78 ;  /* 0x000000ffff437224 */ /* 0x004fe400078e004e */
[----:B------:R-:W-:-:S05]  /*46b0*/  IMAD.WIDE R66, R68, 0x2, R66 ;  /* 0x0000000244427825 */ /* 0x000fca00078e0242 */
[----:B----4-:R0:W-:Y:S02]  /*46c0*/  ST.E.128 desc[UR60][R66.64], R12 ;  /* 0x0000000c42007985 */ /* 0x0101e4000c101d3c */
.L_x_2686:
[----:B------:R-:W-:Y:S05]  /*46d0*/  BSYNC B2 ;  /* 0x0000000000027941 */ /* 0x000fea0003800000 */
.L_x_2685:
        /* <DEDUP_REMOVED lines=50> */
.L_x_2692:
[----:B------:R-:W-:Y:S05]  /*4a00*/  BSYNC B3 ;  /* 0x0000000000037941 */ /* 0x000fea0003800000 */
.L_x_2691:
[----:B---3--:R-:W-:-:S04]  /*4a10*/  LEA R62, P4, R19, R11, 0x1 ;  /* 0x0000000b133e7211 */ /* 0x008fc800078808ff */
[----:B--2---:R-:W-:-:S05]  /*4a20*/  LEA.HI.X R63, R19, R78, R169, 0x1, P4 ;  /* 0x0000004e133f7211 */ /* 0x004fca00020f0ca9 */
[----:B----4-:R0:W-:Y:S04]  /*4a30*/  ST.E.128 desc[UR60][R62.64], R12 ;  /* 0x0000000c3e007985 */ /* 0x0101e8000c101d3c */
.L_x_2690:
[----:B------:R-:W-:Y:S05]  /*4a40*/  BSYNC B2 ;  /* 0x0000000000027941 */ /* 0x000fea0003800000 */
.L_x_2689:
        /* <DEDUP_REMOVED lines=9> */
[----:B----4-:R-:W-:Y:S01]  /*4ae0*/  MOV R61, R13 ;  /* 0x0000000d003d7202 */ /* 0x010fe20000000f00 */
[----:B------:R-:W-:Y:S01]  /*4af0*/  HADD2.F32 R62, -RZ, R62.H0_H0 ;  /* 0x2000003eff3e7230 */ /* 0x000fe20000004100 */
[--C-:B------:R-:W-:Y:S01]  /*4b00*/  SHF.R.U64 R58, R58, 0x10, R59.reuse ;  /* 0x000000103a3a7819 */ /* 0x100fe2000000123b */
[----:B------:R-:W-:Y:S01]  /*4b10*/  HADD2.F32 R60, -RZ, R60.H0_H0 ;  /* 0x2000003cff3c7230 */ /* 0x000fe20000004100 */
[----:B------:R-:W-:Y:S01]  /*4b20*/  SHF.R.U32.HI R59, RZ, 0x10, R59 ;  /* 0x00000010ff3b7819 */ /* 0x000fe2000001163b */
[--C-:B------:R-:W-:Y:S02]  /*4b30*/  HADD2.F32 R13, -RZ, R61.reuse.H1_H1 ;  /* 0x3000003dff0d7230 */ /* 0x100fe40000004100 */
[----:B------:R-:W-:-:S02]  /*4b40*/  HADD2.F32 R61, -RZ, R61.H0_H0 ;  /* 0x2000003dff3d7230 */ /* 0x000fc40000004100 */
[----:B------:R-:W-:Y:S02]  /*4b50*/  HADD2.F32 R58, -RZ, R58.H0_H0 ;  /* 0x2000003aff3a7230 */ /* 0x000fe40000004100 */
[-C--:B------:R-:W-:Y:S01]  /*4b60*/  FMUL.FTZ R63, R13, R62.reuse ;  /* 0x0000003e0d3f7220 */ /* 0x080fe20000410000 */
[----:B------:R-:W-:Y:S02]  /*4b70*/  HADD2.F32 R59, -RZ, R59.H0_H0 ;  /* 0x2000003bff3b7230 */ /* 0x000fe40000004100 */
[C---:B------:R-:W-:Y:S01]  /*4b80*/  FMUL.FTZ R62, R61.reuse, R62 ;  /* 0x0000003e3d3e7220 */ /* 0x040fe20000410000 */
[----:B------:R-:W-:-:S03]  /*4b90*/  FFMA.FTZ R63, R61, R58, -R63 ;  /* 0x0000003a3d3f7223 */ /* 0x000fc6000001083f */
[----:B------:R-:W-:Y:S01]  /*4ba0*/  FFMA.FTZ R62, R13, R58, R62 ;  /* 0x0000003a0d3e7223 */ /* 0x000fe2000001003e */
[--C-:B------:R-:W-:Y:S02]  /*4bb0*/  HADD2.F32 R13, -RZ, R15.reuse.H1_H1 ;  /* 0x3000000fff0d7230 */ /* 0x100fe40000004100 */
[----:B------:R-:W-:Y:S02]  /*4bc0*/  HADD2.F32 R15, -RZ, R15.H0_H0 ;  /* 0x2000000fff0f7230 */ /* 0x000fe40000004100 */
[----:B------:R-:W-:Y:S01]  /*4bd0*/  F2FP.F16.F32.PACK_AB R62, R62, R63 ;  /* 0x0000003f3e3e723e */ /* 0x000fe200000000ff */
[-C--:B------:R-:W-:Y:S02]  /*4be0*/  FMUL.FTZ R58, R13, R60.reuse ;  /* 0x0000003c0d3a7220 */ /* 0x080fe40000410000 */
[C---:B------:R-:W-:Y:S02]  /*4bf0*/  FMUL.FTZ R60, R15.reuse, R60 ;  /* 0x0000003c0f3c7220 */ /* 0x040fe40000410000 */
[----:B------:R-:W-:Y:S01]  /*4c00*/  FFMA.FTZ R58, R15, R59, -R58 ;  /* 0x0000003b0f3a7223 */ /* 0x000fe2000001083a */
[----:B------:R-:W-:-:S02]  /*4c10*/  HADD2.F32 R15, -RZ, R154.H1_H1 ;  /* 0x3000009aff0f7230 */ /* 0x000fc40000004100 */
[----:B------:R-:W-:Y:S01]  /*4c20*/  FFMA.FTZ R60, R13, R59, R60 ;  /* 0x0000003b0d3c7223 */ /* 0x000fe2000001003c */
[--C-:B------:R-:W-:Y:S02]  /*4c30*/  HADD2.F32 R13, -RZ, R12.reuse.H0_H0 ;  /* 0x2000000cff0d7230 */ /* 0x100fe40000004100 */
[----:B------:R-:W-:Y:S02]  /*4c40*/  HADD2.F32 R12, -RZ, R12.H1_H1 ;  /* 0x3000000cff0c7230 */ /* 0x000fe40000004100 */
[--C-:B------:R-:W-:Y:S01]  /*4c50*/  HADD2.F32 R59, -RZ, R153.reuse.H1_H1 ;  /* 0x30000099ff3b7230 */ /* 0x100fe20000004100 */
[----:B------:R-:W-:Y:S01]  /*4c60*/  F2FP.F16.F32.PACK_AB R58, R60, R58 ;  /* 0x0000003a3c3a723e */ /* 0x000fe200000000ff */
[----:B------:R-:W-:Y:S02]  /*4c70*/  HADD2.F32 R154, -RZ, R154.H0_H0 ;  /* 0x2000009aff9a7230 */ /* 0x000fe40000004100 */
[-C--:B------:R-:W-:Y:S01]  /*4c80*/  FMUL.FTZ R61, R12, R15.reuse ;  /* 0x0000000f0c3d7220 */ /* 0x080fe20000410000 */
[----:B------:R-:W-:Y:S01]  /*4c90*/  FMUL.FTZ R15, R13, R15 ;  /* 0x0000000f0d0f7220 */ /* 0x000fe20000410000 */
[----:B------:R-:W-:-:S02]  /*4ca0*/  HADD2.F32 R153, -RZ, R153.H0_H0 ;  /* 0x20000099ff997230 */ /* 0x000fc40000004100 */
        /* <DEDUP_REMOVED lines=11> */
[----:B------:R-:W-:Y:S01]  /*4d60*/  F2FP.F16.F32.PACK_AB R154, R154, R13 ;  /* 0x0000000d9a9a723e */ /* 0x000fe200000000ff */
[----:B------:R-:W-:-:S03]  /*4d70*/  IMAD.MOV.U32 R13, RZ, RZ, R62 ;  /* 0x000000ffff0d7224 */ /* 0x000fc600078e003e */
[----:B------:R-:W-:-:S07]  /*4d80*/  MOV R14, R154 ;  /* 0x0000009a000e7202 */ /* 0x000fce0000000f00 */
.L_x_2696:
[----:B------:R-:W-:Y:S05]  /*4d90*/  BSYNC B3 ;  /* 0x0000000000037941 */ /* 0x000fea0003800000 */
.L_x_2695:
[----:B---3--:R-:W-:-:S04]  /*4da0*/  LEA R58, P4, R22, R11, 0x1 ;  /* 0x0000000b163a7211 */ /* 0x008fc800078808ff */
[----:B--2---:R-:W-:-:S05]  /*4db0*/  LEA.HI.X R59, R22, R78, R180, 0x1, P4 ;  /* 0x0000004e163b7211 */ /* 0x004fca00020f0cb4 */
[----:B----4-:R0:W-:Y:S04]  /*4dc0*/  ST.E.128 desc[UR60][R58.64], R12 ;  /* 0x0000000c3a007985 */ /* 0x0101e8000c101d3c */
.L_x_2694:
[----:B------:R-:W-:Y:S05]  /*4dd0*/  BSYNC B2 ;  /* 0x0000000000027941 */ /* 0x000fea0003800000 */
.L_x_2693:
[----:B------:R-:W-:-:S13]  /*4de0*/  ISETP.NE.AND P4, PT, R26, RZ, PT ;  /* 0x000000ff1a00720c */ /* 0x000fda0003f85270 */
        /* <DEDUP_REMOVED lines=45> */
[----:B------:R-:W-:Y:S02]  /*50c0*/  MOV R12, R15 ;  /* 0x0000000f000c7202 */ /* 0x000fe40000000f00 */
[----:B------:R-:W-:Y:S02]  /*50d0*/  MOV R15, R55 ;  /* 0x00000037000f7202 */ /* 0x000fe40000000f00 */
[----:B------:R-:W-:Y:S01]  /*50e0*/  F2FP.F16.F32.PACK_AB R152, R152, R13 ;  /* 0x0000000d9898723e */ /* 0x000fe200000000ff */
[----:B------:R-:W-:-:S04]  /*50f0*/  IMAD.MOV.U32 R13, RZ, RZ, R58 ;  /* 0x000000ffff0d7224 */ /* 0x000fc800078e003a */
[----:B------:R-:W-:-:S07]  /*5100*/  IMAD.MOV.U32 R14, RZ, RZ, R152 ;  /* 0x000000ffff0e7224 */ /* 0x000fce00078e0098 */
.L_x_2698:
[----:B------:R-:W-:Y:S05]  /*5110*/  BSYNC B2 ;  /* 0x0000000000027941 */ /* 0x000fea0003800000 */
.L_x_2697:
[----:B---3--:R-:W-:-:S04]  /*5120*/  LEA R54, P4, R23, R11, 0x1 ;  /* 0x0000000b17367211 */ /* 0x008fc800078808ff */
[----:B--2---:R-:W-:-:S05]  /*5130*/  LEA.HI.X R55, R23, R78, R179, 0x1, P4 ;  /* 0x0000004e17377211 */ /* 0x004fca00020f0cb3 */
[----:B----4-:R0:W-:Y:S04]  /*5140*/  ST.E.128 desc[UR60][R54.64], R12 ;  /* 0x0000000c36007985 */ /* 0x0101e8000c101d3c */
.L_x_2676:
[----:B------:R-:W-:Y:S05]  /*5150*/  BSYNC B1 ;  /* 0x0000000000017941 */ /* 0x000fea0003800000 */
.L_x_2675:
[----:B------:R-:W-:-:S03]  /*5160*/  UMOV UR4, 0xffffffff ;  /* 0xffffffff00047882 */ /* 0x000fc60000000000 */
[----:B------:R-:W-:Y:S05]  /*5170*/  BRA.DIV UR4, `(.L_x_2699) ;  /* 0x0000020a04247947 */ /* 0x000fea000b800000 */
[----:B-1----:R-:W1:Y:S04]  /*5180*/  SHFL.IDX PT, R118, R118, 0x1, 0x1c1f ;  /* 0x003c1f0076767f89 */ /* 0x002e6800000e0000 */
[----:B------:R-:W0:Y:S02]  /*5190*/  SHFL.IDX PT, R119, R119, 0x1, 0x1c1f ;  /* 0x003c1f0077777f89 */ /* 0x000e2400000e0000 */
.L_x_3031:
        /* <DEDUP_REMOVED lines=23> */
[----:B------:R-:W-:Y:S01]  /*5310*/  IMAD.MOV.U32 R11, RZ, RZ, R15 ;  /* 0x000000ffff0b7224 */ /* 0x000fe200078e000f */
[----:B------:R-:W-:Y:S01]  /*5320*/  MOV R13, R12 ;  /* 0x0000000c000d7202 */ /* 0x000fe20000000f00 */
        /* <DEDUP_REMOVED lines=13> */
[-C--:B------:R-:W-:Y:S01]  /*5400*/  FMUL.FTZ R53, R15, R11.reuse ;  /* 0x0000000b0f357220 */ /* 0x080fe20000410000 */
        /* <DEDUP_REMOVED lines=13> */
[----:B------:R-:W-:Y:S02]  /*54e0*/  IMAD.MOV.U32 R12, RZ, RZ, R11 ;  /* 0x000000ffff0c7224 */ /* 0x000fe400078e000b */
[----:B------:R-:W-:Y:S02]  /*54f0*/  IMAD.MOV.U32 R13, RZ, RZ, R52 ;  /* 0x000000ffff0d7224 */ /* 0x000fe400078e0034 */
[----:B------:R-:W-:-:S04]  /*5500*/  F2FP.F16.F32.PACK_AB R15, R150, R15 ;  /* 0x0000000f960f723e */ /* 0x000fc800000000ff */
[----:B------:R-:W-:Y:S01]  /*5510*/  MOV R14, R15 ;  /* 0x0000000f000e7202 */ /* 0x000fe20000000f00 */
[----:B------:R-:W-:-:S07]  /*5520*/  IMAD.MOV.U32 R15, RZ, RZ, R51 ;  /* 0x000000ffff0f7224 */ /* 0x000fce00078e0033 */
.L_x_2704:
[----:B------:R-:W-:Y:S05]  /*5530*/  BSYNC B2 ;  /* 0x0000000000027941 */ /* 0x000fea0003800000 */
.L_x_2703:
[----:B----4-:R0:W-:Y:S02]  /*5540*/  ST.E.128 desc[UR60][R54.64], R12 ;  /* 0x0000000c36007985 */ /* 0x0101e4000c101d3c */
.L_x_2702:
[----:B------:R-:W-:Y:S05]  /*5550*/  BSYNC B1 ;  /* 0x0000000000017941 */ /* 0x000fea0003800000 */
.L_x_2701:
[----:B------:R-:W-:Y:S01]  /*5560*/  ISETP.NE.AND P4, PT, R20, RZ, PT ;  /* 0x000000ff1400720c */ /* 0x000fe20003f85270 */
[----:B------:R-:W-:-:S12]  /*5570*/  BSSY B1, `(.L_x_2705) ;  /* 0x0000035000017945 */ /* 0x000fd80003800000 */
[----:B------:R-:W-:Y:S05]  /*5580*/  @!P4 BRA `(.L_x_2706) ;  /* 0x0000000000ccc947 */ /* 0x000fea0003800000 */
[----:B0---4-:R0:W4:Y:S01]  /*5590*/  LDS.128 R12, [R28+0x2000] ;  /* 0x002000001c0c7984 */ /* 0x0111220000000c00 */
[----:B------:R-:W-:Y:S01]  /*55a0*/  ISETP.GE.AND P4, PT, R175, R123, PT ;  /* 0x0000007baf00720c */ /* 0x000fe20003f86270 */
[----:B---3--:R-:W-:Y:S01]  /*55b0*/  IMAD.SHL.U32 R11, R166, 0x8, RZ ;  /* 0x00000008a60b7824 */ /* 0x008fe200078e00ff */
[----:B------:R-:W-:Y:S01]  /*55c0*/  MOV R50, R119 ;  /* 0x0000007700327202 */ /* 0x000fe20000000f00 */
[----:B-1----:R-:W-:Y:S01]  /*55d0*/  IMAD.MOV.U32 R51, RZ, RZ, R118 ;  /* 0x000000ffff337224 */ /* 0x002fe200078e0076 */
        /* <DEDUP_REMOVED lines=24> */
[----:B------:R-:W-:Y:S01]  /*5760*/  HADD2.F32 R13, -RZ, R148.H0_H0 ;  /* 0x20000094ff0d7230 */ /* 0x000fe20000004100 */
        /* <DEDUP_REMOVED lines=19> */
.L_x_2708:
[----:B------:R-:W-:Y:S05]  /*58a0*/  BSYNC B2 ;  /* 0x0000000000027941 */ /* 0x000fea0003800000 */
.L_x_2707:
[----:B----4-:R0:W-:Y:S02]  /*58b0*/  ST.E.128 desc[UR60][R50.64], R12 ;  /* 0x0000000c32007985 */ /* 0x0101e4000c101d3c */
.L_x_2706:
[----:B------:R-:W-:Y:S05]  /*58c0*/  BSYNC B1 ;  /* 0x0000000000017941 */ /* 0x000fea0003800000 */
.L_x_2705:
        /* <DEDUP_REMOVED lines=16> */
[--C-:B------:R-:W-:Y:S01]  /*59d0*/  HADD2.F32 R13, -RZ, R15.reuse.H1_H1 ;  /* 0x3000000fff0d7230 */ /* 0x100fe20000004100 */
        /* <DEDUP_REMOVED lines=9> */
[C---:B------:R-:W-:Y:S01]  /*5a70*/  FMUL.FTZ R44, R15.reuse, R44 ;  /* 0x0000002c0f2c7220 */ /* 0x040fe20000410000 */
[-C--:B------:R-:W-:Y:S01]  /*5a80*/  FFMA.FTZ R45, R50, R11.reuse, -R45 ;  /* 0x0000000b322d7223 */ /* 0x080fe2000001082d */
[-C--:B------:R-:W-:Y:S01]  /*5a90*/  FFMA.FTZ R52, R15, R42.reuse, -R52 ;  /* 0x0000002a0f347223 */ /* 0x080fe20000010834 */
[----:B------:R-:W-:Y:S01]  /*5aa0*/  FFMA.FTZ R48, R48, R11, R43 ;  /* 0x0000000b30307223 */ /* 0x000fe2000001002b */
        /* <DEDUP_REMOVED lines=23> */
.L_x_2712:
[----:B------:R-:W-:Y:S05]  /*5c20*/  BSYNC B2 ;  /* 0x0000000000027941 */ /* 0x000fea0003800000 */
.L_x_2711:
[----:B----4-:R0:W-:Y:S02]  /*5c30*/  ST.E.128 desc[UR60][R46.64], R12 ;  /* 0x0000000c2e007985 */ /* 0x0101e4000c101d3c */
.L_x_2710:
[----:B------:R-:W-:Y:S05]  /*5c40*/  BSYNC B1 ;  /* 0x0000000000017941 */ /* 0x000fea0003800000 */
.L_x_2709:
        /* <DEDUP_REMOVED lines=9> */
[----:B------:R-:W-:Y:S02]  /*5ce0*/  SHF.R.U64 R38, R38, 0x10, R39 ;  /* 0x0000001026267819 */ /* 0x000fe40000001227 */
[--C-:B---3--:R-:W-:Y:S01]  /*5cf0*/  SHF.R.U64 R11, R40, 0x10, R41.reuse ;  /* 0x00000010280b7819 */ /* 0x108fe20000001229 */
[----:B----4-:R-:W-:Y:S01]  /*5d00*/  HADD2.F32 R40, -RZ, R15.H1_H1 ;  /* 0x3000000fff287230 */ /* 0x010fe20000004100 */
[----:B------:R-:W-:Y:S02]  /*5d10*/  SHF.R.U32.HI R44, RZ, 0x10, R41 ;  /* 0x00000010ff2c7819 */ /* 0x000fe40000011629 */
[----:B------:R-:W-:Y:S01]  /*5d20*/  SHF.R.U32.HI R45, RZ, 0x10, R39 ;  /* 0x00000010ff2d7819 */ /* 0x000fe20000011627 */
[----:B------:R-:W-:Y:S02]  /*5d30*/  HADD2.F32 R39, -RZ, R38.H0_H0 ;  /* 0x20000026ff277230 */ /* 0x000fe40000004100 */
[----:B------:R-:W-:Y:S02]  /*5d40*/  HADD2.F32 R41, -RZ, R11.H0_H0 ;  /* 0x2000000bff297230 */ /* 0x000fe40000004100 */
[----:B------:R-:W-:-:S02]  /*5d50*/  HADD2.F32 R38, -RZ, R13.H1_H1 ;  /* 0x3000000dff267230 */ /* 0x000fc40000004100 */
[----:B------:R-:W-:Y:S02]  /*5d60*/  HADD2.F32 R11, -RZ, R13.H0_H0 ;  /* 0x2000000dff0b7230 */ /* 0x000fe40000004100 */
[----:B------:R-:W-:Y:S02]  /*5d70*/  HADD2.F32 R44, -RZ, R44.H0_H0 ;  /* 0x2000002cff2c7230 */ /* 0x000fe40000004100 */
[-C--:B------:R-:W-:Y:S01]  /*5d80*/  FMUL.FTZ R46, R38, R41.reuse ;  /* 0x00000029262e7220 */ /* 0x080fe20000410000 */
[----:B------:R-:W-:Y:S02]  /*5d90*/  HADD2.F32 R13, -RZ, R15.H0_H0 ;  /* 0x2000000fff0d7230 */ /* 0x000fe40000004100 */
[C---:B------:R-:W-:Y:S01]  /*5da0*/  FMUL.FTZ R41, R11.reuse, R41 ;  /* 0x000000290b297220 */ /* 0x040fe20000410000 */
[----:B------:R-:W-:Y:S02]  /*5db0*/  HADD2.F32 R15, -RZ, R45.H0_H0 ;  /* 0x2000002dff0f7230 */ /* 0x000fe40000004100 */
[-C--:B------:R-:W-:Y:S01]  /*5dc0*/  FMUL.FTZ R48, R40, R44.reuse ;  /* 0x0000002c28307220 */ /* 0x080fe20000410000 */
[-C--:B------:R-:W-:Y:S01]  /*5dd0*/  FFMA.FTZ R11, R11, R39.reuse, -R46 ;  /* 0x000000270b0b7223 */ /* 0x080fe2000001082e */
[C---:B------:R-:W-:Y:S01]  /*5de0*/  FMUL.FTZ R45, R13.reuse, R44 ;  /* 0x0000002c0d2d7220 */ /* 0x040fe20000410000 */
[----:B------:R-:W-:Y:S01]  /*5df0*/  FFMA.FTZ R38, R38, R39, R41 ;  /* 0x0000002726267223 */ /* 0x000fe20000010029 */
[----:B------:R-:W-:Y:S01]  /*5e00*/  FFMA.FTZ R13, R13, R15, -R48 ;  /* 0x0000000f0d0d7223 */ /* 0x000fe20000010830 */
[----:B------:R-:W-:-:S02]  /*5e10*/  HADD2.F32 R44, -RZ, R141.H0_H0 ;  /* 0x2000008dff2c7230 */ /* 0x000fc40000004100 */
[----:B------:R-:W-:Y:S01]  /*5e20*/  FFMA.FTZ R40, R40, R15, R45 ;  /* 0x0000000f28287223 */ /* 0x000fe2000001002d */
[----:B------:R-:W-:Y:S01]  /*5e30*/  HADD2.F32 R15, -RZ, R12.H1_H1 ;  /* 0x3000000cff0f7230 */ /* 0x000fe20000004100 */
[----:B------:R-:W-:Y:S01]  /*5e40*/  F2FP.F16.F32.PACK_AB R11, R38, R11 ;  /* 0x0000000b260b723e */ /* 0x000fe200000000ff */
[----:B------:R-:W-:Y:S02]  /*5e50*/  HADD2.F32 R39, -RZ, R14.H1_H1 ;  /* 0x3000000eff277230 */ /* 0x000fe40000004100 */
[----:B------:R-:W-:Y:S02]  /*5e60*/  HADD2.F32 R141, -RZ, R141.H1_H1 ;  /* 0x3000008dff8d7230 */ /* 0x000fe40000004100 */
[----:B------:R-:W-:Y:S01]  /*5e70*/  FMUL.FTZ R45, R15, R44 ;  /* 0x0000002c0f2d7220 */ /* 0x000fe20000410000 */
[----:B------:R-:W-:Y:S02]  /*5e80*/  HADD2.F32 R12, -RZ, R12.H0_H0 ;  /* 0x2000000cff0c7230 */ /* 0x000fe40000004100 */
[----:B------:R-:W-:-:S02]  /*5e90*/  HADD2.F32 R14, -RZ, R14.H0_H0 ;  /* 0x2000000eff0e7230 */ /* 0x000fc40000004100 */
[-C--:B------:R-:W-:Y:S01]  /*5ea0*/  FMUL.FTZ R47, R39, R141.reuse ;  /* 0x0000008d272f7220 */ /* 0x080fe20000410000 */
        /* <DEDUP_REMOVED lines=11> */
[----:B------:R-:W-:-:S07]  /*5f60*/  F2FP.F16.F32.PACK_AB R14, R46, R47 ;  /* 0x0000002f2e0e723e */ /* 0x000fce00000000ff */
.L_x_2716:
[----:B------:R-:W-:Y:S05]  /*5f70*/  BSYNC B2 ;  /* 0x0000000000027941 */ /* 0x000fea0003800000 */
.L_x_2715:
[----:B----4-:R0:W-:Y:S02]  /*5f80*/  ST.E.128 desc[UR60][R42.64], R12 ;  /* 0x0000000c2a007985 */ /* 0x0101e4000c101d3c */
.L_x_2714:
[----:B------:R-:W-:Y:S05]  /*5f90*/  BSYNC B1 ;  /* 0x0000000000017941 */ /* 0x000fea0003800000 */
.L_x_2713:
        /* <DEDUP_REMOVED lines=49> */
.L_x_2720:
[----:B------:R-:W-:Y:S05]  /*62b0*/  BSYNC B2 ;  /* 0x0000000000027941 */ /* 0x000fea0003800000 */
.L_x_2719:
[----:B----4-:R0:W-:Y:S02]  /*62c0*/  ST.E.128 desc[UR60][R38.64], R12 ;  /* 0x0000000c26007985 */ /* 0x0101e4000c101d3c */
.L_x_2718:
[----:B------:R-:W-:Y:S05]  /*62d0*/  BSYNC B1 ;  /* 0x0000000000017941 */ /* 0x000fea0003800000 */
.L_x_2717:
        /* <DEDUP_REMOVED lines=48> */
.L_x_2722:
[----:B------:R-:W-:Y:S05]  /*65e0*/  BSYNC B1 ;  /* 0x0000000000017941 */ /* 0x000fea0003800000 */
.L_x_2721:
[----:B----4-:R0:W-:Y:S01]  /*65f0*/  ST.E.128 desc[UR60][R34.64], R12 ;  /* 0x0000000c22007985 */ /* 0x0101e2000c101d3c */
[----:B------:R-:W-:Y:S05]  /*6600*/  BRA `(.L_x_2700) ;  /* 0x0000004000587947 */ /* 0x000fea0003800000 */
.L_x_2666:
        /* <DEDUP_REMOVED lines=20> */
[----:B------:R-:W-:Y:S02]  /*6750*/  IADD3.X R30, R11, R102, RZ, P0, !PT ;  /* 0x000000660b1e7210 */ /* 0x000fe400007fe4ff */
[----:B------:R-:W-:Y:S02]  /*6760*/  CS2R R36, SRZ ;  /* 0x0000000000247805 */ /* 0x000fe4000001ff00 */
[----:B------:R-:W-:-:S02]  /*6770*/  LEA R52, P0, R29, UR4, 0x1 ;  /* 0x000000041d347c11 */ /* 0x000fc4000f8008ff */
[----:B------:R-:W-:Y:S02]  /*6780*/  CS2R R50, SRZ ;  /* 0x0000000000327805 */ /* 0x000fe4000001ff00 */
        /* <DEDUP_REMOVED lines=23> */
.L_x_2724:
[----:B------:R-:W-:Y:S05]  /*6900*/  BSYNC B1 ;  /* 0x0000000000017941 */ /* 0x000fea0003800000 */
.L_x_2723:
        /* <DEDUP_REMOVED lines=47> */
.L_x_2726:
[----:B------:R-:W-:Y:S05]  /*6c00*/  BSYNC B1 ;  /* 0x0000000000017941 */ /* 0x000fea0003800000 */
.L_x_2725:
[----:B------:R-:W2:Y:S01]  /*6c10*/  LDL R11, [R1+0x30] ;  /* 0x00003000010b7983 */ /* 0x000ea20000100800 */
[----:B0-----:R-:W-:Y:S02]  /*6c20*/  IMAD.MOV.U32 R13, RZ, RZ, R31 ;  /* 0x000000ffff0d7224 */ /* 0x001fe400078e001f */
[----:B------:R-:W-:Y:S02]  /*6c30*/  IMAD.MOV.U32 R12, RZ, RZ, R28 ;  /* 0x000000ffff0c7224 */ /* 0x000fe400078e001c */
[----:B------:R-:W-:Y:S01]  /*6c40*/  IMAD.MOV.U32 R14, RZ, RZ, R34 ;  /* 0x000000ffff0e7224 */ /* 0x000fe200078e0022 */
[----:B------:R-:W-:Y:S01]  /*6c50*/  PRMT R159, R76, 0x5410, R13 ;  /* 0x000054104c9f7816 */ /* 0x000fe2000000000d */
[----:B------:R-:W-:-:S03]  /*6c60*/  IMAD.MOV.U32 R13, RZ, RZ, R35 ;  /* 0x000000ffff0d7224 */ /* 0x000fc600078e0023 */
[----:B------:R-:W-:Y:S01]  /*6c70*/  PRMT R198, R14, 0x7610, R198 ;  /* 0x000076100ec67816 */ /* 0x000fe200000000c6 */
[----:B------:R-:W-:Y:S01]  /*6c80*/  IMAD.MOV.U32 R14, RZ, RZ, R37 ;  /* 0x000000ffff0e7224 */ /* 0x000fe200078e0025 */
[----:B------:R0:W-:Y:S04]  /*6c90*/  STL.S16 [R1+0x34], R13 ;  /* 0x0000340d01007387 */ /* 0x0001e80000100600 */
[----:B------:R-:W-:Y:S01]  /*6ca0*/  PRMT R152, R14, 0x7610, R152 ;  /* 0x000076100e987816 */ /* 0x000fe20000000098 */
[----:B0-----:R-:W-:Y:S01]  /*6cb0*/  IMAD.MOV.U32 R13, RZ, RZ, R36 ;  /* 0x000000ffff0d7224 */ /* 0x001fe200078e0024 */
[----:B--2---:R-:W-:Y:S02]  /*6cc0*/  R2UR UR4, R11 ;  /* 0x000000000b0472ca */ /* 0x004fe400000e0000 */
[----:B------:R-:W-:-:S04]  /*6cd0*/  MOV R11, R29 ;  /* 0x0000001d000b7202 */ /* 0x000fc80000000f00 */
[----:B------:R-:W-:Y:S01]  /*6ce0*/  PRMT R185, R12, 0x5410, R11 ;  /* 0x000054100cb97816 */ /* 0x000fe2000000000b */
[----:B------:R-:W-:Y:S01]  /*6cf0*/  IMAD.MOV.U32 R11, RZ, RZ, R33 ;  /* 0x000000ffff0b7224 */ /* 0x000fe200078e0021 */
[----:B------:R-:W-:-:S04]  /*6d00*/  MOV R12, R32 ;  /* 0x00000020000c7202 */ /* 0x000fc80000000f00 */
[----:B------:R0:W-:Y:S01]  /*6d10*/  STL.S16 [R1+0x50], R11 ;  /* 0x0000500b01007387 */ /* 0x0001e20000100600 */
[----:B------:R-:W-:Y:S01]  /*6d20*/  PRMT R199, R12, 0x7610, R199 ;  /* 0x000076100cc77816 */ /* 0x000fe200000000c7 */
[----:B------:R-:W-:Y:S01]  /*6d30*/  UISETP.NE.AND UP0, UPT, UR4, 0x3, UPT ;  /* 0x000000030400788c */ /* 0x000fe2000bf05270 */
[----:B------:R-:W-:-:S05]  /*6d40*/  MOV R12, R39 ;  /* 0x00000027000c7202 */ /* 0x000fca0000000f00 */
[----:B------:R-:W-:Y:S01]  /*6d50*/  PLOP3.LUT P0, PT, PT, PT, UP0, 0x80, 0x0 ;  /* 0x000000000000781c */ /* 0x000fe20003f0f008 */
[----:B0-----:R-:W-:-:S05]  /*6d60*/  IMAD.MOV.U32 R11, RZ, RZ, R38 ;  /* 0x000000ffff0b7224 */ /* 0x001fca00078e0026 */
[----:B------:R0:W-:Y:S04]  /*6d70*/  STL.S16 [R1+0x64], R11 ;  /* 0x0000640b01007387 */ /* 0x0001e80000100600 */
[----:B------:R1:W-:Y:S04]  /*6d80*/  STL.S16 [R1+0x66], R12 ;  /* 0x0000660c01007387 */ /* 0x0003e80000100600 */
[----:B------:R-:W-:Y:S01]  /*6d90*/  STL.S16 [R1+0x68], R13 ;  /* 0x0000680d01007387 */ /* 0x000fe20000100600 */
[----:B0-----:R-:W-:Y:S01]  /*6da0*/  IMAD.MOV.U32 R11, RZ, RZ, R43 ;  /* 0x000000ffff0b7224 */ /* 0x001fe200078e002b */
[----:B-1----:R-:W-:-:S04]  /*6db0*/  MOV R12, R42 ;  /* 0x0000002a000c7202 */ /* 0x002fc80000000f00 */
[----:B------:R-:W-:Y:S01]  /*6dc0*/  PRMT R193, R12, 0x5410, R11 ;  /* 0x000054100cc17816 */ /* 0x000fe2000000000b */
[----:B------:R-:W-:Y:S01]  /*6dd0*/  IMAD.MOV.U32 R12, RZ, RZ, R40 ;  /* 0x000000ffff0c7224 */ /* 0x000fe200078e0028 */
[----:B------:R-:W-:-:S04]  /*6de0*/  MOV R11, R41 ;  /* 0x00000029000b7202 */ /* 0x000fc80000000f00 */
[----:B------:R-:W-:Y:S01]  /*6df0*/  PRMT R194, R12, 0x5410, R11 ;  /* 0x000054100cc27816 */ /* 0x000fe2000000000b */
[----:B------:R-:W-:Y:S02]  /*6e00*/  IMAD.MOV.U32 R11, RZ, RZ, R47 ;  /* 0x000000ffff0b7224 */ /* 0x000fe400078e002f */
[----:B------:R-:W-:-:S03]  /*6e10*/  IMAD.MOV.U32 R12, RZ, RZ, R46 ;  /* 0x000000ffff0c7224 */ /* 0x000fc600078e002e */
[----:B------:R0:W-:Y:S02]  /*6e20*/  STL.S16 [R1+0x36], R11 ;  /* 0x0000360b01007387 */ /* 0x0001e40000100600 */
[----:B------:R-:W-:Y:S02]  /*6e30*/  PRMT R198, R198, 0x5410, R12 ;  /* 0x00005410c6c67816 */ /* 0x000fe4000000000c */
[----:B------:R-:W-:-:S04]  /*6e40*/  MOV R12, R44 ;  /* 0x0000002c000c7202 */ /* 0x000fc80000000f00 */
[----:B------:R-:W-:Y:S01]  /*6e50*/  PRMT R199, R199, 0x5410, R12 ;  /* 0x00005410c7c77816 */ /* 0x000fe2000000000c */
[----:B0-----:R-:W-:Y:S01]  /*6e60*/  IMAD.MOV.U32 R11, RZ, RZ, R45 ;  /* 0x000000ffff0b7224 */ /* 0x001fe200078e002d */
[----:B------:R-:W-:-:S04]  /*6e70*/  MOV R12, R51 ;  /* 0x00000033000c7202 */ /* 0x000fc80000000f00 */
[----:B------:R0:W-:Y:S02]  /*6e80*/  STL.S16 [R1+0x52], R11 ;  /* 0x0000520b01007387 */ /* 0x0001e40000100600 */
[----:B0-----:R-:W-:-:S05]  /*6e90*/  IMAD.MOV.U32 R11, RZ, RZ, R50 ;  /* 0x000000ffff0b7224 */ /* 0x001fca00078e0032 */
[----:B------:R0:W-:Y:S04]  /*6ea0*/  STL.S16 [R1+0x6a], R11 ;  /* 0x00006a0b01007387 */ /* 0x0001e80000100600 */
[----:B------:R1:W-:Y:S01]  /*6eb0*/  STL.S16 [R1+0x6c], R12 ;  /* 0x00006c0c01007387 */ /* 0x0003e20000100600 */
[----:B0-----:R-:W-:Y:S02]  /*6ec0*/  IMAD.MOV.U32 R11, RZ, RZ, R48 ;  /* 0x000000ffff0b7224 */ /* 0x001fe400078e0030 */
[----:B-1----:R-:W-:-:S03]  /*6ed0*/  IMAD.MOV.U32 R12, RZ, RZ, R49 ;  /* 0x000000ffff0c7224 */ /* 0x002fc600078e0031 */
[----:B------:R0:W-:Y:S02]  /*6ee0*/  STL.S16 [R1+0x6e], R11 ;  /* 0x00006e0b01007387 */ /* 0x0001e40000100600 */
[----:B------:R-:W-:Y:S02]  /*6ef0*/  PRMT R151, R12, 0x7610, R151 ;  /* 0x000076100c977816 */ /* 0x000fe40000000097 */
[----:B-----5:R-:W-:Y:S01]  /*6f00*/  MOV R12, R54 ;  /* 0x00000036000c7202 */ /* 0x020fe20000000f00 */
[----:B0-----:R-:W-:-:S05]  /*6f10*/  IMAD.MOV.U32 R11, RZ, RZ, R55 ;  /* 0x000000ffff0b7224 */ /* 0x001fca00078e0037 */
        /* <DEDUP_REMOVED lines=39> */
.L_x_2727:
[----:B------:R-:W-:Y:S01]  /*7190*/  LEA R84, R18, R2, 0x3 ;  /* 0x0000000212547211 */ /* 0x000fe200078e18ff */
[----:B------:R-:W-:Y:S01]  /*71a0*/  BSSY B1, `(.L_x_2728) ;  /* 0x0000004000017945 */ /* 0x000fe20003800000 */
[----:B------:R-:W-:-:S04]  /*71b0*/  SHF.L.U32 R85, R171, 0x1f, RZ ;  /* 0x0000001fab557819 */ /* 0x000fc800000006ff */
[----:B------:R-:W0:Y:S02]  /*71c0*/  SYNCS.PHASECHK.TRANS64.TRYWAIT P6, [R84+URZ+0x2a890], R85 ;  /* 0x02a89055540075a7 */ /* 0x000e2400080c017f */
[----:B0-----:R-:W-:Y:S05]  /*71d0*/  @!P6 BRA `(.L_x_2729) ;  /* 0x000001e80058e947 */ /* 0x001fea0003800000 */
.L_x_3032:
[----:B------:R-:W-:Y:S05]  /*71e0*/  BSYNC B1 ;  /* 0x0000000000017941 */ /* 0x000fea0003800000 */
.L_x_2728:
[----:B------:R-:W1:Y:S01]  /*71f0*/  LDC R133, c[0x0][0x2f4] ;  /* 0x0000bd00ff857b82 */ /* 0x000e620000000800 */
[----:B------:R-:W-:Y:S01]  /*7200*/  UMOV UR4, 0xffffffff ;  /* 0xffffffff00047882 */ /* 0x000fe20000000000 */
[----:B-1----:R-:W-:Y:S02]  /*7210*/  IMAD.IADD R135, R133, 0x1, -R124 ;  /* 0x0000000185877824 */ /* 0x002fe400078e0a7c */
[----:B------:R-:W-:Y:S05]  /*7220*/  BRA.DIV UR4, `(.L_x_2730) ;  /* 0x000001ea04587947 */ /* 0x000fea000b800000 */
[----:B------:R1:W2:Y:S04]  /*7230*/  SHFL.IDX PT, R117, R118, RZ, 0x1c1f ;  /* 0x001c1fff76757589 */ /* 0x0002a800000e0000 */
[----:B------:R1:W3:Y:S02]  /*7240*/  SHFL.IDX PT, R11, R119, RZ, 0x1c1f ;  /* 0x001c1fff770b7589 */ /* 0x0002e400000e0000 */
.L_x_3036:
        /* <DEDUP_REMOVED lines=27> */
[----:B---3--:R-:W-:Y:S02]  /*7400*/  IMAD.MOV.U32 R150, RZ, RZ, R77 ;  /* 0x000000ffff967224 */ /* 0x008fe400078e004d */
[----:B----4-:R-:W-:Y:S02]  /*7410*/  IMAD.MOV.U32 R149, RZ, RZ, R13 ;  /* 0x000000ffff957224 */ /* 0x010fe400078e000d */
[----:B------:R-:W-:Y:S02]  /*7420*/  HADD2.F32 R151, -RZ, R151.H0_H0 ;  /* 0x20000097ff977230 */ /* 0x000fe40000004100 */
[----:B------:R-:W-:Y:S02]  /*7430*/  HADD2.F32 R13, -RZ, R150.H0_H0 ;  /* 0x20000096ff0d7230 */ /* 0x000fe40000004100 */
[----:B------:R-:W-:Y:S02]  /*7440*/  HADD2.F32 R153, -RZ, R149.H0_H0 ;  /* 0x20000095ff997230 */ /* 0x000fe40000004100 */
[----:B------:R-:W-:-:S02]  /*7450*/  HADD2.F32 R152, -RZ, R152.H0_H0 ;  /* 0x20000098ff987230 */ /* 0x000fc40000004100 */
        /* <DEDUP_REMOVED lines=69> */
[----:B------:R-:W-:Y:S01]  /*78b0*/  F2FP.F16.F32.PACK_AB R12, R12, R150 ;  /* 0x000000960c0c723e */ /* 0x000fe200000000ff */
[----:B------:R-:W-:Y:S01]  /*78c0*/  IMAD.MOV.U32 R15, RZ, RZ, R79 ;  /* 0x000000ffff0f7224 */ /* 0x000fe200078e004f */
[----:B------:R-:W-:Y:S01]  /*78d0*/  MOV R13, R48 ;  /* 0x00000030000d7202 */ /* 0x000fe20000000f00 */
[----:B------:R-:W-:Y:S01]  /*78e0*/  IMAD.MOV.U32 R77, RZ, RZ, R37 ;  /* 0x000000ffff4d7224 */ /* 0x000fe200078e0025 */
[----:B------:R-:W-:Y:S01]  /*78f0*/  MOV R79, R151 ;  /* 0x00000097004f7202 */ /* 0x000fe20000000f00 */
[----:B---3--:R-:W-:-:S02]  /*7900*/  HADD2.F32 R149, -RZ, R149.H0_H0 ;  /* 0x20000095ff957230 */ /* 0x008fc40000004100 */
        /* <DEDUP_REMOVED lines=12> */
[----:B------:R-:W-:-:S03]  /*79d0*/  MOV R14, R49 ;  /* 0x00000031000e7202 */ /* 0x000fc60000000f00 */
[----:B------:R-:W-:-:S07]  /*79e0*/  IMAD.MOV.U32 R78, RZ, RZ, R39 ;  /* 0x000000ffff4e7224 */ /* 0x000fce00078e0027 */
.L_x_2736:
[----:B------:R-:W-:Y:S05]  /*79f0*/  BSYNC B3 ;  /* 0x0000000000037941 */ /* 0x000fea0003800000 */
.L_x_2735:
[----:B------:R-:W-:-:S04]  /*7a00*/  LEA R36, P4, R4, R11, 0x1 ;  /* 0x0000000b04247211 */ /* 0x000fc800078808ff */
[----:B--2---:R-:W-:Y:S02]  /*7a10*/  LEA.HI.X R37, R4, R117, R111, 0x1, P4 ;  /* 0x0000007504257211 */ /* 0x004fe400020f0c6f */
[----:B------:R-:W-:-:S03]  /*7a20*/  ISETP.GE.AND P4, PT, R148, R133, PT ;  /* 0x000000859400720c */ /* 0x000fc60003f86270 */
[----:B----4-:R2:W-:Y:S10]  /*7a30*/  ST.E.128 desc[UR60][R36.64], R12 ;  /* 0x0000000c24007985 */ /* 0x0105f4000c101d3c */
[----:B--2---:R-:W-:-:S05]  /*7a40*/  @!P4 IMAD.WIDE R12, R148, 0x2, R116 ;  /* 0x00000002940cc825 */ /* 0x004fca00078e0274 */
[----:B---3--:R3:W-:Y:S02]  /*7a50*/  @!P4 ST.E.128 desc[UR60][R12.64], R76 ;  /* 0x0000004c0c00c985 */ /* 0x0087e4000c101d3c */
.L_x_2734:
[----:B------:R-:W-:Y:S05]  /*7a60*/  BSYNC B2 ;  /* 0x0000000000027941 */ /* 0x000fea0003800000 */
.L_x_2733:
        /* <DEDUP_REMOVED lines=24> */
[----:B------:R-:W5:Y:S04]  /*7bf0*/  LDL.S16 R49, [R1+0x52] ;  /* 0x0000520001317983 */ /* 0x000f680000100600 */
[----:B------:R-:W2:Y:S04]  /*7c00*/  LDL.LU.S16 R76, [R1+0x50] ;  /* 0x00005000014c7983 */ /* 0x000ea80000300600 */
[----:B------:R-:W2:Y:S04]  /*7c10*/  LDL.S16 R79, [R1+0x36] ;  /* 0x00003600014f7983 */ /* 0x000ea80000100600 */
[----:B------:R-:W2:Y:S01]  /*7c20*/  LDL.LU.S16 R78, [R1+0x34] ;  /* 0x00003400014e7983 */ /* 0x000ea20000300600 */
[----:B---3--:R-:W-:Y:S01]  /*7c30*/  IMAD.MOV.U32 R50, RZ, RZ, R37 ;  /* 0x000000ffff327224 */ /* 0x008fe200078e0025 */
[----:B------:R-:W-:-:S02]  /*7c40*/  SHF.R.U64 R32, R32, 0x10, R33 ;  /* 0x0000001020207819 */ /* 0x000fc40000001221 */
[----:B------:R-:W-:Y:S02]  /*7c50*/  SHF.R.U32.HI R33, RZ, 0x10, R33 ;  /* 0x00000010ff217819 */ /* 0x000fe40000011621 */
[----:B------:R-:W-:Y:S01]  /*7c60*/  SHF.R.U64 R34, R34, 0x10, R35 ;  /* 0x0000001022227819 */ /* 0x000fe20000001223 */
[----:B------:R-:W-:Y:S02]  /*7c70*/  HADD2.F32 R32, -RZ, R32.H0_H0 ;  /* 0x20000020ff207230 */ /* 0x000fe40000004100 */
[----:B------:R-:W-:Y:S02]  /*7c80*/  HADD2.F32 R33, -RZ, R33.H0_H0 ;  /* 0x20000021ff217230 */ /* 0x000fe40000004100 */
[----:B------:R-:W-:Y:S02]  /*7c90*/  HADD2.F32 R34, -RZ, R34.H0_H0 ;  /* 0x20000022ff227230 */ /* 0x000fe40000004100 */
[----:B-----5:R-:W-:Y:S01]  /*7ca0*/  HADD2.F32 R51, -RZ, R49.H0_H0 ;  /* 0x20000031ff337230 */ /* 0x020fe20000004100 */
[----:B----4-:R-:W-:Y:S01]  /*7cb0*/  MOV R49, R13 ;  /* 0x0000000d00317202 */ /* 0x010fe20000000f00 */
[----:B------:R-:W-:-:S02]  /*7cc0*/  HADD2.F32 R13, -RZ, R50.H0_H0 ;  /* 0x20000032ff0d7230 */ /* 0x000fc40000004100 */
[----:B--2---:R-:W-:Y:S02]  /*7cd0*/  HADD2.F32 R76, -RZ, R76.H0_H0 ;  /* 0x2000004cff4c7230 */ /* 0x004fe40000004100 */
[----:B------:R-:W-:Y:S02]  /*7ce0*/  HADD2.F32 R77, -RZ, R49.H0_H0 ;  /* 0x20000031ff4d7230 */ /* 0x000fe40000004100 */
[-C--:B------:R-:W-:Y:S01]  /*7cf0*/  FMUL.FTZ R37, R13, R51.reuse ;  /* 0x000000330d257220 */ /* 0x080fe20000410000 */
[----:B------:R-:W-:Y:S02]  /*7d00*/  HADD2.F32 R50, -RZ, R50.H1_H1 ;  /* 0x30000032ff327230 */ /* 0x000fe40000004100 */
[C---:B------:R-:W-:Y:S01]  /*7d10*/  FMUL.FTZ R51, R77.reuse, R51 ;  /* 0x000000334d337220 */ /* 0x040fe20000410000 */
[----:B------:R-:W-:-:S03]  /*7d20*/  FFMA.FTZ R37, R77, R76, -R37 ;  /* 0x0000004c4d257223 */ /* 0x000fc60000010825 */
[----:B------:R-:W-:Y:S01]  /*7d30*/  FFMA.FTZ R13, R13, R76, R51 ;  /* 0x0000004c0d0d7223 */ /* 0x000fe20000010033 */
[--C-:B------:R-:W-:Y:S01]  /*7d40*/  SHF.R.U32.HI R51, RZ, 0x10, R45.reuse ;  /* 0x00000010ff337819 */ /* 0x100fe2000001162d */
[----:B------:R-:W-:Y:S01]  /*7d50*/  HADD2.F32 R76, -RZ, R79.H0_H0 ;  /* 0x2000004fff4c7230 */ /* 0x000fe20000004100 */
[----:B------:R-:W-:Y:S01]  /*7d60*/  SHF.R.U64 R45, R44, 0x10, R45 ;  /* 0x000000102c2d7819 */ /* 0x000fe2000000122d */
[----:B------:R-:W-:Y:S02]  /*7d70*/  HADD2.F32 R44, -RZ, R49.H1_H1 ;  /* 0x30000031ff2c7230 */ /* 0x000fe40000004100 */
[----:B------:R-:W-:Y:S02]  /*7d80*/  HADD2.F32 R51, -RZ, R51.H0_H0 ;  /* 0x20000033ff337230 */ /* 0x000fe40000004100 */
[----:B------:R-:W-:-:S03]  /*7d90*/  HADD2.F32 R45, -RZ, R45.H0_H0 ;  /* 0x2000002dff2d7230 */ /* 0x000fc60000004100 */
        /* <DEDUP_REMOVED lines=64> */
[----:B------:R-:W-:Y:S01]  /*81a0*/  IMAD.MOV.U32 R14, RZ, RZ, R46 ;  /* 0x000000ffff0e7224 */ /* 0x000fe200078e002e */
[----:B------:R-:W-:-:S07]  /*81b0*/  MOV R38, R35 ;  /* 0x0000002300267202 */ /* 0x000fce0000000f00 */
.L_x_2740:
[----:B------:R-:W-:Y:S05]  /*81c0*/  BSYNC B3 ;  /* 0x0000000000037941 */ /* 0x000fea0003800000 */
.L_x_2739:
[----:B------:R-:W-:-:S04]  /*81d0*/  LEA R32, P4, R5, R11, 0x1 ;  /* 0x0000000b05207211 */ /* 0x000fc800078808ff */
[----:B--2---:R-:W-:Y:S02]  /*81e0*/  LEA.HI.X R33, R5, R117, R110, 0x1, P4 ;  /* 0x0000007505217211 */ /* 0x004fe400020f0c6e */
[----:B------:R-:W-:-:S03]  /*81f0*/  ISETP.GE.AND P4, PT, R48, R133, PT ;  /* 0x000000853000720c */ /* 0x000fc60003f86270 */
[----:B----4-:R2:W-:Y:S10]  /*8200*/  ST.E.128 desc[UR60][R32.64], R12 ;  /* 0x0000000c20007985 */ /* 0x0105f4000c101d3c */
[----:B--2---:R-:W-:-:S05]  /*8210*/  @!P4 IMAD.WIDE R12, R48, 0x2, R116 ;  /* 0x00000002300cc825 */ /* 0x004fca00078e0274 */
[----:B---3--:R4:W-:Y:S02]  /*8220*/  @!P4 ST.E.128 desc[UR60][R12.64], R36 ;  /* 0x000000240c00c985 */ /* 0x0089e4000c101d3c */
.L_x_2738:
[----:B------:R-:W-:Y:S05]  /*8230*/  BSYNC B2 ;  /* 0x0000000000027941 */ /* 0x000fea0003800000 */
.L_x_2737:
        /* <DEDUP_REMOVED lines=23> */
[--C-:B------:R-:W-:Y:S01]  /*83b0*/  HADD2.F32 R38, -RZ, R194.reuse.H1_H1 ;  /* 0x300000c2ff267230 */ /* 0x100fe20000004100 */
        /* <DEDUP_REMOVED lines=24> */
[----:B------:R-:W-:Y:S01]  /*8540*/  MOV R33, R35 ;  /* 0x0000002300217202 */ /* 0x000fe20000000f00 */
[----:B------:R-:W-:Y:S02]  /*8550*/  HADD2.F32 R35, -RZ, R193.H1_H1 ;  /* 0x300000c1ff237230 */ /* 0x000fe40000004100 */
[----:B------:R-:W-:Y:S01]  /*8560*/  HADD2.F32 R39, -RZ, R159.H1_H1 ;  /* 0x3000009fff277230 */ /* 0x000fe20000004100 */
[----:B------:R-:W-:Y:S01]  /*8570*/  F2FP.F16.F32.PACK_AB R29, R29, R45 ;  /* 0x0000002d1d1d723e */ /* 0x000fe200000000ff */
[--C-:B------:R-:W-:Y:S01]  /*8580*/  HADD2.F32 R38, -RZ, R33.reuse.H0_H0 ;  /* 0x20000021ff267230 */ /* 0x100fe20000004100 */
[----:B------:R-:W-:Y:S01]  /*8590*/  F2FP.F16.F32.PACK_AB R37, R13, R37 ;  /* 0x000000250d25723e */ /* 0x000fe200000000ff */
[----:B------:R-:W-:-:S02]  /*85a0*/  HADD2.F32 R33, -RZ, R33.H1_H1 ;  /* 0x30000021ff217230 */ /* 0x000fc40000004100 */
        /* <DEDUP_REMOVED lines=53> */
[----:B------:R-:W-:Y:S02]  /*8900*/  MOV R32, R40 ;  /* 0x0000002800207202 */ /* 0x000fe40000000f00 */
[----:B------:R-:W-:-:S07]  /*8910*/  MOV R34, R31 ;  /* 0x0000001f00227202 */ /* 0x000fce0000000f00 */
.L_x_2742:
[----:B------:R-:W-:Y:S05]  /*8920*/  BSYNC B2 ;  /* 0x0000000000027941 */ /* 0x000fea0003800000 */
.L_x_2741:
[----:B------:R-:W-:-:S04]  /*8930*/  LEA R28, P4, R6, R11, 0x1 ;  /* 0x0000000b061c7211 */ /* 0x000fc800078808ff */
[----:B--2---:R-:W-:Y:S02]  /*8940*/  LEA.HI.X R29, R6, R117, R109, 0x1, P4 ;  /* 0x00000075061d7211 */ /* 0x004fe400020f0c6d */
[----:B------:R-:W-:-:S03]  /*8950*/  ISETP.GE.AND P4, PT, R36, R133, PT ;  /* 0x000000852400720c */ /* 0x000fc60003f86270 */
[----:B----4-:R2:W-:Y:S10]  /*8960*/  ST.E.128 desc[UR60][R28.64], R12 ;  /* 0x0000000c1c007985 */ /* 0x0105f4000c101d3c */
[----:B------:R-:W-:-:S05]  /*8970*/  @!P4 IMAD.WIDE R116, R36, 0x2, R116 ;  /* 0x000000022474c825 */ /* 0x000fca00078e0274 */
[----:B---3--:R2:W-:Y:S02]  /*8980*/  @!P4 ST.E.128 desc[UR60][R116.64], R32 ;  /* 0x000000207400c985 */ /* 0x0085e4000c101d3c */
.L_x_2732:
[----:B------:R-:W-:Y:S05]  /*8990*/  BSYNC B1 ;  /* 0x0000000000017941 */ /* 0x000fea0003800000 */
.L_x_2731:
[----:B------:R-:W-:-:S03]  /*89a0*/  UMOV UR4, 0xffffffff ;  /* 0xffffffff00047882 */ /* 0x000fc60000000000 */
[----:B------:R-:W-:Y:S05]  /*89b0*/  BRA.DIV UR4, `(.L_x_2743) ;  /* 0x000001d204c07947 */ /* 0x000fea000b800000 */
[----:B-1----:R-:W1:Y:S04]  /*89c0*/  SHFL.IDX PT, R118, R118, 0x1, 0x1c1f ;  /* 0x003c1f0076767f89 */ /* 0x002e6800000e0000 */
[----:B------:R-:W0:Y:S02]  /*89d0*/  SHFL.IDX PT, R119, R119, 0x1, 0x1c1f ;  /* 0x003c1f0077777f89 */ /* 0x000e2400000e0000 */
.L_x_3040:
        /* <DEDUP_REMOVED lines=20> */
[----:B------:R-:W-:Y:S02]  /*8b20*/  IMAD.IADD R11, R12, 0x1, R11 ;  /* 0x000000010c0b7824 */ /* 0x000fe400078e020b */
[C---:B------:R-:W-:Y:S02]  /*8b30*/  IMAD R12, R18.reuse, 0x4800, R137 ;  /* 0x00004800120c7824 */ /* 0x040fe400078e0289 */
[----:B------:R-:W-:Y:S02]  /*8b40*/  IMAD R28, R18, 0x4800, R11 ;  /* 0x00004800121c7824 */ /* 0x000fe400078e020b */
[----:B------:R-:W-:-:S03]  /*8b50*/  IMAD R12, R12, 0x2, R2 ;  /* 0x000000020c0c7824 */ /* 0x000fc600078e0202 */
[----:B------:R-:W-:-:S03]  /*8b60*/  LEA R28, R28, R2, 0x1 ;  /* 0x000000021c1c7211 */ /* 0x000fc600078e08ff */
        /* <DEDUP_REMOVED lines=88> */
[----:B------:R-:W-:Y:S01]  /*90f0*/  IMAD.MOV.U32 R13, RZ, RZ, R29 ;  /* 0x000000ffff0d7224 */ /* 0x000fe200078e001d */
[----:B------:R-:W-:Y:S01]  /*9100*/  MOV R29, R11 ;  /* 0x0000000b001d7202 */ /* 0x000fe20000000f00 */
[----:B------:R-:W-:-:S07]  /*9110*/  IMAD.MOV.U32 R30, RZ, RZ, R74 ;  /* 0x000000ffff1e7224 */ /* 0x000fce00078e004a */
.L_x_2747:
[----:B------:R-:W-:Y:S05]  /*9120*/  BSYNC B2 ;  /* 0x0000000000027941 */ /* 0x000fea0003800000 */
.L_x_2746:
[----:B------:R-:W-:Y:S02]  /*9130*/  ISETP.GE.AND P5, PT, R36, R133, PT ;  /* 0x000000852400720c */ /* 0x000fe40003fa6270 */
[----:B------:R-:W-:-:S04]  /*9140*/  LEA R34, P4, R4, R119, 0x1 ;  /* 0x0000007704227211 */ /* 0x000fc800078808ff */
[----:B------:R-:W-:-:S05]  /*9150*/  LEA.HI.X R35, R4, R118, R111, 0x1, P4 ;  /* 0x0000007604237211 */ /* 0x000fca00020f0c6f */
[----:B0-----:R0:W-:Y:S02]  /*9160*/  ST.E.128 desc[UR60][R34.64], R12 ;  /* 0x0000000c22007985 */ /* 0x0011e4000c101d3c */
[----:B------:R-:W-:-:S05]  /*9170*/  @!P5 IMAD.WIDE R36, R36, 0x2, R32 ;  /* 0x000000022424d825 */ /* 0x000fca00078e0220 */
[----:B-1----:R0:W-:Y:S02]  /*9180*/  @!P5 ST.E.128 desc[UR60][R36.64], R28 ;  /* 0x0000001c2400d985 */ /* 0x0021e4000c101d3c */
.L_x_2745:
[----:B------:R-:W-:Y:S05]  /*9190*/  BSYNC B1 ;  /* 0x0000000000017941 */ /* 0x000fea0003800000 */
.L_x_2744:
        /* <DEDUP_REMOVED lines=23> */
[----:B------:R-:W-:Y:S02]  /*9310*/  IMAD R11, R11, 0x2, R2 ;  /* 0x000000020b0b7824 */ /* 0x000fe400078e0202 */
[----:B------:R-:W-:Y:S01]  /*9320*/  @!P4 IMAD.WIDE R36, R36, 0x2, R32 ;  /* 0x000000022424c825 */ /* 0x000fe200078e0220 */
[----:B------:R-:W-:Y:S02]  /*9330*/  LEA R28, R13, R2, 0x1 ;  /* 0x000000020d1c7211 */ /* 0x000fe400078e08ff */
[----:B------:R0:W1:Y:S04]  /*9340*/  LDS.128 R12, [R11+0x18400] ;  /* 0x018400000b0c7984 */ /* 0x0000680000000c00 */
[----:B------:R-:W2:Y:S01]  /*9350*/  LDS.128 R28, [R28+0x18400] ;  /* 0x018400001c1c7984 */ /* 0x000ea20000000c00 */
[----:B------:R-:W-:Y:S05]  /*9360*/  @P5 BRA `(.L_x_2751) ;  /* 0x0000000400485947 */ /* 0x000fea0003800000 */
[--C-:B------:R-:W-:Y:S01]  /*9370*/  SHF.R.U64 R38, R68, 0x10, R69.reuse ;  /* 0x0000001044267819 */ /* 0x100fe20000001245 */
[----:B------:R-:W-:Y:S01]  /*9380*/  HADD2.F32 R41, -RZ, R154.H1_H1 ;  /* 0x3000009aff297230 */ /* 0x000fe20000004100 */
[----:B------:R-:W-:Y:S01]  /*9390*/  SHF.R.U32.HI R68, RZ, 0x10, R69 ;  /* 0x00000010ff447819 */ /* 0x000fe20000011645 */
[----:B--2---:R-:W-:Y:S01]  /*93a0*/  HADD2.F32 R42, -RZ, R29.H0_H0 ;  /* 0x2000001dff2a7230 */ /* 0x004fe20000004100 */
[--C-:B0-----:R-:W-:Y:S01]  /*93b0*/  SHF.R.U64 R11, R56, 0x10, R57.reuse ;  /* 0x00000010380b7819 */ /* 0x101fe20000001239 */
[----:B------:R-:W-:Y:S01]  /*93c0*/  HADD2.F32 R43, -RZ, R146.H1_H1 ;  /* 0x30000092ff2b7230 */ /* 0x000fe20000004100 */
[----:B------:R-:W-:Y:S01]  /*93d0*/  SHF.R.U32.HI R56, RZ, 0x10, R57 ;  /* 0x00000010ff387819 */ /* 0x000fe20000011639 */
[----:B-1----:R-:W-:Y:S01]  /*93e0*/  HADD2.F32 R44, -RZ, R13.H0_H0 ;  /* 0x2000000dff2c7230 */ /* 0x002fe20000004100 */
[----:B------:R-:W-:Y:S01]  /*93f0*/  SHF.R.U64 R40, R70, 0x10, R71 ;  /* 0x0000001046287819 */ /* 0x000fe20000001247 */
[----:B------:R-:W-:Y:S02]  /*9400*/  HADD2.F32 R45, -RZ, R29.H1_H1 ;  /* 0x3000001dff2d7230 */ /* 0x000fe40000004100 */
[----:B------:R-:W-:Y:S01]  /*9410*/  FMUL.FTZ R29, R42, R41 ;  /* 0x000000292a1d7220 */ /* 0x000fe20000410000 */
[----:B------:R-:W-:-:S02]  /*9420*/  HADD2.F32 R68, -RZ, R68.H0_H0 ;  /* 0x20000044ff447230 */ /* 0x000fc40000004100 */
[C---:B------:R-:W-:Y:S01]  /*9430*/  FMUL.FTZ R41, R44.reuse, R41 ;  /* 0x000000292c297220 */ /* 0x040fe20000410000 */
[----:B------:R-:W-:Y:S02]  /*9440*/  HADD2.F32 R13, -RZ, R13.H1_H1 ;  /* 0x3000000dff0d7230 */ /* 0x000fe40000004100 */
[-C--:B------:R-:W-:Y:S01]  /*9450*/  FFMA.FTZ R29, R44, R43.reuse, -R29 ;  /* 0x0000002b2c1d7223 */ /* 0x080fe2000001081d */
[----:B------:R-:W-:Y:S02]  /*9460*/  HADD2.F32 R56, -RZ, R56.H0_H0 ;  /* 0x20000038ff387230 */ /* 0x000fe40000004100 */
[-C--:B------:R-:W-:Y:S01]  /*9470*/  FMUL.FTZ R44, R45, R68.reuse ;  /* 0x000000442d2c7220 */ /* 0x080fe20000410000 */
[----:B------:R-:W-:Y:S01]  /*9480*/  SHF.R.U32.HI R70, RZ, 0x10, R71 ;  /* 0x00000010ff467819 */ /* 0x000fe20000011647 */
[----:B------:R-:W-:Y:S01]  /*9490*/  FMUL.FTZ R68, R13, R68 ;  /* 0x000000440d447220 */ /* 0x000fe20000410000 */
[----:B------:R-:W-:Y:S01]  /*94a0*/  FFMA.FTZ R41, R42, R43, R41 ;  /* 0x0000002b2a297223 */ /* 0x000fe20000010029 */
[----:B------:R-:W-:Y:S01]  /*94b0*/  SHF.R.U64 R39, R58, 0x10, R59 ;  /* 0x000000103a277819 */ /* 0x000fe2000000123b */
[----:B------:R-:W-:-:S02]  /*94c0*/  HADD2.F32 R43, -RZ, R31.H0_H0 ;  /* 0x2000001fff2b7230 */ /* 0x000fc40000004100 */
[-C--:B------:R-:W-:Y:S01]  /*94d0*/  FFMA.FTZ R68, R45, R56.reuse, R68 ;  /* 0x000000382d447223 */ /* 0x080fe20000010044 */
[----:B------:R-:W-:Y:S01]  /*94e0*/  HADD2.F32 R45, -RZ, R31.H1_H1 ;  /* 0x3000001fff2d7230 */ /* 0x000fe20000004100 */
[----:B------:R-:W-:Y:S01]  /*94f0*/  SHF.R.U32.HI R58, RZ, 0x10, R59 ;  /* 0x00000010ff3a7819 */ /* 0x000fe2000001163b */
[----:B------:R-:W-:Y:S02]  /*9500*/  HADD2.F32 R42, -RZ, R147.H1_H1 ;  /* 0x30000093ff2a7230 */ /* 0x000fe40000004100 */
[----:B------:R-:W-:Y:S01]  /*9510*/  FFMA.FTZ R44, R13, R56, -R44 ;  /* 0x000000380d2c7223 */ /* 0x000fe2000001082c */
[--C-:B------:R-:W-:Y:S02]  /*9520*/  HADD2.F32 R31, -RZ, R15.reuse.H0_H0 ;  /* 0x2000000fff1f7230 */ /* 0x100fe40000004100 */
[----:B------:R-:W-:Y:S02]  /*9530*/  HADD2.F32 R70, -RZ, R70.H0_H0 ;  /* 0x20000046ff467230 */ /* 0x000fe40000004100 */
[----:B------:R-:W-:Y:S01]  /*9540*/  FMUL.FTZ R46, R43, R42 ;  /* 0x0000002a2b2e7220 */ /* 0x000fe20000410000 */
[----:B------:R-:W-:-:S02]  /*9550*/  HADD2.F32 R15, -RZ, R15.H1_H1 ;  /* 0x3000000fff0f7230 */ /* 0x000fc40000004100 */
[----:B------:R-:W-:Y:S01]  /*9560*/  FMUL.FTZ R47, R31, R42 ;  /* 0x0000002a1f2f7220 */ /* 0x000fe20000410000 */
[----:B------:R-:W-:Y:S02]  /*9570*/  HADD2.F32 R58, -RZ, R58.H0_H0 ;  /* 0x2000003aff3a7230 */ /* 0x000fe40000004100 */
[-C--:B------:R-:W-:Y:S01]  /*9580*/  FMUL.FTZ R42, R45, R70.reuse ;  /* 0x000000462d2a7220 */ /* 0x080fe20000410000 */
[----:B------:R-:W-:Y:S02]  /*9590*/  HADD2.F32 R13, -RZ, R145.H1_H1 ;  /* 0x30000091ff0d7230 */ /* 0x000fe40000004100 */
[C---:B------:R-:W-:Y:S01]  /*95a0*/  FMUL.FTZ R70, R15.reuse, R70 ;  /* 0x000000460f467220 */ /* 0x040fe20000410000 */
[----:B------:R-:W-:Y:S02]  /*95b0*/  HADD2.F32 R154, -RZ, R154.H0_H0 ;  /* 0x2000009aff9a7230 */ /* 0x000fe40000004100 */
[----:B------:R-:W-:Y:S01]  /*95c0*/  FFMA.FTZ R42, R15, R58, -R42 ;  /* 0x0000003a0f2a7223 */ /* 0x000fe2000001082a */
[----:B------:R-:W-:-:S02]  /*95d0*/  HADD2.F32 R15, -RZ, R28.H0_H0 ;  /* 0x2000001cff0f7230 */ /* 0x000fc40000004100 */
[-C--:B------:R-:W-:Y:S01]  /*95e0*/  FFMA.FTZ R46, R31, R13.reuse, -R46 ;  /* 0x0000000d1f2e7223 */ /* 0x080fe2000001082e */
[----:B------:R-:W-:Y:S02]  /*95f0*/  HADD2.F32 R38, -RZ, R38.H0_H0 ;  /* 0x20000026ff267230 */ /* 0x000fe40000004100 */
[----:B------:R-:W-:Y:S01]  /*9600*/  FFMA.FTZ R47, R43, R13, R47 ;  /* 0x0000000d2b2f7223 */ /* 0x000fe2000001002f */
[----:B------:R-:W-:Y:S02]  /*9610*/  HADD2.F32 R28, -RZ, R28.H1_H1 ;  /* 0x3000001cff1c7230 */ /* 0x000fe40000004100 */
[----:B------:R-:W-:Y:S01]  /*9620*/  FFMA.FTZ R70, R45, R58, R70 ;  /* 0x0000003a2d467223 */ /* 0x000fe20000010046 */
[----:B------:R-:W-:Y:S01]  /*9630*/  HADD2.F32 R146, -RZ, R146.H0_H0 ;  /* 0x20000092ff927230 */ /* 0x000fe20000004100 */
[----:B------:R-:W-:Y:S01]  /*9640*/  F2FP.F16.F32.PACK_AB R42, R42, R46 ;  /* 0x0000002e2a2a723e */ /* 0x000fe200000000ff */
[----:B------:R-:W-:Y:S02]  /*9650*/  HADD2.F32 R13, -RZ, R12.H0_H0 ;  /* 0x2000000cff0d7230 */ /* 0x000fe40000004100 */
[----:B------:R-:W-:Y:S01]  /*9660*/  FMUL.FTZ R43, R28, R38 ;  /* 0x000000261c2b7220 */ /* 0x000fe20000410000 */
[----:B------:R-:W-:-:S02]  /*9670*/  HADD2.F32 R31, -RZ, R11.H0_H0 ;  /* 0x2000000bff1f7230 */ /* 0x000fc40000004100 */
[-C--:B------:R-:W-:Y:S01]  /*9680*/  FMUL.FTZ R11, R15, R154.reuse ;  /* 0x0000009a0f0b7220 */ /* 0x080fe20000410000 */
[----:B------:R-:W-:Y:S02]  /*9690*/  HADD2.F32 R12, -RZ, R12.H1_H1 ;  /* 0x3000000cff0c7230 */ /* 0x000fe40000004100 */
[C---:B------:R-:W-:Y:S01]  /*96a0*/  FMUL.FTZ R154, R13.reuse, R154 ;  /* 0x0000009a0d9a7220 */ /* 0x040fe20000410000 */
[----:B------:R-:W-:Y:S02]  /*96b0*/  HADD2.F32 R147, -RZ, R147.H0_H0 ;  /* 0x20000093ff937230 */ /* 0x000fe40000004100 */
[----:B------:R-:W-:Y:S01]  /*96c0*/  FFMA.FTZ R11, R13, R146, -R11 ;  /* 0x000000920d0b7223 */ /* 0x000fe2000001080b */
[----:B------:R-:W-:Y:S02]  /*96d0*/  HADD2.F32 R13, -RZ, R30.H0_H0 ;  /* 0x2000001eff0d7230 */ /* 0x000fe40000004100 */
[C---:B------:R-:W-:Y:S01]  /*96e0*/  FMUL.FTZ R38, R12.reuse, R38 ;  /* 0x000000260c267220 */ /* 0x040fe20000410000 */
[----:B------:R-:W-:Y:S01]  /*96f0*/  FFMA.FTZ R43, R12, R31, -R43 ;  /* 0x0000001f0c2b7223 */ /* 0x000fe2000001082b */
[----:B------:R-:W-:-:S02]  /*9700*/  HADD2.F32 R40, -RZ, R40.H0_H0 ;  /* 0x20000028ff287230 */ /* 0x000fc40000004100 */
[----:B------:R-:W-:Y:S01]  /*9710*/  FFMA.FTZ R154, R15, R146, R154 ;  /* 0x000000920f9a7223 */ /* 0x000fe2000001009a */
[----:B------:R-:W-:Y:S02]  /*9720*/  HADD2.F32 R12, -RZ, R14.H0_H0 ;  /* 0x2000000eff0c7230 */ /* 0x000fe40000004100 */
[----:B------:R-:W-:Y:S01]  /*9730*/  FFMA.FTZ R38, R28, R31, R38 ;  /* 0x0000001f1c267223 */ /* 0x000fe20000010026 */
[----:B------:R-:W-:Y:S02]  /*9740*/  HADD2.F32 R30, -RZ, R30.H1_H1 ;  /* 0x3000001eff1e7230 */ /* 0x000fe40000004100 */
[-C--:B------:R-:W-:Y:S01]  /*9750*/  FMUL.FTZ R15, R13, R147.reuse ;  /* 0x000000930d0f7220 */ /* 0x080fe20000410000 */
[----:B------:R-:W-:Y:S02]  /*9760*/  HADD2.F32 R14, -RZ, R14.H1_H1 ;  /* 0x3000000eff0e7230 */ /* 0x000fe40000004100 */
[----:B------:R-:W-:Y:S01]  /*9770*/  FMUL.FTZ R147, R12, R147 ;  /* 0x000000930c937220 */ /* 0x000fe20000410000 */
[----:B------:R-:W-:-:S02]  /*9780*/  HADD2.F32 R145, -RZ, R145.H0_H0 ;  /* 0x20000091ff917230 */ /* 0x000fc40000004100 */
        /* <DEDUP_REMOVED lines=8> */
[----:B------:R-:W-:Y:S02]  /*9810*/  F2FP.F16.F32.PACK_AB R13, R44, R29 ;  /* 0x0000001d2c0d723e */ /* 0x000fe400000000ff */
[----:B------:R-:W-:-:S02]  /*9820*/  F2FP.F16.F32.PACK_AB R29, R68, R41 ;  /* 0x00000029441d723e */ /* 0x000fc400000000ff */
[----:B------:R-:W-:Y:S01]  /*9830*/  F2FP.F16.F32.PACK_AB R14, R28, R15 ;  /* 0x0000000f1c0e723e */ /* 0x000fe200000000ff */
[----:B------:R-:W-:Y:S01]  /*9840*/  IMAD.MOV.U32 R28, RZ, RZ, R38 ;  /* 0x000000ffff1c7224 */ /* 0x000fe200078e0026 */
[----:B------:R-:W-:Y:S01]  /*9850*/  F2FP.F16.F32.PACK_AB R31, R70, R47 ;  /* 0x0000002f461f723e */ /* 0x000fe200000000ff */
[----:B------:R-:W-:Y:S01]  /*9860*/  IMAD.MOV.U32 R15, RZ, RZ, R42 ;  /* 0x000000ffff0f7224 */ /* 0x000fe200078e002a */
[----:B------:R-:W-:Y:S02]  /*9870*/  F2FP.F16.F32.PACK_AB R12, R43, R11 ;  /* 0x0000000b2b0c723e */ /* 0x000fe400000000ff */
[----:B------:R-:W-:-:S07]  /*9880*/  F2FP.F16.F32.PACK_AB R30, R40, R147 ;  /* 0x00000093281e723e */ /* 0x000fce00000000ff */
.L_x_2751:
[----:B------:R-:W-:Y:S05]  /*9890*/  BSYNC B2 ;  /* 0x0000000000027941 */ /* 0x000fea0003800000 */
.L_x_2750:
[----:B-1----:R1:W-:Y:S04]  /*98a0*/  ST.E.128 desc[UR60][R34.64], R12 ;  /* 0x0000000c22007985 */ /* 0x0023e8000c101d3c */
[----:B--2---:R1:W-:Y:S02]  /*98b0*/  @!P4 ST.E.128 desc[UR60][R36.64], R28 ;  /* 0x0000001c2400c985 */ /* 0x0043e4000c101d3c */
.L_x_2749:
[----:B------:R-:W-:Y:S05]  /*98c0*/  BSYNC B1 ;  /* 0x0000000000017941 */ /* 0x000fea0003800000 */
.L_x_2748:
        /* <DEDUP_REMOVED lines=11> */
[----:B------:R-:W-:Y:S02]  /*9980*/  SHF.R.S32.HI R11, RZ, 0x1f, R12 ;  /* 0x0000001fff0b7819 */ /* 0x000fe4000001140c */
[----:B------:R-:W-:Y:S02]  /*9990*/  SHF.L.U32 R36, R12, 0x3, RZ ;  /* 0x000000030c247819 */ /* 0x000fe400000006ff */
        /* <DEDUP_REMOVED lines=9> */
[----:B------:R-:W-:Y:S02]  /*9a30*/  LEA R28, R13, R2, 0x1 ;  /* 0x000000020d1c7211 */ /* 0x000fe400078e08ff */
[----:B------:R0:W1:Y:S04]  /*9a40*/  LDS.128 R12, [R11+0x18400] ;  /* 0x018400000b0c7984 */ /* 0x0000680000000c00 */
[----:B------:R-:W2:Y:S01]  /*9a50*/  LDS.128 R28, [R28+0x18400] ;  /* 0x018400001c1c7984 */ /* 0x000ea20000000c00 */
[----:B------:R-:W-:Y:S05]  /*9a60*/  @P5 BRA `(.L_x_2753) ;  /* 0x0000000400505947 */ /* 0x000fea0003800000 */
[----:B--2---:R-:W-:Y:S01]  /*9a70*/  IMAD.MOV.U32 R40, RZ, RZ, R29 ;  /* 0x000000ffff287224 */ /* 0x004fe200078e001d */
[----:B------:R-:W-:Y:S01]  /*9a80*/  SHF.R.U32.HI R45, RZ, 0x10, R65 ;  /* 0x00000010ff2d7819 */ /* 0x000fe20000011641 */
[----:B-1----:R-:W-:Y:S01]  /*9a90*/  IMAD.MOV.U32 R29, RZ, RZ, R15 ;  /* 0x000000ffff1d7224 */ /* 0x002fe200078e000f */
[--C-:B0-----:R-:W-:Y:S01]  /*9aa0*/  SHF.R.U64 R11, R52, 0x10, R53.reuse ;  /* 0x00000010340b7819 */ /* 0x101fe20000001235 */
[----:B------:R-:W-:Y:S01]  /*9ab0*/  HADD2.F32 R46, -RZ, R144.H1_H1 ;  /* 0x30000090ff2e7230 */ /* 0x000fe20000004100 */
[----:B------:R-:W-:Y:S01]  /*9ac0*/  SHF.R.U32.HI R52, RZ, 0x10, R53 ;  /* 0x00000010ff347819 */ /* 0x000fe20000011635 */
[--C-:B------:R-:W-:Y:S01]  /*9ad0*/  HADD2.F32 R41, -RZ, R40.reuse.H0_H0 ;  /* 0x20000028ff297230 */ /* 0x100fe20000004100 */
[--C-:B------:R-:W-:Y:S01]  /*9ae0*/  SHF.R.U64 R39, R66, 0x10, R67.reuse ;  /* 0x0000001042277819 */ /* 0x100fe20000001243 */
[----:B------:R-:W-:Y:S01]  /*9af0*/  HADD2.F32 R42, -RZ, R40.H1_H1 ;  /* 0x30000028ff2a7230 */ /* 0x000fe20000004100 */
[----:B------:R-:W-:Y:S01]  /*9b00*/  SHF.R.U32.HI R66, RZ, 0x10, R67 ;  /* 0x00000010ff427819 */ /* 0x000fe20000011643 */
[----:B------:R-:W-:-:S02]  /*9b10*/  HADD2.F32 R15, -RZ, R13.H0_H0 ;  /* 0x2000000dff0f7230 */ /* 0x000fc40000004100 */
[-C--:B------:R-:W-:Y:S01]  /*9b20*/  FMUL.FTZ R48, R41, R46.reuse ;  /* 0x0000002e29307220 */ /* 0x080fe20000410000 */
[----:B------:R-:W-:Y:S01]  /*9b30*/  HADD2.F32 R45, -RZ, R45.H0_H0 ;  /* 0x2000002dff2d7230 */ /* 0x000fe20000004100 */
[--C-:B------:R-:W-:Y:S01]  /*9b40*/  SHF.R.U64 R38, R54, 0x10, R55.reuse ;  /* 0x0000001036267819 */ /* 0x100fe20000001237 */
[----:B------:R-:W-:Y:S02]  /*9b50*/  HADD2.F32 R40, -RZ, R13.H1_H1 ;  /* 0x3000000dff287230 */ /* 0x000fe40000004100 */
[C---:B------:R-:W-:Y:S01]  /*9b60*/  FMUL.FTZ R46, R15.reuse, R46 ;  /* 0x0000002e0f2e7220 */ /* 0x040fe20000410000 */
[----:B------:R-:W-:Y:S02]  /*9b70*/  HADD2.F32 R44, -RZ, R142.H1_H1 ;  /* 0x3000008eff2c7230 */ /* 0x000fe40000004100 */
[-C--:B------:R-:W-:Y:S01]  /*9b80*/  FMUL.FTZ R47, R42, R45.reuse ;  /* 0x0000002d2a2f7220 */ /* 0x080fe20000410000 */
[----:B------:R-:W-:Y:S02]  /*9b90*/  HADD2.F32 R43, -RZ, R52.H0_H0 ;  /* 0x20000034ff2b7230 */ /* 0x000fe40000004100 */
[----:B------:R-:W-:Y:S01]  /*9ba0*/  FMUL.FTZ R45, R40, R45 ;  /* 0x0000002d282d7220 */ /* 0x000fe20000410000 */
[----:B------:R-:W-:Y:S01]  /*9bb0*/  SHF.R.U32.HI R54, RZ, 0x10, R55 ;  /* 0x00000010ff367819 */ /* 0x000fe20000011637 */
[-C--:B------:R-:W-:Y:S01]  /*9bc0*/  FFMA.FTZ R13, R15, R44.reuse, -R48 ;  /* 0x0000002c0f0d7223 */ /* 0x080fe20000010830 */
[----:B------:R-:W-:Y:S01]  /*9bd0*/  FFMA.FTZ R15, R41, R44, R46 ;  /* 0x0000002c290f7223 */ /* 0x000fe2000001002e */
[----:B------:R-:W-:Y:S01]  /*9be0*/  FFMA.FTZ R42, R42, R43, R45 ;  /* 0x0000002b2a2a7223 */ /* 0x000fe2000001002d */
[----:B------:R-:W-:-:S02]  /*9bf0*/  HADD2.F32 R50, -RZ, R143.H1_H1 ;  /* 0x3000008fff327230 */ /* 0x000fc40000004100 */
[----:B------:R-:W-:Y:S01]  /*9c00*/  FFMA.FTZ R40, R40, R43, -R47 ;  /* 0x0000002b28287223 */ /* 0x000fe2000001082f */
[--C-:B------:R-:W-:Y:S01]  /*9c10*/  HADD2.F32 R41, -RZ, R31.reuse.H0_H0 ;  /* 0x2000001fff297230 */ /* 0x100fe20000004100 */
[----:B------:R-:W-:Y:S01]  /*9c20*/  SHF.R.U64 R37, R64, 0x10, R65 ;  /* 0x0000001040257819 */ /* 0x000fe20000001241 */
[----:B------:R-:W-:Y:S02]  /*9c30*/  HADD2.F32 R46, -RZ, R31.H1_H1 ;  /* 0x3000001fff2e7230 */ /* 0x000fe40000004100 */
[--C-:B------:R-:W-:Y:S02]  /*9c40*/  HADD2.F32 R31, -RZ, R29.reuse.H0_H0 ;  /* 0x2000001dff1f7230 */ /* 0x100fe40000004100 */
[----:B------:R-:W-:Y:S01]  /*9c50*/  FMUL.FTZ R52, R41, R50 ;  /* 0x0000003229347220 */ /* 0x000fe20000410000 */
[----:B------:R-:W-:Y:S01]  /*9c60*/  HADD2.F32 R45, -RZ, R66.H0_H0 ;  /* 0x20000042ff2d7230 */ /* 0x000fe20000004100 */
[----:B------:R-:W-:Y:S01]  /*9c70*/  F2FP.F16.F32.PACK_AB R13, R40, R13 ;  /* 0x0000000d280d723e */ /* 0x000fe200000000ff */
[----:B------:R-:W-:-:S02]  /*9c80*/  HADD2.F32 R44, -RZ, R29.H1_H1 ;  /* 0x3000001dff2c7230 */ /* 0x000fc40000004100 */
[C---:B------:R-:W-:Y:S01]  /*9c90*/  FMUL.FTZ R50, R31.reuse, R50 ;  /* 0x000000321f327220 */ /* 0x040fe20000410000 */
[----:B------:R-:W-:Y:S02]  /*9ca0*/  HADD2.F32 R48, -RZ, R141.H1_H1 ;  /* 0x3000008dff307230 */ /* 0x000fe40000004100 */
[-C--:B------:R-:W-:Y:S01]  /*9cb0*/  FMUL.FTZ R47, R46, R45.reuse ;  /* 0x0000002d2e2f7220 */ /* 0x080fe20000410000 */
[----:B------:R-:W-:Y:S02]  /*9cc0*/  HADD2.F32 R43, -RZ, R54.H0_H0 ;  /* 0x20000036ff2b7230 */ /* 0x000fe40000004100 */
[C---:B------:R-:W-:Y:S01]  /*9cd0*/  FMUL.FTZ R45, R44.reuse, R45 ;  /* 0x0000002d2c2d7220 */ /* 0x040fe20000410000 */
[----:B------:R-:W-:Y:S02]  /*9ce0*/  HADD2.F32 R144, -RZ, R144.H0_H0 ;  /* 0x20000090ff907230 */ /* 0x000fe40000004100 */
[-C--:B------:R-:W-:Y:S01]  /*9cf0*/  FFMA.FTZ R29, R31, R48.reuse, -R52 ;  /* 0x000000301f1d7223 */ /* 0x080fe20000010834 */
[----:B------:R-:W-:Y:S01]  /*9d00*/  FFMA.FTZ R31, R41, R48, R50 ;  /* 0x00000030291f7223 */ /* 0x000fe20000010032 */
[-C--:B------:R-:W-:Y:S01]  /*9d10*/  FFMA.FTZ R44, R44, R43.reuse, -R47 ;  /* 0x0000002b2c2c7223 */ /* 0x080fe2000001082f */
[----:B------:R-:W-:Y:S01]  /*9d20*/  FFMA.FTZ R46, R46, R43, R45 ;  /* 0x0000002b2e2e7223 */ /* 0x000fe2000001002d */
[----:B------:R-:W-:-:S02]  /*9d30*/  HADD2.F32 R47, -RZ, R37.H0_H0 ;  /* 0x20000025ff2f7230 */ /* 0x000fc40000004100 */
[----:B------:R-:W-:Y:S01]  /*9d40*/  HADD2.F32 R41, -RZ, R28.H0_H0 ;  /* 0x2000001cff297230 */ /* 0x000fe20000004100 */
[----:B------:R-:W-:Y:S01]  /*9d50*/  F2FP.F16.F32.PACK_AB R44, R44, R29 ;  /* 0x0000001d2c2c723e */ /* 0x000fe200000000ff */
[----:B------:R-:W-:Y:S01]  /*9d60*/  HADD2.F32 R37, -RZ, R12.H0_H0 ;  /* 0x2000000cff257230 */ /* 0x000fe20000004100 */
[----:B------:R-:W-:Y:S01]  /*9d70*/  F2FP.F16.F32.PACK_AB R29, R42, R15 ;  /* 0x0000000f2a1d723e */ /* 0x000fe200000000ff */
[----:B------:R-:W-:Y:S01]  /*9d80*/  HADD2.F32 R43, -RZ, R28.H1_H1 ;  /* 0x3000001cff2b7230 */ /* 0x000fe20000004100 */
[----:B------:R-:W-:Y:S01]  /*9d90*/  F2FP.F16.F32.PACK_AB R31, R46, R31 ;  /* 0x0000001f2e1f723e */ /* 0x000fe200000000ff */
[----:B------:R-:W-:Y:S02]  /*9da0*/  HADD2.F32 R142, -RZ, R142.H0_H0 ;  /* 0x2000008eff8e7230 */ /* 0x000fe40000004100 */
[----:B------:R-:W-:Y:S02]  /*9db0*/  HADD2.F32 R28, -RZ, R12.H1_H1 ;  /* 0x3000000cff1c7230 */ /* 0x000fe40000004100 */
[----:B------:R-:W-:Y:S01]  /*9dc0*/  FMUL.FTZ R12, R41, R144 ;  /* 0x00000090290c7220 */ /* 0x000fe20000410000 */
[----:B------:R-:W-:-:S02]  /*9dd0*/  HADD2.F32 R45, -RZ, R11.H0_H0 ;  /* 0x2000000bff2d7230 */ /* 0x000fc40000004100 */
[----:B------:R-:W-:Y:S01]  /*9de0*/  FMUL.FTZ R144, R37, R144 ;  /* 0x0000009025907220 */ /* 0x000fe20000410000 */
[-C--:B------:R-:W-:Y:S01]  /*9df0*/  FMUL.FTZ R49, R43, R47.reuse ;  /* 0x0000002f2b317220 */ /* 0x080fe20000410000 */
[-C--:B------:R-:W-:Y:S01]  /*9e00*/  FFMA.FTZ R11, R37, R142.reuse, -R12 ;  /* 0x0000008e250b7223 */ /* 0x080fe2000001080c */
[C---:B------:R-:W-:Y:S01]  /*9e10*/  FMUL.FTZ R50, R28.reuse, R47 ;  /* 0x0000002f1c327220 */ /* 0x040fe20000410000 */
[----:B------:R-:W-:Y:S01]  /*9e20*/  FFMA.FTZ R12, R41, R142, R144 ;  /* 0x0000008e290c7223 */ /* 0x000fe20000010090 */
[-C--:B------:R-:W-:Y:S01]  /*9e30*/  FFMA.FTZ R48, R28, R45.reuse, -R49 ;  /* 0x0000002d1c307223 */ /* 0x080fe20000010831 */
[----:B------:R-:W-:Y:S02]  /*9e40*/  HADD2.F32 R37, -RZ, R30.H0_H0 ;  /* 0x2000001eff257230 */ /* 0x000fe40000004100 */
[----:B------:R-:W-:Y:S01]  /*9e50*/  FFMA.FTZ R43, R43, R45, R50 ;  /* 0x0000002d2b2b7223 */ /* 0x000fe20000010032 */
[----:B------:R-:W-:Y:S02]  /*9e60*/  HADD2.F32 R41, -RZ, R39.H0_H0 ;  /* 0x20000027ff297230 */ /* 0x000fe40000004100 */
[----:B------:R-:W-:Y:S01]  /*9e70*/  HADD2.F32 R28, -RZ, R14.H0_H0 ;  /* 0x2000000eff1c7230 */ /* 0x000fe20000004100 */
[----:B------:R-:W-:Y:S01]  /*9e80*/  F2FP.F16.F32.PACK_AB R48, R48, R11 ;  /* 0x0000000b3030723e */ /* 0x000fe200000000ff */
[----:B------:R-:W-:-:S02]  /*9e90*/  HADD2.F32 R30, -RZ, R30.H1_H1 ;  /* 0x3000001eff1e7230 */ /* 0x000fc40000004100 */
[----:B------:R-:W-:Y:S02]  /*9ea0*/  HADD2.F32 R143, -RZ, R143.H0_H0 ;  /* 0x2000008fff8f7230 */ /* 0x000fe40000004100 */
[----:B------:R-:W-:Y:S02]  /*9eb0*/  HADD2.F32 R14, -RZ, R14.H1_H1 ;  /* 0x3000000eff0e7230 */ /* 0x000fe40000004100 */
[----:B------:R-:W-:Y:S01]  /*9ec0*/  FMUL.FTZ R47, R30, R41 ;  /* 0x000000291e2f7220 */ /* 0x000fe20000410000 */
[----:B------:R-:W-:Y:S02]  /*9ed0*/  HADD2.F32 R141, -RZ, R141.H0_H0 ;  /* 0x2000008dff8d7230 */ /* 0x000fe40000004100 */
[-C--:B------:R-:W-:Y:S01]  /*9ee0*/  FMUL.FTZ R45, R37, R143.reuse ;  /* 0x0000008f252d7220 */ /* 0x080fe20000410000 */
[----:B------:R-:W-:Y:S02]  /*9ef0*/  HADD2.F32 R39, -RZ, R38.H0_H0 ;  /* 0x20000026ff277230 */ /* 0x000fe40000004100 */
[----:B------:R-:W-:Y:S01]  /*9f00*/  FMUL.FTZ R38, R28, R143 ;  /* 0x0000008f1c267220 */ /* 0x000fe20000410000 */
[----:B------:R-:W-:Y:S01]  /*9f10*/  FMUL.FTZ R41, R14, R41 ;  /* 0x000000290e297220 */ /* 0x000fe20000410000 */
[-C--:B------:R-:W-:Y:S01]  /*9f20*/  FFMA.FTZ R45, R28, R141.reuse, -R45 ;  /* 0x0000008d1c2d7223 */ /* 0x080fe2000001082d */
[----:B------:R-:W-:Y:S01]  /*9f30*/  F2FP.F16.F32.PACK_AB R28, R43, R12 ;  /* 0x0000000c2b1c723e */ /* 0x000fe200000000ff */
[----:B------:R-:W-:Y:S01]  /*9f40*/  FFMA.FTZ R38, R37, R141, R38 ;  /* 0x0000008d25267223 */ /* 0x000fe20000010026 */
[-C--:B------:R-:W-:Y:S01]  /*9f50*/  FFMA.FTZ R14, R14, R39.reuse, -R47 ;  /* 0x000000270e0e7223 */ /* 0x080fe2000001082f */
[----:B------:R-:W-:Y:S01]  /*9f60*/  FFMA.FTZ R41, R30, R39, R41 ;  /* 0x000000271e297223 */ /* 0x000fe20000010029 */
[----:B------:R-:W-:Y:S01]  /*9f70*/  MOV R12, R48 ;  /* 0x00000030000c7202 */ /* 0x000fe20000000f00 */
[----:B------:R-:W-:-:S02]  /*9f80*/  IMAD.MOV.U32 R15, RZ, RZ, R44 ;  /* 0x000000ffff0f7224 */ /* 0x000fc400078e002c */
[----:B------:R-:W-:Y:S02]  /*9f90*/  F2FP.F16.F32.PACK_AB R14, R14, R45 ;  /* 0x0000002d0e0e723e */ /* 0x000fe400000000ff */
[----:B------:R-:W-:-:S07]  /*9fa0*/  F2FP.F16.F32.PACK_AB R30, R41, R38 ;  /* 0x00000026291e723e */ /* 0x000fce00000000ff */
.L_x_2753:
[----:B------:R-:W-:Y:S05]  /*9fb0*/  BSYNC B1 ;  /* 0x0000000000017941 */ /* 0x000fea0003800000 */
.L_x_2752:
[----:B-1----:R1:W-:Y:S01]  /*9fc0*/  ST.E.128 desc[UR60][R34.64], R12 ;  /* 0x0000000c22007985 */ /* 0x0023e2000c101d3c */
[----:B------:R-:W-:-:S13]  /*9fd0*/  ISETP.GE.AND P4, PT, R36, R133, PT ;  /* 0x000000852400720c */ /* 0x000fda0003f86270 */
[----:B------:R-:W-:Y:S05]  /*9fe0*/  @P4 BRA `(.L_x_2700) ;  /* 0x0000000400e04947 */ /* 0x000fea0003800000 */
[----:B------:R-:W-:-:S05]  /*9ff0*/  IMAD.WIDE R32, R36, 0x2, R32 ;  /* 0x0000000224207825 */ /* 0x000fca00078e0220 */
[----:B--2---:R2:W-:Y:S01]  /*a000*/  ST.E.128 desc[UR60][R32.64], R28 ;  /* 0x0000001c20007985 */ /* 0x0045e2000c101d3c */
[----:B------:R-:W-:Y:S05]  /*a010*/  BRA `(.L_x_2700) ;  /* 0x0000000400d47947 */ /* 0x000fea0003800000 */
.L_x_2665:
[----:B------:R-:W2:Y:S02]  /*a020*/  LDL R11, [R1+0x30] ;  /* 0x00003000010b7983 */ /* 0x000ea40000100800 */
[----:B--2---:R-:W-:-:S13]  /*a030*/  R2UR UR4, R11 ;  /* 0x000000000b0472ca */ /* 0x004fda00000e0000 */
[----:B------:R-:W-:-:S06]  /*a040*/  UISETP.NE.AND UP0, UPT, UR4, 0x3, UPT ;  /* 0x000000030400788c */ /* 0x000fcc000bf05270 */
[----:B------:R-:W-:-:S13]  /*a050*/  PLOP3.LUT P0, PT, PT, PT, UP0, 0x80, 0x0 ;  /* 0x000000000000781c */ /* 0x000fda0003f0f008 */
[----:B------:R-:W-:Y:S05]  /*a060*/  @!P0 BRA `(.L_x_2754) ;  /* 0x0000000000048947 */ /* 0x000fea0003800000 */
[----:B------:R-:W-:Y:S01]  /*a070*/  BPT.TRAP 0x1 ;  /* 0x000000040000795c */ /* 0x000fe20000300000 */
.L_x_2754:
[----:B------:R-:W-:Y:S01]  /*a080*/  IMAD R84, R18, 0x8, R2 ;  /* 0x0000000812547824 */ /* 0x000fe200078e0202 */
[----:B------:R-:W-:Y:S01]  /*a090*/  SHF.L.U32 R85, R171, 0x1f, RZ ;  /* 0x0000001fab557819 */ /* 0x000fe200000006ff */
[----:B------:R-:W-:Y:S01]  /*a0a0*/  BSSY B1, `(.L_x_2755) ;  /* 0x0000004000017945 */ /* 0x000fe20003800000 */
[----:B------:R-:W-:Y:S02]  /*a0b0*/  SHF.R.S32.HI R81, RZ, 0x1f, R80 ;  /* 0x0000001fff517819 */ /* 0x000fe40000011450 */
[----:B------:R-:W0:Y:S02]  /*a0c0*/  SYNCS.PHASECHK.TRANS64.TRYWAIT P4, [R84+URZ+0x2a890], R85 ;  /* 0x02a89055540075a7 */ /* 0x000e24000808017f */
[----:B0-----:R-:W-:Y:S05]  /*a0d0*/  @!P4 BRA `(.L_x_2756) ;  /* 0x000001bc0044c947 */ /* 0x001fea0003800000 */
.L_x_3041:
[----:B------:R-:W-:Y:S05]  /*a0e0*/  BSYNC B1 ;  /* 0x0000000000017941 */ /* 0x000fea0003800000 */
.L_x_2755:
        /* <DEDUP_REMOVED lines=25> */
.L_x_3045:
        /* <DEDUP_REMOVED lines=8> */
[----:B------:R-:W-:Y:S01]  /*a300*/  @!P5 SHF.L.U32 R11, R166, 0x3, RZ ;  /* 0x00000003a60bd819 */ /* 0x000fe200000006ff */
        /* <DEDUP_REMOVED lines=28> */
.L_x_2759:
[----:B------:R-:W-:Y:S05]  /*a4d0*/  BSYNC B1 ;  /* 0x0000000000017941 */ /* 0x000fea0003800000 */
.L_x_2758:
[----:B------:R-:W-:-:S03]  /*a4e0*/  UMOV UR4, 0xffffffff ;  /* 0xffffffff00047882 */ /* 0x000fc60000000000 */
[----:B------:R-:W-:Y:S05]  /*a4f0*/  BRA.DIV UR4, `(.L_x_2760) ;  /* 0x000001ba049c7947 */ /* 0x000fea000b800000 */
[----:B-1----:R-:W1:Y:S04]  /*a500*/  SHFL.IDX PT, R33, R33, 0x1, 0x1c1f ;  /* 0x003c1f0021217f89 */ /* 0x002e6800000e0000 */
[----:B------:R-:W0:Y:S02]  /*a510*/  SHFL.IDX PT, R32, R32, 0x1, 0x1c1f ;  /* 0x003c1f0020207f89 */ /* 0x000e2400000e0000 */
.L_x_3049:
        /* <DEDUP_REMOVED lines=8> */
[----:B------:R-:W-:Y:S01]  /*a5a0*/  @!P5 SHF.L.U32 R11, R166, 0x3, RZ ;  /* 0x00000003a60bd819 */ /* 0x000fe200000006ff */
        /* <DEDUP_REMOVED lines=28> */
.L_x_2700:
[----:B------:R-:W-:Y:S05]  /*a770*/  BSYNC B0 ;  /* 0x0000000000007941 */ /* 0x000fea0003800000 */
.L_x_2664:
        /* <DEDUP_REMOVED lines=12> */
[----:B------:R-:W-:-:S04]  /*a840*/  @!P4 IADD3 R11, R84, 0x2a8a0, RZ ;  /* 0x0002a8a0540bc810 */ /* 0x000fc80007ffe0ff */
[----:B------:R-:W-:-:S04]  /*a850*/  @!P4 PRMT R11, RZ, 0x654, R11 ;  /* 0x00000654ff0bc816 */ /* 0x000fc8000000000b */
[----:B------:R0:W-:Y:S01]  /*a860*/  @!P4 SYNCS.ARRIVE.TRANS64.RED.A1T0 RZ, [R11+URZ], RZ ;  /* 0x000000ff0bffc9a7 */ /* 0x0001e2000810043f */
[----:B------:R-:W-:Y:S05]  /*a870*/  @!P0 BRA `(.L_x_2762) ;  /* 0x0000000000048947 */ /* 0x000fea0003800000 */
[----:B------:R-:W-:Y:S01]  /*a880*/  BPT.TRAP 0x1 ;  /* 0x000000040000795c */ /* 0x000fe20000300000 */
.L_x_2762:
[----:B------:R-:W-:Y:S05]  /*a890*/  BSYNC B0 ;  /* 0x0000000000007941 */ /* 0x000fea0003800000 */
.L_x_2761:
[----:B------:R-:W3:Y:S01]  /*a8a0*/  SYNCS.PHASECHK.TRANS64.TRYWAIT P0, [R84+URZ+0x2a8b0], R85 ;  /* 0x02a8b055540075a7 */ /* 0x000ee2000800017f */
[----:B------:R-:W-:Y:S04]  /*a8b0*/  BSSY B0, `(.L_x_2763) ;  /* 0x0000002000007945 */ /* 0x000fe80003800000 */
[----:B---3--:R-:W-:Y:S05]  /*a8c0*/  @!P0 BRA `(.L_x_2764) ;  /* 0x000001b400f48947 */ /* 0x008fea0003800000 */
.L_x_3050:
[----:B------:R-:W-:Y:S05]  /*a8d0*/  BSYNC B0 ;  /* 0x0000000000007941 */ /* 0x000fea0003800000 */
.L_x_2763:
        /* <DEDUP_REMOVED lines=20> */
[----:B------:R-:W-:Y:S01]  /*aa20*/  IMAD R33, R11, 0x2, R120 ;  /* 0x000000020b217824 */ /* 0x000fe200078e0278 */
[----:B------:R-:W-:Y:S01]  /*aa30*/  LEA.HI.X R32, R12, UR7, R15, 0x1, P5 ;  /* 0x000000070c207c11 */ /* 0x000fe2000a8f0c0f */
[----:B------:R0:W1:Y:S01]  /*aa40*/  SHFL.IDX PT, R28, R27, RZ, 0x1c1f ;  /* 0x001c1fff1b1c7589 */ /* 0x00006200000e0000 */
[----:B------:R-:W-:-:S03]  /*aa50*/  LEA R11, R13, R120, 0x1 ;  /* 0x000000780d0b7211 */ /* 0x000fc600078e08ff */
        /* <DEDUP_REMOVED lines=22> */
.L_x_2766:
[----:B------:R-:W-:Y:S05]  /*abc0*/  BSYNC B0 ;  /* 0x0000000000007941 */ /* 0x000fea0003800000 */
.L_x_2765:
        /* <DEDUP_REMOVED lines=25> */
.L_x_2768:
[----:B------:R-:W-:Y:S05]  /*ad60*/  BSYNC B0 ;  /* 0x0000000000007941 */ /* 0x000fea0003800000 */
.L_x_2767:
        /* <DEDUP_REMOVED lines=8> */
[----:B------:R-:W-:-:S03]  /*adf0*/  ISETP.NE.AND P5, PT, R122, RZ, PT ;  /* 0x000000ff7a00720c */ /* 0x000fc60003fa5270 */
[----:B------:R-:W-:Y:S02]  /*ae00*/  @!P4 PRMT R84, RZ, 0x654, R84 ;  /* 0x00000654ff54c816 */ /* 0x000fe40000000054 */
[----:B------:R-:W-:Y:S02]  /*ae10*/  IADD3 R18, R18, 0x1, RZ ;  /* 0x0000000112127810 */ /* 0x000fe40007ffe0ff */
[----:B------:R-:W-:Y:S01]  /*ae20*/  PLOP3.LUT P0, PT, PT, PT, PT, 0x8, 0x0 ;  /* 0x000000000000781c */ /* 0x000fe20003f0e170 */
[----:B------:R3:W-:Y:S01]  /*ae30*/  @!P4 SYNCS.ARRIVE.TRANS64.RED.A1T0 RZ, [R84+URZ], RZ ;  /* 0x000000ff54ffc9a7 */ /* 0x0007e2000810043f */
[----:B------:R-:W-:-:S04]  /*ae40*/  ISETP.NE.AND P4, PT, R18, 0x2, PT ;  /* 0x000000021200780c */ /* 0x000fc80003f85270 */
[----:B--2---:R-:W-:Y:S02]  /*ae50*/  SEL R12, RZ, 0x1, P4 ;  /* 0x00000001ff0c7807 */ /* 0x004fe40002000000 */
[----:B------:R-:W-:Y:S02]  /*ae60*/  SEL R18, R18, RZ, P4 ;  /* 0x000000ff12127207 */ /* 0x000fe40002000000 */
[----:B------:R-:W-:Y:S01]  /*ae70*/  LOP3.LUT R171, R171, R12, RZ, 0x3c, !PT ;  /* 0x0000000cabab7212 */ /* 0x000fe200078e3cff */
[----:B---3--:R-:W-:Y:S06]  /*ae80*/  @P5 BRA `(.L_x_2769) ;  /* 0xffffff7c00205947 */ /* 0x008fec000383ffff */
.L_x_2659:
[----:B------:R-:W2:Y:S01]  /*ae90*/  LDC R0, c[0x0][0x448] ;  /* 0x00011200ff007b82 */ /* 0x000ea20000000800 */
[----:B------:R-:W-:Y:S01]  /*aea0*/  BSSY B0, `(.L_x_2770) ;  /* 0x0000011000007945 */ /* 0x000fe20003800000 */
[----:B------:R-:W-:Y:S02]  /*aeb0*/  MOV R72, RZ ;  /* 0x000000ff00487202 */ /* 0x000fe40000000f00 */
[----:B--2---:R-:W-:Y:S01]  /*aec0*/  ISETP.NE.AND P1, PT, R0, 0x1, PT ;  /* 0x000000010000780c */ /* 0x004fe20003f25270 */
[----:B------:R-:W-:-:S12]  /*aed0*/  VIADD R0, R186, 0x7f ;  /* 0x0000007fba007836 */ /* 0x000fd80000000000 */
[----:B------:R-:W2:Y:S08]  /*aee0*/  @P1 LDC R3, c[0x0][0x44c] ;  /* 0x00011300ff031b82 */ /* 0x000eb00000000800 */
[----:B------:R-:W3:Y:S01]  /*aef0*/  @P1 LDC R4, c[0x0][0x450] ;  /* 0x00011400ff041b82 */ /* 0x000ee20000000800 */
[----:B--2---:R-:W-:-:S05]  /*af00*/  @P1 IMAD.HI.U32 R3, R0, R3, RZ ;  /* 0x0000000300031227 */ /* 0x004fca00078e00ff */
[----:B---3--:R-:W-:-:S05]  /*af10*/  @P1 SHF.R.U32.HI R0, RZ, R4, R3 ;  /* 0x00000004ff001219 */ /* 0x008fca0000011603 */
[----:B------:R-:W-:-:S04]  /*af20*/  IMAD.IADD R0, R195, 0x1, R0 ;  /* 0x00000001c3007824 */ /* 0x000fc800078e0200 */
[----:B------:R-:W-:-:S05]  /*af30*/  IMAD.HI R0, R0, 0x2aaaaaab, RZ ;  /* 0x2aaaaaab00007827 */ /* 0x000fca00078e02ff */
[----:B------:R-:W-:-:S04]  /*af40*/  SHF.R.U32.HI R3, RZ, 0x1f, R0 ;  /* 0x0000001fff037819 */ /* 0x000fc80000011600 */
[----:B------:R-:W-:-:S04]  /*af50*/  LEA.HI.SX32 R3, R0, R3, 0x1c ;  /* 0x0000000300037211 */ /* 0x000fc800078fe2ff */
[----:B------:R-:W-:-:S04]  /*af60*/  VIMNMX R196, R196, R3, PT ;  /* 0x00000003c4c47248 */ /* 0x000fc80003fe0100 */
[----:B------:R-:W-:Y:S01]  /*af70*/  ISETP.GE.AND P1, PT, R196, 0x1, PT ;  /* 0x00000001c400780c */ /* 0x000fe20003f26270 */
[----:B------:R-:W-:-:S12]  /*af80*/  @P0 BRA `(.L_x_2771) ;  /* 0x0000000000080947 */ /* 0x000fd80003800000 */
[----:B------:R-:W2:Y:S02]  /*af90*/  FENCE.VIEW.ASYNC.G ;  /* 0x00000000000073c6 */ /* 0x000ea40000000100 */
[----:B--2---:R-:W-:Y:S06]  /*afa0*/  BAR.ARV 0xc, 0x180 ;  /* 0x0306000000007b1d */ /* 0x004fec0000002000 */
.L_x_2771:
[----:B------:R-:W-:Y:S05]  /*afb0*/  BSYNC B0 ;  /* 0x0000000000007941 */ /* 0x000fea0003800000 */
.L_x_2770:
[----:B------:R-:W-:Y:S04]  /*afc0*/  BSSY B0, `(.L_x_2772) ;  /* 0x000001f000007945 */ /* 0x000fe80003800000 */
[----:B------:R-:W-:Y:S05]  /*afd0*/  @!P1 BRA `(.L_x_2773) ;  /* 0x0000000000749947 */ /* 0x000fea0003800000 */
[----:B------:R-:W-:Y:S01]  /*afe0*/  ISETP.NE.AND P0, PT, R201, RZ, PT ;  /* 0x000000ffc900720c */ /* 0x000fe20003f05270 */
[----:B------:R-:W-:-:S03]  /*aff0*/  ULDC UR4, c[0x0][0x9f0] ;  /* 0x00027c0000047ab9 */ /* 0x000fc60000000800 */
[----:B------:R-:W-:-:S04]  /*b000*/  SEL R9, R201, UR4, P0 ;  /* 0x00000004c9097c07 */ /* 0x000fc80008000000 */
[-C--:B------:R-:W-:Y:S02]  /*b010*/  IABS R6, R9.reuse ;  /* 0x0000000900067213 */ /* 0x080fe40000000000 */
[----:B------:R-:W-:Y:S02]  /*b020*/  IADD3 R0, R9, -0x1, R196 ;  /* 0xffffffff09007810 */ /* 0x000fe40007ffe0c4 */
[----:B------:R-:W2:Y:S01]  /*b030*/  I2F.RP R3, R6 ;  /* 0x0000000600037306 */ /* 0x000ea20000209400 */
[-C--:B------:R-:W-:Y:S02]  /*b040*/  IABS R10, R9.reuse ;  /* 0x00000009000a7213 */ /* 0x080fe40000000000 */
[----:B------:R-:W-:Y:S02]  /*b050*/  IABS R8, R0 ;  /* 0x0000000000087213 */ /* 0x000fe40000000000 */
[----:B------:R-:W-:-:S04]  /*b060*/  LOP3.LUT R0, R0, R9, RZ, 0x3c, !PT ;  /* 0x0000000900007212 */ /* 0x000fc800078e3cff */
[----:B------:R-:W-:Y:S01]  /*b070*/  ISETP.GE.AND P2, PT, R0, RZ, PT ;  /* 0x000000ff0000720c */ /* 0x000fe20003f46270 */
[----:B--2---:R-:W2:Y:S02]  /*b080*/  MUFU.RCP R3, R3 ;  /* 0x0000000300037308 */ /* 0x004ea40000001000 */
[----:B--2---:R-:W-:Y:S01]  /*b090*/  VIADD R4, R3, 0xffffffe ;  /* 0x0ffffffe03047836 */ /* 0x004fe20000000000 */
[----:B------:R-:W-:-:S05]  /*b0a0*/  IADD3 R3, RZ, -R10, RZ ;  /* 0x8000000aff037210 */ /* 0x000fca0007ffe0ff */
[----:B------:R2:W3:Y:S02]  /*b0b0*/  F2I.FTZ.U32.TRUNC.NTZ R5, R4 ;  /* 0x0000000400057305 */ /* 0x0004e4000021f000 */
[----:B--2---:R-:W-:Y:S02]  /*b0c0*/  IMAD.MOV.U32 R4, RZ, RZ, RZ ;  /* 0x000000ffff047224 */ /* 0x004fe400078e00ff */
[----:B---3--:R-:W-:-:S04]  /*b0d0*/  IMAD.MOV R7, RZ, RZ, -R5 ;  /* 0x000000ffff077224 */ /* 0x008fc800078e0a05 */
[----:B------:R-:W-:-:S04]  /*b0e0*/  IMAD R7, R7, R6, RZ ;  /* 0x0000000607077224 */ /* 0x000fc800078e02ff */
[----:B------:R-:W-:-:S06]  /*b0f0*/  IMAD.HI.U32 R5, R5, R7, R4 ;  /* 0x0000000705057227 */ /* 0x000fcc00078e0004 */
        /* <DEDUP_REMOVED lines=11> */
.L_x_2773:
[----:B------:R-:W-:Y:S05]  /*b1b0*/  BSYNC B0 ;  /* 0x0000000000007941 */ /* 0x000fea0003800000 */
.L_x_2772:
[-C--:B------:R-:W-:Y:S01]  /*b1c0*/  IMAD R185, R207, R72.reuse, RZ ;  /* 0x00000048cfb97224 */ /* 0x080fe200078e02ff */
        /* <DEDUP_REMOVED lines=43> */
[----:B--2---:R-:W-:-:S05]  /*b480*/  LEA.HI R3, R0, R0, RZ, 0x1 ;  /* 0x0000000000037211 */ /* 0x004fca00078f08ff */
[----:B------:R-:W-:Y:S02]  /*b490*/  PLOP3.LUT P0, PT, PT, PT, UP0, 0x80, 0x0 ;  /* 0x000000000000781c */ /* 0x000fe40003f0f008 */
[----:B------:R-:W-:-:S04]  /*b4a0*/  LOP3.LUT R3, R3, 0x1e, RZ, 0xc0, !PT ;  /* 0x0000001e03037812 */ /* 0x000fc800078ec0ff */
[----:B------:R-:W-:-:S04]  /*b4b0*/  IADD3 R3, R0, -R3, RZ ;  /* 0x8000000300037210 */ /* 0x000fc80007ffe0ff */
        /* <DEDUP_REMOVED lines=19> */
[----:B012-45:R-:W-:Y:S05]  /*b5f0*/  CALL.ABS.NOINC R14 ;  /* 0x000000000e007343 */ /* 0x037fea0003c00000 */
.L_x_2775:
        /* <DEDUP_REMOVED lines=12> */
.L_x_2779:
[----:B---3--:R3:W0:Y:S02]  /*b6c0*/  SYNCS.PHASECHK.TRANS64.TRYWAIT P0, [R2+URZ+0x2a800], R3 ;  /* 0x02a80003020075a7 */ /* 0x008624000800017f */
[----:B0-----:R-:W-:Y:S05]  /*b6d0*/  @!P0 NANOSLEEP.SYNCS 0x989680 ;  /* 0x009896800000895d */ /* 0x001fea0003900000 */
[----:B------:R-:W0:Y:S02]  /*b6e0*/  @!P0 SYNCS.PHASECHK.TRANS64 P0, [R2+URZ+0x2a800], R3 ;  /* 0x02a80003020085a7 */ /* 0x000e24000800007f */
[----:B0-----:R-:W-:Y:S05]  /*b6f0*/  @!P0 BRA `(.L_x_2779) ;  /* 0xfffffffc00f08947 */ /* 0x001fea000383ffff */
.L_x_2778:
[----:B------:R-:W-:Y:S05]  /*b700*/  BSYNC B0 ;  /* 0x0000000000007941 */ /* 0x000fea0003800000 */
.L_x_2777:
[----:B------:R-:W-:Y:S05]  /*b710*/  BRA `(.L_x_2780) ;  /* 0x0000006c005c7947 */ /* 0x000fea0003800000 */
.L_x_2776:
        /* <DEDUP_REMOVED lines=13> */
[----:B0-----:R-:W-:Y:S01]  /*b7f0*/  IMAD.IADD R27, R3, 0x1, R25 ;  /* 0x00000001031b7824 */ /* 0x001fe200078e0219 */
[----:B----4-:R-:W-:Y:S01]  /*b800*/  IADD3 R29, R5, R141, RZ ;  /* 0x0000008d051d7210 */ /* 0x010fe20007ffe0ff */
[----:B------:R-:W-:Y:S06]  /*b810*/  @!P0 BRA `(.L_x_2781) ;  /* 0x0000000000408947 */ /* 0x000fec0003800000 */
        /* <DEDUP_REMOVED lines=15> */
[----:B01----:R-:W-:Y:S05]  /*b910*/  CALL.ABS.NOINC R14 ;  /* 0x000000000e007343 */ /* 0x003fea0003c00000 */
.L_x_2781:
[----:B------:R-:W-:Y:S01]  /*b920*/  ULDC.U8 UR4, c[0x0][0x410] ;  /* 0x0001040000047ab9 */ /* 0x000fe20000000000 */
[----:B------:R-:W-:Y:S01]  /*b930*/  BSSY B0, `(.L_x_2782) ;  /* 0x00006ad000007945 */ /* 0x000fe20003800000 */
[----:B------:R-:W-:Y:S01]  /*b940*/  ISETP.NE.AND P0, PT, RZ, UR4, PT ;  /* 0x00000004ff007c0c */ /* 0x000fe2000bf05270 */
[----:B------:R-:W-:-:S12]  /*b950*/  IMAD.IADD R69, R170, 0x1, R186 ;  /* 0x00000001aa457824 */ /* 0x000fd800078e02ba */
[----:B------:R-:W-:Y:S05]  /*b960*/  @!P0 BRA `(.L_x_2783) ;  /* 0x0000003400848947 */ /* 0x000fea0003800000 */
[----:B------:R-:W0:Y:S01]  /*b970*/  LDC R10, c[0x0][0x448] ;  /* 0x00011200ff0a7b82 */ /* 0x000e220000000800 */
[----:B------:R-:W-:Y:S01]  /*b980*/  IMAD R3, R206, 0x40, R69 ;  /* 0x00000040ce037824 */ /* 0x000fe200078e0245 */
[----:B------:R-:W-:Y:S01]  /*b990*/  ULDC.64 UR4, c[0x0][0x3f8] ;  /* 0x0000fe0000047ab9 */ /* 0x000fe20000000a00 */
[----:B------:R-:W-:Y:S01]  /*b9a0*/  ULDC.64 UR6, c[0x0][0x408] ;  /* 0x0001020000067ab9 */ /* 0x000fe20000000a00 */
[----:B------:R-:W-:Y:S01]  /*b9b0*/  MOV R4, R24 ;  /* 0x0000001800047202 */ /* 0x000fe20000000f00 */
[----:B------:R-:W-:Y:S01]  /*b9c0*/  IMAD.MOV.U32 R6, RZ, RZ, R140 ;  /* 0x000000ffff067224 */ /* 0x000fe200078e008c */
[----:B------:R-:W-:Y:S02]  /*b9d0*/  MOV R7, R29 ;  /* 0x0000001d00077202 */ /* 0x000fe40000000f00 */
[----:B------:R-:W-:Y:S02]  /*b9e0*/  SHF.R.S32.HI R76, RZ, 0x1f, R175 ;  /* 0x0000001fff4c7819 */ /* 0x000fe400000114af */
[----:B------:R-:W-:-:S02]  /*b9f0*/  SHF.R.S32.HI R74, RZ, 0x1f, R173 ;  /* 0x0000001fff4a7819 */ /* 0x000fc400000114ad */
[----:B------:R-:W-:Y:S02]  /*ba00*/  SHF.R.S32.HI R73, RZ, 0x1f, R172 ;  /* 0x0000001fff497819 */ /* 0x000fe400000114ac */
[----:B------:R-:W-:Y:S02]  /*ba10*/  SHF.R.S32.HI R75, RZ, 0x1f, R174 ;  /* 0x0000001fff4b7819 */ /* 0x000fe400000114ae */
[----:B0-----:R-:W-:-:S13]  /*ba20*/  ISETP.NE.AND P0, PT, R10, 0x1, PT ;  /* 0x000000010a00780c */ /* 0x001fda0003f05270 */
[----:B------:R-:W0:Y:S08]  /*ba30*/  @P0 LDC R0, c[0x0][0x44c] ;  /* 0x00011300ff000b82 */ /* 0x000e300000000800 */
[----:B------:R-:W2:Y:S01]  /*ba40*/  @P0 LDC R5, c[0x0][0x450] ;  /* 0x00011400ff050b82 */ /* 0x000ea20000000800 */
[----:B0-----:R-:W-:-:S05]  /*ba50*/  @P0 IMAD.HI.U32 R0, R3, R0, RZ ;  /* 0x0000000003000227 */ /* 0x001fca00078e00ff */
[----:B--2---:R-:W-:Y:S01]  /*ba60*/  @P0 SHF.R.U32.HI R3, RZ, R5, R0 ;  /* 0x00000005ff030219 */ /* 0x004fe20000011600 */
        /* <DEDUP_REMOVED lines=18> */
[----:B------:R0:W2:Y:S04]  /*bb90*/  SHFL.IDX PT, R9, R0, RZ, 0x1c1f ;  /* 0x001c1fff00097589 */ /* 0x0000a800000e0000 */
[----:B------:R0:W3:Y:S04]  /*bba0*/  SHFL.IDX PT, R8, R65, RZ, 0x1c1f ;  /* 0x001c1fff41087589 */ /* 0x0000e800000e0000 */
[----:B------:R0:W4:Y:S04]  /*bbb0*/  SHFL.IDX PT, R30, R63, RZ, 0x1c1f ;  /* 0x001c1fff3f1e7589 */ /* 0x00012800000e0000 */
[----:B------:R0:W0:Y:S02]  /*bbc0*/  SHFL.IDX PT, R31, R3, RZ, 0x1c1f ;  /* 0x001c1fff031f7589 */ /* 0x00002400000e0000 */
.L_x_3056:
        /* <DEDUP_REMOVED lines=24> */
[C---:B------:R-:W-:Y:S02]  /*bd50*/  @!P3 SHF.L.U32 R26, R175.reuse, 0x1, RZ ;  /* 0x00000001af1ab819 */ /* 0x040fe400000006ff */
[----:B------:R-:W-:Y:S02]  /*bd60*/  @!P3 SHF.L.U64.HI R5, R175, 0x1, R76 ;  /* 0x00000001af05b819 */ /* 0x000fe4000001024c */
[C---:B------:R-:W-:Y:S01]  /*bd70*/  @!P2 IMAD.SHL.U32 R20, R173.reuse, 0x2, RZ ;  /* 0x00000002ad14a824 */ /* 0x040fe200078e00ff */
[----:B-1-3--:R-:W-:Y:S01]  /*bd80*/  @!P3 IADD3 R28, P6, R8, R26, RZ ;  /* 0x0000001a081cb210 */ /* 0x00afe20007fde0ff */
[----:B------:R-:W-:Y:S01]  /*bd90*/  @!P1 IMAD.SHL.U32 R12, R174, 0x2, RZ ;  /* 0x00000002ae0c9824 */ /* 0x000fe200078e00ff */
[----:B------:R-:W-:Y:S01]  /*bda0*/  @!P2 SHF.L.U64.HI R4, R173, 0x1, R74 ;  /* 0x00000001ad04a819 */ /* 0x000fe2000001024a */
[----:B------:R-:W-:Y:S01]  /*bdb0*/  @!P0 IMAD.SHL.U32 R32, R172, 0x2, RZ ;  /* 0x00000002ac208824 */ /* 0x000fe200078e00ff */
[----:B--2---:R-:W-:Y:S01]  /*bdc0*/  @!P3 IADD3.X R29, R9, R5, RZ, P6, !PT ;  /* 0x00000005091db210 */ /* 0x004fe200037fe4ff */
[----:B----4-:R-:W-:Y:S01]  /*bdd0*/  @!P4 IMAD.MOV.U32 R7, RZ, RZ, R30 ;  /* 0x000000ffff07c224 */ /* 0x010fe200078e001e */
[----:B------:R-:W-:-:S02]  /*bde0*/  @!P2 IADD3 R24, P6, R8, R20, RZ ;  /* 0x000000140818a210 */ /* 0x000fc40007fde0ff */
[----:B0-----:R-:W-:Y:S02]  /*bdf0*/  @!P3 IADD3 R26, P5, R31, R26, RZ ;  /* 0x0000001a1f1ab210 */ /* 0x001fe40007fbe0ff */
[----:B------:R-:W-:Y:S01]  /*be00*/  @!P1 SHF.L.U64.HI R6, R174, 0x1, R75 ;  /* 0x00000001ae069819 */ /* 0x000fe2000001024b */
[----:B------:R-:W-:Y:S01]  /*be10*/  @!P2 IMAD.X R25, R9, 0x1, R4, P6 ;  /* 0x000000010919a824 */ /* 0x000fe200030e0604 */
[----:B------:R-:W-:Y:S01]  /*be20*/  @!P1 IADD3 R14, P6, R8, R12, RZ ;  /* 0x0000000c080e9210 */ /* 0x000fe20007fde0ff */
[----:B------:R-:W-:Y:S01]  /*be30*/  @!P3 IMAD.X R27, R30, 0x1, R5, P5 ;  /* 0x000000011e1bb824 */ /* 0x000fe200028e0605 */
[----:B------:R-:W-:Y:S01]  /*be40*/  @!P2 IADD3 R20, P5, R31, R20, RZ ;  /* 0x000000141f14a210 */ /* 0x000fe20007fbe0ff */
[----:B------:R-:W-:Y:S01]  /*be50*/  @!P4 IMAD.MOV.U32 R5, RZ, RZ, R9 ;  /* 0x000000ffff05c224 */ /* 0x000fe200078e0009 */
[----:B------:R-:W-:Y:S01]  /*be60*/  @!P0 SHF.L.U64.HI R34, R172, 0x1, R73 ;  /* 0x00000001ac228819 */ /* 0x000fe20000010249 */
[----:B------:R-:W-:Y:S01]  /*be70*/  @!P1 IMAD.X R15, R9, 0x1, R6, P6 ;  /* 0x00000001090f9824 */ /* 0x000fe200030e0606 */
[----:B------:R-:W-:-:S02]  /*be80*/  @!P2 IADD3.X R21, R30, R4, RZ, P5, !PT ;  /* 0x000000041e15a210 */ /* 0x000fc40002ffe4ff */
[----:B------:R-:W-:Y:S02]  /*be90*/  ISETP.GE.AND P5, PT, R176, UR4, PT ;  /* 0x00000004b0007c0c */ /* 0x000fe4000bfa6270 */
[----:B------:R-:W-:Y:S02]  /*bea0*/  @!P1 IADD3 R12, P6, R31, R12, RZ ;  /* 0x0000000c1f0c9210 */ /* 0x000fe40007fde0ff */
[----:B------:R-:W-:-:S03]  /*beb0*/  @!P4 MOV R4, R8 ;  /* 0x000000080004c202 */ /* 0x000fc60000000f00 */
[----:B------:R-:W-:Y:S01]  /*bec0*/  @!P1 IMAD.X R13, R30, 0x1, R6, P6 ;  /* 0x000000011e0d9824 */ /* 0x000fe200030e0606 */
[----:B------:R-:W-:Y:S01]  /*bed0*/  @!P0 IADD3 R10, P6, R8, R32, RZ ;  /* 0x00000020080a8210 */ /* 0x000fe20007fde0ff */
[----:B------:R-:W-:Y:S01]  /*bee0*/  @!P4 IMAD.WIDE R4, R160, 0x2, R4 ;  /* 0x00000002a004c825 */ /* 0x000fe200078e0204 */
[----:B------:R-:W-:-:S03]  /*bef0*/  @!P4 MOV R6, R31 ;  /* 0x0000001f0006c202 */ /* 0x000fc60000000f00 */
[----:B------:R-:W-:Y:S01]  /*bf00*/  @!P0 IMAD.X R11, R9, 0x1, R34, P6 ;  /* 0x00000001090b8824 */ /* 0x000fe200030e0622 */
[----:B------:R0:W5:Y:S01]  /*bf10*/  @!P4 LD.E.64 R60, desc[UR60][R4.64] ;  /* 0x0000003c043cc980 */ /* 0x000162000c101b00 */
[----:B------:R-:W-:Y:S01]  /*bf20*/  @!P4 IMAD.WIDE R6, R160, 0x2, R6 ;  /* 0x00000002a006c825 */ /* 0x000fe200078e0206 */
[----:B------:R-:W-:-:S04]  /*bf30*/  @!P5 SHF.L.U64.HI R33, R176, 0x1, R225 ;  /* 0x00000001b021d819 */ /* 0x000fc800000102e1 */
[----:B------:R1:W5:Y:S01]  /*bf40*/  @!P4 LD.E.64 R58, desc[UR60][R6.64] ;  /* 0x0000003c063ac980 */ /* 0x000362000c101b00 */
[----:B0-----:R-:W-:Y:S02]  /*bf50*/  @!P0 IADD3 R4, P6, R31, R32, RZ ;  /* 0x000000201f048210 */ /* 0x001fe40007fde0ff */
[----:B------:R-:W-:-:S03]  /*bf60*/  @!P5 SHF.L.U32 R32, R176, 0x1, RZ ;  /* 0x00000001b020d819 */ /* 0x000fc600000006ff */
[----:B------:R-:W-:Y:S01]  /*bf70*/  @!P0 IMAD.X R5, R30, 0x1, R34, P6 ;  /* 0x000000011e058824 */ /* 0x000fe200030e0622 */
[-C--:B-1----:R-:W-:Y:S02]  /*bf80*/  @!P5 IADD3 R6, P4, R8, R32.reuse, RZ ;  /* 0x000000200806d210 */ /* 0x082fe40007f9e0ff */
[----:B------:R-:W-:Y:S02]  /*bf90*/  @!P5 IADD3 R8, P6, R31, R32, RZ ;  /* 0x000000201f08d210 */ /* 0x000fe40007fde0ff */
[----:B------:R-:W-:Y:S02]  /*bfa0*/  CS2R R56, SRZ ;  /* 0x0000000000387805 */ /* 0x000fe4000001ff00 */
[----:B------:R-:W-:Y:S01]  /*bfb0*/  CS2R R54, SRZ ;  /* 0x0000000000367805 */ /* 0x000fe2000001ff00 */
[----:B------:R-:W-:Y:S01]  /*bfc0*/  @!P5 IMAD.X R7, R9, 0x1, R33, P4 ;  /* 0x000000010907d824 */ /* 0x000fe200020e0621 */
        /* <DEDUP_REMOVED lines=19> */
.L_x_2786:
[----:B------:R-:W-:Y:S05]  /*c100*/  BSYNC B1 ;  /* 0x0000000000017941 */ /* 0x000fea0003800000 */
.L_x_2785:
[----:B0----5:R-:W-:Y:S01]  /*c110*/  IMAD.MOV.U32 R4, RZ, RZ, R58 ;  /* 0x000000ffff047224 */ /* 0x021fe200078e003a */
[----:B------:R-:W-:Y:S01]  /*c120*/  MOV R6, R54 ;  /* 0x0000003600067202 */ /* 0x000fe20000000f00 */
[----:B------:R-:W-:Y:S01]  /*c130*/  IMAD.MOV.U32 R7, RZ, RZ, R55 ;  /* 0x000000ffff077224 */ /* 0x000fe200078e0037 */
[----:B------:R-:W-:Y:S01]  /*c140*/  UMOV UR4, 0xffffffff ;  /* 0xffffffff00047882 */ /* 0x000fe20000000000 */
[----:B------:R-:W-:Y:S01]  /*c150*/  IMAD.MOV.U32 R5, RZ, RZ, R59 ;  /* 0x000000ffff057224 */ /* 0x000fe200078e003b */
[----:B------:R-:W-:Y:S01]  /*c160*/  PRMT R88, R4, 0x7610, R88 ;  /* 0x0000761004587816 */ /* 0x000fe20000000058 */
[----:B------:R-:W-:Y:S01]  /*c170*/  IMAD.MOV.U32 R4, RZ, RZ, R50 ;  /* 0x000000ffff047224 */ /* 0x000fe200078e0032 */
[----:B------:R-:W-:Y:S01]  /*c180*/  PRMT R83, R6, 0x5410, R7 ;  /* 0x0000541006537816 */ /* 0x000fe20000000007 */
[----:B------:R-:W-:Y:S01]  /*c190*/  IMAD.MOV.U32 R6, RZ, RZ, R46 ;  /* 0x000000ffff067224 */ /* 0x000fe200078e002e */
[----:B------:R-:W-:Y:S01]  /*c1a0*/  PRMT R87, R5, 0x7610, R87 ;  /* 0x0000761005577816 */ /* 0x000fe20000000057 */
[----:B------:R-:W-:Y:S01]  /*c1b0*/  IMAD.MOV.U32 R7, RZ, RZ, R47 ;  /* 0x000000ffff077224 */ /* 0x000fe200078e002f */
[----:B------:R-:W-:-:S02]  /*c1c0*/  MOV R5, R51 ;  /* 0x0000003300057202 */ /* 0x000fc40000000f00 */
[----:B----4-:R-:W-:Y:S02]  /*c1d0*/  CS2R R30, SRZ ;  /* 0x00000000001e7805 */ /* 0x010fe4000001ff00 */
[----:B------:R-:W-:Y:S01]  /*c1e0*/  PRMT R79, R5, 0x5410, R4 ;  /* 0x00005410054f7816 */ /* 0x000fe20000000004 */
[----:B------:R-:W-:Y:S01]  /*c1f0*/  IMAD.MOV.U32 R5, RZ, RZ, R43 ;  /* 0x000000ffff057224 */ /* 0x000fe200078e002b */
[----:B------:R-:W-:Y:S01]  /*c200*/  PRMT R77, R6, 0x5410, R7 ;  /* 0x00005410064d7816 */ /* 0x000fe20000000007 */
[----:B------:R-:W-:Y:S01]  /*c210*/  IMAD.MOV.U32 R6, RZ, RZ, R38 ;  /* 0x000000ffff067224 */ /* 0x000fe200078e0026 */
[----:B------:R-:W-:Y:S02]  /*c220*/  MOV R4, R42 ;  /* 0x0000002a00047202 */ /* 0x000fe40000000f00 */
        /* <DEDUP_REMOVED lines=18> */
[----:B------:R-:W-:Y:S02]  /*c350*/  MOV R4, R44 ;  /* 0x0000002c00047202 */ /* 0x000fe40000000f00 */
[----:B------:R-:W-:Y:S02]  /*c360*/  MOV R7, R37 ;  /* 0x0000002500077202 */ /* 0x000fe40000000f00 */
[----:B------:R-:W-:Y:S02]  /*c370*/  PRMT R71, R4, 0x5410, R5 ;  /* 0x0000541004477816 */ /* 0x000fe40000000005 */
[----:B------:R-:W-:Y:S01]  /*c380*/  PRMT R66, R6, 0x5410, R7 ;  /* 0x0000541006427816 */ /* 0x000fe20000000007 */
[----:B------:R-:W-:Y:S06]  /*c390*/  BRA.DIV UR4, `(.L_x_2787) ;  /* 0x0000019e04c87947 */ /* 0x000fec000b800000 */
[----:B------:R-:W0:Y:S04]  /*c3a0*/  SHFL.IDX PT, R0, R0, 0x1, 0x1c1f ;  /* 0x003c1f0000007f89 */ /* 0x000e2800000e0000 */
[----:B------:R-:W4:Y:S04]  /*c3b0*/  SHFL.IDX PT, R65, R65, 0x1, 0x1c1f ;  /* 0x003c1f0041417f89 */ /* 0x000f2800000e0000 */
[----:B------:R-:W0:Y:S04]  /*c3c0*/  SHFL.IDX PT, R63, R63, 0x1, 0x1c1f ;  /* 0x003c1f003f3f7f89 */ /* 0x000e2800000e0000 */
[----:B------:R0:W0:Y:S02]  /*c3d0*/  SHFL.IDX PT, R62, R3, 0x1, 0x1c1f ;  /* 0x003c1f00033e7f89 */ /* 0x00002400000e0000 */
.L_x_3062:
[----:B------:R-:W-:Y:S01]  /*c3e0*/  VIADD R4, R69, 0x40 ;  /* 0x0000004045047836 */ /* 0x000fe20000000000 */
[----:B0-----:R-:W-:Y:S01]  /*c3f0*/  LOP3.LUT R3, R181, 0x18, R16, 0xf8, !PT ;  /* 0x00000018b5037812 */ /* 0x001fe200078ef810 */
[----:B------:R-:W-:Y:S01]  /*c400*/  BSSY B1, `(.L_x_2788) ;  /* 0x0000055000017945 */ /* 0x000fe20003800000 */
[----:B------:R-:W-:Y:S02]  /*c410*/  LOP3.LUT P0, RZ, R226, 0x4, RZ, 0xc0, !PT ;  /* 0x00000004e2ff7812 */ /* 0x000fe4000780c0ff */
[----:B------:R-:W-:Y:S02]  /*c420*/  CS2R R32, SRZ ;  /* 0x0000000000207805 */ /* 0x000fe4000001ff00 */
[----:B------:R-:W-:Y:S02]  /*c430*/  ISETP.GE.AND P1, PT, R4, R67, PT ;  /* 0x000000430400720c */ /* 0x000fe40003f26270 */
[----:B------:R-:W-:Y:S02]  /*c440*/  CS2R R26, SRZ ;  /* 0x00000000001a7805 */ /* 0x000fe4000001ff00 */
[----:B------:R-:W-:-:S02]  /*c450*/  LOP3.LUT R4, R3, R182, RZ, 0x3c, !PT ;  /* 0x000000b603047212 */ /* 0x000fc400078e3cff */
[----:B------:R-:W-:Y:S02]  /*c460*/  CS2R R20, SRZ ;  /* 0x0000000000147805 */ /* 0x000fe4000001ff00 */
[----:B------:R-:W-:Y:S02]  /*c470*/  CS2R R12, SRZ ;  /* 0x00000000000c7805 */ /* 0x000fe4000001ff00 */
[----:B--23--:R-:W-:Y:S02]  /*c480*/  CS2R R8, SRZ ;  /* 0x0000000000087805 */ /* 0x00cfe4000001ff00 */
[----:B------:R-:W-:Y:S01]  /*c490*/  CS2R R40, SRZ ;  /* 0x0000000000287805 */ /* 0x000fe2000001ff00 */
[----:B------:R-:W-:Y:S01]  /*c4a0*/  IMAD.IADD R3, R183, 0x1, R4 ;  /* 0x00000001b7037824 */ /* 0x000fe200078e0204 */
[----:B------:R-:W-:Y:S02]  /*c4b0*/  CS2R R34, SRZ ;  /* 0x0000000000227805 */ /* 0x000fe4000001ff00 */
[----:B-1----:R-:W-:-:S02]  /*c4c0*/  CS2R R28, SRZ ;  /* 0x00000000001c7805 */ /* 0x002fc4000001ff00 */
[----:B------:R-:W-:Y:S02]  /*c4d0*/  CS2R R24, SRZ ;  /* 0x0000000000187805 */ /* 0x000fe4000001ff00 */
[----:B------:R-:W-:Y:S02]  /*c4e0*/  CS2R R14, SRZ ;  /* 0x00000000000e7805 */ /* 0x000fe4000001ff00 */
[----:B------:R-:W-:Y:S02]  /*c4f0*/  LEA R3, R3, R2, 0x1 ;  /* 0x0000000203037211 */ /* 0x000fe400078e08ff */
        /* <DEDUP_REMOVED lines=14> */
[CC--:B----4-:R-:W-:Y:S01]  /*c5e0*/  @!P4 IADD3 R26, P5, R65.reuse, R24.reuse, RZ ;  /* 0x00000018411ac210 */ /* 0x0d0fe20007fbe0ff */
[----:B------:R-:W-:Y:S01]  /*c5f0*/  @!P1 IMAD.SHL.U32 R4, R172, 0x2, RZ ;  /* 0x00000002ac049824 */ /* 0x000fe200078e00ff */
[----:B------:R-:W-:Y:S02]  /*c600*/  @!P4 IADD3 R24, P6, R62, R24, RZ ;  /* 0x000000183e18c210 */ /* 0x000fe40007fde0ff */
[----:B------:R-:W-:Y:S02]  /*c610*/  @!P4 IADD3.X R27, R0, R76, RZ, P5, !PT ;  /* 0x0000004c001bc210 */ /* 0x000fe40002ffe4ff */
[-C--:B------:R-:W-:Y:S01]  /*c620*/  @!P3 IADD3 R20, P5, R65, R14.reuse, RZ ;  /* 0x0000000e4114b210 */ /* 0x080fe20007fbe0ff */
[----:B------:R-:W-:Y:S01]  /*c630*/  @!P4 IMAD.X R25, R63, 0x1, R76, P6 ;  /* 0x000000013f19c824 */ /* 0x000fe200030e064c */
[----:B------:R-:W-:-:S02]  /*c640*/  @!P3 IADD3 R14, P6, R62, R14, RZ ;  /* 0x0000000e3e0eb210 */ /* 0x000fc40007fde0ff */
[----:B------:R-:W-:Y:S02]  /*c650*/  @!P3 IADD3.X R21, R0, R74, RZ, P5, !PT ;  /* 0x0000004a0015b210 */ /* 0x000fe40002ffe4ff */
[----:B------:R-:W-:Y:S01]  /*c660*/  @!P2 SHF.L.U64.HI R75, R174, 0x1, R75 ;  /* 0x00000001ae4ba819 */ /* 0x000fe2000001024b */
[----:B------:R-:W-:Y:S01]  /*c670*/  @!P3 IMAD.X R15, R63, 0x1, R74, P6 ;  /* 0x000000013f0fb824 */ /* 0x000fe200030e064a */
[-C--:B------:R-:W-:Y:S02]  /*c680*/  @!P2 IADD3 R12, P5, R65, R10.reuse, RZ ;  /* 0x0000000a410ca210 */ /* 0x080fe40007fbe0ff */
[----:B------:R-:W-:Y:S02]  /*c690*/  @!P2 IADD3 R10, P6, R62, R10, RZ ;  /* 0x0000000a3e0aa210 */ /* 0x000fe40007fde0ff */
[----:B------:R-:W-:Y:S02]  /*c6a0*/  @!P2 IADD3.X R13, R0, R75, RZ, P5, !PT ;  /* 0x0000004b000da210 */ /* 0x000fe40002ffe4ff */
[----:B------:R-:W-:Y:S01]  /*c6b0*/  @!P1 SHF.L.U64.HI R73, R172, 0x1, R73 ;  /* 0x00000001ac499819 */ /* 0x000fe20000010249 */
[----:B------:R-:W-:Y:S01]  /*c6c0*/  @!P2 IMAD.X R11, R63, 0x1, R75, P6 ;  /* 0x000000013f0ba824 */ /* 0x000fe200030e064b */
[----:B------:R-:W-:-:S02]  /*c6d0*/  @!P1 IADD3 R8, P5, R65, R4, RZ ;  /* 0x0000000441089210 */ /* 0x000fc40007fbe0ff */
[----:B------:R-:W-:-:S03]  /*c6e0*/  ISETP.GE.AND P6, PT, R160, UR4, PT ;  /* 0x00000004a0007c0c */ /* 0x000fc6000bfc6270 */
[----:B------:R-:W-:Y:S01]  /*c6f0*/  @!P1 IMAD.X R9, R0, 0x1, R73, P5 ;  /* 0x0000000100099824 */ /* 0x000fe200028e0649 */
[----:B------:R-:W-:-:S04]  /*c700*/  @!P1 IADD3 R4, P5, R62, R4, RZ ;  /* 0x000000043e049210 */ /* 0x000fc80007fbe0ff */
[----:B------:R-:W-:Y:S02]  /*c710*/  @!P1 IADD3.X R5, R63, R73, RZ, P5, !PT ;  /* 0x000000493f059210 */ /* 0x000fe40002ffe4ff */
[----:B------:R-:W-:-:S03]  /*c720*/  ISETP.GE.AND P5, PT, R176, UR4, PT ;  /* 0x00000004b0007c0c */ /* 0x000fc6000bfa6270 */
        /* <DEDUP_REMOVED lines=9> */
[----:B------:R-:W-:Y:S02]  /*c7c0*/  @!P5 SHF.L.U64.HI R32, R176, 0x1, R225 ;  /* 0x00000001b020d819 */ /* 0x000fe400000102e1 */
[----:B------:R-:W-:Y:S02]  /*c7d0*/  CS2R R34, SRZ ;  /* 0x0000000000227805 */ /* 0x000fe4000001ff00 */
[----:B0-----:R-:W-:-:S04]  /*c7e0*/  CS2R R28, SRZ ;  /* 0x00000000001c7805 */ /* 0x001fc8000001ff00 */
[----:B------:R0:W5:Y:S01]  /*c7f0*/  @!P4 LD.E.64 R34, desc[UR60][R26.64] ;  /* 0x0000003c1a22c980 */ /* 0x000162000c101b00 */
[----:B-1----:R-:W-:-:S03]  /*c800*/  @!P5 IADD3 R6, P6, R65, R33, RZ ;  /* 0x000000214106d210 */ /* 0x002fc60007fde0ff */
[----:B------:R1:W5:Y:S01]  /*c810*/  @!P3 LD.E.64 R28, desc[UR60][R20.64] ;  /* 0x0000003c141cb980 */ /* 0x000362000c101b00 */
[----:B------:R-:W-:Y:S02]  /*c820*/  @!P5 IADD3.X R7, R0, R32, RZ, P6, !PT ;  /* 0x000000200007d210 */ /* 0x000fe400037fe4ff */
[----:B------:R-:W-:Y:S02]  /*c830*/  @!P5 IADD3 R62, P6, R62, R33, RZ ;  /* 0x000000213e3ed210 */ /* 0x000fe40007fde0ff */
[----:B0-----:R-:W-:-:S03]  /*c840*/  CS2R R26, SRZ ;  /* 0x00000000001a7805 */ /* 0x001fc6000001ff00 */
[----:B------:R-:W-:Y:S01]  /*c850*/  @!P5 IMAD.X R63, R63, 0x1, R32, P6 ;  /* 0x000000013f3fd824 */ /* 0x000fe200030e0620 */
[----:B------:R-:W-:Y:S02]  /*c860*/  CS2R R32, SRZ ;  /* 0x0000000000207805 */ /* 0x000fe4000001ff00 */
[----:B-1----:R-:W-:Y:S01]  /*c870*/  CS2R R20, SRZ ;  /* 0x0000000000147805 */ /* 0x002fe2000001ff00 */
[----:B------:R0:W5:Y:S04]  /*c880*/  @!P3 LD.E.64 R26, desc[UR60][R14.64] ;  /* 0x0000003c0e1ab980 */ /* 0x000168000c101b00 */
[----:B------:R1:W5:Y:S04]  /*c890*/  @!P4 LD.E.64 R32, desc[UR60][R24.64] ;  /* 0x0000003c1820c980 */ /* 0x000368000c101b00 */
[----:B------:R2:W5:Y:S01]  /*c8a0*/  @!P2 LD.E.64 R20, desc[UR60][R10.64] ;  /* 0x0000003c0a14a980 */ /* 0x000562000c101b00 */
[----:B0-----:R-:W-:-:S02]  /*c8b0*/  CS2R R14, SRZ ;  /* 0x00000000000e7805 */ /* 0x001fc4000001ff00 */
        /* <DEDUP_REMOVED lines=9> */
.L_x_2789:
[----:B------:R-:W-:Y:S05]  /*c950*/  BSYNC B1 ;  /* 0x0000000000017941 */ /* 0x000fea0003800000 */
.L_x_2788:
[----:B--2---:R-:W-:Y:S01]  /*c960*/  LEA.HI R4, R205, R205, RZ, 0x1 ;  /* 0x000000cdcd047211 */ /* 0x004fe200078f08ff */
[----:B-----5:R-:W-:Y:S01]  /*c970*/  IMAD.MOV.U32 R5, RZ, RZ, R30 ;  /* 0x000000ffff057224 */ /* 0x020fe200078e001e */
[C---:B------:R-:W-:Y:S01]  /*c980*/  IADD3 R0, R3.reuse, 0xc440, RZ ;  /* 0x0000c44003007810 */ /* 0x040fe20007ffe0ff */
[----:B------:R-:W-:Y:S01]  /*c990*/  VIADD R6, R3, 0xc400 ;  /* 0x0000c40003067836 */ /* 0x000fe20000000000 */
[----:B------:R-:W-:Y:S01]  /*c9a0*/  LOP3.LUT R4, R4, 0xfffffffe, RZ, 0xc0, !PT ;  /* 0xfffffffe04047812 */ /* 0x000fe200078ec0ff */
[----:B------:R-:W-:Y:S01]  /*c9b0*/  IMAD.MOV.U32 R7, RZ, RZ, R33 ;  /* 0x000000ffff077224 */ /* 0x000fe200078e0021 */
[----:B------:R-:W-:Y:S01]  /*c9c0*/  PRMT R85, R5, 0x7610, R85 ;  /* 0x0000761005557816 */ /* 0x000fe20000000055 */
[----:B------:R-:W-:Y:S01]  /*c9d0*/  @P0 VIADD R0, R6, 0xffffffc0 ;  /* 0xffffffc006000836 */ /* 0x000fe20000000000 */
[----:B------:R-:W-:Y:S01]  /*c9e0*/  MOV R5, R31 ;  /* 0x0000001f00057202 */ /* 0x000fe20000000f00 */
[----:B------:R-:W-:Y:S01]  /*c9f0*/  IMAD.MOV.U32 R6, RZ, RZ, R32 ;  /* 0x000000ffff067224 */ /* 0x000fe200078e0020 */
[----:B------:R-:W-:Y:S01]  /*ca00*/  IADD3 R4, R205, -R4, RZ ;  /* 0x80000004cd047210 */ /* 0x000fe20007ffe0ff */
[----:B------:R-:W-:Y:S01]  /*ca10*/  IMAD.MOV.U32 R63, RZ, RZ, R34 ;  /* 0x000000ffff3f7224 */ /* 0x000fe200078e0022 */
[----:B------:R-:W-:Y:S01]  /*ca20*/  PRMT R85, R85, 0x5410, R5 ;  /* 0x0000541055557816 */ /* 0x000fe20000000005 */
[----:B------:R-:W-:Y:S01]  /*ca30*/  BSSY B1, `(.L_x_2790) ;  /* 0x0000026000017945 */ /* 0x000fe20003800000 */
[----:B------:R-:W-:Y:S01]  /*ca40*/  SHF.L.U32 R5, R4, 0x1f, RZ ;  /* 0x0000001f04057819 */ /* 0x000fe200000006ff */
[----:B------:R-:W-:Y:S01]  /*ca50*/  IMAD.MOV.U32 R4, RZ, RZ, R21 ;  /* 0x000000ffff047224 */ /* 0x000fe200078e0015 */
[----:B------:R-:W-:Y:S01]  /*ca60*/  PRMT R81, R6, 0x5410, R7 ;  /* 0x0000541006517816 */ /* 0x000fe20000000007 */
[----:B------:R-:W-:Y:S01]  /*ca70*/  IMAD.MOV.U32 R6, RZ, RZ, R26 ;  /* 0x000000ffff067224 */ /* 0x000fe200078e001a */
[----:B------:R-:W0:Y:S01]  /*ca80*/  SYNCS.PHASECHK.TRANS64.TRYWAIT P0, [R2+URZ+0x2a800], R5 ;  /* 0x02a80005020075a7 */ /* 0x000e22000800017f */
[----:B------:R-:W-:Y:S01]  /*ca90*/  IMAD.MOV.U32 R7, RZ, RZ, R27 ;  /* 0x000000ffff077224 */ /* 0x000fe200078e001b */
[----:B------:R-:W-:-:S02]  /*caa0*/  MOV R62, R20 ;  /* 0x00000014003e7202 */ /* 0x000fc40000000f00 */
[----:B------:R-:W-:Y:S02]  /*cab0*/  PRMT R82, R63, 0x7610, R82 ;  /* 0x000076103f527816 */ /* 0x000fe40000000052 */
[----:B------:R-:W-:Y:S01]  /*cac0*/  PRMT R75, R7, 0x5410, R6 ;  /* 0x00005410074b7816 */ /* 0x000fe20000000006 */
[----:B------:R-:W-:Y:S01]  /*cad0*/  IMAD.MOV.U32 R6, RZ, RZ, R12 ;  /* 0x000000ffff067224 */ /* 0x000fe200078e000c */
[----:B------:R-:W-:Y:S02]  /*cae0*/  MOV R7, R13 ;  /* 0x0000000d00077202 */ /* 0x000fe40000000f00 */
[----:B------:R-:W-:Y:S01]  /*caf0*/  PRMT R73, R73, 0x5410, R62 ;  /* 0x0000541049497816 */ /* 0x000fe2000000003e */
[----:B------:R-:W-:Y:S01]  /*cb00*/  IMAD.MOV.U32 R62, RZ, RZ, R8 ;  /* 0x000000ffff3e7224 */ /* 0x000fe200078e0008 */
[----:B----4-:R-:W-:Y:S01]  /*cb10*/  PRMT R65, R7, 0x5410, R6 ;  /* 0x0000541007417816 */ /* 0x010fe20000000006 */
[----:B------:R-:W-:Y:S01]  /*cb20*/  IMAD.MOV.U32 R7, RZ, RZ, R41 ;  /* 0x000000ffff077224 */ /* 0x000fe200078e0029 */
[----:B------:R-:W-:Y:S01]  /*cb30*/  PRMT R73, R4, 0x7610, R73 ;  /* 0x0000761004497816 */ /* 0x000fe20000000049 */
[----:B------:R-:W-:Y:S01]  /*cb40*/  IMAD.MOV.U32 R4, RZ, RZ, R9 ;  /* 0x000000ffff047224 */ /* 0x000fe200078e0009 */
[----:B------:R-:W-:-:S02]  /*cb50*/  MOV R6, R40 ;  /* 0x0000002800067202 */ /* 0x000fc40000000f00 */
[----:B------:R-:W-:Y:S02]  /*cb60*/  PRMT R62, R62, 0x5410, R62 ;  /* 0x000054103e3e7816 */ /* 0x000fe4000000003e */
[----:B------:R-:W-:Y:S01]  /*cb70*/  PRMT R86, R6, 0x5410, R7 ;  /* 0x0000541006567816 */ /* 0x000fe20000000007 */
[----:B------:R-:W-:Y:S01]  /*cb80*/  IMAD.MOV.U32 R6, RZ, RZ, R28 ;  /* 0x000000ffff067224 */ /* 0x000fe200078e001c */
[----:B------:R-:W-:Y:S01]  /*cb90*/  PRMT R62, R4, 0x7610, R62 ;  /* 0x00007610043e7816 */ /* 0x000fe2000000003e */
[----:B------:R-:W-:Y:S01]  /*cba0*/  IMAD.MOV.U32 R7, RZ, RZ, R29 ;  /* 0x000000ffff077224 */ /* 0x000fe200078e001d */
[----:B------:R-:W-:Y:S02]  /*cbb0*/  MOV R4, R35 ;  /* 0x0000002300047202 */ /* 0x000fe40000000f00 */
[----:B------:R-:W-:Y:S02]  /*cbc0*/  VIADDMNMX R67, R67, -R186, 0x80, PT ;  /* 0x0000008043437446 */ /* 0x000fe400038009ba */
[----:B------:R-:W-:Y:S01]  /*cbd0*/  PRMT R76, R6, 0x5410, R7 ;  /* 0x00005410064c7816 */ /* 0x000fe20000000007 */
[----:B------:R-:W-:Y:S01]  /*cbe0*/  IMAD.MOV.U32 R6, RZ, RZ, R25 ;  /* 0x000000ffff067224 */ /* 0x000fe200078e0019 */
[----:B------:R-:W-:Y:S01]  /*cbf0*/  PRMT R82, R82, 0x5410, R4 ;  /* 0x0000541052527816 */ /* 0x000fe20000000004 */
[----:B------:R-:W-:Y:S01]  /*cc00*/  IMAD.MOV.U32 R7, RZ, RZ, R14 ;  /* 0x000000ffff077224 */ /* 0x000fe200078e000e */
[----:B------:R-:W-:-:S02]  /*cc10*/  MOV R4, R24 ;  /* 0x0000001800047202 */ /* 0x000fc40000000f00 */
[----:B------:R-:W-:Y:S02]  /*cc20*/  MOV R63, R15 ;  /* 0x0000000f003f7202 */ /* 0x000fe40000000f00 */
[----:B------:R-:W-:Y:S01]  /*cc30*/  PRMT R74, R4, 0x5410, R6 ;  /* 0x00005410044a7816 */ /* 0x000fe20000000006 */
[----:B------:R-:W-:Y:S01]  /*cc40*/  IMAD.MOV.U32 R4, RZ, RZ, R10 ;  /* 0x000000ffff047224 */ /* 0x000fe200078e000a */
[----:B------:R-:W-:Y:S01]  /*cc50*/  ISETP.GE.AND P1, PT, R170, R67, PT ;  /* 0x00000043aa00720c */ /* 0x000fe20003f26270 */
[----:B------:R-:W-:Y:S01]  /*cc60*/  IMAD.MOV.U32 R6, RZ, RZ, R11 ;  /* 0x000000ffff067224 */ /* 0x000fe200078e000b */
[----:B------:R-:W-:Y:S01]  /*cc70*/  PRMT R69, R7, 0x5410, R63 ;  /* 0x0000541007457816 */ /* 0x000fe2000000003f */
[----:B0-----:R-:W-:Y:S10]  /*cc80*/  @!P0 BRA `(.L_x_2791) ;  /* 0x0000019800008947 */ /* 0x001ff40003800000 */
.L_x_3063:
[----:B------:R-:W-:Y:S05]  /*cc90*/  BSYNC B1 ;  /* 0x0000000000017941 */ /* 0x000fea0003800000 */
.L_x_2790:
        /* <DEDUP_REMOVED lines=14> */
[----:B------:R-:W-:Y:S01]  /*cd80*/  HADD2.F32 R89, -RZ, R89.H0_H0 ;  /* 0x20000059ff597230 */ /* 0x000fe20000004100 */
[--C-:B------:R-:W-:Y:S02]  /*cd90*/  SHF.R.U32.HI R91, RZ, 0x10, R61.reuse ;  /* 0x00000010ff5b7819 */ /* 0x100fe4000001163d */
[----:B------:R-:W-:Y:S01]  /*cda0*/  SHF.R.U64 R60, R60, 0x10, R61 ;  /* 0x000000103c3c7819 */ /* 0x000fe2000000123d */
[----:B------:R-:W-:Y:S01]  /*cdb0*/  HADD2.F32 R93, -RZ, R93.H0_H0 ;  /* 0x2000005dff5d7230 */ /* 0x000fe20000004100 */
[----:B------:R-:W-:Y:S01]  /*cdc0*/  SHF.R.U64 R58, R58, 0x10, R59 ;  /* 0x000000103a3a7819 */ /* 0x000fe2000000123b */
[----:B------:R-:W-:Y:S02]  /*cdd0*/  HADD2.F32 R91, -RZ, R91.H0_H0 ;  /* 0x2000005bff5b7230 */ /* 0x000fe40000004100 */
[----:B------:R-:W-:-:S02]  /*cde0*/  HADD2.F32 R59, -RZ, R88.H0_H0 ;  /* 0x20000058ff3b7230 */ /* 0x000fc40000004100 */
[----:B------:R-:W-:Y:S02]  /*cdf0*/  HADD2.F32 R58, -RZ, R58.H0_H0 ;  /* 0x2000003aff3a7230 */ /* 0x000fe40000004100 */
[----:B------:R-:W-:Y:S02]  /*ce00*/  HADD2.F32 R60, -RZ, R60.H0_H0 ;  /* 0x2000003cff3c7230 */ /* 0x000fe40000004100 */
[--C-:B0-----:R-:W-:Y:S02]  /*ce10*/  HADD2.F32 R61, -RZ, R7.reuse.H1_H1 ;  /* 0x30000007ff3d7230 */ /* 0x101fe40000004100 */
[----:B------:R-:W-:Y:S02]  /*ce20*/  HADD2.F32 R90, -RZ, R7.H0_H0 ;  /* 0x20000007ff5a7230 */ /* 0x000fe40000004100 */
[----:B------:R-:W-:Y:S02]  /*ce30*/  HADD2.F32 R92, -RZ, R4.H1_H1 ;  /* 0x30000004ff5c7230 */ /* 0x000fe40000004100 */
[C---:B------:R-:W-:Y:S01]  /*ce40*/  FMUL.FTZ R97, R61.reuse, R93 ;  /* 0x0000005d3d617220 */ /* 0x040fe20000410000 */
[----:B------:R-:W-:Y:S01]  /*ce50*/  FMUL.FTZ R94, R61, R91 ;  /* 0x0000005b3d5e7220 */ /* 0x000fe20000410000 */
[----:B------:R-:W-:-:S02]  /*ce60*/  HADD2.F32 R7, -RZ, R5.H0_H0 ;  /* 0x20000005ff077230 */ /* 0x000fc40000004100 */
[----:B------:R-:W-:Y:S02]  /*ce70*/  HADD2.F32 R61, -RZ, R5.H1_H1 ;  /* 0x30000005ff3d7230 */ /* 0x000fe40000004100 */
[----:B------:R-:W-:Y:S01]  /*ce80*/  FFMA.FTZ R5, R90, R91, -R97 ;  /* 0x0000005b5a057223 */ /* 0x000fe20000010861 */
[----:B------:R-:W-:Y:S02]  /*ce90*/  HADD2.F32 R88, -RZ, R4.H0_H0 ;  /* 0x20000004ff587230 */ /* 0x000fe40000004100 */
[----:B------:R-:W-:Y:S01]  /*cea0*/  FMUL.FTZ R95, R92, R59 ;  /* 0x0000003b5c5f7220 */ /* 0x000fe20000410000 */
[--C-:B------:R-:W-:Y:S02]  /*ceb0*/  HADD2.F32 R4, -RZ, R6.reuse.H0_H0 ;  /* 0x20000006ff047230 */ /* 0x100fe40000004100 */
[----:B------:R-:W-:Y:S01]  /*cec0*/  FFMA.FTZ R90, R90, R93, R94 ;  /* 0x0000005d5a5a7223 */ /* 0x000fe2000001005e */
[----:B------:R-:W-:Y:S02]  /*ced0*/  HADD2.F32 R91, -RZ, R87.H0_H0 ;  /* 0x20000057ff5b7230 */ /* 0x000fe40000004100 */
[----:B------:R-:W-:Y:S01]  /*cee0*/  FMUL.FTZ R93, R92, R89 ;  /* 0x000000595c5d7220 */ /* 0x000fe20000410000 */
[----:B------:R-:W-:-:S02]  /*cef0*/  HADD2.F32 R6, -RZ, R6.H1_H1 ;  /* 0x30000006ff067230 */ /* 0x000fc40000004100 */
[C---:B------:R-:W-:Y:S01]  /*cf00*/  FFMA.FTZ R89, R88.reuse, R89, -R95 ;  /* 0x0000005958597223 */ /* 0x040fe2000001085f */
[----:B------:R-:W-:Y:S02]  /*cf10*/  HADD2.F32 R87, -RZ, R87.H1_H1 ;  /* 0x30000057ff577230 */ /* 0x000fe40000004100 */
[----:B------:R-:W-:Y:S01]  /*cf20*/  FFMA.FTZ R88, R88, R59, R93 ;  /* 0x0000003b58587223 */ /* 0x000fe2000001005d */
[C---:B------:R-:W-:Y:S02]  /*cf30*/  FMUL.FTZ R59, R6.reuse, R91 ;  /* 0x0000005b063b7220 */ /* 0x040fe40000410000 */
        /* <DEDUP_REMOVED lines=12> */
.L_x_2795:
[----:B------:R-:W-:Y:S05]  /*d000*/  BSYNC B2 ;  /* 0x0000000000027941 */ /* 0x000fea0003800000 */
.L_x_2794:
[----:B------:R-:W-:Y:S04]  /*d010*/  BSSY B2, `(.L_x_2796) ;  /* 0x000002c000027945 */ /* 0x000fe80003800000 */
[----:B------:R-:W-:Y:S05]  /*d020*/  @P1 BRA `(.L_x_2797) ;  /* 0x0000000000a81947 */ /* 0x000fea0003800000 */
[----:B0-----:R-:W0:Y:S01]  /*d030*/  LDS.128 R4, [R0] ;  /* 0x0000000000047984 */ /* 0x001e220000000c00 */
[----:B------:R-:W-:Y:S01]  /*d040*/  SHF.R.U32.HI R61, RZ, 0x10, R57 ;  /* 0x00000010ff3d7819 */ /* 0x000fe20000011639 */
[----:B------:R-:W-:Y:S01]  /*d050*/  HADD2.F32 R88, -RZ, R83.H0_H0 ;  /* 0x20000053ff587230 */ /* 0x000fe20000004100 */
[----:B------:R-:W-:Y:S01]  /*d060*/  SHF.R.U32.HI R87, RZ, 0x10, R55 ;  /* 0x00000010ff577819 */ /* 0x000fe20000011637 */
[----:B------:R-:W-:Y:S01]  /*d070*/  HADD2.F32 R60, -RZ, R84.H0_H0 ;  /* 0x20000054ff3c7230 */ /* 0x000fe20000004100 */
[----:B------:R-:W-:Y:S01]  /*d080*/  SHF.R.U64 R56, R56, 0x10, R57 ;  /* 0x0000001038387819 */ /* 0x000fe20000001239 */
[----:B------:R-:W-:Y:S01]  /*d090*/  HADD2.F32 R61, -RZ, R61.H0_H0 ;  /* 0x2000003dff3d7230 */ /* 0x000fe20000004100 */
[----:B------:R-:W-:Y:S01]  /*d0a0*/  SHF.R.U64 R54, R54, 0x10, R55 ;  /* 0x0000001036367819 */ /* 0x000fe20000001237 */
[----:B------:R-:W-:Y:S02]  /*d0b0*/  HADD2.F32 R87, -RZ, R87.H0_H0 ;  /* 0x20000057ff577230 */ /* 0x000fe40000004100 */
[----:B------:R-:W-:-:S02]  /*d0c0*/  HADD2.F32 R83, -RZ, R83.H1_H1 ;  /* 0x30000053ff537230 */ /* 0x000fc40000004100 */
[----:B------:R-:W-:Y:S02]  /*d0d0*/  HADD2.F32 R84, -RZ, R84.H1_H1 ;  /* 0x30000054ff547230 */ /* 0x000fe40000004100 */
[----:B------:R-:W-:Y:S02]  /*d0e0*/  HADD2.F32 R54, -RZ, R54.H0_H0 ;  /* 0x20000036ff367230 */ /* 0x000fe40000004100 */
[----:B------:R-:W-:Y:S02]  /*d0f0*/  HADD2.F32 R56, -RZ, R56.H0_H0 ;  /* 0x20000038ff387230 */ /* 0x000fe40000004100 */
[--C-:B0-----:R-:W-:Y:S02]  /*d100*/  HADD2.F32 R59, -RZ, R7.reuse.H1_H1 ;  /* 0x30000007ff3b7230 */ /* 0x101fe40000004100 */
[----:B------:R-:W-:Y:S02]  /*d110*/  HADD2.F32 R58, -RZ, R7.H0_H0 ;  /* 0x20000007ff3a7230 */ /* 0x000fe40000004100 */
[----:B------:R-:W-:-:S02]  /*d120*/  HADD2.F32 R57, -RZ, R4.H1_H1 ;  /* 0x30000004ff397230 */ /* 0x000fc40000004100 */
[C---:B------:R-:W-:Y:S01]  /*d130*/  FMUL.FTZ R89, R59.reuse, R87 ;  /* 0x000000573b597220 */ /* 0x040fe20000410000 */
[-C--:B------:R-:W-:Y:S01]  /*d140*/  FMUL.FTZ R92, R59, R61.reuse ;  /* 0x0000003d3b5c7220 */ /* 0x080fe20000410000 */
[----:B------:R-:W-:Y:S02]  /*d150*/  HADD2.F32 R55, -RZ, R4.H0_H0 ;  /* 0x20000004ff377230 */ /* 0x000fe40000004100 */
[--C-:B------:R-:W-:Y:S02]  /*d160*/  HADD2.F32 R7, -RZ, R6.reuse.H0_H0 ;  /* 0x20000006ff077230 */ /* 0x100fe40000004100 */
[----:B------:R-:W-:Y:S01]  /*d170*/  FMUL.FTZ R90, R57, R88 ;  /* 0x00000058395a7220 */ /* 0x000fe20000410000 */
[----:B------:R-:W-:Y:S02]  /*d180*/  HADD2.F32 R4, -RZ, R5.H0_H0 ;  /* 0x20000005ff047230 */ /* 0x000fe40000004100 */
[C---:B------:R-:W-:Y:S01]  /*d190*/  FFMA.FTZ R89, R58.reuse, R61, -R89 ;  /* 0x0000003d3a597223 */ /* 0x040fe20000010859 */
[----:B------:R-:W-:Y:S01]  /*d1a0*/  FFMA.FTZ R92, R58, R87, R92 ;  /* 0x000000573a5c7223 */ /* 0x000fe2000001005c */
[----:B------:R-:W-:-:S02]  /*d1b0*/  HADD2.F32 R6, -RZ, R6.H1_H1 ;  /* 0x30000006ff067230 */ /* 0x000fc40000004100 */
[-C--:B------:R-:W-:Y:S01]  /*d1c0*/  FMUL.FTZ R58, R57, R60.reuse ;  /* 0x0000003c393a7220 */ /* 0x080fe20000410000 */
[----:B------:R-:W-:Y:S02]  /*d1d0*/  HADD2.F32 R5, -RZ, R5.H1_H1 ;  /* 0x30000005ff057230 */ /* 0x000fe40000004100 */
[C---:B------:R-:W-:Y:S01]  /*d1e0*/  FFMA.FTZ R90, R55.reuse, R60, -R90 ;  /* 0x0000003c375a7223 */ /* 0x040fe2000001085a */
[----:B------:R-:W-:Y:S01]  /*d1f0*/  FFMA.FTZ R55, R55, R88, R58 ;  /* 0x0000005837377223 */ /* 0x000fe2000001003a */
        /* <DEDUP_REMOVED lines=12> */
[----:B------:R1:W-:Y:S02]  /*d2c0*/  STS.128 [R0], R4 ;  /* 0x0000000400007388 */ /* 0x0003e40000000c00 */
.L_x_2797:
[----:B------:R-:W-:Y:S05]  /*d2d0*/  BSYNC B2 ;  /* 0x0000000000027941 */ /* 0x000fea0003800000 */
.L_x_2796:
        /* <DEDUP_REMOVED lines=44> */
.L_x_2799:
[----:B------:R-:W-:Y:S05]  /*d5a0*/  BSYNC B2 ;  /* 0x0000000000027941 */ /* 0x000fea0003800000 */
.L_x_2798:
[----:B------:R-:W-:Y:S04]  /*d5b0*/  BSSY B2, `(.L_x_2800) ;  /* 0x000002c000027945 */ /* 0x000fe80003800000 */
[----:B------:R-:W-:Y:S05]  /*d5c0*/  @P3 BRA `(.L_x_2801) ;  /* 0x0000000000a83947 */ /* 0x000fea0003800000 */
[----:B012---:R-:W0:Y:S01]  /*d5d0*/  LDS.128 R4, [R0+0x4000] ;  /* 0x0040000000047984 */ /* 0x007e220000000c00 */
        /* <DEDUP_REMOVED lines=41> */
.L_x_2801:
[----:B------:R-:W-:Y:S05]  /*d870*/  BSYNC B2 ;  /* 0x0000000000027941 */ /* 0x000fea0003800000 */
.L_x_2800:
        /* <DEDUP_REMOVED lines=44> */
.L_x_2803:
[----:B------:R-:W-:Y:S05]  /*db40*/  BSYNC B2 ;  /* 0x0000000000027941 */ /* 0x000fea0003800000 */
.L_x_2802:
[----:B------:R-:W-:Y:S05]  /*db50*/  @P5 BRA `(.L_x_2793) ;  /* 0x0000000000a85947 */ /* 0x000fea0003800000 */
[----:B01234-:R-:W0:Y:S01]  /*db60*/  LDS.128 R4, [R0+0x8000] ;  /* 0x0080000000047984 */ /* 0x01fe220000000c00 */
[----:B------:R-:W-:Y:S01]  /*db70*/  SHF.R.U32.HI R43, RZ, 0x10, R37 ;  /* 0x00000010ff2b7819 */ /* 0x000fe20000011625 */
[----:B------:R-:W-:Y:S01]  /*db80*/  HADD2.F32 R42, -RZ, R66.H0_H0 ;  /* 0x20000042ff2a7230 */ /* 0x000fe20000004100 */
[--C-:B------:R-:W-:Y:S01]  /*db90*/  SHF.R.U32.HI R45, RZ, 0x10, R39.reuse ;  /* 0x00000010ff2d7819 */ /* 0x100fe20000011627 */
        /* <DEDUP_REMOVED lines=38> */
.L_x_2793:
[----:B------:R-:W-:Y:S05]  /*de00*/  BSYNC B1 ;  /* 0x0000000000017941 */ /* 0x000fea0003800000 */
.L_x_2792:
        /* <DEDUP_REMOVED lines=54> */
.L_x_2806:
[----:B------:R-:W-:Y:S05]  /*e170*/  BSYNC B1 ;  /* 0x0000000000017941 */ /* 0x000fea0003800000 */
.L_x_2805:
[----:B------:R-:W-:Y:S04]  /*e180*/  BSSY B1, `(.L_x_2807) ;  /* 0x000002c000017945 */ /* 0x000fe80003800000 */
[----:B------:R-:W-:Y:S05]  /*e190*/  @P1 BRA `(.L_x_2808) ;  /* 0x0000000000a81947 */ /* 0x000fea0003800000 */
[----:B0-----:R-:W0:Y:S01]  /*e1a0*/  LDS.128 R4, [R0+0x2000] ;  /* 0x0020000000047984 */ /* 0x001e220000000c00 */
        /* <DEDUP_REMOVED lines=41> */
.L_x_2808:
[----:B------:R-:W-:Y:S05]  /*e440*/  BSYNC B1 ;  /* 0x0000000000017941 */ /* 0x000fea0003800000 */
.L_x_2807:
        /* <DEDUP_REMOVED lines=44> */
.L_x_2810:
[----:B------:R-:W-:Y:S05]  /*e710*/  BSYNC B1 ;  /* 0x0000000000017941 */ /* 0x000fea0003800000 */
.L_x_2809:
        /* <DEDUP_REMOVED lines=44> */
.L_x_2812:
[----:B------:R-:W-:Y:S05]  /*e9e0*/  BSYNC B1 ;  /* 0x0000000000017941 */ /* 0x000fea0003800000 */
.L_x_2811:
[----:B------:R-:W-:Y:S04]  /*e9f0*/  BSSY B1, `(.L_x_2813) ;  /* 0x000002c000017945 */ /* 0x000fe80003800000 */
[----:B------:R-:W-:Y:S05]  /*ea00*/  @P4 BRA `(.L_x_2814) ;  /* 0x0000000000a84947 */ /* 0x000fea0003800000 */
[----:B0123--:R-:W0:Y:S01]  /*ea10*/  LDS.128 R4, [R3+0x16400] ;  /* 0x0164000003047984 */ /* 0x00fe220000000c00 */
        /* <DEDUP_REMOVED lines=41> */
.L_x_2814:
[----:B------:R-:W-:Y:S05]  /*ecb0*/  BSYNC B1 ;  /* 0x0000000000017941 */ /* 0x000fea0003800000 */
.L_x_2813:
[----:B------:R-:W-:Y:S05]  /*ecc0*/  @P5 BRA `(.L_x_2804) ;  /* 0x0000003400cc5947 */ /* 0x000fea0003800000 */
[----:B01234-:R-:W0:Y:S01]  /*ecd0*/  LDS.128 R4, [R0+0xa000] ;  /* 0x00a0000000047984 */ /* 0x01fe220000000c00 */
[----:B------:R-:W-:Y:S01]  /*ece0*/  SHF.R.U32.HI R14, RZ, 0x10, R9 ;  /* 0x00000010ff0e7819 */ /* 0x000fe20000011609 */
[--C-:B------:R-:W-:Y:S01]  /*ecf0*/  HADD2.F32 R13, -RZ, R62.reuse.H1_H1 ;  /* 0x3000003eff0d7230 */ /* 0x100fe20000004100 */
[--C-:B------:R-:W-:Y:S01]  /*ed00*/  SHF.R.U32.HI R12, RZ, 0x10, R11.reuse ;  /* 0x00000010ff0c7819 */ /* 0x100fe2000001160b */
[----:B------:R-:W-:Y:S01]  /*ed10*/  HADD2.F32 R62, -RZ, R62.H0_H0 ;  /* 0x2000003eff3e7230 */ /* 0x000fe20000004100 */
        /* <DEDUP_REMOVED lines=38> */
.L_x_2783:
[----:B------:R-:W0:Y:S01]  /*ef80*/  LDC R64, c[0x0][0x448] ;  /* 0x00011200ff407b82 */ /* 0x000e220000000800 */
[----:B------:R-:W-:Y:S01]  /*ef90*/  IMAD R3, R206, 0x40, R69 ;  /* 0x00000040ce037824 */ /* 0x000fe200078e0245 */
[----:B------:R-:W-:Y:S01]  /*efa0*/  ULDC.64 UR4, c[0x0][0x3f8] ;  /* 0x0000fe0000047ab9 */ /* 0x000fe20000000a00 */
[----:B------:R-:W-:Y:S01]  /*efb0*/  ULDC.64 UR6, c[0x0][0x408] ;  /* 0x0001020000067ab9 */ /* 0x000fe20000000a00 */
[----:B------:R-:W-:Y:S02]  /*efc0*/  IMAD.MOV.U32 R4, RZ, RZ, R24 ;  /* 0x000000ffff047224 */ /* 0x000fe400078e0018 */
[----:B------:R-:W-:Y:S02]  /*efd0*/  IMAD.MOV.U32 R6, RZ, RZ, R140 ;  /* 0x000000ffff067224 */ /* 0x000fe400078e008c */
[----:B------:R-:W-:Y:S01]  /*efe0*/  IMAD.MOV.U32 R7, RZ, RZ, R29 ;  /* 0x000000ffff077224 */ /* 0x000fe200078e001d */
[----:B0-----:R-:W-:-:S13]  /*eff0*/  ISETP.NE.AND P0, PT, R64, 0x1, PT ;  /* 0x000000014000780c */ /* 0x001fda0003f05270 */
[----:B------:R-:W0:Y:S08]  /*f000*/  @P0 LDC R0, c[0x0][0x44c] ;  /* 0x00011300ff000b82 */ /* 0x000e300000000800 */
[----:B------:R-:W2:Y:S01]  /*f010*/  @P0 LDC R5, c[0x0][0x450] ;  /* 0x00011400ff050b82 */ /* 0x000ea20000000800 */
[----:B0-----:R-:W-:-:S05]  /*f020*/  @P0 IMAD.HI.U32 R0, R3, R0, RZ ;  /* 0x0000000003000227 */ /* 0x001fca00078e00ff */
[----:B--2---:R-:W-:Y:S02]  /*f030*/  @P0 SHF.R.U32.HI R3, RZ, R5, R0 ;  /* 0x00000005ff030219 */ /* 0x004fe40000011600 */
[----:B------:R-:W-:Y:S02]  /*f040*/  MOV R5, R27 ;  /* 0x0000001b00057202 */ /* 0x000fe40000000f00 */
[----:B------:R-:W-:Y:S01]  /*f050*/  SHF.R.S32.HI R0, RZ, 0x1f, R3 ;  /* 0x0000001fff007819 */ /* 0x000fe20000011403 */
[----:B------:R-:W-:-:S04]  /*f060*/  IMAD.WIDE.U32 R6, R3, UR6, R6 ;  /* 0x0000000603067c25 */ /* 0x000fc8000f8e0006 */
[C---:B------:R-:W-:Y:S02]  /*f070*/  IMAD R8, R0.reuse, UR4, RZ ;  /* 0x0000000400087c24 */ /* 0x040fe4000f8e02ff */
[----:B------:R-:W-:Y:S02]  /*f080*/  IMAD R0, R0, UR6, RZ ;  /* 0x0000000600007c24 */ /* 0x000fe4000f8e02ff */
[----:B------:R-:W-:-:S04]  /*f090*/  IMAD.WIDE.U32 R4, R3, UR4, R4 ;  /* 0x0000000403047c25 */ /* 0x000fc8000f8e0004 */
[C---:B------:R-:W-:Y:S01]  /*f0a0*/  IMAD R21, R3.reuse, UR5, R8 ;  /* 0x0000000503157c24 */ /* 0x040fe2000f8e0208 */
[----:B------:R-:W-:Y:S01]  /*f0b0*/  ULDC.64 UR4, c[0x0][0x3e8] ;  /* 0x0000fa0000047ab9 */ /* 0x000fe20000000a00 */
[----:B------:R-:W-:Y:S01]  /*f0c0*/  IMAD R61, R3, UR7, R0 ;  /* 0x00000007033d7c24 */ /* 0x000fe2000f8e0200 */
[----:B------:R-:W-:Y:S01]  /*f0d0*/  ULDC.64 UR6, c[0x0][0x400] ;  /* 0x0001000000067ab9 */ /* 0x000fe20000000a00 */
[----:B------:R-:W-:Y:S01]  /*f0e0*/  LEA R3, P0, R4, UR4, 0x1 ;  /* 0x0000000404037c11 */ /* 0x000fe2000f8008ff */
[----:B------:R-:W-:Y:S01]  /*f0f0*/  UMOV UR4, 0xffffffff ;  /* 0xffffffff00047882 */ /* 0x000fe20000000000 */
[----:B------:R-:W-:Y:S01]  /*f100*/  IMAD.IADD R61, R7, 0x1, R61 ;  /* 0x00000001073d7824 */ /* 0x000fe200078e023d */
[----:B------:R-:W-:Y:S02]  /*f110*/  IADD3 R21, R5, R21, RZ ;  /* 0x0000001505157210 */ /* 0x000fe40007ffe0ff */
[----:B------:R-:W-:Y:S02]  /*f120*/  LEA R0, P1, R6, UR6, 0x1 ;  /* 0x0000000606007c11 */ /* 0x000fe4000f8208ff */
[----:B------:R-:W-:-:S02]  /*f130*/  LEA.HI.X R21, R4, UR5, R21, 0x1, P0 ;  /* 0x0000000504157c11 */ /* 0x000fc400080f0c15 */
[----:B------:R-:W-:Y:S01]  /*f140*/  LEA.HI.X R61, R6, UR7, R61, 0x1, P1 ;  /* 0x00000007063d7c11 */ /* 0x000fe200088f0c3d */
[----:B------:R-:W-:Y:S08]  /*f150*/  BRA.DIV UR4, `(.L_x_2815) ;  /* 0x0000017204e07947 */ /* 0x000ff0000b800000 */
[----:B------:R0:W2:Y:S04]  /*f160*/  SHFL.IDX PT, R5, R21, RZ, 0x1c1f ;  /* 0x001c1fff15057589 */ /* 0x0000a800000e0000 */
[----:B------:R0:W3:Y:S04]  /*f170*/  SHFL.IDX PT, R4, R3, RZ, 0x1c1f ;  /* 0x001c1fff03047589 */ /* 0x0000e800000e0000 */
[----:B------:R0:W4:Y:S04]  /*f180*/  SHFL.IDX PT, R7, R61, RZ, 0x1c1f ;  /* 0x001c1fff3d077589 */ /* 0x00012800000e0000 */
[----:B------:R0:W0:Y:S02]  /*f190*/  SHFL.IDX PT, R8, R0, RZ, 0x1c1f ;  /* 0x001c1fff00087589 */ /* 0x00002400000e0000 */
.L_x_3069:
        /* <DEDUP_REMOVED lines=18> */
[----:B--2---:R-:W-:Y:S01]  /*f2c0*/  IMAD.MOV.U32 R13, RZ, RZ, R5 ;  /* 0x000000ffff0d7224 */ /* 0x004fe200078e0005 */
[----:B------:R-:W-:Y:S02]  /*f2d0*/  ISETP.GE.AND P2, PT, R16, UR4, PT ;  /* 0x0000000410007c0c */ /* 0x000fe4000bf46270 */
[----:B------:R-:W-:Y:S02]  /*f2e0*/  CS2R R28, SRZ ;  /* 0x00000000001c7805 */ /* 0x000fe4000001ff00 */
[----:B------:R-:W-:Y:S02]  /*f2f0*/  ISETP.GE.AND P3, PT, R163, UR4, PT ;  /* 0x00000004a3007c0c */ /* 0x000fe4000bf66270 */
[----:B------:R-:W-:Y:S02]  /*f300*/  CS2R R30, SRZ ;  /* 0x00000000001e7805 */ /* 0x000fe4000001ff00 */
[----:B------:R-:W-:-:S02]  /*f310*/  ISETP.GE.AND P4, PT, R164, UR4, PT ;  /* 0x00000004a4007c0c */ /* 0x000fc4000bf86270 */
[----:B------:R-:W-:Y:S02]  /*f320*/  CS2R R40, SRZ ;  /* 0x0000000000287805 */ /* 0x000fe4000001ff00 */
[----:B------:R-:W-:Y:S02]  /*f330*/  CS2R R42, SRZ ;  /* 0x00000000002a7805 */ /* 0x000fe4000001ff00 */
[----:B------:R-:W-:Y:S01]  /*f340*/  CS2R R26, SRZ ;  /* 0x00000000001a7805 */ /* 0x000fe2000001ff00 */
[C---:B------:R-:W-:Y:S01]  /*f350*/  @!P2 IMAD.SHL.U32 R9, R16.reuse, 0x2, RZ ;  /* 0x000000021009a824 */ /* 0x040fe200078e00ff */
[----:B------:R-:W-:Y:S01]  /*f360*/  @!P2 SHF.L.U64.HI R20, R16, 0x1, R17 ;  /* 0x000000011014a819 */ /* 0x000fe20000010211 */
[----:B------:R-:W-:-:S04]  /*f370*/  @!P3 IMAD.SHL.U32 R15, R166, 0x8, RZ ;  /* 0x00000008a60fb824 */ /* 0x000fc800078e00ff */
[----:B------:R-:W-:Y:S02]  /*f380*/  @!P4 SHF.L.U32 R25, R167, 0x3, RZ ;  /* 0x00000003a719c819 */ /* 0x000fe400000006ff */
[-C--:B------:R-:W-:Y:S01]  /*f390*/  @!P2 IADD3 R4, P0, R4, R9.reuse, RZ ;  /* 0x000000090404a210 */ /* 0x080fe20007f1e0ff */
[----:B------:R-:W-:Y:S01]  /*f3a0*/  @!P3 IMAD.WIDE R10, R15, 0x2, R12 ;  /* 0x000000020f0ab825 */ /* 0x000fe200078e020c */
[----:B0-----:R-:W-:-:S03]  /*f3b0*/  @!P2 IADD3 R6, P1, R8, R9, RZ ;  /* 0x000000090806a210 */ /* 0x001fc60007f3e0ff */
[----:B----4-:R-:W-:Y:S01]  /*f3c0*/  IMAD.MOV.U32 R9, RZ, RZ, R7 ;  /* 0x000000ffff097224 */ /* 0x010fe200078e0007 */
[----:B------:R-:W-:Y:S01]  /*f3d0*/  CS2R R36, SRZ ;  /* 0x0000000000247805 */ /* 0x000fe2000001ff00 */
[----:B------:R-:W-:Y:S01]  /*f3e0*/  @!P4 IMAD.WIDE R12, R25, 0x2, R12 ;  /* 0x00000002190cc825 */ /* 0x000fe200078e020c */
[----:B------:R-:W-:Y:S02]  /*f3f0*/  CS2R R38, SRZ ;  /* 0x0000000000267805 */ /* 0x000fe4000001ff00 */
[----:B------:R-:W-:Y:S02]  /*f400*/  CS2R R32, SRZ ;  /* 0x0000000000207805 */ /* 0x000fe4000001ff00 */
[----:B------:R-:W-:Y:S01]  /*f410*/  CS2R R34, SRZ ;  /* 0x0000000000227805 */ /* 0x000fe2000001ff00 */
[----:B------:R-:W-:Y:S01]  /*f420*/  @!P3 IMAD.WIDE R14, R15, 0x2, R8 ;  /* 0x000000020f0eb825 */ /* 0x000fe200078e0208 */
[----:B------:R-:W-:Y:S02]  /*f430*/  CS2R R44, SRZ ;  /* 0x00000000002c7805 */ /* 0x000fe4000001ff00 */
[----:B------:R-:W-:-:S02]  /*f440*/  CS2R R46, SRZ ;  /* 0x00000000002e7805 */ /* 0x000fc4000001ff00 */
[----:B------:R-:W-:Y:S01]  /*f450*/  @!P2 IADD3.X R7, R7, R20, RZ, P1, !PT ;  /* 0x000000140707a210 */ /* 0x000fe20000ffe4ff */
[----:B------:R-:W-:Y:S01]  /*f460*/  @!P4 IMAD.WIDE R8, R25, 0x2, R8 ;  /* 0x000000021908c825 */ /* 0x000fe200078e0208 */
[----:B------:R-:W-:Y:S01]  /*f470*/  CS2R R24, SRZ ;  /* 0x0000000000187805 */ /* 0x000fe2000001ff00 */
[----:B------:R1:W5:Y:S02]  /*f480*/  @!P3 LD.E.128 R28, desc[UR60][R10.64] ;  /* 0x0000003c0a1cb980 */ /* 0x000364000c101d00 */
[----:B------:R-:W-:Y:S02]  /*f490*/  @!P2 IMAD.X R5, R5, 0x1, R20, P0 ;  /* 0x000000010505a824 */ /* 0x000fe400000e0614 */
[----:B------:R1:W5:Y:S04]  /*f4a0*/  @!P3 LD.E.128 R40, desc[UR60][R14.64] ;  /* 0x0000003c0e28b980 */ /* 0x000368000c101d00 */
[----:B------:R1:W5:Y:S04]  /*f4b0*/  @!P4 LD.E.128 R24, desc[UR60][R12.64] ;  /* 0x0000003c0c18c980 */ /* 0x000368000c101d00 */
[----:B------:R1:W5:Y:S04]  /*f4c0*/  @!P4 LD.E.128 R36, desc[UR60][R8.64] ;  /* 0x0000003c0824c980 */ /* 0x000368000c101d00 */
[----:B------:R1:W5:Y:S04]  /*f4d0*/  @!P2 LD.E.128 R32, desc[UR60][R4.64] ;  /* 0x0000003c0420a980 */ /* 0x000368000c101d00 */
[----:B------:R1:W5:Y:S02]  /*f4e0*/  @!P2 LD.E.128 R44, desc[UR60][R6.64] ;  /* 0x0000003c062ca980 */ /* 0x000364000c101d00 */
.L_x_2817:
[----:B------:R-:W-:Y:S05]  /*f4f0*/  BSYNC B1 ;  /* 0x0000000000017941 */ /* 0x000fea0003800000 */
.L_x_2816:
[----:B-1-3-5:R-:W-:Y:S01]  /*f500*/  IMAD.MOV.U32 R4, RZ, RZ, R44 ;  /* 0x000000ffff047224 */ /* 0x02afe200078e002c */
[----:B------:R-:W-:Y:S01]  /*f510*/  MOV R6, R46 ;  /* 0x0000002e00067202 */ /* 0x000fe20000000f00 */
[----:B----4-:R-:W-:Y:S01]  /*f520*/  IMAD.MOV.U32 R7, RZ, RZ, R47 ;  /* 0x000000ffff077224 */ /* 0x010fe200078e002f */
[----:B------:R-:W-:Y:S01]  /*f530*/  UMOV UR4, 0xffffffff ;  /* 0xffffffff00047882 */ /* 0x000fe20000000000 */
[----:B--2---:R-:W-:Y:S01]  /*f540*/  IMAD.MOV.U32 R5, RZ, RZ, R45 ;  /* 0x000000ffff057224 */ /* 0x004fe200078e002d */
        /* <DEDUP_REMOVED lines=24> */
[----:B------:R-:W-:Y:S01]  /*f6d0*/  PRMT R99, R99, 0x5410, R6 ;  /* 0x0000541063637816 */ /* 0x000fe20000000006 */
[----:B------:R-:W-:Y:S01]  /*f6e0*/  IMAD.MOV.U32 R6, RZ, RZ, R30 ;  /* 0x000000ffff067224 */ /* 0x000fe200078e001e */
[----:B------:R-:W-:Y:S02]  /*f6f0*/  MOV R5, R29 ;  /* 0x0000001d00057202 */ /* 0x000fe40000000f00 */
[----:B------:R-:W-:Y:S02]  /*f700*/  PRMT R103, R103, 0x5410, R7 ;  /* 0x0000541067677816 */ /* 0x000fe40000000007 */
[----:B------:R-:W-:Y:S01]  /*f710*/  PRMT R88, R4, 0x5410, R5 ;  /* 0x0000541004587816 */ /* 0x000fe20000000005 */
[----:B------:R-:W-:Y:S01]  /*f720*/  IMAD.MOV.U32 R5, RZ, RZ, R25 ;  /* 0x000000ffff057224 */ /* 0x000fe200078e0019 */
[----:B------:R-:W-:Y:S01]  /*f730*/  PRMT R89, R6, 0x7610, R89 ;  /* 0x0000761006597816 */ /* 0x000fe20000000059 */
[----:B------:R-:W-:Y:S01]  /*f740*/  IMAD.MOV.U32 R6, RZ, RZ, R26 ;  /* 0x000000ffff067224 */ /* 0x000fe200078e001a */
[----:B------:R-:W-:-:S02]  /*f750*/  MOV R4, R24 ;  /* 0x0000001800047202 */ /* 0x000fc40000000f00 */
[----:B------:R-:W-:Y:S02]  /*f760*/  MOV R7, R27 ;  /* 0x0000001b00077202 */ /* 0x000fe40000000f00 */
[----:B------:R-:W-:Y:S02]  /*f770*/  PRMT R78, R4, 0x5410, R5 ;  /* 0x00005410044e7816 */ /* 0x000fe40000000005 */
[----:B------:R-:W-:Y:S02]  /*f780*/  CS2R R4, SRZ ;  /* 0x0000000000047805 */ /* 0x000fe4000001ff00 */
[----:B------:R-:W-:Y:S01]  /*f790*/  PRMT R79, R6, 0x5410, R7 ;  /* 0x00005410064f7816 */ /* 0x000fe20000000007 */
[----:B------:R-:W-:Y:S06]  /*f7a0*/  BRA.DIV UR4, `(.L_x_2818) ;  /* 0x0000016e04c07947 */ /* 0x000fec000b800000 */
[----:B0-----:R-:W0:Y:S04]  /*f7b0*/  SHFL.IDX PT, R21, R21, 0x1, 0x1c1f ;  /* 0x003c1f0015157f89 */ /* 0x001e2800000e0000 */
[----:B------:R1:W2:Y:S04]  /*f7c0*/  SHFL.IDX PT, R20, R3, 0x1, 0x1c1f ;  /* 0x003c1f0003147f89 */ /* 0x0002a800000e0000 */
[----:B------:R-:W3:Y:S04]  /*f7d0*/  SHFL.IDX PT, R61, R61, 0x1, 0x1c1f ;  /* 0x003c1f003d3d7f89 */ /* 0x000ee800000e0000 */
[----:B-1----:R-:W4:Y:S02]  /*f7e0*/  SHFL.IDX PT, R0, R0, 0x1, 0x1c1f ;  /* 0x003c1f0000007f89 */ /* 0x002f2400000e0000 */
.L_x_3075:
        /* <DEDUP_REMOVED lines=16> */
[----:B--2---:R-:W-:Y:S01]  /*f8f0*/  MOV R6, R20 ;  /* 0x0000001400067202 */ /* 0x004fe20000000f00 */
[----:B0-----:R-:W-:Y:S01]  /*f900*/  IMAD.MOV.U32 R7, RZ, RZ, R21 ;  /* 0x000000ffff077224 */ /* 0x001fe200078e0015 */
[----:B------:R-:W-:Y:S01]  /*f910*/  ISETP.GE.AND P3, PT, R163, UR4, PT ;  /* 0x00000004a3007c0c */ /* 0x000fe2000bf66270 */
[----:B----4-:R-:W-:Y:S01]  /*f920*/  IMAD.MOV.U32 R8, RZ, RZ, R0 ;  /* 0x000000ffff087224 */ /* 0x010fe200078e0000 */
[----:B------:R-:W-:Y:S01]  /*f930*/  ISETP.GE.AND P4, PT, R164, UR4, PT ;  /* 0x00000004a4007c0c */ /* 0x000fe2000bf86270 */
[----:B---3--:R-:W-:Y:S01]  /*f940*/  IMAD.MOV.U32 R9, RZ, RZ, R61 ;  /* 0x000000ffff097224 */ /* 0x008fe200078e003d */
[----:B------:R-:W-:Y:S02]  /*f950*/  ISETP.GE.AND P2, PT, R16, UR4, PT ;  /* 0x0000000410007c0c */ /* 0x000fe4000bf46270 */
[----:B------:R-:W-:Y:S02]  /*f960*/  CS2R R52, SRZ ;  /* 0x0000000000347805 */ /* 0x000fe4000001ff00 */
[----:B------:R-:W-:-:S02]  /*f970*/  CS2R R54, SRZ ;  /* 0x0000000000367805 */ /* 0x000fc4000001ff00 */
[----:B------:R-:W-:Y:S02]  /*f980*/  CS2R R10, SRZ ;  /* 0x00000000000a7805 */ /* 0x000fe4000001ff00 */
[----:B------:R-:W-:Y:S02]  /*f990*/  CS2R R56, SRZ ;  /* 0x0000000000387805 */ /* 0x000fe4000001ff00 */
[----:B------:R-:W-:Y:S01]  /*f9a0*/  CS2R R58, SRZ ;  /* 0x00000000003a7805 */ /* 0x000fe2000001ff00 */
[----:B------:R-:W-:Y:S01]  /*f9b0*/  @!P3 IMAD.SHL.U32 R13, R166, 0x8, RZ ;  /* 0x00000008a60db824 */ /* 0x000fe200078e00ff */
[----:B------:R-:W-:Y:S01]  /*f9c0*/  @!P4 SHF.L.U32 R63, R167, 0x3, RZ ;  /* 0x00000003a73fc819 */ /* 0x000fe200000006ff */
[----:B------:R-:W-:Y:S02]  /*f9d0*/  @!P2 IMAD.SHL.U32 R3, R16, 0x2, RZ ;  /* 0x000000021003a824 */ /* 0x000fe400078e00ff */
[----:B------:R-:W-:-:S03]  /*f9e0*/  @!P3 IMAD.WIDE R4, R13, 0x2, R6 ;  /* 0x000000020d04b825 */ /* 0x000fc600078e0206 */
[-C--:B------:R-:W-:Y:S01]  /*f9f0*/  @!P2 IADD3 R60, P1, R0, R3.reuse, RZ ;  /* 0x00000003003ca210 */ /* 0x080fe20007f3e0ff */
[----:B------:R-:W-:Y:S01]  /*fa00*/  @!P4 IMAD.WIDE R6, R63, 0x2, R6 ;  /* 0x000000023f06c825 */ /* 0x000fe200078e0206 */
[----:B------:R-:W-:Y:S01]  /*fa10*/  @!P2 SHF.L.U64.HI R0, R16, 0x1, R17 ;  /* 0x000000011000a819 */ /* 0x000fe20000010211 */
[----:B------:R0:W5:Y:S01]  /*fa20*/  @!P3 LD.E.128 R52, desc[UR60][R4.64] ;  /* 0x0000003c0434b980 */ /* 0x000162000c101d00 */
[----:B------:R-:W-:Y:S01]  /*fa30*/  @!P2 IADD3 R20, P0, R20, R3, RZ ;  /* 0x000000031414a210 */ /* 0x000fe20007f1e0ff */
[--C-:B------:R-:W-:Y:S01]  /*fa40*/  @!P3 IMAD.WIDE R12, R13, 0x2, R8.reuse ;  /* 0x000000020d0cb825 */ /* 0x100fe200078e0208 */
[----:B------:R-:W-:Y:S01]  /*fa50*/  CS2R R14, SRZ ;  /* 0x00000000000e7805 */ /* 0x000fe2000001ff00 */
[----:B------:R1:W5:Y:S01]  /*fa60*/  @!P4 LD.E.128 R56, desc[UR60][R6.64] ;  /* 0x0000003c0638c980 */ /* 0x000362000c101d00 */
[----:B------:R-:W-:Y:S01]  /*fa70*/  CS2R R48, SRZ ;  /* 0x0000000000307805 */ /* 0x000fe2000001ff00 */
[----:B------:R-:W-:Y:S01]  /*fa80*/  @!P4 IMAD.WIDE R62, R63, 0x2, R8 ;  /* 0x000000023f3ec825 */ /* 0x000fe200078e0208 */
[----:B------:R-:W-:-:S02]  /*fa90*/  CS2R R8, SRZ ;  /* 0x0000000000087805 */ /* 0x000fc4000001ff00 */
[----:B------:R-:W-:Y:S02]  /*faa0*/  CS2R R50, SRZ ;  /* 0x0000000000327805 */ /* 0x000fe4000001ff00 */
[----:B------:R-:W-:Y:S02]  /*fab0*/  @!P2 IADD3.X R21, R21, R0, RZ, P0, !PT ;  /* 0x000000001515a210 */ /* 0x000fe400007fe4ff */
[----:B0-----:R-:W-:Y:S01]  /*fac0*/  CS2R R4, SRZ ;  /* 0x0000000000047805 */ /* 0x001fe2000001ff00 */
[----:B------:R-:W-:Y:S01]  /*fad0*/  @!P2 IMAD.X R61, R61, 0x1, R0, P1 ;  /* 0x000000013d3da824 */ /* 0x000fe200008e0600 */
[----:B------:R0:W5:Y:S01]  /*fae0*/  @!P3 LD.E.128 R8, desc[UR60][R12.64] ;  /* 0x0000003c0c08b980 */ /* 0x000162000c101d00 */
[----:B-1----:R-:W-:-:S03]  /*faf0*/  CS2R R6, SRZ ;  /* 0x0000000000067805 */ /* 0x002fc6000001ff00 */
[----:B------:R1:W5:Y:S04]  /*fb00*/  @!P2 LD.E.128 R48, desc[UR60][R20.64] ;  /* 0x0000003c1430a980 */ /* 0x000368000c101d00 */
[----:B------:R1:W5:Y:S01]  /*fb10*/  @!P2 LD.E.128 R4, desc[UR60][R60.64] ;  /* 0x0000003c3c04a980 */ /* 0x000362000c101d00 */
[----:B0-----:R-:W-:-:S06]  /*fb20*/  CS2R R12, SRZ ;  /* 0x00000000000c7805 */ /* 0x001fcc000001ff00 */
[----:B------:R1:W5:Y:S02]  /*fb30*/  @!P4 LD.E.128 R12, desc[UR60][R62.64] ;  /* 0x0000003c3e0cc980 */ /* 0x000364000c101d00 */
.L_x_2820:
[----:B------:R-:W-:Y:S05]  /*fb40*/  BSYNC B1 ;  /* 0x0000000000017941 */ /* 0x000fea0003800000 */
.L_x_2819:
[----:B----4-:R-:W-:Y:S01]  /*fb50*/  LEA.HI R0, R205, R205, RZ, 0x1 ;  /* 0x000000cdcd007211 */ /* 0x010fe200078f08ff */
[----:B-----5:R-:W-:Y:S01]  /*fb60*/  IMAD.MOV.U32 R3, RZ, RZ, R4 ;  /* 0x000000ffff037224 */ /* 0x020fe200078e0004 */
[----:B-12---:R-:W-:Y:S01]  /*fb70*/  MOV R20, R5 ;  /* 0x0000000500147202 */ /* 0x006fe20000000f00 */
[----:B0-----:R-:W-:Y:S01]  /*fb80*/  IMAD.MOV.U32 R21, RZ, RZ, R7 ;  /* 0x000000ffff157224 */ /* 0x001fe200078e0007 */
[----:B------:R-:W-:Y:S01]  /*fb90*/  LOP3.LUT R0, R0, 0xfffffffe, RZ, 0xc0, !PT ;  /* 0xfffffffe00007812 */ /* 0x000fe200078ec0ff */
[----:B------:R-:W-:Y:S01]  /*fba0*/  IMAD.MOV.U32 R60, RZ, RZ, R49 ;  /* 0x000000ffff3c7224 */ /* 0x000fe200078e0031 */
[----:B------:R-:W-:Y:S01]  /*fbb0*/  PRMT R82, R3, 0x5410, R20 ;  /* 0x0000541003527816 */ /* 0x000fe20000000014 */
[----:B------:R-:W-:Y:S01]  /*fbc0*/  IMAD.MOV.U32 R3, RZ, RZ, R6 ;  /* 0x000000ffff037224 */ /* 0x000fe200078e0006 */
[----:B------:R-:W-:Y:S01]  /*fbd0*/  IADD3 R0, R205, -R0, RZ ;  /* 0x80000000cd007210 */ /* 0x000fe20007ffe0ff */
[----:B------:R-:W-:Y:S01]  /*fbe0*/  IMAD.MOV.U32 R20, RZ, RZ, R9 ;  /* 0x000000ffff147224 */ /* 0x000fe200078e0009 */
[----:B------:R-:W-:Y:S01]  /*fbf0*/  MOV R63, R57 ;  /* 0x00000039003f7202 */ /* 0x000fe20000000f00 */
[----:B------:R-:W-:Y:S01]  /*fc00*/  IMAD.MOV.U32 R62, RZ, RZ, R50 ;  /* 0x000000ffff3e7224 */ /* 0x000fe200078e0032 */
[----:B---3--:R-:W-:Y:S01]  /*fc10*/  SHF.L.U32 R61, R0, 0x1f, RZ ;  /* 0x0000001f003d7819 */ /* 0x008fe200000006ff */
[----:B------:R-:W-:Y:S01]  /*fc20*/  IMAD.MOV.U32 R0, RZ, RZ, R11 ;  /* 0x000000ffff007224 */ /* 0x000fe200078e000b */
[----:B------:R-:W-:Y:S01]  /*fc30*/  PRMT R83, R3, 0x5410, R21 ;  /* 0x0000541003537816 */ /* 0x000fe20000000015 */
[----:B------:R-:W-:Y:S01]  /*fc40*/  IMAD.MOV.U32 R3, RZ, RZ, R8 ;  /* 0x000000ffff037224 */ /* 0x000fe200078e0008 */
[----:B------:R-:W0:Y:S01]  /*fc50*/  SYNCS.PHASECHK.TRANS64.TRYWAIT P0, [R2+URZ+0x2a800], R61 ;  /* 0x02a8003d020075a7 */ /* 0x000e22000800017f */
[----:B------:R-:W-:Y:S01]  /*fc60*/  MOV R21, R10 ;  /* 0x0000000a00157202 */ /* 0x000fe20000000f00 */
[----:B------:R-:W-:Y:S01]  /*fc70*/  BSSY B1, `(.L_x_2821) ;  /* 0x000001d000017945 */ /* 0x000fe20003800000 */
[----:B------:R-:W-:Y:S01]  /*fc80*/  PRMT R85, R62, 0x7610, R85 ;  /* 0x000076103e557816 */ /* 0x000fe20000000055 */
[----:B------:R-:W-:Y:S01]  /*fc90*/  IMAD.MOV.U32 R62, RZ, RZ, R53 ;  /* 0x000000ffff3e7224 */ /* 0x000fe200078e0035 */
[----:B------:R-:W-:Y:S01]  /*fca0*/  PRMT R70, R3, 0x5410, R20 ;  /* 0x0000541003467816 */ /* 0x000fe20000000014 */
[----:B------:R-:W-:Y:S01]  /*fcb0*/  IMAD.MOV.U32 R3, RZ, RZ, R12 ;  /* 0x000000ffff037224 */ /* 0x000fe200078e000c */
[----:B------:R-:W-:Y:S01]  /*fcc0*/  PRMT R73, R21, 0x7610, R73 ;  /* 0x0000761015497816 */ /* 0x000fe20000000049 */
[----:B------:R-:W-:Y:S01]  /*fcd0*/  IMAD.MOV.U32 R21, RZ, RZ, R14 ;  /* 0x000000ffff157224 */ /* 0x000fe200078e000e */
[----:B------:R-:W-:-:S02]  /*fce0*/  MOV R20, R13 ;  /* 0x0000000d00147202 */ /* 0x000fc40000000f00 */
[----:B------:R-:W-:Y:S02]  /*fcf0*/  PRMT R73, R73, 0x5410, R0 ;  /* 0x0000541049497816 */ /* 0x000fe40000000000 */
[--C-:B------:R-:W-:Y:S01]  /*fd00*/  PRMT R0, R3, 0x5410, R20.reuse ;  /* 0x0000541003007816 */ /* 0x100fe20000000014 */
[----:B------:R-:W-:Y:S01]  /*fd10*/  IMAD.MOV.U32 R3, RZ, RZ, R15 ;  /* 0x000000ffff037224 */ /* 0x000fe200078e000f */
[----:B------:R-:W-:Y:S02]  /*fd20*/  PRMT R20, R21, 0x7610, R20 ;  /* 0x0000761015147816 */ /* 0x000fe40000000014 */
[----:B------:R-:W-:Y:S02]  /*fd30*/  MOV R21, R48 ;  /* 0x0000003000157202 */ /* 0x000fe40000000f00 */
[----:B------:R-:W-:Y:S02]  /*fd40*/  PRMT R20, R20, 0x5410, R3 ;  /* 0x0000541014147816 */ /* 0x000fe40000000003 */
[----:B------:R-:W-:Y:S01]  /*fd50*/  PRMT R84, R21, 0x5410, R60 ;  /* 0x0000541015547816 */ /* 0x000fe2000000003c */
[----:B------:R-:W-:Y:S01]  /*fd60*/  IMAD.MOV.U32 R60, RZ, RZ, R52 ;  /* 0x000000ffff3c7224 */ /* 0x000fe200078e0034 */
[----:B------:R-:W-:-:S02]  /*fd70*/  MOV R21, R51 ;  /* 0x0000003300157202 */ /* 0x000fc40000000f00 */
[----:B------:R-:W-:Y:S02]  /*fd80*/  VIADDMNMX R3, R64, -R186, 0x80, PT ;  /* 0x0000008040037446 */ /* 0x000fe400038009ba */
        /* <DEDUP_REMOVED lines=8> */
[----:B------:R-:W-:Y:S01]  /*fe10*/  PRMT R21, R62, 0x5410, R63 ;  /* 0x000054103e157816 */ /* 0x000fe2000000003f */
[----:B------:R-:W-:Y:S01]  /*fe20*/  IMAD.MOV.U32 R62, RZ, RZ, R59 ;  /* 0x000000ffff3e7224 */ /* 0x000fe200078e003b */
[----:B0-----:R-:W-:Y:S07]  /*fe30*/  @!P0 BRA `(.L_x_2822) ;  /* 0x0000016800908947 */ /* 0x001fee0003800000 */
.L_x_3076:
[----:B------:R-:W-:Y:S05]  /*fe40*/  BSYNC B1 ;  /* 0x0000000000017941 */ /* 0x000fea0003800000 */
.L_x_2821:
        /* <DEDUP_REMOVED lines=13> */
[----:B------:R-:W-:Y:S02]  /*ff20*/  SHF.R.S32.HI R63, RZ, 0x1f, R62 ;  /* 0x0000001fff3f7819 */ /* 0x000fe4000001143e */
[----:B------:R-:W-:Y:S02]  /*ff30*/  SHF.L.U32 R64, R62, 0x3, RZ ;  /* 0x000000033e407819 */ /* 0x000fe400000006ff */
[----:B------:R-:W-:Y:S02]  /*ff40*/  LEA.HI R62, R63, R62, RZ, 0x3 ;  /* 0x0000003e3f3e7211 */ /* 0x000fe400078f18ff */
[----:B------:R-:W-:-:S02]  /*ff50*/  LOP3.LUT R63, R181, 0x38, R64, 0xf8, !PT ;  /* 0x00000038b53f7812 */ /* 0x000fc400078ef840 */
[-C--:B------:R-:W-:Y:S01]  /*ff60*/  LOP3.LUT R60, R61, R182.reuse, RZ, 0x3c, !PT ;  /* 0x000000b63d3c7212 */ /* 0x080fe200078e3cff */
[----:B------:R-:W-:Y:S01]  /*ff70*/  IMAD.SHL.U32 R62, R62, 0x400, RZ ;  /* 0x000004003e3e7824 */ /* 0x000fe200078e00ff */
[----:B------:R-:W-:Y:S02]  /*ff80*/  LOP3.LUT R65, R63, R182, RZ, 0x3c, !PT ;  /* 0x000000b63f417212 */ /* 0x000fe400078e3cff */
[--C-:B------:R-:W-:Y:S01]  /*ff90*/  SHF.R.U64 R32, R32, 0x10, R33.reuse ;  /* 0x0000001020207819 */ /* 0x100fe20000001221 */
[----:B------:R-:W-:Y:S01]  /*ffa0*/  IMAD.IADD R61, R183, 0x1, R60 ;  /* 0x00000001b73d7824 */ /* 0x000fe200078e023c */
[----:B------:R-:W-:Y:S02]  /*ffb0*/  LOP3.LUT R64, R62, 0x7fffe000, RZ, 0xc0, !PT ;  /* 0x7fffe0003e407812 */ /* 0x000fe400078ec0ff */
[----:B------:R-:W-:Y:S02]  /*ffc0*/  SHF.R.U32.HI R90, RZ, 0x10, R33 ;  /* 0x00000010ff5a7819 */ /* 0x000fe40000011621 */
[----:B------:R-:W-:-:S02]  /*ffd0*/  IADD3 R65, R65, R64, R183 ;  /* 0x0000004041417210 */ /* 0x000fc40007ffe0b7 */
[----:B------:R-:W-:Y:S01]  /*ffe0*/  LEA R80, R61, R2, 0x1 ;  /* 0x000000023d507211 */ /* 0x000fe200078e08ff */
[----:B------:R-:W-:Y:S01]  /*fff0*/  HADD2.F32 R90, -RZ, R90.H0_H0 ;  /* 0x2000005aff5a7230 */ /* 0x000fe20000004100 */
[--C-:B------:R-:W-:Y:S01]  /*10000*/  SHF.R.U64 R33, R44, 0x10, R45.reuse ;  /* 0x000000102c217819 */ /* 0x100fe2000000122d */
[----:B------:R-:W-:Y:S01]  /*10010*/  IMAD R81, R65, 0x2, R2 ;  /* 0x0000000241517824 */ /* 0x000fe200078e0202 */
[----:B------:R-:W-:Y:S01]  /*10020*/  SHF.R.U32.HI R44, RZ, 0x10, R45 ;  /* 0x00000010ff2c7819 */ /* 0x000fe2000001162d */
[----:B------:R-:W0:Y:S01]  /*10030*/  LDS.128 R60, [R80+0xc400] ;  /* 0x00c40000503c7984 */ /* 0x000e220000000c00 */
[--C-:B------:R-:W-:Y:S02]  /*10040*/  SHF.R.U64 R34, R34, 0x10, R35.reuse ;  /* 0x0000001022227819 */ /* 0x100fe40000001223 */
[----:B------:R-:W-:Y:S01]  /*10050*/  SHF.R.U32.HI R45, RZ, 0x10, R35 ;  /* 0x00000010ff2d7819 */ /* 0x000fe20000011623 */
[----:B------:R-:W1:Y:S01]  /*10060*/  LDS.128 R64, [R81+0xc400] ;  /* 0x00c4000051407984 */ /* 0x000e620000000c00 */
[--C-:B------:R-:W-:Y:S01]  /*10070*/  SHF.R.U64 R35, R46, 0x10, R47.reuse ;  /* 0x000000102e237819 */ /* 0x100fe2000000122f */
[----:B------:R-:W-:Y:S01]  /*10080*/  HADD2.F32 R44, -RZ, R44.H0_H0 ;  /* 0x2000002cff2c7230 */ /* 0x000fe20000004100 */
[----:B------:R-:W-:Y:S01]  /*10090*/  SHF.R.U32.HI R46, RZ, 0x10, R47 ;  /* 0x00000010ff2e7819 */ /* 0x000fe2000001162f */
[----:B0-----:R-:W-:-:S02]  /*100a0*/  HADD2.F32 R93, -RZ, R63.H0_H0 ;  /* 0x2000003fff5d7230 */ /* 0x001fc40000004100 */
[----:B------:R-:W-:Y:S02]  /*100b0*/  HADD2.F32 R94, -RZ, R63.H1_H1 ;  /* 0x3000003fff5e7230 */ /* 0x000fe40000004100 */
[----:B-1----:R-:W-:Y:S02]  /*100c0*/  HADD2.F32 R63, -RZ, R65.H0_H0 ;  /* 0x20000041ff3f7230 */ /* 0x002fe40000004100 */
[----:B------:R-:W-:Y:S02]  /*100d0*/  HADD2.F32 R47, -RZ, R61.H0_H0 ;  /* 0x2000003dff2f7230 */ /* 0x000fe40000004100 */
[----:B------:R-:W-:Y:S02]  /*100e0*/  HADD2.F32 R65, -RZ, R65.H1_H1 ;  /* 0x30000041ff417230 */ /* 0x000fe40000004100 */
[C---:B------:R-:W-:Y:S01]  /*100f0*/  FMUL.FTZ R100, R63.reuse, R96 ;  /* 0x000000603f647220 */ /* 0x040fe20000410000 */
[----:B------:R-:W-:Y:S01]  /*10100*/  FMUL.FTZ R104, R63, R98 ;  /* 0x000000623f687220 */ /* 0x000fe20000410000 */
[----:B------:R-:W-:-:S02]  /*10110*/  HADD2.F32 R61, -RZ, R61.H1_H1 ;  /* 0x3000003dff3d7230 */ /* 0x000fc40000004100 */
[----:B------:R-:W-:Y:S01]  /*10120*/  FFMA.FTZ R100, R47, R98, -R100 ;  /* 0x000000622f647223 */ /* 0x000fe20000010864 */
[----:B------:R-:W-:Y:S02]  /*10130*/  HADD2.F32 R95, -RZ, R64.H0_H0 ;  /* 0x20000040ff5f7230 */ /* 0x000fe40000004100 */
[----:B------:R-:W-:Y:S01]  /*10140*/  FMUL.FTZ R106, R65, R44 ;  /* 0x0000002c416a7220 */ /* 0x000fe20000410000 */
[----:B------:R-:W-:Y:S02]  /*10150*/  HADD2.F32 R98, -RZ, R103.H0_H0 ;  /* 0x20000067ff627230 */ /* 0x000fe40000004100 */
[----:B------:R-:W-:Y:S01]  /*10160*/  FFMA.FTZ R104, R47, R96, R104 ;  /* 0x000000602f687223 */ /* 0x000fe20000010068 */
[----:B------:R-:W-:Y:S02]  /*10170*/  HADD2.F32 R96, -RZ, R101.H0_H0 ;  /* 0x20000065ff607230 */ /* 0x000fe40000004100 */
[-C--:B------:R-:W-:Y:S01]  /*10180*/  FMUL.FTZ R108, R65, R90.reuse ;  /* 0x0000005a416c7220 */ /* 0x080fe20000410000 */
[----:B------:R-:W-:Y:S01]  /*10190*/  FFMA.FTZ R47, R61, R90, -R106 ;  /* 0x0000005a3d2f7223 */ /* 0x000fe2000001086a */
[----:B------:R-:W-:-:S02]  /*101a0*/  HADD2.F32 R91, -RZ, R60.H0_H0 ;  /* 0x2000003cff5b7230 */ /* 0x000fc40000004100 */
[C---:B------:R-:W-:Y:S01]  /*101b0*/  FMUL.FTZ R90, R95.reuse, R98 ;  /* 0x000000625f5a7220 */ /* 0x040fe20000410000 */
[----:B------:R-:W-:Y:S02]  /*101c0*/  HADD2.F32 R97, -RZ, R66.H0_H0 ;  /* 0x20000042ff617230 */ /* 0x000fe40000004100 */
[----:B------:R-:W-:Y:S01]  /*101d0*/  FMUL.FTZ R95, R95, R96 ;  /* 0x000000605f5f7220 */ /* 0x000fe20000410000 */
[----:B------:R-:W-:Y:S02]  /*101e0*/  HADD2.F32 R63, -RZ, R89.H1_H1 ;  /* 0x30000059ff3f7230 */ /* 0x000fe40000004100 */
[----:B------:R-:W-:Y:S01]  /*101f0*/  FFMA.FTZ R61, R61, R44, R108 ;  /* 0x0000002c3d3d7223 */ /* 0x000fe2000001006c */
[----:B------:R-:W-:Y:S02]  /*10200*/  HADD2.F32 R65, -RZ, R99.H1_H1 ;  /* 0x30000063ff417230 */ /* 0x000fe40000004100 */
[----:B------:R-:W-:Y:S01]  /*10210*/  FFMA.FTZ R90, R91, R96, -R90 ;  /* 0x000000605b5a7223 */ /* 0x000fe2000001085a */
[----:B------:R-:W-:-:S02]  /*10220*/  HADD2.F32 R92, -RZ, R62.H0_H0 ;  /* 0x2000003eff5c7230 */ /* 0x000fc40000004100 */
[----:B------:R-:W-:Y:S01]  /*10230*/  FFMA.FTZ R44, R91, R98, R95 ;  /* 0x000000625b2c7223 */ /* 0x000fe2000001005f */
[C---:B------:R-:W-:Y:S01]  /*10240*/  FMUL.FTZ R91, R97.reuse, R63 ;  /* 0x0000003f615b7220 */ /* 0x040fe20000410000 */
[-C--:B------:R-:W-:Y:S01]  /*10250*/  FMUL.FTZ R97, R97, R65.reuse ;  /* 0x0000004161617220 */ /* 0x080fe20000410000 */
[--C-:B------:R-:W-:Y:S02]  /*10260*/  HADD2.F32 R102, -RZ, R67.reuse.H0_H0 ;  /* 0x20000043ff667230 */ /* 0x100fe40000004100 */
[C---:B------:R-:W-:Y:S01]  /*10270*/  FFMA.FTZ R65, R92.reuse, R65, -R91 ;  /* 0x000000415c417223 */ /* 0x040fe2000001085b */
[----:B------:R-:W-:Y:S02]  /*10280*/  HADD2.F32 R67, -RZ, R67.H1_H1 ;  /* 0x30000043ff437230 */ /* 0x000fe40000004100 */
[----:B------:R-:W-:Y:S02]  /*10290*/  HADD2.F32 R91, -RZ, R46.H0_H0 ;  /* 0x2000002eff5b7230 */ /* 0x000fe40000004100 */
[----:B------:R-:W-:Y:S01]  /*102a0*/  FFMA.FTZ R46, R92, R63, R97 ;  /* 0x0000003f5c2e7223 */ /* 0x000fe20000010061 */
[----:B------:R-:W-:-:S02]  /*102b0*/  HADD2.F32 R95, -RZ, R45.H0_H0 ;  /* 0x2000002dff5f7230 */ /* 0x000fc40000004100 */
[----:B------:R-:W-:Y:S02]  /*102c0*/  HADD2.F32 R64, -RZ, R64.H1_H1 ;  /* 0x30000040ff407230 */ /* 0x000fe40000004100 */
[C---:B------:R-:W-:Y:S01]  /*102d0*/  FMUL.FTZ R63, R67.reuse, R91 ;  /* 0x0000005b433f7220 */ /* 0x040fe20000410000 */
[----:B------:R-:W-:Y:S02]  /*102e0*/  HADD2.F32 R66, -RZ, R66.H1_H1 ;  /* 0x30000042ff427230 */ /* 0x000fe40000004100 */
[-C--:B------:R-:W-:Y:S01]  /*102f0*/  FMUL.FTZ R97, R67, R95.reuse ;  /* 0x0000005f43617220 */ /* 0x080fe20000410000 */
[----:B------:R-:W-:Y:S02]  /*10300*/  HADD2.F32 R99, -RZ, R99.H0_H0 ;  /* 0x20000063ff637230 */ /* 0x000fe40000004100 */
[C---:B------:R-:W-:Y:S01]  /*10310*/  FFMA.FTZ R92, R94.reuse, R95, -R63 ;  /* 0x0000005f5e5c7223 */ /* 0x040fe2000001083f */
[----:B------:R-:W-:Y:S02]  /*10320*/  HADD2.F32 R63, -RZ, R33.H0_H0 ;  /* 0x20000021ff3f7230 */ /* 0x000fe40000004100 */
[----:B------:R-:W-:Y:S01]  /*10330*/  FFMA.FTZ R94, R94, R91, R97 ;  /* 0x0000005b5e5e7223 */ /* 0x000fe20000010061 */
[----:B------:R-:W-:-:S02]  /*10340*/  HADD2.F32 R67, -RZ, R35.H0_H0 ;  /* 0x20000023ff437230 */ /* 0x000fc40000004100 */
[----:B------:R-:W-:Y:S01]  /*10350*/  FMUL.FTZ R96, R102, R99 ;  /* 0x0000006366607220 */ /* 0x000fe20000410000 */
[----:B------:R-:W-:Y:S02]  /*10360*/  HADD2.F32 R101, -RZ, R101.H1_H1 ;  /* 0x30000065ff657230 */ /* 0x000fe40000004100 */
[----:B------:R-:W-:Y:S01]  /*10370*/  FMUL.FTZ R91, R64, R63 ;  /* 0x0000003f405b7220 */ /* 0x000fe20000410000 */
[----:B------:R-:W-:Y:S02]  /*10380*/  HADD2.F32 R33, -RZ, R32.H0_H0 ;  /* 0x20000020ff217230 */ /* 0x000fe40000004100 */
[----:B------:R-:W-:Y:S01]  /*10390*/  FMUL.FTZ R95, R66, R67 ;  /* 0x00000043425f7220 */ /* 0x000fe20000410000 */
[----:B------:R-:W-:Y:S02]  /*103a0*/  HADD2.F32 R35, -RZ, R34.H0_H0 ;  /* 0x20000022ff237230 */ /* 0x000fe40000004100 */
[----:B------:R-:W-:Y:S01]  /*103b0*/  FMUL.FTZ R102, R102, R101 ;  /* 0x0000006566667220 */ /* 0x000fe20000410000 */
[----:B------:R-:W-:-:S02]  /*103c0*/  HADD2.F32 R60, -RZ, R60.H1_H1 ;  /* 0x3000003cff3c7230 */ /* 0x000fc40000004100 */
[----:B------:R-:W-:Y:S01]  /*103d0*/  FMUL.FTZ R64, R64, R33 ;  /* 0x0000002140407220 */ /* 0x000fe20000410000 */
[----:B------:R-:W-:Y:S02]  /*103e0*/  HADD2.F32 R62, -RZ, R62.H1_H1 ;  /* 0x3000003eff3e7230 */ /* 0x000fe40000004100 */
[----:B------:R-:W-:Y:S01]  /*103f0*/  FMUL.FTZ R66, R66, R35 ;  /* 0x0000002342427220 */ /* 0x000fe20000410000 */
[C---:B------:R-:W-:Y:S01]  /*10400*/  FFMA.FTZ R45, R93.reuse, R101, -R96 ;  /* 0x000000655d2d7223 */ /* 0x040fe20000010860 */
[----:B------:R-:W-:Y:S01]  /*10410*/  FFMA.FTZ R91, R60, R33, -R91 ;  /* 0x000000213c5b7223 */ /* 0x000fe2000001085b */
[----:B------:R-:W-:Y:S01]  /*10420*/  FFMA.FTZ R93, R93, R99, R102 ;  /* 0x000000635d5d7223 */ /* 0x000fe20000010066 */
[----:B------:R-:W-:Y:S01]  /*10430*/  FFMA.FTZ R34, R62, R35, -R95 ;  /* 0x000000233e227223 */ /* 0x000fe2000001085f */
        /* <DEDUP_REMOVED lines=12> */
.L_x_2826:
[----:B------:R-:W-:Y:S05]  /*10500*/  BSYNC B2 ;  /* 0x0000000000027941 */ /* 0x000fea0003800000 */
.L_x_2825:
[----:B------:R-:W-:Y:S04]  /*10510*/  BSSY B2, `(.L_x_2827) ;  /* 0x0000061000027945 */ /* 0x000fe80003800000 */
[----:B------:R-:W-:Y:S05]  /*10520*/  @P1 BRA `(.L_x_2828) ;  /* 0x00000004007c1947 */ /* 0x000fea0003800000 */
[----:B------:R-:W2:Y:S01]  /*10530*/  LDL R95, [R1+0x48] ;  /* 0x00004800015f7983 */ /* 0x000ea20000100800 */
[----:B-1----:R-:W-:Y:S01]  /*10540*/  LEA.HI R32, R71, R166, RZ, 0x1d ;  /* 0x000000a647207211 */ /* 0x002fe200078fe8ff */
[----:B------:R-:W-:Y:S01]  /*10550*/  HADD2.F32 R93, -RZ, R86.H1_H1 ;  /* 0x30000056ff5d7230 */ /* 0x000fe20000004100 */
[----:B------:R-:W-:Y:S01]  /*10560*/  SHF.R.U32.HI R90, RZ, 0x10, R41 ;  /* 0x00000010ff5a7819 */ /* 0x000fe20000011629 */
[----:B------:R-:W-:Y:S01]  /*10570*/  HADD2.F32 R91, -RZ, R88.H1_H1 ;  /* 0x30000058ff5b7230 */ /* 0x000fe20000004100 */
        /* <DEDUP_REMOVED lines=8> */
[----:B------:R-:W-:Y:S01]  /*10600*/  SHF.L.U32 R32, R32, 0xa, RZ ;  /* 0x0000000a20207819 */ /* 0x000fe200000006ff */
[----:B------:R-:W-:Y:S01]  /*10610*/  HADD2.F32 R88, -RZ, R88.H0_H0 ;  /* 0x20000058ff587230 */ /* 0x000fe20000004100 */
[----:B------:R-:W-:Y:S01]  /*10620*/  LOP3.LUT R45, R33, R182, RZ, 0x3c, !PT ;  /* 0x000000b6212d7212 */ /* 0x000fe200078e3cff */
[----:B------:R-:W-:Y:S01]  /*10630*/  HADD2.F32 R92, -RZ, R87.H0_H0 ;  /* 0x20000057ff5c7230 */ /* 0x000fe20000004100 */
[----:B------:R-:W-:-:S02]  /*10640*/  LOP3.LUT R44, R32, 0x7fffe000, RZ, 0xc0, !PT ;  /* 0x7fffe000202c7812 */ /* 0x000fc400078ec0ff */
[----:B------:R-:W-:Y:S02]  /*10650*/  SHF.R.U64 R28, R28, 0x10, R29 ;  /* 0x000000101c1c7819 */ /* 0x000fe4000000121d */
[----:B------:R-:W-:Y:S02]  /*10660*/  IADD3 R45, R45, R44, R183 ;  /* 0x0000002c2d2d7210 */ /* 0x000fe40007ffe0b7 */
[----:B------:R-:W-:Y:S02]  /*10670*/  SHF.R.U64 R29, R40, 0x10, R41 ;  /* 0x00000010281d7819 */ /* 0x000fe40000001229 */
[--C-:B------:R-:W-:Y:S01]  /*10680*/  SHF.R.U64 R30, R30, 0x10, R31.reuse ;  /* 0x000000101e1e7819 */ /* 0x100fe2000000121f */
[----:B------:R-:W-:Y:S01]  /*10690*/  IMAD R60, R45, 0x2, R2 ;  /* 0x000000022d3c7824 */ /* 0x000fe200078e0202 */
[----:B------:R-:W-:Y:S02]  /*106a0*/  SHF.R.U32.HI R40, RZ, 0x10, R31 ;  /* 0x00000010ff287819 */ /* 0x000fe4000001161f */
[----:B------:R-:W-:-:S02]  /*106b0*/  SHF.R.U64 R31, R42, 0x10, R43 ;  /* 0x000000102a1f7819 */ /* 0x000fc4000000122b */
[----:B------:R-:W1:Y:S01]  /*106c0*/  LDS.128 R44, [R60+0xc400] ;  /* 0x00c400003c2c7984 */ /* 0x000e620000000c00 */
[----:B------:R-:W-:Y:S01]  /*106d0*/  SHF.R.U32.HI R42, RZ, 0x10, R43 ;  /* 0x00000010ff2a7819 */ /* 0x000fe2000001162b */
[----:B------:R-:W-:-:S04]  /*106e0*/  HADD2.F32 R40, -RZ, R40.H0_H0 ;  /* 0x20000028ff287230 */ /* 0x000fc80000004100 */
[----:B------:R-:W-:Y:S02]  /*106f0*/  HADD2.F32 R42, -RZ, R42.H0_H0 ;  /* 0x2000002aff2a7230 */ /* 0x000fe40000004100 */
[--C-:B-1----:R-:W-:Y:S02]  /*10700*/  HADD2.F32 R80, -RZ, R45.reuse.H0_H0 ;  /* 0x2000002dff507230 */ /* 0x102fe40000004100 */
[----:B------:R-:W-:Y:S02]  /*10710*/  HADD2.F32 R81, -RZ, R45.H1_H1 ;  /* 0x3000002dff517230 */ /* 0x000fe40000004100 */
[--C-:B0-----:R-:W-:Y:S02]  /*10720*/  HADD2.F32 R61, -RZ, R47.reuse.H0_H0 ;  /* 0x2000002fff3d7230 */ /* 0x101fe40000004100 */
[C---:B------:R-:W-:Y:S01]  /*10730*/  FMUL.FTZ R45, R80.reuse, R93 ;  /* 0x0000005d502d7220 */ /* 0x040fe20000410000 */
[----:B------:R-:W-:Y:S02]  /*10740*/  HADD2.F32 R63, -RZ, R47.H1_H1 ;  /* 0x3000002fff3f7230 */ /* 0x000fe40000004100 */
[----:B------:R-:W-:Y:S01]  /*10750*/  FMUL.FTZ R47, R80, R91 ;  /* 0x0000005b502f7220 */ /* 0x000fe20000410000 */
[----:B------:R-:W-:-:S02]  /*10760*/  HADD2.F32 R67, -RZ, R44.H0_H0 ;  /* 0x2000002cff437230 */ /* 0x000fc40000004100 */
[----:B------:R-:W-:Y:S02]  /*10770*/  HADD2.F32 R65, -RZ, R46.H0_H0 ;  /* 0x2000002eff417230 */ /* 0x000fe40000004100 */
[----:B------:R-:W-:Y:S02]  /*10780*/  HADD2.F32 R80, -RZ, R89.H0_H0 ;  /* 0x20000059ff507230 */ /* 0x000fe40000004100 */
[----:B------:R-:W-:Y:S02]  /*10790*/  HADD2.F32 R44, -RZ, R44.H1_H1 ;  /* 0x3000002cff2c7230 */ /* 0x000fe40000004100 */
[----:B------:R-:W-:Y:S02]  /*107a0*/  HADD2.F32 R46, -RZ, R46.H1_H1 ;  /* 0x3000002eff2e7230 */ /* 0x000fe40000004100 */
[----:B------:R-:W-:Y:S01]  /*107b0*/  FMUL.FTZ R94, R65, R80 ;  /* 0x00000050415e7220 */ /* 0x000fe20000410000 */
[----:B--2---:R-:W0:Y:S02]  /*107c0*/  LDS.128 R32, [R95] ;  /* 0x000000005f207984 */ /* 0x004e240000000c00 */
[----:B0-----:R-:W-:-:S02]  /*107d0*/  HADD2.F32 R66, -RZ, R33.H0_H0 ;  /* 0x20000021ff427230 */ /* 0x001fc40000004100 */
[----:B------:R-:W-:Y:S02]  /*107e0*/  HADD2.F32 R62, -RZ, R33.H1_H1 ;  /* 0x30000021ff3e7230 */ /* 0x000fe40000004100 */
[----:B------:R-:W-:Y:S02]  /*107f0*/  HADD2.F32 R43, -RZ, R32.H0_H0 ;  /* 0x20000020ff2b7230 */ /* 0x000fe40000004100 */
[C---:B------:R-:W-:Y:S01]  /*10800*/  FFMA.FTZ R45, R66.reuse, R91, -R45 ;  /* 0x0000005b422d7223 */ /* 0x040fe2000001082d */
[C---:B------:R-:W-:Y:S01]  /*10810*/  FMUL.FTZ R91, R81.reuse, R90 ;  /* 0x0000005a515b7220 */ /* 0x040fe20000410000 */
[----:B------:R-:W-:Y:S01]  /*10820*/  FFMA.FTZ R47, R66, R93, R47 ;  /* 0x0000005d422f7223 */ /* 0x000fe2000001002f */
[----:B------:R-:W-:Y:S01]  /*10830*/  FMUL.FTZ R81, R81, R64 ;  /* 0x0000004051517220 */ /* 0x000fe20000410000 */
[C---:B------:R-:W-:Y:S01]  /*10840*/  FMUL.FTZ R66, R67.reuse, R86 ;  /* 0x0000005643427220 */ /* 0x040fe20000410000 */
[----:B------:R-:W-:Y:S01]  /*10850*/  FMUL.FTZ R67, R67, R88 ;  /* 0x0000005843437220 */ /* 0x000fe20000410000 */
[----:B------:R-:W-:Y:S01]  /*10860*/  FFMA.FTZ R64, R62, R64, -R91 ;  /* 0x000000403e407223 */ /* 0x000fe2000001085b */
[----:B------:R-:W-:-:S02]  /*10870*/  HADD2.F32 R33, -RZ, R34.H0_H0 ;  /* 0x20000022ff217230 */ /* 0x000fc40000004100 */
[----:B------:R-:W-:Y:S01]  /*10880*/  FFMA.FTZ R62, R62, R90, R81 ;  /* 0x0000005a3e3e7223 */ /* 0x000fe20000010051 */
[C---:B------:R-:W-:Y:S01]  /*10890*/  FFMA.FTZ R66, R43.reuse, R88, -R66 ;  /* 0x000000582b427223 */ /* 0x040fe20000010842 */
[----:B------:R-:W-:Y:S01]  /*108a0*/  FFMA.FTZ R43, R43, R86, R67 ;  /* 0x000000562b2b7223 */ /* 0x000fe20000010043 */
[-C--:B------:R-:W-:Y:S01]  /*108b0*/  FMUL.FTZ R90, R65, R92.reuse ;  /* 0x0000005c415a7220 */ /* 0x080fe20000410000 */
[----:B------:R-:W-:Y:S02]  /*108c0*/  HADD2.F32 R88, -RZ, R87.H1_H1 ;  /* 0x30000057ff587230 */ /* 0x000fe40000004100 */
[C---:B------:R-:W-:Y:S01]  /*108d0*/  FFMA.FTZ R94, R33.reuse, R92, R94 ;  /* 0x0000005c215e7223 */ /* 0x040fe2000001005e */
[----:B------:R-:W-:Y:S02]  /*108e0*/  HADD2.F32 R86, -RZ, R103.H1_H1 ;  /* 0x30000067ff567230 */ /* 0x000fe40000004100 */
[----:B------:R-:W-:Y:S01]  /*108f0*/  FFMA.FTZ R65, R33, R80, -R90 ;  /* 0x0000005021417223 */ /* 0x000fe2000001085a */
[----:B------:R-:W-:-:S02]  /*10900*/  HADD2.F32 R41, -RZ, R35.H0_H0 ;  /* 0x20000023ff297230 */ /* 0x000fc40000004100 */
[C---:B------:R-:W-:Y:S01]  /*10910*/  FMUL.FTZ R80, R61.reuse, R88 ;  /* 0x000000583d507220 */ /* 0x040fe20000410000 */
[----:B------:R-:W-:Y:S02]  /*10920*/  HADD2.F32 R35, -RZ, R35.H1_H1 ;  /* 0x30000023ff237230 */ /* 0x000fe40000004100 */
[----:B------:R-:W-:Y:S01]  /*10930*/  FMUL.FTZ R61, R61, R86 ;  /* 0x000000563d3d7220 */ /* 0x000fe20000410000 */
[----:B------:R-:W-:Y:S01]  /*10940*/  FMUL.FTZ R90, R63, R42 ;  /* 0x0000002a3f5a7220 */ /* 0x000fe20000410000 */
[----:B------:R-:W-:Y:S01]  /*10950*/  FFMA.FTZ R80, R41, R86, -R80 ;  /* 0x0000005629507223 */ /* 0x000fe20000010850 */
[----:B------:R-:W-:Y:S01]  /*10960*/  FMUL.FTZ R86, R63, R40 ;  /* 0x000000283f567220 */ /* 0x000fe20000410000 */
[----:B------:R-:W-:Y:S01]  /*10970*/  FFMA.FTZ R88, R41, R88, R61 ;  /* 0x0000005829587223 */ /* 0x000fe2000001003d */
[----:B------:R-:W-:Y:S02]  /*10980*/  HADD2.F32 R33, -RZ, R29.H0_H0 ;  /* 0x2000001dff217230 */ /* 0x000fe40000004100 */
[----:B------:R-:W-:Y:S01]  /*10990*/  FFMA.FTZ R67, R35, R40, -R90 ;  /* 0x0000002823437223 */ /* 0x000fe2000001085a */
[----:B------:R-:W-:-:S02]  /*109a0*/  HADD2.F32 R41, -RZ, R31.H0_H0 ;  /* 0x2000001fff297230 */ /* 0x000fc40000004100 */
[----:B------:R-:W-:Y:S01]  /*109b0*/  FFMA.FTZ R81, R35, R42, R86 ;  /* 0x0000002a23517223 */ /* 0x000fe20000010056 */
        /* <DEDUP_REMOVED lines=22> */
.L_x_2828:
[----:B------:R-:W-:Y:S05]  /*10b20*/  BSYNC B2 ;  /* 0x0000000000027941 */ /* 0x000fea0003800000 */
.L_x_2827:
[----:B------:R-:W-:Y:S05]  /*10b30*/  @P2 BRA `(.L_x_2824) ;  /* 0x00000004007c2947 */ /* 0x000fea0003800000 */
[----:B------:R-:W3:Y:S01]  /*10b40*/  LDL R67, [R1+0x40] ;  /* 0x0000400001437983 */ /* 0x000ee20000100800 */
[----:B------:R-:W-:Y:S01]  /*10b50*/  LEA.HI R71, R71, R167, RZ, 0x1d ;  /* 0x000000a747477211 */ /* 0x000fe200078fe8ff */
[----:B------:R-:W-:Y:S01]  /*10b60*/  HADD2.F32 R62, -RZ, R76.H1_H1 ;  /* 0x3000004cff3e7230 */ /* 0x000fe20000004100 */
[----:B------:R-:W-:Y:S01]  /*10b70*/  SHF.R.U64 R24, R24, 0x10, R25 ;  /* 0x0000001018187819 */ /* 0x000fe20000001219 */
[----:B--2---:R-:W-:Y:S01]  /*10b80*/  HADD2.F32 R60, -RZ, R78.H1_H1 ;  /* 0x3000004eff3c7230 */ /* 0x004fe20000004100 */
[----:B------:R-:W-:Y:S01]  /*10b90*/  SHF.R.S32.HI R30, RZ, 0x1f, R71 ;  /* 0x0000001fff1e7819 */ /* 0x000fe20000011447 */
[----:B------:R-:W-:Y:S01]  /*10ba0*/  IMAD.SHL.U32 R28, R71, 0x8, RZ ;  /* 0x00000008471c7824 */ /* 0x000fe200078e00ff */
[----:B-1----:R-:W-:Y:S01]  /*10bb0*/  SHF.R.U32.HI R47, RZ, 0x10, R25 ;  /* 0x00000010ff2f7819 */ /* 0x002fe20000011619 */
[----:B------:R-:W-:Y:S01]  /*10bc0*/  HADD2.F32 R76, -RZ, R76.H0_H0 ;  /* 0x2000004cff4c7230 */ /* 0x000fe20000004100 */
[----:B------:R-:W-:Y:S01]  /*10bd0*/  LEA.HI R30, R30, R71, RZ, 0x3 ;  /* 0x000000471e1e7211 */ /* 0x000fe200078f18ff */
[----:B------:R-:W-:Y:S01]  /*10be0*/  HADD2.F32 R78, -RZ, R78.H0_H0 ;  /* 0x2000004eff4e7230 */ /* 0x000fe20000004100 */
[----:B------:R-:W-:Y:S01]  /*10bf0*/  LOP3.LUT R29, R181, 0x38, R28, 0xf8, !PT ;  /* 0x00000038b51d7812 */ /* 0x000fe200078ef81c */
[----:B------:R-:W-:Y:S01]  /*10c00*/  HADD2.F32 R47, -RZ, R47.H0_H0 ;  /* 0x2000002fff2f7230 */ /* 0x000fe20000004100 */
[----:B------:R-:W-:Y:S01]  /*10c10*/  SHF.L.U32 R30, R30, 0xa, RZ ;  /* 0x0000000a1e1e7819 */ /* 0x000fe200000006ff */
[----:B------:R-:W-:Y:S01]  /*10c20*/  HADD2.F32 R24, -RZ, R24.H0_H0 ;  /* 0x20000018ff187230 */ /* 0x000fe20000004100 */
[----:B------:R-:W-:-:S02]  /*10c30*/  LOP3.LUT R33, R29, R182, RZ, 0x3c, !PT ;  /* 0x000000b61d217212 */ /* 0x000fc400078e3cff */
[----:B------:R-:W-:Y:S02]  /*10c40*/  LOP3.LUT R32, R30, 0x7fffe000, RZ, 0xc0, !PT ;  /* 0x7fffe0001e207812 */ /* 0x000fe400078ec0ff */
[----:B------:R-:W-:Y:S02]  /*10c50*/  SHF.R.U64 R25, R26, 0x10, R27 ;  /* 0x000000101a197819 */ /* 0x000fe4000000121b */
[----:B------:R-:W-:Y:S02]  /*10c60*/  IADD3 R33, R33, R32, R183 ;  /* 0x0000002021217210 */ /* 0x000fe40007ffe0b7 */
[--C-:B------:R-:W-:Y:S01]  /*10c70*/  SHF.R.U64 R26, R38, 0x10, R39.reuse ;  /* 0x00000010261a7819 */ /* 0x100fe20000001227 */
[----:B------:R-:W-:Y:S01]  /*10c80*/  HADD2.F32 R25, -RZ, R25.H0_H0 ;  /* 0x20000019ff197230 */ /* 0x000fe20000004100 */
[----:B------:R-:W-:Y:S01]  /*10c90*/  SHF.R.U32.HI R66, RZ, 0x10, R39 ;  /* 0x00000010ff427819 */ /* 0x000fe20000011627 */
[----:B------:R-:W-:Y:S01]  /*10ca0*/  IMAD R40, R33, 0x2, R2 ;  /* 0x0000000221287824 */ /* 0x000fe200078e0202 */
[----:B0-----:R-:W-:-:S02]  /*10cb0*/  SHF.R.U32.HI R61, RZ, 0x10, R37 ;  /* 0x00000010ff3d7819 */ /* 0x001fc40000011625 */
[----:B------:R-:W-:Y:S02]  /*10cc0*/  SHF.R.U32.HI R41, RZ, 0x10, R27 ;  /* 0x00000010ff297819 */ /* 0x000fe4000001161b */
[----:B------:R-:W0:Y:S01]  /*10cd0*/  LDS.128 R32, [R40+0xc400] ;  /* 0x00c4000028207984 */ /* 0x000e220000000c00 */
[----:B------:R-:W-:Y:S01]  /*10ce0*/  HADD2.F32 R61, -RZ, R61.H0_H0 ;  /* 0x2000003dff3d7230 */ /* 0x000fe20000004100 */
[----:B------:R-:W-:-:S05]  /*10cf0*/  SHF.R.U64 R36, R36, 0x10, R37 ;  /* 0x0000001024247819 */ /* 0x000fca0000001225 */
[----:B------:R-:W-:Y:S02]  /*10d00*/  HADD2.F32 R36, -RZ, R36.H0_H0 ;  /* 0x20000024ff247230 */ /* 0x000fe40000004100 */
[----:B0-----:R-:W-:Y:S02]  /*10d10*/  HADD2.F32 R44, -RZ, R33.H1_H1 ;  /* 0x30000021ff2c7230 */ /* 0x001fe40000004100 */
[----:B------:R-:W-:Y:S02]  /*10d20*/  HADD2.F32 R27, -RZ, R32.H1_H1 ;  /* 0x30000020ff1b7230 */ /* 0x000fe40000004100 */
[----:B------:R-:W-:Y:S02]  /*10d30*/  HADD2.F32 R45, -RZ, R34.H0_H0 ;  /* 0x20000022ff2d7230 */ /* 0x000fe40000004100 */
[C---:B------:R-:W-:Y:S01]  /*10d40*/  FMUL.FTZ R63, R44.reuse, R61 ;  /* 0x0000003d2c3f7220 */ /* 0x040fe20000410000 */
[----:B------:R-:W-:Y:S01]  /*10d50*/  FMUL.FTZ R65, R44, R47 ;  /* 0x0000002f2c417220 */ /* 0x000fe20000410000 */
[----:B------:R-:W-:-:S02]  /*10d60*/  HADD2.F32 R44, -RZ, R77.H0_H0 ;  /* 0x2000004dff2c7230 */ /* 0x000fc40000004100 */
[----:B------:R-:W-:Y:S02]  /*10d70*/  HADD2.F32 R46, -RZ, R35.H0_H0 ;  /* 0x20000023ff2e7230 */ /* 0x000fe40000004100 */
[----:B------:R-:W-:Y:S02]  /*10d80*/  HADD2.F32 R77, -RZ, R77.H1_H1 ;  /* 0x3000004dff4d7230 */ /* 0x000fe40000004100 */
[----:B------:R-:W-:Y:S02]  /*10d90*/  HADD2.F32 R35, -RZ, R35.H1_H1 ;  /* 0x30000023ff237230 */ /* 0x000fe40000004100 */
[----:B------:R-:W-:Y:S01]  /*10da0*/  HADD2.F32 R34, -RZ, R34.H1_H1 ;  /* 0x30000022ff227230 */ /* 0x000fe20000004100 */
[----:B---3--:R-:W0:Y:S02]  /*10db0*/  LDS.128 R28, [R67] ;  /* 0x00000000431c7984 */ /* 0x008e240000000c00 */
[--C-:B0-----:R-:W-:Y:S02]  /*10dc0*/  HADD2.F32 R39, -RZ, R29.reuse.H0_H0 ;  /* 0x2000001dff277230 */ /* 0x101fe40000004100 */
[----:B------:R-:W-:-:S02]  /*10dd0*/  HADD2.F32 R42, -RZ, R29.H1_H1 ;  /* 0x3000001dff2a7230 */ /* 0x000fc40000004100 */
[----:B------:R-:W-:Y:S02]  /*10de0*/  HADD2.F32 R29, -RZ, R33.H0_H0 ;  /* 0x20000021ff1d7230 */ /* 0x000fe40000004100 */
[----:B------:R-:W-:Y:S02]  /*10df0*/  HADD2.F32 R33, -RZ, R32.H0_H0 ;  /* 0x20000020ff217230 */ /* 0x000fe40000004100 */
[C---:B------:R-:W-:Y:S01]  /*10e00*/  FFMA.FTZ R65, R42.reuse, R61, R65 ;  /* 0x0000003d2a417223 */ /* 0x040fe20000010041 */
[----:B------:R-:W-:Y:S02]  /*10e10*/  HADD2.F32 R38, -RZ, R28.H0_H0 ;  /* 0x2000001cff267230 */ /* 0x000fe40000004100 */
[C---:B------:R-:W-:Y:S01]  /*10e20*/  FMUL.FTZ R32, R29.reuse, R62 ;  /* 0x0000003e1d207220 */ /* 0x040fe20000410000 */
[-C--:B------:R-:W-:Y:S01]  /*10e30*/  FMUL.FTZ R64, R29, R60.reuse ;  /* 0x0000003c1d407220 */ /* 0x080fe20000410000 */
[----:B------:R-:W-:Y:S02]  /*10e40*/  HADD2.F32 R43, -RZ, R30.H0_H0 ;  /* 0x2000001eff2b7230 */ /* 0x000fe40000004100 */
[C---:B------:R-:W-:Y:S01]  /*10e50*/  FFMA.FTZ R29, R39.reuse, R60, -R32 ;  /* 0x0000003c271d7223 */ /* 0x040fe20000010820 */
[----:B------:R-:W-:Y:S01]  /*10e60*/  FFMA.FTZ R32, R39, R62, R64 ;  /* 0x0000003e27207223 */ /* 0x000fe20000010040 */
[C---:B------:R-:W-:Y:S01]  /*10e70*/  FMUL.FTZ R39, R33.reuse, R76 ;  /* 0x0000004c21277220 */ /* 0x040fe20000410000 */
[----:B------:R-:W-:Y:S01]  /*10e80*/  FMUL.FTZ R33, R33, R78 ;  /* 0x0000004e21217220 */ /* 0x000fe20000410000 */
[----:B------:R-:W-:Y:S01]  /*10e90*/  FFMA.FTZ R60, R42, R47, -R63 ;  /* 0x0000002f2a3c7223 */ /* 0x000fe2000001083f */
        /* <DEDUP_REMOVED lines=11> */
[----:B------:R-:W-:Y:S01]  /*10f50*/  FFMA.FTZ R62, R43, R44, R62 ;  /* 0x0000002c2b3e7223 */ /* 0x000fe2000001003e */
[----:B------:R-:W-:Y:S02]  /*10f60*/  HADD2.F32 R31, -RZ, R31.H1_H1 ;  /* 0x3000001fff1f7230 */ /* 0x000fe40000004100 */
[-C--:B------:R-:W-:Y:S01]  /*10f70*/  FMUL.FTZ R46, R46, R79.reuse ;  /* 0x0000004f2e2e7220 */ /* 0x080fe20000410000 */
[C---:B------:R-:W-:Y:S01]  /*10f80*/  FMUL.FTZ R44, R35.reuse, R42 ;  /* 0x0000002a232c7220 */ /* 0x040fe20000410000 */
[----:B------:R-:W-:Y:S01]  /*10f90*/  FMUL.FTZ R66, R35, R38 ;  /* 0x0000002623427220 */ /* 0x000fe20000410000 */
[----:B------:R-:W-:Y:S02]  /*10fa0*/  HADD2.F32 R33, -RZ, R26.H0_H0 ;  /* 0x2000001aff217230 */ /* 0x000fe40000004100 */
[C---:B------:R-:W-:Y:S01]  /*10fb0*/  FFMA.FTZ R64, R37.reuse, R79, -R64 ;  /* 0x0000004f25407223 */ /* 0x040fe20000010840 */
[----:B------:R-:W-:Y:S02]  /*10fc0*/  HADD2.F32 R28, -RZ, R28.H1_H1 ;  /* 0x3000001cff1c7230 */ /* 0x000fe40000004100 */
[----:B------:R-:W-:Y:S01]  /*10fd0*/  FFMA.FTZ R46, R37, R77, R46 ;  /* 0x0000004d252e7223 */ /* 0x000fe2000001002e */
[----:B------:R-:W-:-:S02]  /*10fe0*/  HADD2.F32 R30, -RZ, R30.H1_H1 ;  /* 0x3000001eff1e7230 */ /* 0x000fc40000004100 */
        /* <DEDUP_REMOVED lines=20> */
.L_x_2824:
[----:B------:R-:W-:Y:S05]  /*11130*/  BSYNC B1 ;  /* 0x0000000000017941 */ /* 0x000fea0003800000 */
.L_x_2823:
[----:B---3--:R-:W-:-:S05]  /*11140*/  VIADD R24, R170, 0x40 ;  /* 0x00000040aa187836 */ /* 0x008fca0000000000 */
[----:B------:R-:W-:-:S13]  /*11150*/  ISETP.GE.AND P0, PT, R24, R3, PT ;  /* 0x000000031800720c */ /* 0x000fda0003f06270 */
[----:B------:R-:W-:Y:S05]  /*11160*/  @P0 BRA `(.L_x_2804) ;  /* 0x0000001000a40947 */ /* 0x000fea0003800000 */
[----:B------:R-:W3:Y:S01]  /*11170*/  LDC R3, c[0x0][0x3f4] ;  /* 0x0000fd00ff037b82 */ /* 0x000ee20000000800 */
[----:B------:R-:W-:Y:S01]  /*11180*/  BSSY B1, `(.L_x_2829) ;  /* 0x0000065000017945 */ /* 0x000fe20003800000 */
[----:B--2---:R-:W-:Y:S02]  /*11190*/  SHF.R.U32.HI R60, RZ, 0x3, R177 ;  /* 0x00000003ff3c7819 */ /* 0x004fe400000116b1 */
[-C--:B---3--:R-:W-:Y:S02]  /*111a0*/  ISETP.GE.AND P0, PT, R16, R3.reuse, PT ;  /* 0x000000031000720c */ /* 0x088fe40003f06270 */
[-C--:B------:R-:W-:Y:S02]  /*111b0*/  ISETP.GE.AND P1, PT, R163, R3.reuse, PT ;  /* 0x00000003a300720c */ /* 0x080fe40003f26270 */
[----:B------:R-:W-:-:S09]  /*111c0*/  ISETP.GE.AND P2, PT, R164, R3, PT ;  /* 0x00000003a400720c */ /* 0x000fd20003f46270 */
[----:B------:R-:W-:Y:S05]  /*111d0*/  @P0 BRA `(.L_x_2830) ;  /* 0x00000004007c0947 */ /* 0x000fea0003800000 */
[----:B0-----:R-:W2:Y:S01]  /*111e0*/  LDL R61, [R1+0x44] ;  /* 0x00004400013d7983 */ /* 0x001ea20000100800 */
[----:B------:R-:W-:Y:S01]  /*111f0*/  LEA.HI R24, R3, R206, RZ, 0x1d ;  /* 0x000000ce03187211 */ /* 0x000fe200078fe8ff */
[----:B------:R-:W-:Y:S01]  /*11200*/  HADD2.F32 R38, -RZ, R84.H1_H1 ;  /* 0x30000054ff267230 */ /* 0x000fe20000004100 */
[----:B------:R-:W-:Y:S01]  /*11210*/  SHF.R.U32.HI R40, RZ, 0x10, R5 ;  /* 0x00000010ff287819 */ /* 0x000fe20000011605 */
[--C-:B------:R-:W-:Y:S01]  /*11220*/  HADD2.F32 R39, -RZ, R82.reuse.H1_H1 ;  /* 0x30000052ff277230 */ /* 0x100fe20000004100 */
[----:B------:R-:W-:Y:S01]  /*11230*/  SHF.R.S32.HI R25, RZ, 0x1f, R24 ;  /* 0x0000001fff197819 */ /* 0x000fe20000011418 */
[----:B------:R-:W-:Y:S01]  /*11240*/  HADD2.F32 R82, -RZ, R82.H0_H0 ;  /* 0x20000052ff527230 */ /* 0x000fe20000004100 */
[----:B------:R-:W-:Y:S01]  /*11250*/  SHF.L.U32 R26, R24, 0x3, RZ ;  /* 0x00000003181a7819 */ /* 0x000fe200000006ff */
[----:B------:R-:W-:Y:S01]  /*11260*/  HADD2.F32 R40, -RZ, R40.H0_H0 ;  /* 0x20000028ff287230 */ /* 0x000fe20000004100 */
[----:B------:R-:W-:Y:S01]  /*11270*/  LEA.HI R25, R25, R24, RZ, 0x3 ;  /* 0x0000001819197211 */ /* 0x000fe200078f18ff */
[----:B------:R-:W-:Y:S01]  /*11280*/  HADD2.F32 R84, -RZ, R84.H0_H0 ;  /* 0x20000054ff547230 */ /* 0x000fe20000004100 */
[----:B------:R-:W-:-:S02]  /*11290*/  LOP3.LUT R24, R177, 0x38, R26, 0xf8, !PT ;  /* 0x00000038b1187812 */ /* 0x000fc400078ef81a */
[----:B-1----:R-:W-:Y:S01]  /*112a0*/  SHF.R.U64 R33, R48, 0x10, R49 ;  /* 0x0000001030217819 */ /* 0x002fe20000001231 */
[----:B------:R-:W-:Y:S01]  /*112b0*/  IMAD.SHL.U32 R25, R25, 0x400, RZ ;  /* 0x0000040019197824 */ /* 0x000fe200078e00ff */
[----:B------:R-:W-:Y:S02]  /*112c0*/  LOP3.LUT R29, R24, R60, RZ, 0x3c, !PT ;  /* 0x0000003c181d7212 */ /* 0x000fe400078e3cff */
[----:B------:R-:W-:Y:S01]  /*112d0*/  SHF.R.U64 R48, R4, 0x10, R5 ;  /* 0x0000001004307819 */ /* 0x000fe20000001205 */
[----:B------:R-:W-:Y:S01]  /*112e0*/  HADD2.F32 R33, -RZ, R33.H0_H0 ;  /* 0x20000021ff217230 */ /* 0x000fe20000004100 */
[----:B------:R-:W-:Y:S02]  /*112f0*/  LOP3.LUT R28, R25, 0x7fffe000, RZ, 0xc0, !PT ;  /* 0x7fffe000191c7812 */ /* 0x000fe400078ec0ff */
[----:B------:R-:W-:Y:S02]  /*11300*/  SHF.R.U32.HI R41, RZ, 0x10, R49 ;  /* 0x00000010ff297819 */ /* 0x000fe40000011631 */
[----:B------:R-:W-:-:S02]  /*11310*/  IADD3 R29, R29, R28, R184 ;  /* 0x0000001c1d1d7210 */ /* 0x000fc40007ffe0b8 */
[--C-:B------:R-:W-:Y:S02]  /*11320*/  SHF.R.U64 R49, R50, 0x10, R51.reuse ;  /* 0x0000001032317819 */ /* 0x100fe40000001233 */
[----:B------:R-:W-:Y:S01]  /*11330*/  SHF.R.U32.HI R50, RZ, 0x10, R51 ;  /* 0x00000010ff327819 */ /* 0x000fe20000011633 */
[----:B------:R-:W-:Y:S01]  /*11340*/  IMAD R32, R29, 0x2, R2 ;  /* 0x000000021d207824 */ /* 0x000fe200078e0202 */
[--C-:B------:R-:W-:Y:S02]  /*11350*/  SHF.R.U32.HI R45, RZ, 0x10, R7.reuse ;  /* 0x00000010ff2d7819 */ /* 0x100fe40000011607 */
[----:B------:R-:W-:Y:S02]  /*11360*/  SHF.R.U64 R47, R6, 0x10, R7 ;  /* 0x00000010062f7819 */ /* 0x000fe40000001207 */
[----:B------:R-:W0:Y:S02]  /*11370*/  LDS.128 R28, [R32+0xc400] ;  /* 0x00c40000201c7984 */ /* 0x000e240000000c00 */
[----:B0-----:R-:W-:-:S02]  /*11380*/  HADD2.F32 R34, -RZ, R29.H0_H0 ;  /* 0x2000001dff227230 */ /* 0x001fc40000004100 */
[----:B------:R-:W-:Y:S02]  /*11390*/  HADD2.F32 R35, -RZ, R29.H1_H1 ;  /* 0x3000001dff237230 */ /* 0x000fe40000004100 */
[----:B------:R-:W-:Y:S02]  /*113a0*/  HADD2.F32 R29, -RZ, R28.H0_H0 ;  /* 0x2000001cff1d7230 */ /* 0x000fe40000004100 */
[C---:B------:R-:W-:Y:S01]  /*113b0*/  FMUL.FTZ R42, R34.reuse, R39 ;  /* 0x00000027222a7220 */ /* 0x040fe20000410000 */
[----:B------:R-:W-:Y:S01]  /*113c0*/  FMUL.FTZ R44, R34, R38 ;  /* 0x00000026222c7220 */ /* 0x000fe20000410000 */
[----:B------:R-:W-:Y:S02]  /*113d0*/  HADD2.F32 R34, -RZ, R41.H0_H0 ;  /* 0x20000029ff227230 */ /* 0x000fe40000004100 */
[----:B------:R-:W-:Y:S02]  /*113e0*/  HADD2.F32 R36, -RZ, R30.H0_H0 ;  /* 0x2000001eff247230 */ /* 0x000fe40000004100 */
[----:B------:R-:W-:-:S02]  /*113f0*/  HADD2.F32 R37, -RZ, R31.H0_H0 ;  /* 0x2000001fff257230 */ /* 0x000fc40000004100 */
[----:B------:R-:W-:Y:S01]  /*11400*/  FMUL.FTZ R46, R35, R34 ;  /* 0x00000022232e7220 */ /* 0x000fe20000410000 */
[----:B------:R-:W-:Y:S02]  /*11410*/  HADD2.F32 R31, -RZ, R31.H1_H1 ;  /* 0x3000001fff1f7230 */ /* 0x000fe40000004100 */
[----:B------:R-:W-:Y:S02]  /*11420*/  HADD2.F32 R28, -RZ, R28.H1_H1 ;  /* 0x3000001cff1c7230 */ /* 0x000fe40000004100 */
[----:B------:R-:W-:Y:S01]  /*11430*/  HADD2.F32 R30, -RZ, R30.H1_H1 ;  /* 0x3000001eff1e7230 */ /* 0x000fe20000004100 */
[----:B--2---:R-:W0:Y:S02]  /*11440*/  LDS.128 R24, [R61] ;  /* 0x000000003d187984 */ /* 0x004e240000000c00 */
[--C-:B0-----:R-:W-:Y:S02]  /*11450*/  HADD2.F32 R5, -RZ, R25.reuse.H0_H0 ;  /* 0x20000019ff057230 */ /* 0x101fe40000004100 */
[----:B------:R-:W-:-:S02]  /*11460*/  HADD2.F32 R25, -RZ, R25.H1_H1 ;  /* 0x30000019ff197230 */ /* 0x000fc40000004100 */
[----:B------:R-:W-:Y:S02]  /*11470*/  HADD2.F32 R4, -RZ, R24.H0_H0 ;  /* 0x20000018ff047230 */ /* 0x000fe40000004100 */
[C---:B------:R-:W-:Y:S01]  /*11480*/  FFMA.FTZ R42, R5.reuse, R38, -R42 ;  /* 0x00000026052a7223 */ /* 0x040fe2000001082a */
[----:B------:R-:W-:Y:S01]  /*11490*/  FFMA.FTZ R44, R5, R39, R44 ;  /* 0x00000027052c7223 */ /* 0x000fe2000001002c */
[----:B------:R-:W-:Y:S01]  /*114a0*/  FMUL.FTZ R38, R35, R40 ;  /* 0x0000002823267220 */ /* 0x000fe20000410000 */
[C---:B------:R-:W-:Y:S01]  /*114b0*/  FMUL.FTZ R5, R29.reuse, R82 ;  /* 0x000000521d057220 */ /* 0x040fe20000410000 */
[----:B------:R-:W-:Y:S01]  /*114c0*/  FMUL.FTZ R29, R29, R84 ;  /* 0x000000541d1d7220 */ /* 0x000fe20000410000 */
[----:B------:R-:W-:Y:S02]  /*114d0*/  HADD2.F32 R35, -RZ, R83.H0_H0 ;  /* 0x20000053ff237230 */ /* 0x000fe40000004100 */
[----:B------:R-:W-:Y:S01]  /*114e0*/  FFMA.FTZ R39, R25, R34, -R38 ;  /* 0x0000002219277223 */ /* 0x000fe20000010826 */
[----:B------:R-:W-:Y:S01]  /*114f0*/  FFMA.FTZ R84, R4, R84, -R5 ;  /* 0x0000005404547223 */ /* 0x000fe20000010805 */
[----:B------:R-:W-:-:S02]  /*11500*/  HADD2.F32 R5, -RZ, R85.H0_H0 ;  /* 0x20000055ff057230 */ /* 0x000fc40000004100 */
[----:B------:R-:W-:Y:S01]  /*11510*/  FFMA.FTZ R29, R4, R82, R29 ;  /* 0x00000052041d7223 */ /* 0x000fe2000001001d */
[----:B------:R-:W-:Y:S02]  /*11520*/  HADD2.F32 R38, -RZ, R83.H1_H1 ;  /* 0x30000053ff267230 */ /* 0x000fe40000004100 */
[----:B------:R-:W-:Y:S01]  /*11530*/  FFMA.FTZ R41, R25, R40, R46 ;  /* 0x0000002819297223 */ /* 0x000fe2000001002e */
[----:B------:R-:W-:Y:S02]  /*11540*/  HADD2.F32 R4, -RZ, R85.H1_H1 ;  /* 0x30000055ff047230 */ /* 0x000fe40000004100 */
[C---:B------:R-:W-:Y:S01]  /*11550*/  FMUL.FTZ R25, R36.reuse, R35 ;  /* 0x0000002324197220 */ /* 0x040fe20000410000 */
[----:B------:R-:W-:Y:S02]  /*11560*/  HADD2.F32 R6, -RZ, R26.H0_H0 ;  /* 0x2000001aff067230 */ /* 0x000fe40000004100 */
[----:B------:R-:W-:Y:S01]  /*11570*/  FMUL.FTZ R43, R36, R5 ;  /* 0x00000005242b7220 */ /* 0x000fe20000410000 */
[----:B------:R-:W-:-:S02]  /*11580*/  HADD2.F32 R7, -RZ, R27.H0_H0 ;  /* 0x2000001bff077230 */ /* 0x000fc40000004100 */
[C---:B------:R-:W-:Y:S01]  /*11590*/  FMUL.FTZ R46, R37.reuse, R38 ;  /* 0x00000026252e7220 */ /* 0x040fe20000410000 */
[----:B------:R-:W-:Y:S02]  /*115a0*/  HADD2.F32 R36, -RZ, R45.H0_H0 ;  /* 0x2000002dff247230 */ /* 0x000fe40000004100 */
[-C--:B------:R-:W-:Y:S01]  /*115b0*/  FMUL.FTZ R37, R37, R4.reuse ;  /* 0x0000000425257220 */ /* 0x080fe20000410000 */
[----:B------:R-:W-:Y:S02]  /*115c0*/  HADD2.F32 R34, -RZ, R50.H0_H0 ;  /* 0x20000032ff227230 */ /* 0x000fe40000004100 */
[C---:B------:R-:W-:Y:S01]  /*115d0*/  FFMA.FTZ R40, R6.reuse, R5, -R25 ;  /* 0x0000000506287223 */ /* 0x040fe20000010819 */
[----:B------:R-:W-:Y:S02]  /*115e0*/  HADD2.F32 R27, -RZ, R27.H1_H1 ;  /* 0x3000001bff1b7230 */ /* 0x000fe40000004100 */
[----:B------:R-:W-:Y:S01]  /*115f0*/  FFMA.FTZ R43, R6, R35, R43 ;  /* 0x00000023062b7223 */ /* 0x000fe2000001002b */
[C---:B------:R-:W-:Y:S01]  /*11600*/  FFMA.FTZ R46, R7.reuse, R4, -R46 ;  /* 0x00000004072e7223 */ /* 0x040fe2000001082e */
[----:B------:R-:W-:Y:S01]  /*11610*/  FFMA.FTZ R37, R7, R38, R37 ;  /* 0x0000002607257223 */ /* 0x000fe20000010025 */
[C---:B------:R-:W-:Y:S01]  /*11620*/  FMUL.FTZ R6, R31.reuse, R36 ;  /* 0x000000241f067220 */ /* 0x040fe20000410000 */
[----:B------:R-:W-:Y:S01]  /*11630*/  FMUL.FTZ R4, R31, R34 ;  /* 0x000000221f047220 */ /* 0x000fe20000410000 */
[----:B------:R-:W-:-:S02]  /*11640*/  HADD2.F32 R7, -RZ, R48.H0_H0 ;  /* 0x20000030ff077230 */ /* 0x000fc40000004100 */
[----:B------:R-:W-:Y:S02]  /*11650*/  HADD2.F32 R25, -RZ, R47.H0_H0 ;  /* 0x2000002fff197230 */ /* 0x000fe40000004100 */
[C---:B------:R-:W-:Y:S01]  /*11660*/  FFMA.FTZ R35, R27.reuse, R34, -R6 ;  /* 0x000000221b237223 */ /* 0x040fe20000010806 */
[----:B------:R-:W-:Y:S02]  /*11670*/  HADD2.F32 R5, -RZ, R49.H0_H0 ;  /* 0x20000031ff057230 */ /* 0x000fe40000004100 */
[----:B------:R-:W-:Y:S01]  /*11680*/  FFMA.FTZ R4, R27, R36, R4 ;  /* 0x000000241b047223 */ /* 0x000fe20000010004 */
[----:B------:R-:W-:Y:S02]  /*11690*/  HADD2.F32 R24, -RZ, R24.H1_H1 ;  /* 0x30000018ff187230 */ /* 0x000fe40000004100 */
[----:B------:R-:W-:Y:S01]  /*116a0*/  FMUL.FTZ R27, R28, R7 ;  /* 0x000000071c1b7220 */ /* 0x000fe20000410000 */
[----:B------:R-:W-:Y:S02]  /*116b0*/  HADD2.F32 R26, -RZ, R26.H1_H1 ;  /* 0x3000001aff1a7230 */ /* 0x000fe40000004100 */
[----:B------:R-:W-:Y:S01]  /*116c0*/  FMUL.FTZ R31, R30, R25 ;  /* 0x000000191e1f7220 */ /* 0x000fe20000410000 */
[----:B------:R-:W-:Y:S01]  /*116d0*/  FMUL.FTZ R28, R28, R33 ;  /* 0x000000211c1c7220 */ /* 0x000fe20000410000 */
[----:B------:R-:W-:Y:S01]  /*116e0*/  FMUL.FTZ R30, R30, R5 ;  /* 0x000000051e1e7220 */ /* 0x000fe20000410000 */
        /* <DEDUP_REMOVED lines=9> */
[----:B------:R-:W-:Y:S02]  /*11780*/  F2FP.F16.F32.PACK_AB R25, R41, R44 ;  /* 0x0000002c2919723e */ /* 0x000fe400000000ff */
[----:B------:R-:W-:Y:S01]  /*11790*/  F2FP.F16.F32.PACK_AB R24, R24, R29 ;  /* 0x0000001d1818723e */ /* 0x000fe200000000ff */
[----:B------:R2:W-:Y:S01]  /*117a0*/  STS.128 [R61], R4 ;  /* 0x000000043d007388 */ /* 0x0005e20000000c00 */
[----:B------:R-:W-:-:S05]  /*117b0*/  F2FP.F16.F32.PACK_AB R26, R26, R43 ;  /* 0x0000002b1a1a723e */ /* 0x000fca00000000ff */
[----:B------:R2:W-:Y:S02]  /*117c0*/  STS.128 [R32+0xc400], R24 ;  /* 0x00c4001820007388 */ /* 0x0005e40000000c00 */
.L_x_2830:
[----:B------:R-:W-:Y:S05]  /*117d0*/  BSYNC B1 ;  /* 0x0000000000017941 */ /* 0x000fea0003800000 */
.L_x_2829:
[----:B------:R-:W-:Y:S04]  /*117e0*/  BSSY B1, `(.L_x_2831) ;  /* 0x0000061000017945 */ /* 0x000fe80003800000 */
[----:B------:R-:W-:Y:S05]  /*117f0*/  @P1 BRA `(.L_x_2832) ;  /* 0x00000004007c1947 */ /* 0x000fea0003800000 */
[----:B-1----:R-:W3:Y:S01]  /*11800*/  LDL R46, [R1+0x3c] ;  /* 0x00003c00012e7983 */ /* 0x002ee20000100800 */
[----:B--2---:R-:W-:Y:S01]  /*11810*/  LEA.HI R4, R3, R166, RZ, 0x1d ;  /* 0x000000a603047211 */ /* 0x004fe200078fe8ff */
        /* <DEDUP_REMOVED lines=10> */
[--C-:B------:R-:W-:Y:S01]  /*118c0*/  SHF.R.U64 R45, R52, 0x10, R53.reuse ;  /* 0x00000010342d7819 */ /* 0x100fe20000001235 */
[----:B------:R-:W-:Y:S01]  /*118d0*/  IMAD.SHL.U32 R5, R5, 0x400, RZ ;  /* 0x0000040005057824 */ /* 0x000fe200078e00ff */
[----:B------:R-:W-:Y:S02]  /*118e0*/  LOP3.LUT R25, R4, R60, RZ, 0x3c, !PT ;  /* 0x0000003c04197212 */ /* 0x000fe400078e3cff */
[----:B------:R-:W-:Y:S02]  /*118f0*/  SHF.R.U32.HI R52, RZ, 0x10, R53 ;  /* 0x00000010ff347819 */ /* 0x000fe40000011635 */
[----:B------:R-:W-:Y:S02]  /*11900*/  LOP3.LUT R24, R5, 0x7fffe000, RZ, 0xc0, !PT ;  /* 0x7fffe00005187812 */ /* 0x000fe400078ec0ff */
[----:B------:R-:W-:Y:S02]  /*11910*/  SHF.R.U64 R43, R8, 0x10, R9 ;  /* 0x00000010082b7819 */ /* 0x000fe40000001209 */
[----:B------:R-:W-:-:S02]  /*11920*/  IADD3 R25, R25, R24, R184 ;  /* 0x0000001819197210 */ /* 0x000fc40007ffe0b8 */
[--C-:B------:R-:W-:Y:S02]  /*11930*/  SHF.R.U64 R41, R10, 0x10, R11.reuse ;  /* 0x000000100a297819 */ /* 0x100fe4000000120b */
[----:B------:R-:W-:Y:S01]  /*11940*/  SHF.R.U32.HI R38, RZ, 0x10, R11 ;  /* 0x00000010ff267819 */ /* 0x000fe2000001160b */
[----:B------:R-:W-:Y:S01]  /*11950*/  IMAD R28, R25, 0x2, R2 ;  /* 0x00000002191c7824 */ /* 0x000fe200078e0202 */
[--C-:B------:R-:W-:Y:S02]  /*11960*/  SHF.R.U64 R44, R54, 0x10, R55.reuse ;  /* 0x00000010362c7819 */ /* 0x100fe40000001237 */
[----:B------:R-:W-:Y:S02]  /*11970*/  SHF.R.U32.HI R54, RZ, 0x10, R55 ;  /* 0x00000010ff367819 */ /* 0x000fe40000011637 */
[----:B------:R-:W1:Y:S02]  /*11980*/  LDS.128 R24, [R28+0xc400] ;  /* 0x00c400001c187984 */ /* 0x000e640000000c00 */
[----:B-1----:R-:W-:-:S02]  /*11990*/  HADD2.F32 R29, -RZ, R25.H0_H0 ;  /* 0x20000019ff1d7230 */ /* 0x002fc40000004100 */
[----:B------:R-:W-:Y:S02]  /*119a0*/  HADD2.F32 R30, -RZ, R25.H1_H1 ;  /* 0x30000019ff1e7230 */ /* 0x000fe40000004100 */
[----:B------:R-:W-:Y:S02]  /*119b0*/  HADD2.F32 R25, -RZ, R24.H0_H0 ;  /* 0x20000018ff197230 */ /* 0x000fe40000004100 */
[C---:B------:R-:W-:Y:S01]  /*119c0*/  FMUL.FTZ R37, R29.reuse, R34 ;  /* 0x000000221d257220 */ /* 0x040fe20000410000 */
[----:B------:R-:W-:Y:S01]  /*119d0*/  FMUL.FTZ R39, R29, R33 ;  /* 0x000000211d277220 */ /* 0x000fe20000410000 */
[----:B------:R-:W-:Y:S02]  /*119e0*/  HADD2.F32 R29, -RZ, R52.H0_H0 ;  /* 0x20000034ff1d7230 */ /* 0x000fe40000004100 */
[----:B------:R-:W-:Y:S01]  /*119f0*/  FMUL.FTZ R36, R30, R35 ;  /* 0x000000231e247220 */ /* 0x000fe20000410000 */
[----:B------:R-:W-:Y:S02]  /*11a00*/  HADD2.F32 R31, -RZ, R26.H0_H0 ;  /* 0x2000001aff1f7230 */ /* 0x000fe40000004100 */
[----:B------:R-:W-:-:S02]  /*11a10*/  HADD2.F32 R32, -RZ, R27.H0_H0 ;  /* 0x2000001bff207230 */ /* 0x000fc40000004100 */
[----:B------:R-:W-:Y:S01]  /*11a20*/  FMUL.FTZ R30, R30, R29 ;  /* 0x0000001d1e1e7220 */ /* 0x000fe20000410000 */
[----:B------:R-:W-:Y:S02]  /*11a30*/  HADD2.F32 R27, -RZ, R27.H1_H1 ;  /* 0x3000001bff1b7230 */ /* 0x000fe40000004100 */
[----:B------:R-:W-:Y:S02]  /*11a40*/  HADD2.F32 R24, -RZ, R24.H1_H1 ;  /* 0x30000018ff187230 */ /* 0x000fe40000004100 */
[----:B------:R-:W-:Y:S01]  /*11a50*/  HADD2.F32 R26, -RZ, R26.H1_H1 ;  /* 0x3000001aff1a7230 */ /* 0x000fe20000004100 */
[----:B---3--:R-:W1:Y:S02]  /*11a60*/  LDS.128 R4, [R46] ;  /* 0x000000002e047984 */ /* 0x008e640000000c00 */
[--C-:B-1----:R-:W-:Y:S02]  /*11a70*/  HADD2.F32 R8, -RZ, R5.reuse.H0_H0 ;  /* 0x20000005ff087230 */ /* 0x102fe40000004100 */
[----:B------:R-:W-:-:S02]  /*11a80*/  HADD2.F32 R9, -RZ, R5.H1_H1 ;  /* 0x30000005ff097230 */ /* 0x000fc40000004100 */
[----:B------:R-:W-:Y:S02]  /*11a90*/  HADD2.F32 R5, -RZ, R4.H0_H0 ;  /* 0x20000004ff057230 */ /* 0x000fe40000004100 */
[C---:B------:R-:W-:Y:S01]  /*11aa0*/  FFMA.FTZ R37, R8.reuse, R33, -R37 ;  /* 0x0000002108257223 */ /* 0x040fe20000010825 */
[----:B------:R-:W-:Y:S01]  /*11ab0*/  FFMA.FTZ R39, R8, R34, R39 ;  /* 0x0000002208277223 */ /* 0x000fe20000010027 */
[----:B------:R-:W-:Y:S01]  /*11ac0*/  FMUL.FTZ R8, R25, R70 ;  /* 0x0000004619087220 */ /* 0x000fe20000410000 */
[----:B------:R-:W-:Y:S01]  /*11ad0*/  FFMA.FTZ R36, R9, R29, -R36 ;  /* 0x0000001d09247223 */ /* 0x000fe20000010824 */
[----:B------:R-:W-:Y:S02]  /*11ae0*/  HADD2.F32 R29, -RZ, R73.H0_H0 ;  /* 0x20000049ff1d7230 */ /* 0x000fe40000004100 */
[-C--:B------:R-:W-:Y:S01]  /*11af0*/  FMUL.FTZ R25, R25, R74.reuse ;  /* 0x0000004a19197220 */ /* 0x080fe20000410000 */
[----:B------:R-:W-:Y:S01]  /*11b00*/  FFMA.FTZ R74, R5, R74, -R8 ;  /* 0x0000004a054a7223 */ /* 0x000fe20000010808 */
[----:B------:R-:W-:-:S02]  /*11b10*/  HADD2.F32 R8, -RZ, R75.H0_H0 ;  /* 0x2000004bff087230 */ /* 0x000fc40000004100 */
[----:B------:R-:W-:Y:S01]  /*11b20*/  FFMA.FTZ R34, R9, R35, R30 ;  /* 0x0000002309227223 */ /* 0x000fe2000001001e */
[----:B------:R-:W-:Y:S02]  /*11b30*/  HADD2.F32 R10, -RZ, R6.H0_H0 ;  /* 0x20000006ff0a7230 */ /* 0x000fe40000004100 */
[----:B------:R-:W-:Y:S01]  /*11b40*/  FFMA.FTZ R70, R5, R70, R25 ;  /* 0x0000004605467223 */ /* 0x000fe20000010019 */
[----:B------:R-:W-:Y:S02]  /*11b50*/  HADD2.F32 R73, -RZ, R73.H1_H1 ;  /* 0x30000049ff497230 */ /* 0x000fe40000004100 */
[C---:B------:R-:W-:Y:S01]  /*11b60*/  FMUL.FTZ R5, R31.reuse, R29 ;  /* 0x0000001d1f057220 */ /* 0x040fe20000410000 */
[----:B------:R-:W-:Y:S02]  /*11b70*/  HADD2.F32 R75, -RZ, R75.H1_H1 ;  /* 0x3000004bff4b7230 */ /* 0x000fe40000004100 */
[----:B------:R-:W-:Y:S01]  /*11b80*/  FMUL.FTZ R9, R31, R8 ;  /* 0x000000081f097220 */ /* 0x000fe20000410000 */
[----:B------:R-:W-:-:S02]  /*11b90*/  HADD2.F32 R30, -RZ, R38.H0_H0 ;  /* 0x20000026ff1e7230 */ /* 0x000fc40000004100 */
[----:B------:R-:W-:Y:S01]  /*11ba0*/  FFMA.FTZ R31, R10, R8, -R5 ;  /* 0x000000080a1f7223 */ /* 0x000fe20000010805 */
[--C-:B------:R-:W-:Y:S02]  /*11bb0*/  HADD2.F32 R11, -RZ, R7.reuse.H0_H0 ;  /* 0x20000007ff0b7230 */ /* 0x100fe40000004100 */
[C---:B------:R-:W-:Y:S01]  /*11bc0*/  FMUL.FTZ R38, R32.reuse, R73 ;  /* 0x0000004920267220 */ /* 0x040fe20000410000 */
[----:B------:R-:W-:Y:S02]  /*11bd0*/  HADD2.F32 R8, -RZ, R54.H0_H0 ;  /* 0x20000036ff087230 */ /* 0x000fe40000004100 */
[-C--:B------:R-:W-:Y:S01]  /*11be0*/  FMUL.FTZ R32, R32, R75.reuse ;  /* 0x0000004b20207220 */ /* 0x080fe20000410000 */
[----:B------:R-:W-:Y:S02]  /*11bf0*/  HADD2.F32 R7, -RZ, R7.H1_H1 ;  /* 0x30000007ff077230 */ /* 0x000fe40000004100 */
[----:B------:R-:W-:Y:S01]  /*11c00*/  FFMA.FTZ R38, R11, R75, -R38 ;  /* 0x0000004b0b267223 */ /* 0x000fe20000010826 */
[----:B------:R-:W-:Y:S01]  /*11c10*/  FMUL.FTZ R40, R27, R30 ;  /* 0x0000001e1b287220 */ /* 0x000fe20000410000 */
[----:B------:R-:W-:Y:S01]  /*11c20*/  FFMA.FTZ R32, R11, R73, R32 ;  /* 0x000000490b207223 */ /* 0x000fe20000010020 */
[----:B------:R-:W-:Y:S01]  /*11c30*/  FMUL.FTZ R42, R27, R8 ;  /* 0x000000081b2a7220 */ /* 0x000fe20000410000 */
        /* <DEDUP_REMOVED lines=17> */
[----:B------:R-:W-:Y:S02]  /*11d50*/  F2FP.F16.F32.PACK_AB R7, R35, R38 ;  /* 0x000000262307723e */ /* 0x000fe400000000ff */
        /* <DEDUP_REMOVED lines=9> */
.L_x_2832:
[----:B------:R-:W-:Y:S05]  /*11df0*/  BSYNC B1 ;  /* 0x0000000000017941 */ /* 0x000fea0003800000 */
.L_x_2831:
[----:B------:R-:W-:Y:S05]  /*11e00*/  @P2 BRA `(.L_x_2804) ;  /* 0x00000004007c2947 */ /* 0x000fea0003800000 */
[----:B------:R-:W4:Y:S01]  /*11e10*/  LDL R41, [R1+0x38] ;  /* 0x0000380001297983 */ /* 0x000f220000100800 */
[----:B------:R-:W-:Y:S01]  /*11e20*/  LEA.HI R3, R3, R167, RZ, 0x1d ;  /* 0x000000a703037211 */ /* 0x000fe200078fe8ff */
[--C-:B------:R-:W-:Y:S01]  /*11e30*/  HADD2.F32 R29, -RZ, R21.reuse.H1_H1 ;  /* 0x30000015ff1d7230 */ /* 0x100fe20000004100 */
[----:B------:R-:W-:Y:S01]  /*11e40*/  SHF.R.U64 R40, R56, 0x10, R57 ;  /* 0x0000001038287819 */ /* 0x000fe20000001239 */
[--C-:B------:R-:W-:Y:S01]  /*11e50*/  HADD2.F32 R31, -RZ, R0.reuse.H1_H1 ;  /* 0x30000000ff1f7230 */ /* 0x100fe20000004100 */
[----:B--23--:R-:W-:Y:S01]  /*11e60*/  SHF.R.S32.HI R6, RZ, 0x1f, R3 ;  /* 0x0000001fff067819 */ /* 0x00cfe20000011403 */
[----:B------:R-:W-:Y:S01]  /*11e70*/  HADD2.F32 R28, -RZ, R0.H0_H0 ;  /* 0x20000000ff1c7230 */ /* 0x000fe20000004100 */
[----:B------:R-:W-:Y:S01]  /*11e80*/  SHF.L.U32 R4, R3, 0x3, RZ ;  /* 0x0000000303047819 */ /* 0x000fe200000006ff */
[----:B------:R-:W-:Y:S01]  /*11e90*/  HADD2.F32 R0, -RZ, R21.H0_H0 ;  /* 0x20000015ff007230 */ /* 0x000fe20000004100 */
[----:B------:R-:W-:Y:S01]  /*11ea0*/  LEA.HI R6, R6, R3, RZ, 0x3 ;  /* 0x0000000306067211 */ /* 0x000fe200078f18ff */
[--C-:B------:R-:W-:Y:S01]  /*11eb0*/  HADD2.F32 R21, -RZ, R20.reuse.H0_H0 ;  /* 0x20000014ff157230 */ /* 0x100fe20000004100 */
[----:B------:R-:W-:Y:S01]  /*11ec0*/  LOP3.LUT R3, R177, 0x38, R4, 0xf8, !PT ;  /* 0x00000038b1037812 */ /* 0x000fe200078ef804 */
[----:B------:R-:W-:Y:S01]  /*11ed0*/  HADD2.F32 R20, -RZ, R20.H1_H1 ;  /* 0x30000014ff147230 */ /* 0x000fe20000004100 */
[----:B------:R-:W-:Y:S01]  /*11ee0*/  SHF.R.U32.HI R30, RZ, 0x10, R13 ;  /* 0x00000010ff1e7819 */ /* 0x000fe2000001160d */
[----:B------:R-:W-:Y:S01]  /*11ef0*/  IMAD.SHL.U32 R6, R6, 0x400, RZ ;  /* 0x0000040006067824 */ /* 0x000fe200078e00ff */
[----:B------:R-:W-:-:S02]  /*11f00*/  LOP3.LUT R3, R3, R60, RZ, 0x3c, !PT ;  /* 0x0000003c03037212 */ /* 0x000fc400078e3cff */
[----:B------:R-:W-:Y:S01]  /*11f10*/  SHF.R.U32.HI R56, RZ, 0x10, R57 ;  /* 0x00000010ff387819 */ /* 0x000fe20000011639 */
[----:B------:R-:W-:Y:S01]  /*11f20*/  HADD2.F32 R30, -RZ, R30.H0_H0 ;  /* 0x2000001eff1e7230 */ /* 0x000fe20000004100 */
[----:B------:R-:W-:Y:S02]  /*11f30*/  LOP3.LUT R8, R6, 0x7fffe000, RZ, 0xc0, !PT ;  /* 0x7fffe00006087812 */ /* 0x000fe400078ec0ff */
[----:B------:R-:W-:Y:S02]  /*11f40*/  SHF.R.U64 R38, R12, 0x10, R13 ;  /* 0x000000100c267819 */ /* 0x000fe4000000120d */
[----:B------:R-:W-:Y:S02]  /*11f50*/  IADD3 R3, R3, R8, R184 ;  /* 0x0000000803037210 */ /* 0x000fe40007ffe0b8 */
[--C-:B------:R-:W-:Y:S02]  /*11f60*/  SHF.R.U64 R39, R58, 0x10, R59.reuse ;  /* 0x000000103a277819 */ /* 0x100fe4000000123b */
[----:B------:R-:W-:Y:S01]  /*11f70*/  SHF.R.U32.HI R58, RZ, 0x10, R59 ;  /* 0x00000010ff3a7819 */ /* 0x000fe2000001163b */
[----:B------:R-:W-:Y:S01]  /*11f80*/  IMAD R3, R3, 0x2, R2 ;  /* 0x0000000203037824 */ /* 0x000fe200078e0202 */
[----:B------:R-:W-:-:S02]  /*11f90*/  SHF.R.U32.HI R36, RZ, 0x10, R15 ;  /* 0x00000010ff247819 */ /* 0x000fc4000001160f */
[----:B------:R-:W-:Y:S02]  /*11fa0*/  SHF.R.U64 R37, R14, 0x10, R15 ;  /* 0x000000100e257819 */ /* 0x000fe4000000120f */
[----:B------:R-:W2:Y:S02]  /*11fb0*/  LDS.128 R8, [R3+0xc400] ;  /* 0x00c4000003087984 */ /* 0x000ea40000000c00 */
[--C-:B--2---:R-:W-:Y:S02]  /*11fc0*/  HADD2.F32 R24, -RZ, R9.reuse.H0_H0 ;  /* 0x20000009ff187230 */ /* 0x104fe40000004100 */
[----:B------:R-:W-:Y:S02]  /*11fd0*/  HADD2.F32 R25, -RZ, R9.H1_H1 ;  /* 0x30000009ff197230 */ /* 0x000fe40000004100 */
[----:B------:R-:W-:Y:S02]  /*11fe0*/  HADD2.F32 R9, -RZ, R8.H0_H0 ;  /* 0x20000008ff097230 */ /* 0x000fe40000004100 */
[C---:B-1----:R-:W-:Y:S01]  /*11ff0*/  FMUL.FTZ R33, R24.reuse, R31 ;  /* 0x0000001f18217220 */ /* 0x042fe20000410000 */
[----:B------:R-:W-:Y:S01]  /*12000*/  FMUL.FTZ R35, R24, R29 ;  /* 0x0000001d18237220 */ /* 0x000fe20000410000 */
[----:B------:R-:W-:-:S02]  /*12010*/  HADD2.F32 R24, -RZ, R56.H0_H0 ;  /* 0x20000038ff187230 */ /* 0x000fc40000004100 */
[C---:B------:R-:W-:Y:S01]  /*12020*/  FMUL.FTZ R32, R25.reuse, R30 ;  /* 0x0000001e19207220 */ /* 0x040fe20000410000 */
[----:B------:R-:W-:Y:S02]  /*12030*/  HADD2.F32 R26, -RZ, R10.H0_H0 ;  /* 0x2000000aff1a7230 */ /* 0x000fe40000004100 */
[--C-:B------:R-:W-:Y:S02]  /*12040*/  HADD2.F32 R27, -RZ, R11.reuse.H0_H0 ;  /* 0x2000000bff1b7230 */ /* 0x100fe40000004100 */
[----:B------:R-:W-:Y:S01]  /*12050*/  FMUL.FTZ R34, R25, R24 ;  /* 0x0000001819227220 */ /* 0x000fe20000410000 */
[----:B------:R-:W-:Y:S02]  /*12060*/  HADD2.F32 R11, -RZ, R11.H1_H1 ;  /* 0x3000000bff0b7230 */ /* 0x000fe40000004100 */
[----:B------:R-:W-:Y:S02]  /*12070*/  HADD2.F32 R8, -RZ, R8.H1_H1 ;  /* 0x30000008ff087230 */ /* 0x000fe40000004100 */
[----:B------:R-:W-:Y:S01]  /*12080*/  HADD2.F32 R10, -RZ, R10.H1_H1 ;  /* 0x3000000aff0a7230 */ /* 0x000fe20000004100 */
[----:B----4-:R-:W1:Y:S02]  /*12090*/  LDS.128 R4, [R41] ;  /* 0x0000000029047984 */ /* 0x010e640000000c00 */
[----:B-1----:R-:W-:-:S02]  /*120a0*/  HADD2.F32 R12, -RZ, R5.H0_H0 ;  /* 0x20000005ff0c7230 */ /* 0x002fc40000004100 */
[----:B------:R-:W-:Y:S02]  /*120b0*/  HADD2.F32 R13, -RZ, R5.H1_H1 ;  /* 0x30000005ff0d7230 */ /* 0x000fe40000004100 */
[----:B------:R-:W-:Y:S02]  /*120c0*/  HADD2.F32 R5, -RZ, R4.H0_H0 ;  /* 0x20000004ff057230 */ /* 0x000fe40000004100 */
[C---:B------:R-:W-:Y:S01]  /*120d0*/  FFMA.FTZ R33, R12.reuse, R29, -R33 ;  /* 0x0000001d0c217223 */ /* 0x040fe20000010821 */
[----:B------:R-:W-:Y:S01]  /*120e0*/  FFMA.FTZ R35, R12, R31, R35 ;  /* 0x0000001f0c237223 */ /* 0x000fe20000010023 */
[C---:B------:R-:W-:Y:S01]  /*120f0*/  FMUL.FTZ R12, R9.reuse, R28 ;  /* 0x0000001c090c7220 */ /* 0x040fe20000410000 */
[----:B------:R-:W-:Y:S01]  /*12100*/  FMUL.FTZ R29, R9, R0 ;  /* 0x00000000091d7220 */ /* 0x000fe20000410000 */
[----:B------:R-:W-:Y:S02]  /*12110*/  HADD2.F32 R9, -RZ, R69.H0_H0 ;  /* 0x20000045ff097230 */ /* 0x000fe40000004100 */
[----:B------:R-:W-:Y:S01]  /*12120*/  FFMA.FTZ R32, R13, R24, -R32 ;  /* 0x000000180d207223 */ /* 0x000fe20000010820 */
[----:B------:R-:W-:Y:S01]  /*12130*/  FFMA.FTZ R25, R5, R0, -R12 ;  /* 0x0000000005197223 */ /* 0x000fe2000001080c */
[----:B------:R-:W-:-:S02]  /*12140*/  HADD2.F32 R14, -RZ, R6.H0_H0 ;  /* 0x20000006ff0e7230 */ /* 0x000fc40000004100 */
[----:B------:R-:W-:Y:S01]  /*12150*/  FFMA.FTZ R29, R5, R28, R29 ;  /* 0x0000001c051d7223 */ /* 0x000fe2000001001d */
[----:B------:R-:W-:Y:S02]  /*12160*/  HADD2.F32 R15, -RZ, R7.H0_H0 ;  /* 0x20000007ff0f7230 */ /* 0x000fe40000004100 */
[----:B------:R-:W-:Y:S01]  /*12170*/  FFMA.FTZ R34, R13, R30, R34 ;  /* 0x0000001e0d227223 */ /* 0x000fe20000010022 */
[----:B------:R-:W-:Y:S02]  /*12180*/  HADD2.F32 R0, -RZ, R69.H1_H1 ;  /* 0x30000045ff007230 */ /* 0x000fe40000004100 */
[----:B------:R-:W-:Y:S01]  /*12190*/  FMUL.FTZ R5, R26, R21 ;  /* 0x000000151a057220 */ /* 0x000fe20000410000 */
[----:B------:R-:W-:Y:S02]  /*121a0*/  HADD2.F32 R24, -RZ, R36.H0_H0 ;  /* 0x20000024ff187230 */ /* 0x000fe40000004100 */
[----:B------:R-:W-:Y:S01]  /*121b0*/  FMUL.FTZ R28, R27, R20 ;  /* 0x000000141b1c7220 */ /* 0x000fe20000410000 */
[----:B------:R-:W-:-:S02]  /*121c0*/  HADD2.F32 R12, -RZ, R58.H0_H0 ;  /* 0x2000003aff0c7230 */ /* 0x000fc40000004100 */
[-C--:B------:R-:W-:Y:S01]  /*121d0*/  FMUL.FTZ R13, R26, R9.reuse ;  /* 0x000000091a0d7220 */ /* 0x080fe20000410000 */
[C---:B------:R-:W-:Y:S01]  /*121e0*/  FFMA.FTZ R26, R14.reuse, R9, -R5 ;  /* 0x000000090e1a7223 */ /* 0x040fe20000010805 */
[-C--:B------:R-:W-:Y:S01]  /*121f0*/  FMUL.FTZ R27, R27, R0.reuse ;  /* 0x000000001b1b7220 */ /* 0x080fe20000410000 */
[----:B------:R-:W-:Y:S01]  /*12200*/  FFMA.FTZ R28, R15, R0, -R28 ;  /* 0x000000000f1c7223 */ /* 0x000fe2000001081c */
[----:B------:R-:W-:Y:S02]  /*12210*/  HADD2.F32 R7, -RZ, R7.H1_H1 ;  /* 0x30000007ff077230 */ /* 0x000fe40000004100 */
[----:B------:R-:W-:Y:S01]  /*12220*/  FFMA.FTZ R14, R14, R21, R13 ;  /* 0x000000150e0e7223 */ /* 0x000fe2000001000d */
[C---:B------:R-:W-:Y:S01]  /*12230*/  FMUL.FTZ R30, R11.reuse, R24 ;  /* 0x000000180b1e7220 */ /* 0x040fe20000410000 */
[----:B------:R-:W-:Y:S01]  /*12240*/  FMUL.FTZ R0, R11, R12 ;  /* 0x0000000c0b007220 */ /* 0x000fe20000410000 */
[----:B------:R-:W-:Y:S02]  /*12250*/  HADD2.F32 R11, -RZ, R38.H0_H0 ;  /* 0x20000026ff0b7230 */ /* 0x000fe40000004100 */
[----:B------:R-:W-:Y:S01]  /*12260*/  FFMA.FTZ R27, R15, R20, R27 ;  /* 0x000000140f1b7223 */ /* 0x000fe2000001001b */
[----:B------:R-:W-:-:S02]  /*12270*/  HADD2.F32 R13, -RZ, R37.H0_H0 ;  /* 0x20000025ff0d7230 */ /* 0x000fc40000004100 */
[C---:B------:R-:W-:Y:S01]  /*12280*/  FFMA.FTZ R21, R7.reuse, R12, -R30 ;  /* 0x0000000c07157223 */ /* 0x040fe2000001081e */
[----:B------:R-:W-:Y:S02]  /*12290*/  HADD2.F32 R5, -RZ, R40.H0_H0 ;  /* 0x20000028ff057230 */ /* 0x000fe40000004100 */
[----:B------:R-:W-:Y:S01]  /*122a0*/  FFMA.FTZ R24, R7, R24, R0 ;  /* 0x0000001807187223 */ /* 0x000fe20000010000 */
[----:B------:R-:W-:Y:S02]  /*122b0*/  HADD2.F32 R9, -RZ, R39.H0_H0 ;  /* 0x20000027ff097230 */ /* 0x000fe40000004100 */
[----:B------:R-:W-:Y:S01]  /*122c0*/  FMUL.FTZ R7, R8, R11 ;  /* 0x0000000b08077220 */ /* 0x000fe20000410000 */
[----:B------:R-:W-:Y:S02]  /*122d0*/  HADD2.F32 R4, -RZ, R4.H1_H1 ;  /* 0x30000004ff047230 */ /* 0x000fe40000004100 */
[----:B------:R-:W-:Y:S01]  /*122e0*/  FMUL.FTZ R15, R10, R13 ;  /* 0x0000000d0a0f7220 */ /* 0x000fe20000410000 */
[----:B------:R-:W-:-:S02]  /*122f0*/  HADD2.F32 R6, -RZ, R6.H1_H1 ;  /* 0x30000006ff067230 */ /* 0x000fc40000004100 */
[----:B------:R-:W-:Y:S01]  /*12300*/  FMUL.FTZ R8, R8, R5 ;  /* 0x0000000508087220 */ /* 0x000fe20000410000 */
[----:B------:R-:W-:Y:S01]  /*12310*/  FMUL.FTZ R10, R10, R9 ;  /* 0x000000090a0a7220 */ /* 0x000fe20000410000 */
[----:B------:R-:W-:Y:S01]  /*12320*/  FFMA.FTZ R0, R4, R5, -R7 ;  /* 0x0000000504007223 */ /* 0x000fe20000010807 */
[----:B------:R-:W-:Y:S01]  /*12330*/  F2FP.F16.F32.PACK_AB R7, R21, R28 ;  /* 0x0000001c1507723e */ /* 0x000fe200000000ff */
[----:B------:R-:W-:Y:S01]  /*12340*/  FFMA.FTZ R15, R6, R9, -R15 ;  /* 0x00000009060f7223 */ /* 0x000fe2000001080f */
        /* <DEDUP_REMOVED lines=11> */
.L_x_2804:
[----:B------:R-:W-:Y:S05]  /*12400*/  BSYNC B0 ;  /* 0x0000000000007941 */ /* 0x000fea0003800000 */
.L_x_2782:
        /* <DEDUP_REMOVED lines=8> */
.L_x_2780:
[----:B01-3--:R-:W3:Y:S02]  /*12490*/  LDL R0, [R1+0x30] ;  /* 0x0000300001007983 */ /* 0x00bee40000100800 */
[----:B---3--:R-:W-:-:S13]  /*124a0*/  R2UR UR4, R0 ;  /* 0x00000000000472ca */ /* 0x008fda00000e0000 */
[----:B------:R-:W-:-:S04]  /*124b0*/  MOV R0, UR4 ;  /* 0x0000000400007c02 */ /* 0x000fc80008000f00 */
[----:B------:R-:W-:-:S13]  /*124c0*/  ISETP.NE.AND P0, PT, R0, 0x3, PT ;  /* 0x000000030000780c */ /* 0x000fda0003f05270 */
[----:B------:R-:W-:Y:S05]  /*124d0*/  @!P0 BRA `(.L_x_2833) ;  /* 0x0000000000048947 */ /* 0x000fea0003800000 */
[----:B------:R-:W-:Y:S01]  /*124e0*/  BPT.TRAP 0x1 ;  /* 0x000000040000795c */ /* 0x000fe20000300000 */
.L_x_2833:
[----:B------:R-:W-:Y:S01]  /*124f0*/  IMAD R0, R162, 0x8, R2 ;  /* 0x00000008a2007824 */ /* 0x000fe200078e0202 */
[----:B--2-4-:R-:W-:-:S04]  /*12500*/  SHF.L.U32 R3, R168, 0x1f, RZ ;  /* 0x0000001fa8037819 */ /* 0x014fc800000006ff */
[----:B------:R0:W1:Y:S01]  /*12510*/  SYNCS.PHASECHK.TRANS64.TRYWAIT P1, [R0+URZ+0x2a830], R3 ;  /* 0x02a83003000075a7 */ /* 0x000062000802017f */
[----:B------:R-:W-:Y:S05]  /*12520*/  @!P0 BRA `(.L_x_2834) ;  /* 0x0000000000048947 */ /* 0x000fea0003800000 */
[----:B------:R-:W-:Y:S01]  /*12530*/  BPT.TRAP 0x1 ;  /* 0x000000040000795c */ /* 0x000fe20000300000 */
.L_x_2834:
[----:B-1----:R-:W-:Y:S05]  /*12540*/  @P1 BRA `(.L_x_2835) ;  /* 0x0000000000081947 */ /* 0x002fea0003800000 */
[----:B------:R-:W1:Y:S02]  /*12550*/  SYNCS.PHASECHK.TRANS64.TRYWAIT P1, [R0+URZ+0x2a830], R3 ;  /* 0x02a83003000075a7 */ /* 0x000e64000802017f */
[----:B-1----:R-:W-:Y:S05]  /*12560*/  @!P1 BRA `(.L_x_2836) ;  /* 0x0000014000d89947 */ /* 0x002fea0003800000 */
.L_x_2835:
        /* <DEDUP_REMOVED lines=43> */
[----:B------:R-:W-:-:S04]  /*12820*/  UMOV UR37, 0x40000040 ;  /* 0x4000004000257882 */ /* 0x000fc80000000000 */
        /* <DEDUP_REMOVED lines=49> */
[----:B0-----:R-:W-:Y:S01]  /*12b40*/  IMAD.U32 R11, RZ, RZ, UR9 ;  /* 0x00000009ff0b7e24 */ /* 0x001fe2000f8e00ff */
[----:B------:R-:W-:Y:S02]  /*12b50*/  MOV R10, UR8 ;  /* 0x00000008000a7c02 */ /* 0x000fe40008000f00 */
[----:B------:R-:W-:Y:S01]  /*12b60*/  R2UR UR58, R8 ;  /* 0x00000000083a72ca */ /* 0x000fe200000e0000 */
[----:B------:R-:W-:Y:S01]  /*12b70*/  VIADD R8, R6, 0x306 ;  /* 0x0000030606087836 */ /* 0x000fe20000000000 */
[----:B------:R-:W-:Y:S01]  /*12b80*/  R2UR UR59, R9 ;  /* 0x00000000093b72ca */ /* 0x000fe200000e0000 */
[----:B------:R-:W-:Y:S01]  /*12b90*/  IMAD.MOV.U32 R9, RZ, RZ, 0x40000040 ;  /* 0x40000040ff097424 */ /* 0x000fe200078e00ff */
[----:B------:R0:W-:Y:S02]  /*12ba0*/  STL.64 [R1], R10 ;  /* 0x0000000a01007387 */ /* 0x0001e40000100a00 */
[----:B------:R-:W-:-:S02]  /*12bb0*/  R2UR UR54, R8 ;  /* 0x00000000083672ca */ /* 0x000fc400000e0000 */
[----:B------:R-:W-:Y:S01]  /*12bc0*/  R2UR UR55, R9 ;  /* 0x00000000093772ca */ /* 0x000fe200000e0000 */
[----:B------:R-:W-:Y:S01]  /*12bd0*/  IMAD.MOV.U32 R9, RZ, RZ, 0x40000040 ;  /* 0x40000040ff097424 */ /* 0x000fe200078e00ff */
[----:B------:R-:W-:-:S04]  /*12be0*/  IADD3 R8, R6, 0x600, RZ ;  /* 0x0000060006087810 */ /* 0x000fc80007ffe0ff */
[----:B------:R-:W-:Y:S01]  /*12bf0*/  R2UR UR50, R8 ;  /* 0x00000000083272ca */ /* 0x000fe200000e0000 */
[----:B------:R-:W-:Y:S01]  /*12c00*/  VIADD R8, R6, 0x602 ;  /* 0x0000060206087836 */ /* 0x000fe20000000000 */
[----:B------:R-:W-:Y:S02]  /*12c10*/  R2UR UR51, R9 ;  /* 0x00000000093372ca */ /* 0x000fe400000e0000 */
[----:B------:R-:W-:Y:S02]  /*12c20*/  MOV R9, 0x40000040 ;  /* 0x4000004000097802 */ /* 0x000fe40000000f00 */
[----:B------:R-:W-:Y:S01]  /*12c30*/  R2UR UR46, R8 ;  /* 0x00000000082e72ca */ /* 0x000fe200000e0000 */
[C---:B------:R-:W-:Y:S01]  /*12c40*/  VIADD R8, R6.reuse, 0x604 ;  /* 0x0000060406087836 */ /* 0x040fe20000000000 */
[----:B------:R-:W-:Y:S01]  /*12c50*/  R2UR UR47, R9 ;  /* 0x00000000092f72ca */ /* 0x000fe200000e0000 */
[----:B------:R-:W-:Y:S01]  /*12c60*/  IMAD.MOV.U32 R9, RZ, RZ, 0x40000040 ;  /* 0x40000040ff097424 */ /* 0x000fe200078e00ff */
[----:B------:R-:W-:-:S02]  /*12c70*/  IADD3 R6, R6, 0x606, RZ ;  /* 0x0000060606067810 */ /* 0x000fc40007ffe0ff */
        /* <DEDUP_REMOVED lines=27> */
.L_x_2837:
[----:B------:R-:W0:Y:S01]  /*12e30*/  LDC R6, c[0x0][0x448] ;  /* 0x00011200ff067b82 */ /* 0x000e220000000800 */
[----:B------:R-:W-:Y:S01]  /*12e40*/  IMAD.IADD R8, R191, 0x1, R186 ;  /* 0x00000001bf087824 */ /* 0x000fe200078e02ba */
[----:B------:R-:W-:Y:S01]  /*12e50*/  ULDC UR4, c[0x0][0x9d8] ;  /* 0x0002760000047ab9 */ /* 0x000fe20000000800 */
[----:B------:R-:W-:Y:S01]  /*12e60*/  ULDC UR38, c[0x0][0x9d8] ;  /* 0x0002760000267ab9 */ /* 0x000fe20000000800 */
        /* <DEDUP_REMOVED lines=20> */
[----:B0-----:R-:W-:Y:S01]  /*12fb0*/  ISETP.NE.AND P1, PT, R6, 0x1, PT ;  /* 0x000000010600780c */ /* 0x001fe20003f25270 */
        /* <DEDUP_REMOVED lines=12> */
[----:B------:R-:W4:Y:S01]  /*13080*/  @P1 LDC R9, c[0x0][0x44c] ;  /* 0x00011300ff091b82 */ /* 0x000f220000000800 */
[----:B------:R-:W-:Y:S01]  /*13090*/  FMUL.FTZ R71, R71, UR4 ;  /* 0x0000000447477c20 */ /* 0x000fe20008410000 */
[----:B------:R-:W-:Y:S01]  /*130a0*/  FMUL.FTZ R44, R44, UR4 ;  /* 0x000000042c2c7c20 */ /* 0x000fe20008410000 */
[----:B------:R-:W-:Y:S01]  /*130b0*/  FMUL.FTZ R10, R29, UR4 ;  /* 0x000000041d0a7c20 */ /* 0x000fe20008410000 */
[----:B------:R-:W-:Y:S01]  /*130c0*/  FMUL.FTZ R12, R33, UR4 ;  /* 0x00000004210c7c20 */ /* 0x000fe20008410000 */
[----:B------:R-:W3:Y:S01]  /*130d0*/  MUFU.TANH R34, R34 ;  /* 0x0000002200227308 */ /* 0x000ee20000002400 */
[----:B------:R-:W-:Y:S01]  /*130e0*/  FMUL.FTZ R14, R37, UR4 ;  /* 0x00000004250e7c20 */ /* 0x000fe20008410000 */
[----:B------:R-:W-:Y:S01]  /*130f0*/  FMUL.FTZ R15, R41, UR4 ;  /* 0x00000004290f7c20 */ /* 0x000fe20008410000 */
[----:B------:R-:W1:Y:S01]  /*13100*/  @P1 LDC R21, c[0x0][0x450] ;  /* 0x00011400ff151b82 */ /* 0x000e620000000800 */
        /* <DEDUP_REMOVED lines=15> */
[----:B----4-:R-:W-:Y:S01]  /*13200*/  @P1 IMAD.HI.U32 R6, R8, R9, RZ ;  /* 0x0000000908061227 */ /* 0x010fe200078e00ff */
[----:B------:R-:W-:Y:S01]  /*13210*/  ULDC UR39, c[0x0][0x9d8] ;  /* 0x0002760000277ab9 */ /* 0x000fe20000000800 */
[----:B------:R-:W-:Y:S01]  /*13220*/  ULDC UR42, c[0x0][0x988] ;  /* 0x00026200002a7ab9 */ /* 0x000fe20000000800 */
[----:B------:R-:W-:Y:S01]  /*13230*/  ULDC UR43, c[0x0][0x988] ;  /* 0x00026200002b7ab9 */ /* 0x000fe20000000800 */
[C---:B------:R-:W-:Y:S01]  /*13240*/  IMAD R9, R72.reuse, -0x60, RZ ;  /* 0xffffffa048097824 */ /* 0x040fe200078e02ff */
[----:B------:R-:W4:Y:S01]  /*13250*/  MUFU.TANH R39, R39 ;  /* 0x0000002700277308 */ /* 0x000f220000002400 */
[----:B------:R-:W-:Y:S01]  /*13260*/  BSSY B0, `(.L_x_2838) ;  /* 0x000048c000007945 */ /* 0x000fe20003800000 */
[----:B-1----:R-:W-:Y:S01]  /*13270*/  @P1 SHF.R.U32.HI R8, RZ, R21, R6 ;  /* 0x00000015ff081219 */ /* 0x002fe20000011606 */
[----:B------:R-:W-:Y:S01]  /*13280*/  IMAD R21, R72, -0x60, R188 ;  /* 0xffffffa048157824 */ /* 0x000fe200078e02bc */
[----:B------:R-:W-:-:S03]  /*13290*/  IADD3 R88, -R190, 0x61, R9 ;  /* 0x00000061be587810 */ /* 0x000fc60007ffe109 */
[----:B------:R-:W1:Y:S01]  /*132a0*/  SHFL.IDX PT, R6, R8, 0x1, 0x1c1f ;  /* 0x003c1f0008067f89 */ /* 0x000e6200000e0000 */
[----:B------:R-:W-:Y:S01]  /*132b0*/  IADD3 R9, -R190, 0x60, R21 ;  /* 0x00000060be097810 */ /* 0x000fe20007ffe115 */
[----:B------:R-:W4:Y:S01]  /*132c0*/  MUFU.TANH R42, R42 ;  /* 0x0000002a002a7308 */ /* 0x000f220000002400 */
[----:B------:R-:W-:Y:S01]  /*132d0*/  IADD3 R88, -R187, R88, R188 ;  /* 0x00000058bb587210 */ /* 0x000fe20007ffe1bc */
[----:B------:R-:W-:Y:S06]  /*132e0*/  SHFL.IDX PT, R8, R8, RZ, 0x1c1f ;  /* 0x001c1fff08087589 */ /* 0x000fec00000e0000 */
[----:B------:R-:W4:Y:S08]  /*132f0*/  MUFU.TANH R40, R43 ;  /* 0x0000002b00287308 */ /* 0x000f300000002400 */
[----:B------:R-:W4:Y:S01]  /*13300*/  MUFU.TANH R46, R46 ;  /* 0x0000002e002e7308 */ /* 0x000f220000002400 */
[----:B-1----:R-:W-:Y:S01]  /*13310*/  VIADDMNMX R25, R6, R88, R9, PT ;  /* 0x0000005806197246 */ /* 0x002fe20003800109 */
[----:B------:R-:W-:-:S06]  /*13320*/  FMUL.FTZ R6, R62, UR4 ;  /* 0x000000043e067c20 */ /* 0x000fcc0008410000 */
[----:B------:R-:W1:Y:S01]  /*13330*/  MUFU.TANH R47, R47 ;  /* 0x0000002f002f7308 */ /* 0x000e620000002400 */
[----:B------:R-:W-:Y:S01]  /*13340*/  ULDC UR4, c[0x0][0x988] ;  /* 0x0002620000047ab9 */ /* 0x000fe20000000800 */
[C---:B------:R-:W-:Y:S02]  /*13350*/  ISETP.GT.AND P2, PT, R25.reuse, RZ, PT ;  /* 0x000000ff1900720c */ /* 0x040fe40003f44270 */
[C---:B------:R-:W-:Y:S02]  /*13360*/  ISETP.GT.AND P3, PT, R25.reuse, 0x1, PT ;  /* 0x000000011900780c */ /* 0x040fe40003f64270 */
[----:B------:R-:W-:Y:S02]  /*13370*/  ISETP.GT.AND P4, PT, R25, 0x8, PT ;  /* 0x000000081900780c */ /* 0x000fe40003f84270 */
[----:B------:R-:W-:Y:S01]  /*13380*/  FSEL R21, R26, -INF , P2 ;  /* 0xff8000001a157808 */ /* 0x000fe20001000000 */
[----:B------:R1:W1:Y:S01]  /*13390*/  MUFU.TANH R24, R50 ;  /* 0x0000003200187308 */ /* 0x0002620000002400 */
[----:B--2---:R-:W-:-:S02]  /*133a0*/  FSEL R86, R27, -INF , P3 ;  /* 0xff8000001b567808 */ /* 0x004fc40001800000 */
[----:B------:R-:W-:Y:S02]  /*133b0*/  ISETP.GT.AND P2, PT, R25, 0x9, PT ;  /* 0x000000091900780c */ /* 0x000fe40003f44270 */
[----:B0-----:R-:W-:Y:S02]  /*133c0*/  FSEL R84, R30, -INF , P4 ;  /* 0xff8000001e547808 */ /* 0x001fe40002000000 */
[----:B------:R-:W-:Y:S01]  /*133d0*/  FMNMX.FTZ R27, R21, R86, !PT ;  /* 0x00000056151b7209 */ /* 0x000fe20007810000 */
[----:B------:R-:W0:Y:S01]  /*133e0*/  MUFU.TANH R51, R51 ;  /* 0x0000003300337308 */ /* 0x000e220000002400 */
[----:B------:R-:W-:Y:S02]  /*133f0*/  ISETP.GT.AND P3, PT, R25, 0x10, PT ;  /* 0x000000101900780c */ /* 0x000fe40003f64270 */
[----:B---3--:R-:W-:Y:S02]  /*13400*/  FSEL R82, R31, -INF , P2 ;  /* 0xff8000001f527808 */ /* 0x008fe40001000000 */
[----:B------:R-:W-:-:S02]  /*13410*/  FMNMX.FTZ R27, R84, R27, !PT ;  /* 0x0000001b541b7209 */ /* 0x000fc40007810000 */
[C---:B------:R-:W-:Y:S01]  /*13420*/  ISETP.GT.AND P2, PT, R25.reuse, 0x11, PT ;  /* 0x000000111900780c */ /* 0x040fe20003f44270 */
[----:B------:R-:W2:Y:S01]  /*13430*/  MUFU.TANH R32, R54 ;  /* 0x0000003600207308 */ /* 0x000ea20000002400 */
[----:B------:R-:W-:Y:S02]  /*13440*/  FSEL R80, R34, -INF , P3 ;  /* 0xff80000022507808 */ /* 0x000fe40001800000 */
[----:B------:R-:W-:Y:S02]  /*13450*/  FMNMX.FTZ R27, R82, R27, !PT ;  /* 0x0000001b521b7209 */ /* 0x000fe40007810000 */
[----:B------:R-:W-:Y:S02]  /*13460*/  ISETP.GT.AND P3, PT, R25, 0x18, PT ;  /* 0x000000181900780c */ /* 0x000fe40003f64270 */
[----:B------:R-:W-:Y:S01]  /*13470*/  FSEL R78, R35, -INF , P2 ;  /* 0xff800000234e7808 */ /* 0x000fe20001000000 */
[----:B------:R-:W3:Y:S01]  /*13480*/  MUFU.TANH R55, R55 ;  /* 0x0000003700377308 */ /* 0x000ee20000002400 */
[----:B------:R-:W-:-:S02]  /*13490*/  FMNMX.FTZ R27, R80, R27, !PT ;  /* 0x0000001b501b7209 */ /* 0x000fc40007810000 */
[C---:B------:R-:W-:Y:S02]  /*134a0*/  ISETP.GT.AND P2, PT, R25.reuse, 0x19, PT ;  /* 0x000000191900780c */ /* 0x040fe40003f44270 */
[----:B------:R-:W-:Y:S02]  /*134b0*/  FSEL R76, R38, -INF , P3 ;  /* 0xff800000264c7808 */ /* 0x000fe40001800000 */
[----:B------:R-:W-:Y:S01]  /*134c0*/  FMNMX.FTZ R27, R78, R27, !PT ;  /* 0x0000001b4e1b7209 */ /* 0x000fe20007810000 */
[----:B------:R0:W3:Y:S01]  /*134d0*/  MUFU.TANH R34, R58 ;  /* 0x0000003a00227308 */ /* 0x0000e20000002400 */
[----:B------:R-:W-:Y:S02]  /*134e0*/  ISETP.GT.AND P3, PT, R25, 0x20, PT ;  /* 0x000000201900780c */ /* 0x000fe40003f64270 */
[----:B----4-:R-:W-:Y:S02]  /*134f0*/  FSEL R74, R39, -INF , P2 ;  /* 0xff800000274a7808 */ /* 0x010fe40001000000 */
[----:B------:R-:W-:-:S02]  /*13500*/  FMNMX.FTZ R27, R76, R27, !PT ;  /* 0x0000001b4c1b7209 */ /* 0x000fc40007810000 */
[C---:B------:R-:W-:Y:S01]  /*13510*/  ISETP.GT.AND P2, PT, R25.reuse, 0x21, PT ;  /* 0x000000211900780c */ /* 0x040fe20003f44270 */
[----:B------:R-:W4:Y:S01]  /*13520*/  MUFU.TANH R59, R59 ;  /* 0x0000003b003b7308 */ /* 0x000f220000002400 */
[----:B-1----:R-:W-:Y:S02]  /*13530*/  FSEL R50, R42, -INF , P3 ;  /* 0xff8000002a327808 */ /* 0x002fe40001800000 */
[----:B------:R-:W-:Y:S02]  /*13540*/  FMNMX.FTZ R27, R74, R27, !PT ;  /* 0x0000001b4a1b7209 */ /* 0x000fe40007810000 */
[----:B------:R-:W-:Y:S02]  /*13550*/  ISETP.GT.AND P3, PT, R25, 0x28, PT ;  /* 0x000000281900780c */ /* 0x000fe40003f64270 */
[----:B------:R-:W-:Y:S01]  /*13560*/  FSEL R40, R40, -INF , P2 ;  /* 0xff80000028287808 */ /* 0x000fe20001000000 */
[----:B------:R-:W1:Y:S01]  /*13570*/  MUFU.TANH R6, R6 ;  /* 0x0000000600067308 */ /* 0x000e620000002400 */
[----:B------:R-:W-:-:S02]  /*13580*/  FMNMX.FTZ R27, R50, R27, !PT ;  /* 0x0000001b321b7209 */ /* 0x000fc40007810000 */
[C---:B------:R-:W-:Y:S02]  /*13590*/  ISETP.GT.AND P2, PT, R25.reuse, 0x29, PT ;  /* 0x000000291900780c */ /* 0x040fe40003f44270 */
[----:B------:R-:W-:Y:S02]  /*135a0*/  FSEL R38, R46, -INF , P3 ;  /* 0xff8000002e267808 */ /* 0x000fe40001800000 */
[----:B------:R-:W-:Y:S01]  /*135b0*/  FMNMX.FTZ R27, R40, R27, !PT ;  /* 0x0000001b281b7209 */ /* 0x000fe20007810000 */
[----:B------:R-:W1:Y:S01]  /*135c0*/  MUFU.TANH R42, R63 ;  /* 0x0000003f002a7308 */ /* 0x000e620000002400 */
[----:B------:R-:W-:Y:S02]  /*135d0*/  ISETP.GT.AND P3, PT, R25, 0x30, PT ;  /* 0x000000301900780c */ /* 0x000fe40003f64270 */
[----:B------:R-:W-:Y:S02]  /*135e0*/  FSEL R62, R47, -INF , P2 ;  /* 0xff8000002f3e7808 */ /* 0x000fe40001000000 */
[----:B------:R-:W-:-:S02]  /*135f0*/  FMNMX.FTZ R27, R38, R27, !PT ;  /* 0x0000001b261b7209 */ /* 0x000fc40007810000 */
[C---:B------:R-:W-:Y:S01]  /*13600*/  ISETP.GT.AND P2, PT, R25.reuse, 0x31, PT ;  /* 0x000000311900780c */ /* 0x040fe20003f44270 */
[----:B------:R-:W-:Y:S01]  /*13610*/  MUFU.TANH R28, R67 ;  /* 0x00000043001c7308 */ /* 0x000fe20000002400 */
[----:B------:R-:W-:Y:S02]  /*13620*/  FSEL R30, R24, -INF , P3 ;  /* 0xff800000181e7808 */ /* 0x000fe40001800000 */
[----:B------:R-:W-:Y:S02]  /*13630*/  FMNMX.FTZ R27, R62, R27, !PT ;  /* 0x0000001b3e1b7209 */ /* 0x000fe40007810000 */
[----:B------:R-:W-:Y:S02]  /*13640*/  ISETP.GT.AND P3, PT, R25, 0x38, PT ;  /* 0x000000381900780c */ /* 0x000fe40003f64270 */
[----:B0-----:R-:W-:Y:S01]  /*13650*/  FSEL R58, R51, -INF , P2 ;  /* 0xff800000333a7808 */ /* 0x001fe20001000000 */
[----:B------:R-:W0:Y:S01]  /*13660*/  MUFU.TANH R24, R66 ;  /* 0x0000004200187308 */ /* 0x000e220000002400 */
[----:B------:R-:W-:-:S02]  /*13670*/  FMNMX.FTZ R27, R30, R27, !PT ;  /* 0x0000001b1e1b7209 */ /* 0x000fc40007810000 */
[C---:B------:R-:W-:Y:S02]  /*13680*/  ISETP.GT.AND P2, PT, R25.reuse, 0x39, PT ;  /* 0x000000391900780c */ /* 0x040fe40003f44270 */
[----:B--2---:R-:W-:Y:S02]  /*13690*/  FSEL R32, R32, -INF , P3 ;  /* 0xff80000020207808 */ /* 0x004fe40001800000 */
[----:B------:R-:W-:Y:S01]  /*136a0*/  FMNMX.FTZ R27, R58, R27, !PT ;  /* 0x0000001b3a1b7209 */ /* 0x000fe20007810000 */
[----:B------:R-:W2:Y:S01]  /*136b0*/  MUFU.TANH R26, R70 ;  /* 0x00000046001a7308 */ /* 0x000ea20000002400 */
[----:B------:R-:W-:Y:S02]  /*136c0*/  ISETP.GT.AND P3, PT, R25, 0x40, PT ;  /* 0x000000401900780c */ /* 0x000fe40003f64270 */
[----:B---3--:R-:W-:Y:S02]  /*136d0*/  FSEL R54, R55, -INF , P2 ;  /* 0xff80000037367808 */ /* 0x008fe40001000000 */
[----:B------:R-:W-:-:S02]  /*136e0*/  FMNMX.FTZ R27, R32, R27, !PT ;  /* 0x0000001b201b7209 */ /* 0x000fc40007810000 */
[C---:B------:R-:W-:Y:S01]  /*136f0*/  ISETP.GT.AND P2, PT, R25.reuse, 0x41, PT ;  /* 0x000000411900780c */ /* 0x040fe20003f44270 */
[----:B------:R-:W-:Y:S01]  /*13700*/  MUFU.TANH R29, R44 ;  /* 0x0000002c001d7308 */ /* 0x000fe20000002400 */
[----:B------:R-:W-:Y:S02]  /*13710*/  FSEL R34, R34, -INF , P3 ;  /* 0xff80000022227808 */ /* 0x000fe40001800000 */
[----:B------:R-:W-:Y:S02]  /*13720*/  FMNMX.FTZ R27, R54, R27, !PT ;  /* 0x0000001b361b7209 */ /* 0x000fe40007810000 */
[----:B------:R-:W-:Y:S02]  /*13730*/  ISETP.GT.AND P3, PT, R25, 0x48, PT ;  /* 0x000000481900780c */ /* 0x000fe40003f64270 */
[----:B----4-:R-:W-:Y:S01]  /*13740*/  FSEL R46, R59, -INF , P2 ;  /* 0xff8000003b2e7808 */ /* 0x010fe20001000000 */
[----:B------:R-:W-:Y:S01]  /*13750*/  MUFU.TANH R3, R3 ;  /* 0x0000000300037308 */ /* 0x000fe20000002400 */
[----:B------:R-:W-:-:S02]  /*13760*/  FMNMX.FTZ R27, R34, R27, !PT ;  /* 0x0000001b221b7209 */ /* 0x000fc40007810000 */
[C---:B------:R-:W-:Y:S02]  /*13770*/  ISETP.GT.AND P2, PT, R25.reuse, 0x49, PT ;  /* 0x000000491900780c */ /* 0x040fe40003f44270 */
[----:B-1----:R-:W-:Y:S02]  /*13780*/  FSEL R36, R6, -INF , P3 ;  /* 0xff80000006247808 */ /* 0x002fe40001800000 */
[----:B------:R-:W-:Y:S01]  /*13790*/  FMNMX.FTZ R27, R46, R27, !PT ;  /* 0x0000001b2e1b7209 */ /* 0x000fe20007810000 */
[----:B------:R-:W1:Y:S01]  /*137a0*/  MUFU.TANH R6, R71 ;  /* 0x0000004700067308 */ /* 0x000e620000002400 */
[----:B------:R-:W-:Y:S02]  /*137b0*/  ISETP.GT.AND P3, PT, R25, 0x50, PT ;  /* 0x000000501900780c */ /* 0x000fe40003f64270 */
[----:B------:R-:W-:Y:S02]  /*137c0*/  FSEL R42, R42, -INF , P2 ;  /* 0xff8000002a2a7808 */ /* 0x000fe40001000000 */
[----:B------:R-:W-:-:S02]  /*137d0*/  FMNMX.FTZ R27, R36, R27, !PT ;  /* 0x0000001b241b7209 */ /* 0x000fc40007810000 */
[C---:B------:R-:W-:Y:S01]  /*137e0*/  ISETP.GT.AND P2, PT, R25.reuse, 0x51, PT ;  /* 0x000000511900780c */ /* 0x040fe20003f44270 */
[----:B------:R-:W3:Y:S01]  /*137f0*/  MUFU.TANH R5, R5 ;  /* 0x0000000500057308 */ /* 0x000ee20000002400 */
[----:B0-----:R-:W-:Y:S02]  /*13800*/  FSEL R24, R24, -INF , P3 ;  /* 0xff80000018187808 */ /* 0x001fe40001800000 */
[----:B------:R-:W-:Y:S02]  /*13810*/  FMNMX.FTZ R27, R42, R27, !PT ;  /* 0x0000001b2a1b7209 */ /* 0x000fe40007810000 */
[----:B------:R-:W-:Y:S02]  /*13820*/  ISETP.GT.AND P3, PT, R25, 0x58, PT ;  /* 0x000000581900780c */ /* 0x000fe40003f64270 */
[----:B------:R-:W-:Y:S01]  /*13830*/  FSEL R28, R28, -INF , P2 ;  /* 0xff8000001c1c7808 */ /* 0x000fe20001000000 */
[----:B------:R-:W0:Y:S01]  /*13840*/  MUFU.TANH R7, R7 ;  /* 0x0000000700077308 */ /* 0x000e220000002400 */
[----:B------:R-:W-:-:S02]  /*13850*/  FMNMX.FTZ R27, R24, R27, !PT ;  /* 0x0000001b181b7209 */ /* 0x000fc40007810000 */
[----:B------:R-:W-:Y:S02]  /*13860*/  ISETP.GT.AND P2, PT, R25, 0x59, PT ;  /* 0x000000591900780c */ /* 0x000fe40003f44270 */
[----:B--2---:R-:W-:Y:S02]  /*13870*/  FSEL R26, R26, -INF , P3 ;  /* 0xff8000001a1a7808 */ /* 0x004fe40001800000 */
[----:B------:R-:W-:Y:S01]  /*13880*/  FMNMX.FTZ R27, R28, R27, !PT ;  /* 0x0000001b1c1b7209 */ /* 0x000fe20007810000 */
[----:B------:R-:W-:Y:S01]  /*13890*/  MUFU.TANH R10, R10 ;  /* 0x0000000a000a7308 */ /* 0x000fe20000002400 */
[----:B-1----:R-:W-:Y:S02]  /*138a0*/  FSEL R6, R6, -INF , P2 ;  /* 0xff80000006067808 */ /* 0x002fe40001000000 */
[----:B------:R-:W-:-:S04]  /*138b0*/  FMNMX.FTZ R27, R26, R27, !PT ;  /* 0x0000001b1a1b7209 */ /* 0x000fc80007810000 */
[----:B------:R-:W-:Y:S01]  /*138c0*/  FMNMX.FTZ R27, R6, R27, !PT ;  /* 0x0000001b061b7209 */ /* 0x000fe20007810000 */
[----:B------:R-:W1:Y:S04]  /*138d0*/  MUFU.TANH R11, R11 ;  /* 0x0000000b000b7308 */ /* 0x000e680000002400 */
[----:B------:R-:W2:Y:S04]  /*138e0*/  SHFL.BFLY PT, R44, R27, 0x2, 0x1f ;  /* 0x0c401f001b2c7f89 */ /* 0x000ea800000e0000 */
[----:B------:R-:W-:Y:S08]  /*138f0*/  MUFU.TANH R12, R12 ;  /* 0x0000000c000c7308 */ /* 0x000ff00000002400 */
[----:B------:R-:W4:Y:S08]  /*13900*/  MUFU.TANH R13, R13 ;  /* 0x0000000d000d7308 */ /* 0x000f300000002400 */
[----:B------:R-:W4:Y:S01]  /*13910*/  MUFU.TANH R14, R14 ;  /* 0x0000000e000e7308 */ /* 0x000f220000002400 */
[----:B--2---:R-:W-:-:S02]  /*13920*/  FMNMX.FTZ R44, R27, R44, !PT ;  /* 0x0000002c1b2c7209 */ /* 0x004fc40007810000 */
[----:B------:R-:W-:-:S05]  /*13930*/  VIADDMNMX R27, R8, R88, R9, PT ;  /* 0x00000058081b7246 */ /* 0x000fca0003800109 */
[----:B------:R-:W2:Y:S01]  /*13940*/  MUFU.TANH R20, R20 ;  /* 0x0000001400147308 */ /* 0x000ea20000002400 */
[----:B------:R-:W2:Y:S01]  /*13950*/  SHFL.BFLY PT, R25, R44, 0x1, 0x1f ;  /* 0x0c201f002c197f89 */ /* 0x000ea200000e0000 */
[C---:B------:R-:W-:Y:S02]  /*13960*/  ISETP.GT.AND P2, PT, R27.reuse, RZ, PT ;  /* 0x000000ff1b00720c */ /* 0x040fe40003f44270 */
[C---:B------:R-:W-:Y:S02]  /*13970*/  ISETP.GT.AND P3, PT, R27.reuse, 0x1, PT ;  /* 0x000000011b00780c */ /* 0x040fe40003f64270 */
[----:B------:R-:W-:Y:S02]  /*13980*/  ISETP.GT.AND P4, PT, R27, 0x8, PT ;  /* 0x000000081b00780c */ /* 0x000fe40003f84270 */
[----:B---3--:R-:W-:Y:S01]  /*13990*/  FSEL R100, R5, -INF , P3 ;  /* 0xff80000005647808 */ /* 0x008fe20001800000 */
[----:B------:R-:W3:Y:S01]  /*139a0*/  MUFU.TANH R15, R15 ;  /* 0x0000000f000f7308 */ /* 0x000ee20000002400 */
[----:B0-----:R-:W-:-:S02]  /*139b0*/  FSEL R90, R7, -INF , P4 ;  /* 0xff800000075a7808 */ /* 0x001fc40002000000 */
[----:B------:R-:W-:Y:S02]  /*139c0*/  ISETP.GT.AND P3, PT, R27, 0x10, PT ;  /* 0x000000101b00780c */ /* 0x000fe40003f64270 */
[----:B------:R-:W-:Y:S02]  /*139d0*/  MOV R9, UR4 ;  /* 0x0000000400097c02 */ /* 0x000fe40008000f00 */
[----:B-1----:R-:W-:Y:S01]  /*139e0*/  FSEL R88, R11, -INF , P3 ;  /* 0xff8000000b587808 */ /* 0x002fe20001800000 */
[----:B------:R-:W0:Y:S01]  /*139f0*/  MUFU.TANH R45, R45 ;  /* 0x0000002d002d7308 */ /* 0x000e220000002400 */
[----:B------:R-:W-:-:S04]  /*13a00*/  ISETP.GT.AND P4, PT, R27, 0x18, PT ;  /* 0x000000181b00780c */ /* 0x000fc80003f84270 */
[----:B----4-:R-:W-:Y:S02]  /*13a10*/  FSEL R96, R13, -INF , P4 ;  /* 0xff8000000d607808 */ /* 0x010fe40002000000 */
[----:B--2---:R-:W-:Y:S01]  /*13a20*/  FMNMX.FTZ R8, R44, R25, !PT ;  /* 0x000000192c087209 */ /* 0x004fe20007810000 */
[----:B------:R-:W1:Y:S01]  /*13a30*/  MUFU.TANH R48, R48 ;  /* 0x0000003000307308 */ /* 0x000e620000002400 */
[----:B------:R-:W-:Y:S02]  /*13a40*/  FSEL R25, R3, -INF , P2 ;  /* 0xff80000003197808 */ /* 0x000fe40001000000 */
[----:B------:R-:W-:Y:S01]  /*13a50*/  ISETP.GT.AND P2, PT, R27, 0x9, PT ;  /* 0x000000091b00780c */ /* 0x000fe20003f44270 */
[----:B------:R-:W-:Y:S01]  /*13a60*/  FMUL.FTZ R7, R8, R9 ;  /* 0x0000000908077220 */ /* 0x000fe20000410000 */
[----:B------:R-:W-:Y:S02]  /*13a70*/  FMNMX.FTZ R3, R25, R100, !PT ;  /* 0x0000006419037209 */ /* 0x000fe40007810000 */
[----:B------:R-:W-:Y:S01]  /*13a80*/  FSEL R92, R10, -INF , P2 ;  /* 0xff8000000a5c7808 */ /* 0x000fe20001000000 */
[----:B------:R-:W2:Y:S01]  /*13a90*/  MUFU.TANH R49, R49 ;  /* 0x0000003100317308 */ /* 0x000ea20000002400 */
[----:B------:R-:W-:-:S02]  /*13aa0*/  FMNMX.FTZ R3, R90, R3, !PT ;  /* 0x000000035a037209 */ /* 0x000fc40007810000 */
[C---:B------:R-:W-:Y:S02]  /*13ab0*/  ISETP.GT.AND P2, PT, R27.reuse, 0x11, PT ;  /* 0x000000111b00780c */ /* 0x040fe40003f44270 */
[----:B------:R-:W-:Y:S02]  /*13ac0*/  FMNMX.FTZ R3, R92, R3, !PT ;  /* 0x000000035c037209 */ /* 0x000fe40007810000 */
[----:B------:R-:W-:Y:S01]  /*13ad0*/  FSEL R94, R12, -INF , P2 ;  /* 0xff8000000c5e7808 */ /* 0x000fe20001000000 */
[----:B------:R-:W4:Y:S01]  /*13ae0*/  MUFU.TANH R52, R52 ;  /* 0x0000003400347308 */ /* 0x000f220000002400 */
[----:B------:R-:W-:Y:S02]  /*13af0*/  FMNMX.FTZ R5, R88, R3, !PT ;  /* 0x0000000358057209 */ /* 0x000fe40007810000 */
[----:B------:R-:W-:Y:S02]  /*13b00*/  FSETP.NEU.FTZ.AND P3, PT, R8, -INF , PT ;  /* 0xff8000000800780b */ /* 0x000fe40003f7d000 */
[----:B------:R-:W-:-:S02]  /*13b10*/  ISETP.GT.AND P2, PT, R27, 0x19, PT ;  /* 0x000000191b00780c */ /* 0x000fc40003f44270 */
[----:B------:R-:W-:Y:S01]  /*13b20*/  FMNMX.FTZ R5, R94, R5, !PT ;  /* 0x000000055e057209 */ /* 0x000fe20007810000 */
[----:B------:R-:W4:Y:S01]  /*13b30*/  MUFU.TANH R53, R53 ;  /* 0x0000003500357308 */ /* 0x000f220000002400 */
[----:B------:R-:W-:Y:S02]  /*13b40*/  FSEL R3, R7, RZ, P3 ;  /* 0x000000ff07037208 */ /* 0x000fe40001800000 */
[C---:B------:R-:W-:Y:S02]  /*13b50*/  ISETP.GT.AND P3, PT, R27.reuse, 0x20, PT ;  /* 0x000000201b00780c */ /* 0x040fe40003f64270 */
[----:B------:R-:W-:Y:S01]  /*13b60*/  FSEL R98, R14, -INF , P2 ;  /* 0xff8000000e627808 */ /* 0x000fe20001000000 */
[--C-:B------:R-:W-:Y:S01]  /*13b70*/  FFMA.FTZ R12, R86, R9, -R3.reuse ;  /* 0x00000009560c7223 */ /* 0x100fe20000010803 */
[----:B------:R-:W-:Y:S01]  /*13b80*/  FMNMX.FTZ R5, R96, R5, !PT ;  /* 0x0000000560057209 */ /* 0x000fe20007810000 */
[----:B------:R2:W4:Y:S01]  /*13b90*/  MUFU.TANH R31, R56 ;  /* 0x00000038001f7308 */ /* 0x0005220000002400 */
[C---:B------:R-:W-:Y:S01]  /*13ba0*/  ISETP.GT.AND P2, PT, R27.reuse, 0x21, PT ;  /* 0x000000211b00780c */ /* 0x040fe20003f44270 */
[-CC-:B------:R-:W-:Y:S01]  /*13bb0*/  FFMA.FTZ R159, R84, R9.reuse, -R3.reuse ;  /* 0x00000009549f7223 */ /* 0x180fe20000010803 */
[----:B------:R-:W-:Y:S01]  /*13bc0*/  FSEL R102, R20, -INF , P3 ;  /* 0xff80000014667808 */ /* 0x000fe20001800000 */
[--C-:B------:R-:W-:Y:S01]  /*13bd0*/  FFMA.FTZ R66, R74, R9, -R3.reuse ;  /* 0x000000094a427223 */ /* 0x100fe20000010803 */
[----:B------:R-:W-:Y:S01]  /*13be0*/  FMNMX.FTZ R5, R98, R5, !PT ;  /* 0x0000000562057209 */ /* 0x000fe20007810000 */
[-CC-:B------:R-:W-:Y:S01]  /*13bf0*/  FFMA.FTZ R155, R76, R9.reuse, -R3.reuse ;  /* 0x000000094c9b7223 */ /* 0x180fe20000010803 */
[----:B------:R-:W-:Y:S01]  /*13c00*/  ISETP.GT.AND P3, PT, R27, 0x28, PT ;  /* 0x000000281b00780c */ /* 0x000fe20003f64270 */
[----:B------:R-:W4:Y:S01]  /*13c10*/  MUFU.TANH R57, R57 ;  /* 0x0000003900397308 */ /* 0x000f220000002400 */
[----:B---3--:R-:W-:Y:S01]  /*13c20*/  FSEL R106, R15, -INF , P2 ;  /* 0xff8000000f6a7808 */ /* 0x008fe20001000000 */
[--C-:B------:R-:W-:Y:S01]  /*13c30*/  FFMA.FTZ R20, R78, R9, -R3.reuse ;  /* 0x000000094e147223 */ /* 0x100fe20000010803 */
[----:B------:R-:W-:Y:S01]  /*13c40*/  FMNMX.FTZ R5, R102, R5, !PT ;  /* 0x0000000566057209 */ /* 0x000fe20007810000 */
[-CC-:B------:R-:W-:Y:S01]  /*13c50*/  FFMA.FTZ R157, R21, R9.reuse, -R3.reuse ;  /* 0x00000009159d7223 */ /* 0x180fe20000010803 */
[----:B------:R-:W-:Y:S01]  /*13c60*/  ISETP.GT.AND P2, PT, R27, 0x29, PT ;  /* 0x000000291b00780c */ /* 0x000fe20003f44270 */
[--C-:B------:R-:W-:Y:S01]  /*13c70*/  FFMA.FTZ R14, R82, R9, -R3.reuse ;  /* 0x00000009520e7223 */ /* 0x100fe20000010803 */
[----:B------:R-:W-:Y:S01]  /*13c80*/  FSEL R86, R29, -INF , P3 ;  /* 0xff8000001d567808 */ /* 0x000fe20001800000 */
[----:B------:R-:W3:Y:S01]  /*13c90*/  MUFU.TANH R60, R60 ;  /* 0x0000003c003c7308 */ /* 0x000ee20000002400 */
[----:B------:R-:W-:Y:S01]  /*13ca0*/  FMNMX.FTZ R5, R106, R5, !PT ;  /* 0x000000056a057209 */ /* 0x000fe20007810000 */
[-CC-:B------:R-:W-:Y:S01]  /*13cb0*/  FFMA.FTZ R153, R80, R9.reuse, -R3.reuse ;  /* 0x0000000950997223 */ /* 0x180fe20000010803 */
[----:B------:R-:W-:Y:S01]  /*13cc0*/  ISETP.GT.AND P3, PT, R27, 0x30, PT ;  /* 0x000000301b00780c */ /* 0x000fe20003f64270 */
[-CC-:B------:R-:W-:Y:S01]  /*13cd0*/  FFMA.FTZ R137, R24, R9.reuse, -R3.reuse ;  /* 0x0000000918897223 */ /* 0x180fe20000010803 */
[----:B0-----:R-:W-:Y:S01]  /*13ce0*/  FSEL R104, R45, -INF , P2 ;  /* 0xff8000002d687808 */ /* 0x001fe20001000000 */
[--C-:B------:R-:W-:Y:S01]  /*13cf0*/  FFMA.FTZ R24, R28, R9, -R3.reuse ;  /* 0x000000091c187223 */ /* 0x100fe20000010803 */
[----:B------:R-:W-:Y:S01]  /*13d00*/  FMNMX.FTZ R5, R86, R5, !PT ;  /* 0x0000000556057209 */ /* 0x000fe20007810000 */
[----:B------:R-:W0:Y:S01]  /*13d10*/  MUFU.TANH R61, R61 ;  /* 0x0000003d003d7308 */ /* 0x000e220000002400 */
[C---:B------:R-:W-:Y:S01]  /*13d20*/  ISETP.GT.AND P2, PT, R27.reuse, 0x31, PT ;  /* 0x000000311b00780c */ /* 0x040fe20003f44270 */
[----:B------:R-:W-:Y:S01]  /*13d30*/  VIADD R29, R0, 0x2a840 ;  /* 0x0002a840001d7836 */ /* 0x000fe20000000000 */
[----:B-1----:R-:W-:Y:S01]  /*13d40*/  FSEL R84, R48, -INF , P3 ;  /* 0xff80000030547808 */ /* 0x002fe20001800000 */
[--C-:B------:R-:W-:Y:S01]  /*13d50*/  FFMA.FTZ R139, R26, R9, -R3.reuse ;  /* 0x000000091a8b7223 */ /* 0x100fe20000010803 */
[----:B------:R-:W-:Y:S01]  /*13d60*/  FMNMX.FTZ R5, R104, R5, !PT ;  /* 0x0000000568057209 */ /* 0x000fe20007810000 */
[----:B------:R-:W-:Y:S01]  /*13d70*/  IMAD.MOV.U32 R26, RZ, RZ, R186 ;  /* 0x000000ffff1a7224 */ /* 0x000fe200078e00ba */
[----:B------:R-:W-:Y:S01]  /*13d80*/  ISETP.GT.AND P3, PT, R27, 0x38, PT ;  /* 0x000000381b00780c */ /* 0x000fe20003f64270 */
[----:B------:R0:W1:Y:S01]  /*13d90*/  MUFU.TANH R33, R64 ;  /* 0x0000004000217308 */ /* 0x0000620000002400 */
[----:B--2---:R-:W-:Y:S01]  /*13da0*/  FSEL R56, R49, -INF , P2 ;  /* 0xff80000031387808 */ /* 0x004fe20001000000 */
[--C-:B------:R-:W-:Y:S01]  /*13db0*/  FFMA.FTZ R149, R50, R9, -R3.reuse ;  /* 0x0000000932957223 */ /* 0x100fe20000010803 */
[----:B------:R-:W-:Y:S01]  /*13dc0*/  FMNMX.FTZ R5, R84, R5, !PT ;  /* 0x0000000554057209 */ /* 0x000fe20007810000 */
[-CC-:B------:R-:W-:Y:S01]  /*13dd0*/  FFMA.FTZ R40, R40, R9.reuse, -R3.reuse ;  /* 0x0000000928287223 */ /* 0x180fe20000010803 */
[C---:B------:R-:W-:Y:S01]  /*13de0*/  ISETP.GT.AND P2, PT, R27.reuse, 0x39, PT ;  /* 0x000000391b00780c */ /* 0x040fe20003f44270 */
[--C-:B------:R-:W-:Y:S01]  /*13df0*/  FFMA.FTZ R151, R38, R9, -R3.reuse ;  /* 0x0000000926977223 */ /* 0x100fe20000010803 */
[----:B----4-:R-:W-:Y:S01]  /*13e00*/  FSEL R52, R52, -INF , P3 ;  /* 0xff80000034347808 */ /* 0x010fe20001800000 */
[----:B------:R-:W2:Y:S01]  /*13e10*/  MUFU.TANH R65, R65 ;  /* 0x0000004100417308 */ /* 0x000ea20000002400 */
[----:B------:R-:W-:Y:S01]  /*13e20*/  FMNMX.FTZ R5, R56, R5, !PT ;  /* 0x0000000538057209 */ /* 0x000fe20007810000 */
[-CC-:B------:R-:W-:Y:S01]  /*13e30*/  FFMA.FTZ R145, R30, R9.reuse, -R3.reuse ;  /* 0x000000091e917223 */ /* 0x180fe20000010803 */
[----:B------:R-:W-:Y:S01]  /*13e40*/  ISETP.GT.AND P3, PT, R27, 0x40, PT ;  /* 0x000000401b00780c */ /* 0x000fe20003f64270 */
[-CC-:B------:R-:W-:Y:S01]  /*13e50*/  FFMA.FTZ R147, R32, R9.reuse, -R3.reuse ;  /* 0x0000000920937223 */ /* 0x180fe20000010803 */
[----:B------:R-:W-:Y:S01]  /*13e60*/  FSEL R44, R53, -INF , P2 ;  /* 0xff800000352c7808 */ /* 0x000fe20001000000 */
[--C-:B------:R-:W-:Y:S01]  /*13e70*/  FFMA.FTZ R38, R62, R9, -R3.reuse ;  /* 0x000000093e267223 */ /* 0x100fe20000010803 */
[----:B------:R-:W-:Y:S01]  /*13e80*/  FMNMX.FTZ R5, R52, R5, !PT ;  /* 0x0000000534057209 */ /* 0x000fe20007810000 */
[----:B------:R1:W4:Y:S01]  /*13e90*/  MUFU.TANH R35, R68 ;  /* 0x0000004400237308 */ /* 0x0003220000002400 */
[----:B------:R-:W-:Y:S01]  /*13ea0*/  ISETP.GT.AND P2, PT, R27, 0x41, PT ;  /* 0x000000411b00780c */ /* 0x000fe20003f44270 */
[-CC-:B------:R-:W-:Y:S01]  /*13eb0*/  FFMA.FTZ R50, R58, R9.reuse, -R3.reuse ;  /* 0x000000093a327223 */ /* 0x180fe20000010803 */
[----:B------:R-:W-:Y:S01]  /*13ec0*/  FSEL R48, R31, -INF , P3 ;  /* 0xff8000001f307808 */ /* 0x000fe20001800000 */
[--C-:B------:R-:W-:Y:S01]  /*13ed0*/  FFMA.FTZ R54, R54, R9, -R3.reuse ;  /* 0x0000000936367223 */ /* 0x100fe20000010803 */
[----:B------:R-:W-:Y:S01]  /*13ee0*/  FMNMX.FTZ R5, R44, R5, !PT ;  /* 0x000000052c057209 */ /* 0x000fe20007810000 */
[-CC-:B------:R-:W-:Y:S01]  /*13ef0*/  FFMA.FTZ R141, R34, R9.reuse, -R3.reuse ;  /* 0x00000009228d7223 */ /* 0x180fe20000010803 */
[----:B------:R-:W-:Y:S01]  /*13f00*/  ISETP.GT.AND P3, PT, R27, 0x48, PT ;  /* 0x000000481b00780c */ /* 0x000fe20003f64270 */
[----:B------:R-:W4:Y:S01]  /*13f10*/  MUFU.TANH R69, R69 ;  /* 0x0000004500457308 */ /* 0x000f220000002400 */
[----:B------:R-:W-:Y:S01]  /*13f20*/  FSEL R10, R57, -INF , P2 ;  /* 0xff800000390a7808 */ /* 0x000fe20001000000 */
[--C-:B------:R-:W-:Y:S01]  /*13f30*/  FFMA.FTZ R30, R46, R9, -R3.reuse ;  /* 0x000000092e1e7223 */ /* 0x100fe20000010803 */
[----:B------:R-:W-:Y:S01]  /*13f40*/  FMNMX.FTZ R5, R48, R5, !PT ;  /* 0x0000000530057209 */ /* 0x000fe20007810000 */
[-CC-:B------:R-:W-:Y:S01]  /*13f50*/  FFMA.FTZ R143, R36, R9.reuse, -R3.reuse ;  /* 0x00000009248f7223 */ /* 0x180fe20000010803 */
[C---:B------:R-:W-:Y:S01]  /*13f60*/  ISETP.GT.AND P2, PT, R27.reuse, 0x49, PT ;  /* 0x000000491b00780c */ /* 0x040fe20003f44270 */
[--C-:B------:R-:W-:Y:S01]  /*13f70*/  FFMA.FTZ R32, R42, R9, -R3.reuse ;  /* 0x000000092a207223 */ /* 0x100fe20000010803 */
[----:B---3--:R-:W-:Y:S01]  /*13f80*/  FSEL R60, R60, -INF , P3 ;  /* 0xff8000003c3c7808 */ /* 0x008fe20001800000 */
[----:B------:R-:W-:Y:S01]  /*13f90*/  MUFU.EX2 R157, R157 ;  /* 0x0000009d009d7308 */ /* 0x000fe20000000800 */
[----:B------:R-:W-:Y:S01]  /*13fa0*/  FMNMX.FTZ R5, R10, R5, !PT ;  /* 0x000000050a057209 */ /* 0x000fe20007810000 */
[----:B------:R-:W-:Y:S01]  /*13fb0*/  FFMA.FTZ R3, R6, R9, -R3 ;  /* 0x0000000906037223 */ /* 0x000fe20000010803 */
[----:B------:R-:W-:-:S02]  /*13fc0*/  ISETP.GT.AND P3, PT, R27, 0x50, PT ;  /* 0x000000501b00780c */ /* 0x000fc40003f64270 */
[----:B------:R-:W-:Y:S02]  /*13fd0*/  CS2R R82, SRZ ;  /* 0x0000000000527805 */ /* 0x000fe4000001ff00 */
[----:B0-----:R-:W-:Y:S02]  /*13fe0*/  FSEL R64, R61, -INF , P2 ;  /* 0xff8000003d407808 */ /* 0x001fe40001000000 */
[----:B------:R-:W-:Y:S02]  /*13ff0*/  CS2R R80, SRZ ;  /* 0x0000000000507805 */ /* 0x000fe4000001ff00 */
[----:B------:R-:W-:Y:S01]  /*14000*/  FMNMX.FTZ R5, R60, R5, !PT ;  /* 0x000000053c057209 */ /* 0x000fe20007810000 */
[----:B------:R-:W0:Y:S01]  /*14010*/  MUFU.EX2 R12, R12 ;  /* 0x0000000c000c7308 */ /* 0x000e220000000800 */
[----:B------:R-:W-:Y:S02]  /*14020*/  ISETP.GT.AND P2, PT, R27, 0x51, PT ;  /* 0x000000511b00780c */ /* 0x000fe40003f44270 */
[----:B------:R-:W-:-:S02]  /*14030*/  CS2R R62, SRZ ;  /* 0x00000000003e7805 */ /* 0x000fc4000001ff00 */
[----:B-1----:R-:W-:Y:S02]  /*14040*/  FSEL R68, R33, -INF , P3 ;  /* 0xff80000021447808 */ /* 0x002fe40001800000 */
[----:B------:R-:W-:Y:S02]  /*14050*/  CS2R R58, SRZ ;  /* 0x00000000003a7805 */ /* 0x000fe4000001ff00 */
[----:B------:R-:W-:Y:S01]  /*14060*/  FMNMX.FTZ R5, R64, R5, !PT ;  /* 0x0000000540057209 */ /* 0x000fe20007810000 */
[----:B------:R-:W1:Y:S01]  /*14070*/  @P1 LDC R33, c[0x0][0x44c] ;  /* 0x00011300ff211b82 */ /* 0x000e620000000800 */
[----:B------:R-:W-:Y:S01]  /*14080*/  ISETP.GT.AND P3, PT, R27, 0x58, PT ;  /* 0x000000581b00780c */ /* 0x000fe20003f64270 */
[----:B------:R-:W3:Y:S01]  /*14090*/  MUFU.EX2 R159, R159 ;  /* 0x0000009f009f7308 */ /* 0x000ee20000000800 */
[----:B--2---:R-:W-:Y:S02]  /*140a0*/  FSEL R70, R65, -INF , P2 ;  /* 0xff80000041467808 */ /* 0x004fe40001000000 */
[----:B------:R-:W-:-:S02]  /*140b0*/  CS2R R46, SRZ ;  /* 0x00000000002e7805 */ /* 0x000fc4000001ff00 */
[----:B------:R-:W-:Y:S02]  /*140c0*/  FMNMX.FTZ R5, R68, R5, !PT ;  /* 0x0000000544057209 */ /* 0x000fe40007810000 */
[----:B------:R-:W-:Y:S02]  /*140d0*/  CS2R R42, SRZ ;  /* 0x00000000002a7805 */ /* 0x000fe4000001ff00 */
[----:B------:R-:W-:Y:S02]  /*140e0*/  ISETP.GT.AND P2, PT, R27, 0x59, PT ;  /* 0x000000591b00780c */ /* 0x000fe40003f44270 */
[----:B----4-:R-:W-:Y:S01]  /*140f0*/  FSEL R74, R35, -INF , P3 ;  /* 0xff800000234a7808 */ /* 0x010fe20001800000 */
[----:B------:R-:W2:Y:S01]  /*14100*/  MUFU.EX2 R14, R14 ;  /* 0x0000000e000e7308 */ /* 0x000ea20000000800 */
[----:B------:R-:W-:Y:S01]  /*14110*/  FMNMX.FTZ R5, R70, R5, !PT ;  /* 0x0000000546057209 */ /* 0x000fe20007810000 */
[----:B------:R-:W4:Y:S01]  /*14120*/  @P1 LDC R35, c[0x0][0x450] ;  /* 0x00011400ff231b82 */ /* 0x000f220000000800 */
[----:B------:R-:W-:Y:S01]  /*14130*/  FSEL R76, R69, -INF , P2 ;  /* 0xff800000454c7808 */ /* 0x000fe20001000000 */
[----:B0-----:R-:W-:Y:S01]  /*14140*/  FADD.FTZ R0, R157, R12 ;  /* 0x0000000c9d007221 */ /* 0x001fe20000010000 */
[----:B------:R-:W-:-:S02]  /*14150*/  FMNMX.FTZ R5, R74, R5, !PT ;  /* 0x000000054a057209 */ /* 0x000fc40007810000 */
[----:B------:R-:W-:Y:S01]  /*14160*/  PRMT R29, R178, 0x654, R29 ;  /* 0x00000654b21d7816 */ /* 0x000fe2000000001d */
[----:B------:R-:W0:Y:S01]  /*14170*/  MUFU.EX2 R153, R153 ;  /* 0x0000009900997308 */ /* 0x000e220000000800 */
[----:B------:R-:W-:Y:S02]  /*14180*/  FMNMX.FTZ R5, R76, R5, !PT ;  /* 0x000000054c057209 */ /* 0x000fe40007810000 */
[----:B------:R0:W-:Y:S01]  /*14190*/  SYNCS.ARRIVE.TRANS64.RED.A1T0 RZ, [R29+URZ], RZ ;  /* 0x000000ff1dff79a7 */ /* 0x0001e2000810043f */
[----:B------:R-:W-:Y:S02]  /*141a0*/  F2FP.F16.F32.PACK_AB R157, R12, R157 ;  /* 0x0000009d0c9d723e */ /* 0x000fe400000000ff */
[----:B------:R-:W0:Y:S01]  /*141b0*/  SHFL.BFLY PT, R78, R5, 0x2, 0x1f ;  /* 0x0c401f00054e7f89 */ /* 0x000e2200000e0000 */
[----:B-1----:R-:W-:Y:S01]  /*141c0*/  @P1 IMAD.HI.U32 R28, R186, R33, RZ ;  /* 0x00000021ba1c1227 */ /* 0x002fe200078e00ff */
[----:B------:R-:W1:Y:S08]  /*141d0*/  MUFU.EX2 R20, R20 ;  /* 0x0000001400147308 */ /* 0x000e700000000800 */
[----:B------:R-:W1:Y:S01]  /*141e0*/  MUFU.EX2 R155, R155 ;  /* 0x0000009b009b7308 */ /* 0x000e620000000800 */
[----:B----4-:R-:W-:Y:S01]  /*141f0*/  @P1 SHF.R.U32.HI R26, RZ, R35, R28 ;  /* 0x00000023ff1a1219 */ /* 0x010fe2000001161c */
[----:B---3--:R-:W-:Y:S01]  /*14200*/  FADD.FTZ R35, R159, R0 ;  /* 0x000000009f237221 */ /* 0x008fe20000010000 */
[----:B--2---:R-:W-:-:S02]  /*14210*/  F2FP.F16.F32.PACK_AB R159, R14, R159 ;  /* 0x0000009f0e9f723e */ /* 0x004fc400000000ff */
[----:B------:R-:W-:Y:S01]  /*14220*/  IADD3 R28, R26, R188, -R187 ;  /* 0x000000bc1a1c7210 */ /* 0x000fe20007ffe8bb */
[----:B------:R-:W-:Y:S02]  /*14230*/  FADD.FTZ R26, R14, R35 ;  /* 0x000000230e1a7221 */ /* 0x000fe40000010000 */
[----:B------:R-:W2:Y:S02]  /*14240*/  MUFU.EX2 R66, R66 ;  /* 0x0000004200427308 */ /* 0x000ea40000000800 */
[----:B0-----:R-:W-:Y:S01]  /*14250*/  FADD.FTZ R35, R153, R26 ;  /* 0x0000001a99237221 */ /* 0x001fe20000010000 */
[----:B------:R-:W-:Y:S01]  /*14260*/  IMAD.HI R28, R28, 0x2aaaaaab, RZ ;  /* 0x2aaaaaab1c1c7827 */ /* 0x000fe200078e02ff */
[C---:B-1----:R-:W-:Y:S02]  /*14270*/  F2FP.F16.F32.PACK_AB R153, R20.reuse, R153 ;  /* 0x000000991499723e */ /* 0x042fe400000000ff */
[----:B------:R-:W-:Y:S02]  /*14280*/  FMNMX.FTZ R78, R5, R78, !PT ;  /* 0x0000004e054e7209 */ /* 0x000fe40007810000 */
[----:B------:R-:W0:Y:S01]  /*14290*/  MUFU.EX2 R149, R149 ;  /* 0x0000009500957308 */ /* 0x000e220000000800 */
[----:B------:R-:W-:Y:S01]  /*142a0*/  FADD.FTZ R6, R20, R35 ;  /* 0x0000002314067221 */ /* 0x000fe20000010000 */
[----:B------:R-:W-:Y:S01]  /*142b0*/  SHF.R.U32.HI R39, RZ, 0x1f, R28 ;  /* 0x0000001fff277819 */ /* 0x000fe2000001161c */
[----:B------:R-:W1:Y:S02]  /*142c0*/  SHFL.BFLY PT, R15, R78, 0x1, 0x1f ;  /* 0x0c201f004e0f7f89 */ /* 0x000e6400000e0000 */
[----:B------:R-:W-:-:S03]  /*142d0*/  FADD.FTZ R37, R155, R6 ;  /* 0x000000069b257221 */ /* 0x000fc60000010000 */
[----:B------:R-:W3:Y:S01]  /*142e0*/  MUFU.EX2 R40, R40 ;  /* 0x0000002800287308 */ /* 0x000ee20000000800 */
[C---:B--2---:R-:W-:Y:S01]  /*142f0*/  FADD.FTZ R6, R66.reuse, R37 ;  /* 0x0000002542067221 */ /* 0x044fe20000010000 */
[----:B------:R-:W-:Y:S02]  /*14300*/  F2FP.F16.F32.PACK_AB R155, R66, R155 ;  /* 0x0000009b429b723e */ /* 0x000fe400000000ff */
[----:B------:R-:W-:-:S04]  /*14310*/  CS2R R66, SRZ ;  /* 0x0000000000427805 */ /* 0x000fc8000001ff00 */
[----:B------:R-:W2:Y:S01]  /*14320*/  MUFU.EX2 R151, R151 ;  /* 0x0000009700977308 */ /* 0x000ea20000000800 */
[----:B0-----:R-:W-:-:S07]  /*14330*/  FADD.FTZ R37, R149, R6 ;  /* 0x0000000695257221 */ /* 0x001fce0000010000 */
[----:B------:R-:W0:Y:S01]  /*14340*/  MUFU.EX2 R38, R38 ;  /* 0x0000002600267308 */ /* 0x000e220000000800 */
[C---:B---3--:R-:W-:Y:S01]  /*14350*/  FADD.FTZ R6, R40.reuse, R37 ;  /* 0x0000002528067221 */ /* 0x048fe20000010000 */
[----:B------:R-:W-:Y:S02]  /*14360*/  F2FP.F16.F32.PACK_AB R149, R40, R149 ;  /* 0x000000952895723e */ /* 0x000fe400000000ff */
[----:B------:R-:W-:Y:S02]  /*14370*/  CS2R R40, SRZ ;  /* 0x0000000000287805 */ /* 0x000fe4000001ff00 */
[----:B-1----:R-:W-:Y:S02]  /*14380*/  FMNMX.FTZ R15, R78, R15, !PT ;  /* 0x0000000f4e0f7209 */ /* 0x002fe40007810000 */
[----:B------:R-:W-:Y:S02]  /*14390*/  CS2R R78, SRZ ;  /* 0x00000000004e7805 */ /* 0x000fe4000001ff00 */
[C---:B------:R-:W-:Y:S01]  /*143a0*/  FSETP.NEU.FTZ.AND P2, PT, R15.reuse, -INF , PT ;  /* 0xff8000000f00780b */ /* 0x040fe20003f5d000 */
[----:B------:R-:W-:Y:S01]  /*143b0*/  FMUL.FTZ R31, R15, R9 ;  /* 0x000000090f1f7220 */ /* 0x000fe20000410000 */
[----:B------:R-:W1:Y:S01]  /*143c0*/  MUFU.EX2 R145, R145 ;  /* 0x0000009100917308 */ /* 0x000e620000000800 */
[----:B--2---:R-:W-:-:S03]  /*143d0*/  FADD.FTZ R37, R151, R6 ;  /* 0x0000000697257221 */ /* 0x004fc60000010000 */
[----:B------:R-:W-:Y:S01]  /*143e0*/  FSEL R31, R31, RZ, P2 ;  /* 0x000000ff1f1f7208 */ /* 0x000fe20001000000 */
[----:B0-----:R-:W-:-:S03]  /*143f0*/  FADD.FTZ R6, R38, R37 ;  /* 0x0000002526067221 */ /* 0x001fc60000010000 */
        /* <DEDUP_REMOVED lines=19> */
[-CC-:B-----5:R-:W-:Y:S01]  /*14530*/  FFMA.FTZ R140, R48, R9.reuse, -R31.reuse ;  /* 0x00000009308c7223 */ /* 0x1a0fe2000001081f */
[-CC-:B------:R-:W-:Y:S01]  /*14540*/  FFMA.FTZ R10, R10, R9.reuse, -R31.reuse ;  /* 0x000000090a0a7223 */ /* 0x180fe2000001081f */
[----:B-1----:R-:W-:Y:S01]  /*14550*/  FADD.FTZ R37, R145, R6 ;  /* 0x0000000691257221 */ /* 0x002fe20000010000 */
[-CC-:B------:R-:W-:Y:S01]  /*14560*/  FFMA.FTZ R60, R60, R9.reuse, -R31.reuse ;  /* 0x000000093c3c7223 */ /* 0x180fe2000001081f */
[-C--:B------:R-:W-:Y:S01]  /*14570*/  FFMA.FTZ R64, R64, R9.reuse, -R31 ;  /* 0x0000000940407223 */ /* 0x080fe2000001081f */
[----:B------:R-:W1:Y:S01]  /*14580*/  MUFU.EX2 R158, R158 ;  /* 0x0000009e009e7308 */ /* 0x000e620000000800 */
[----:B0-----:R-:W-:Y:S01]  /*14590*/  FADD.FTZ R6, R50, R37 ;  /* 0x0000002532067221 */ /* 0x001fe20000010000 */
[-CC-:B------:R-:W-:Y:S01]  /*145a0*/  FFMA.FTZ R68, R68, R9.reuse, -R31.reuse ;  /* 0x0000000944447223 */ /* 0x180fe2000001081f */
[-CC-:B------:R-:W-:Y:S01]  /*145b0*/  FFMA.FTZ R70, R70, R9.reuse, -R31.reuse ;  /* 0x0000000946467223 */ /* 0x180fe2000001081f */
[-CC-:B------:R-:W-:Y:S01]  /*145c0*/  FFMA.FTZ R74, R74, R9.reuse, -R31.reuse ;  /* 0x000000094a4a7223 */ /* 0x180fe2000001081f */
[----:B------:R-:W-:Y:S01]  /*145d0*/  FFMA.FTZ R76, R76, R9, -R31 ;  /* 0x000000094c4c7223 */ /* 0x000fe2000001081f */
[----:B------:R-:W-:Y:S01]  /*145e0*/  F2FP.F16.F32.PACK_AB R151, R38, R151 ;  /* 0x000000972697723e */ /* 0x000fe200000000ff */
[----:B------:R-:W-:Y:S01]  /*145f0*/  IMAD.MOV.U32 R94, RZ, RZ, 0x3f800000 ;  /* 0x3f800000ff5e7424 */ /* 0x000fe200078e00ff */
[----:B------:R-:W0:Y:S01]  /*14600*/  MUFU.EX2 R7, R7 ;  /* 0x0000000700077308 */ /* 0x000e220000000800 */
[----:B--2---:R-:W-:Y:S01]  /*14610*/  FADD.FTZ R33, R156, R5 ;  /* 0x000000059c217221 */ /* 0x004fe20000010000 */
[----:B------:R-:W-:-:S02]  /*14620*/  F2FP.F16.F32.PACK_AB R156, R5, R156 ;  /* 0x0000009c059c723e */ /* 0x000fc400000000ff */
[----:B------:R-:W-:Y:S02]  /*14630*/  CS2R R86, SRZ ;  /* 0x0000000000567805 */ /* 0x000fe4000001ff00 */
[----:B------:R-:W-:Y:S02]  /*14640*/  F2FP.F16.F32.PACK_AB R145, R50, R145 ;  /* 0x000000913291723e */ /* 0x000fe400000000ff */
[----:B------:R-:W-:Y:S02]  /*14650*/  CS2R R84, SRZ ;  /* 0x0000000000547805 */ /* 0x000fe4000001ff00 */
[----:B------:R-:W-:Y:S02]  /*14660*/  CS2R R56, SRZ ;  /* 0x0000000000387805 */ /* 0x000fe4000001ff00 */
[----:B------:R-:W-:Y:S01]  /*14670*/  CS2R R52, SRZ ;  /* 0x0000000000347805 */ /* 0x000fe2000001ff00 */
[----:B------:R-:W2:Y:S01]  /*14680*/  MUFU.EX2 R152, R152 ;  /* 0x0000009800987308 */ /* 0x000ea20000000800 */
[----:B-1----:R-:W-:Y:S01]  /*14690*/  FADD.FTZ R0, R158, R33 ;  /* 0x000000219e007221 */ /* 0x002fe20000010000 */
[----:B------:R-:W-:-:S02]  /*146a0*/  CS2R R50, SRZ ;  /* 0x0000000000327805 */ /* 0x000fc4000001ff00 */
[----:B------:R-:W-:Y:S02]  /*146b0*/  CS2R R48, SRZ ;  /* 0x0000000000307805 */ /* 0x000fe4000001ff00 */
[----:B------:R-:W-:Y:S02]  /*146c0*/  CS2R R44, SRZ ;  /* 0x00000000002c7805 */ /* 0x000fe4000001ff00 */
[----:B------:R-:W1:Y:S01]  /*146d0*/  MUFU.EX2 R11, R11 ;  /* 0x0000000b000b7308 */ /* 0x000e620000000800 */
[C---:B0-----:R-:W-:Y:S01]  /*146e0*/  FADD.FTZ R33, R7.reuse, R0 ;  /* 0x0000000007217221 */ /* 0x041fe20000010000 */
[----:B------:R-:W-:-:S06]  /*146f0*/  F2FP.F16.F32.PACK_AB R158, R7, R158 ;  /* 0x0000009e079e723e */ /* 0x000fcc00000000ff */
[----:B------:R-:W0:Y:S01]  /*14700*/  MUFU.EX2 R154, R154 ;  /* 0x0000009a009a7308 */ /* 0x000e220000000800 */
[----:B--2---:R-:W-:-:S07]  /*14710*/  FADD.FTZ R0, R152, R33 ;  /* 0x0000002198007221 */ /* 0x004fce0000010000 */
[----:B------:R-:W2:Y:S01]  /*14720*/  MUFU.EX2 R13, R13 ;  /* 0x0000000d000d7308 */ /* 0x000ea20000000800 */
[C---:B-1----:R-:W-:Y:S01]  /*14730*/  FADD.FTZ R35, R11.reuse, R0 ;  /* 0x000000000b237221 */ /* 0x042fe20000010000 */
[----:B------:R-:W-:-:S06]  /*14740*/  F2FP.F16.F32.PACK_AB R152, R11, R152 ;  /* 0x000000980b98723e */ /* 0x000fcc00000000ff */
[----:B------:R-:W1:Y:S01]  /*14750*/  MUFU.EX2 R148, R148 ;  /* 0x0000009400947308 */ /* 0x000e620000000800 */
[----:B0-----:R-:W-:-:S07]  /*14760*/  FADD.FTZ R0, R154, R35 ;  /* 0x000000239a007221 */ /* 0x001fce0000010000 */
[----:B------:R-:W0:Y:S01]  /*14770*/  MUFU.EX2 R21, R21 ;  /* 0x0000001500157308 */ /* 0x000e220000000800 */
[C---:B--2---:R-:W-:Y:S01]  /*14780*/  FADD.FTZ R35, R13.reuse, R0 ;  /* 0x000000000d237221 */ /* 0x044fe20000010000 */
[----:B------:R-:W-:Y:S02]  /*14790*/  F2FP.F16.F32.PACK_AB R154, R13, R154 ;  /* 0x0000009a0d9a723e */ /* 0x000fe400000000ff */
[----:B------:R-:W-:Y:S02]  /*147a0*/  IADD3 R13, R72, -0x2, RZ ;  /* 0xfffffffe480d7810 */ /* 0x000fe40007ffe0ff */
[----:B------:R-:W-:Y:S02]  /*147b0*/  CS2R R72, SRZ ;  /* 0x0000000000487805 */ /* 0x000fe4000001ff00 */
[----:B------:R-:W2:Y:S01]  /*147c0*/  MUFU.EX2 R150, R150 ;  /* 0x0000009600967308 */ /* 0x000ea20000000800 */
[----:B-1----:R-:W-:-:S07]  /*147d0*/  FADD.FTZ R0, R148, R35 ;  /* 0x0000002394007221 */ /* 0x002fce0000010000 */
        /* <DEDUP_REMOVED lines=10> */
[----:B------:R-:W-:Y:S01]  /*14880*/  MUFU.EX2 R147, R147 ;  /* 0x0000009300937308 */ /* 0x000fe20000000800 */
[C---:B--2---:R-:W-:Y:S01]  /*14890*/  FADD.FTZ R37, R27.reuse, R0 ;  /* 0x000000001b257221 */ /* 0x044fe20000010000 */
[----:B------:R-:W-:Y:S02]  /*148a0*/  F2FP.F16.F32.PACK_AB R144, R27, R144 ;  /* 0x000000901b90723e */ /* 0x000fe400000000ff */
[----:B------:R-:W-:-:S04]  /*148b0*/  CS2R R26, SRZ ;  /* 0x00000000001a7805 */ /* 0x000fc8000001ff00 */
[----:B------:R-:W0:Y:S01]  /*148c0*/  MUFU.EX2 R29, R29 ;  /* 0x0000001d001d7308 */ /* 0x000e220000000800 */
[----:B-1----:R-:W-:-:S07]  /*148d0*/  FADD.FTZ R0, R146, R37 ;  /* 0x0000002592007221 */ /* 0x002fce0000010000 */
[----:B------:R-:W-:Y:S08]  /*148e0*/  MUFU.EX2 R54, R54 ;  /* 0x0000003600367308 */ /* 0x000ff00000000800 */
[----:B------:R-:W1:Y:S01]  /*148f0*/  MUFU.EX2 R140, R140 ;  /* 0x0000008c008c7308 */ /* 0x000e620000000800 */
[C---:B0-----:R-:W-:Y:S01]  /*14900*/  FADD.FTZ R37, R29.reuse, R0 ;  /* 0x000000001d257221 */ /* 0x041fe20000010000 */
[----:B------:R-:W-:-:S06]  /*14910*/  F2FP.F16.F32.PACK_AB R146, R29, R146 ;  /* 0x000000921d92723e */ /* 0x000fcc00000000ff */
[----:B------:R-:W-:Y:S08]  /*14920*/  MUFU.EX2 R141, R141 ;  /* 0x0000008d008d7308 */ /* 0x000ff00000000800 */
[----:B------:R0:W2:Y:S01]  /*14930*/  MUFU.EX2 R33, R10 ;  /* 0x0000000a00217308 */ /* 0x0000a20000000800 */
[----:B-1----:R-:W-:Y:S01]  /*14940*/  FADD.FTZ R0, R140, R37 ;  /* 0x000000258c007221 */ /* 0x002fe20000010000 */
[----:B------:R-:W-:-:S06]  /*14950*/  CS2R R36, SRZ ;  /* 0x0000000000247805 */ /* 0x000fcc000001ff00 */
[----:B------:R-:W1:Y:S01]  /*14960*/  MUFU.EX2 R30, R30 ;  /* 0x0000001e001e7308 */ /* 0x000e620000000800 */
[----:B0-----:R-:W-:Y:S01]  /*14970*/  LEA.HI.SX32 R10, R28, R39, 0x1c ;  /* 0x000000271c0a7211 */ /* 0x001fe200078fe2ff */
[----:B------:R-:W-:Y:S01]  /*14980*/  FADD.FTZ R39, R147, R6 ;  /* 0x0000000693277221 */ /* 0x000fe20000010000 */
[C---:B------:R-:W-:Y:S02]  /*14990*/  F2FP.F16.F32.PACK_AB R147, R54.reuse, R147 ;  /* 0x000000933693723e */ /* 0x040fe400000000ff */
[----:B------:R-:W-:Y:S02]  /*149a0*/  CS2R R28, SRZ ;  /* 0x00000000001c7805 */ /* 0x000fe4000001ff00 */
[----:B------:R-:W-:Y:S01]  /*149b0*/  VIMNMX R10, R185, R10, !PT ;  /* 0x0000000ab90a7248 */ /* 0x000fe20007fe0100 */
[----:B------:R-:W-:Y:S01]  /*149c0*/  FADD.FTZ R6, R54, R39 ;  /* 0x0000002736067221 */ /* 0x000fe20000010000 */
[----:B------:R-:W-:Y:S01]  /*149d0*/  CS2R R54, SRZ ;  /* 0x0000000000367805 */ /* 0x000fe2000001ff00 */
[----:B------:R-:W0:Y:S01]  /*149e0*/  MUFU.EX2 R60, R60 ;  /* 0x0000003c003c7308 */ /* 0x000e220000000800 */
[----:B--2---:R-:W-:Y:S01]  /*149f0*/  FADD.FTZ R11, R33, R0 ;  /* 0x00000000210b7221 */ /* 0x004fe20000010000 */
[----:B------:R-:W-:Y:S01]  /*14a00*/  FADD.FTZ R7, R141, R6 ;  /* 0x000000068d077221 */ /* 0x000fe20000010000 */
[----:B------:R-:W-:-:S02]  /*14a10*/  ISETP.GE.AND P2, PT, R13, R10, PT ;  /* 0x0000000a0d00720c */ /* 0x000fc40003f46270 */
[----:B------:R-:W-:Y:S02]  /*14a20*/  CS2R R38, SRZ ;  /* 0x0000000000267805 */ /* 0x000fe4000001ff00 */
[----:B------:R-:W-:Y:S01]  /*14a30*/  F2FP.F16.F32.PACK_AB R140, R33, R140 ;  /* 0x0000008c218c723e */ /* 0x000fe200000000ff */
        /* <DEDUP_REMOVED lines=11> */
[----:B------:R-:W-:Y:S02]  /*14af0*/  CS2R R60, SRZ ;  /* 0x00000000003c7805 */ /* 0x000fe4000001ff00 */
[----:B------:R-:W-:Y:S02]  /*14b00*/  CS2R R30, SRZ ;  /* 0x00000000001e7805 */ /* 0x000fe4000001ff00 */
[----:B------:R-:W2:Y:S01]  /*14b10*/  MUFU.EX2 R137, R137 ;  /* 0x0000008900897308 */ /* 0x000ea20000000800 */
[C---:B0-----:R-:W-:Y:S01]  /*14b20*/  FADD.FTZ R0, R32.reuse, R7 ;  /* 0x0000000720007221 */ /* 0x041fe20000010000 */
[----:B------:R-:W-:-:S02]  /*14b30*/  F2FP.F16.F32.PACK_AB R143, R32, R143 ;  /* 0x0000008f208f723e */ /* 0x000fc400000000ff */
        /* <DEDUP_REMOVED lines=9> */
[----:B------:R-:W-:Y:S02]  /*14bd0*/  CS2R R68, SRZ ;  /* 0x0000000000447805 */ /* 0x000fe4000001ff00 */
[----:B------:R-:W-:Y:S02]  /*14be0*/  CS2R R34, SRZ ;  /* 0x0000000000227805 */ /* 0x000fe4000001ff00 */
[----:B------:R-:W2:Y:S01]  /*14bf0*/  MUFU.EX2 R139, R139 ;  /* 0x0000008b008b7308 */ /* 0x000ea20000000800 */
[C---:B-1----:R-:W-:Y:S01]  /*14c00*/  FADD.FTZ R0, R24.reuse, R7 ;  /* 0x0000000718007221 */ /* 0x042fe20000010000 */
[----:B------:R-:W-:-:S02]  /*14c10*/  F2FP.F16.F32.PACK_AB R137, R24, R137 ;  /* 0x000000891889723e */ /* 0x000fc400000000ff */
[----:B------:R-:W-:-:S04]  /*14c20*/  CS2R R24, SRZ ;  /* 0x0000000000187805 */ /* 0x000fc8000001ff00 */
[----:B------:R1:W3:Y:S01]  /*14c30*/  MUFU.EX2 R5, R76 ;  /* 0x0000004c00057308 */ /* 0x0002e20000000800 */
[----:B0-----:R-:W-:-:S07]  /*14c40*/  FADD.FTZ R12, R74, R11 ;  /* 0x0000000b4a0c7221 */ /* 0x001fce0000010000 */
[----:B------:R3:W0:Y:S01]  /*14c50*/  MUFU.EX2 R6, R3 ;  /* 0x0000000300067308 */ /* 0x0006220000000800 */
[----:B--2---:R-:W-:Y:S01]  /*14c60*/  FADD.FTZ R7, R139, R0 ;  /* 0x000000008b077221 */ /* 0x004fe20000010000 */
[----:B-1----:R-:W-:Y:S01]  /*14c70*/  CS2R R76, SRZ ;  /* 0x00000000004c7805 */ /* 0x002fe2000001ff00 */
[C---:B---3--:R-:W-:Y:S01]  /*14c80*/  FADD.FTZ R3, R5.reuse, R12 ;  /* 0x0000000c05037221 */ /* 0x048fe20000010000 */
[----:B------:R-:W-:Y:S01]  /*14c90*/  F2FP.F16.F32.PACK_AB R138, R5, R74 ;  /* 0x0000004a058a723e */ /* 0x000fe200000000ff */
[----:B------:R-:W-:Y:S01]  /*14ca0*/  IMAD.MOV.U32 R5, RZ, RZ, 0x3f800000 ;  /* 0x3f800000ff057424 */ /* 0x000fe200078e00ff */
[----:B------:R-:W-:Y:S01]  /*14cb0*/  CS2R R74, SRZ ;  /* 0x00000000004a7805 */ /* 0x000fe2000001ff00 */
[C---:B0-----:R-:W-:Y:S01]  /*14cc0*/  FADD.FTZ R0, R6.reuse, R7 ;  /* 0x0000000706007221 */ /* 0x041fe20000010000 */
[----:B------:R-:W-:Y:S01]  /*14cd0*/  F2FP.F16.F32.PACK_AB R139, R6, R139 ;  /* 0x0000008b068b723e */ /* 0x000fe200000000ff */
[----:B------:R-:W-:Y:S06]  /*14ce0*/  @!P2 BRA `(.L_x_2839) ;  /* 0x0000002c008ca947 */ /* 0x000fec0003800000 */
[----:B------:R-:W-:Y:S01]  /*14cf0*/  BSSY B1, `(.L_x_2839) ;  /* 0x00002e2000017945 */ /* 0x000fe20003800000 */
[----:B------:R-:W-:Y:S01]  /*14d00*/  MOV R11, R8 ;  /* 0x00000008000b7202 */ /* 0x000fe20000000f00 */
[----:B------:R-:W-:Y:S01]  /*14d10*/  IMAD.MOV.U32 R12, RZ, RZ, R15 ;  /* 0x000000ffff0c7224 */ /* 0x000fe200078e000f */
[----:B------:R-:W-:Y:S01]  /*14d20*/  MOV R7, R162 ;  /* 0x000000a200077202 */ /* 0x000fe20000000f00 */
[----:B------:R-:W-:Y:S02]  /*14d30*/  IMAD.MOV.U32 R6, RZ, RZ, R168 ;  /* 0x000000ffff067224 */ /* 0x000fe400078e00a8 */
[----:B------:R-:W-:Y:S02]  /*14d40*/  IMAD.MOV.U32 R5, RZ, RZ, 0x3f800000 ;  /* 0x3f800000ff057424 */ /* 0x000fe400078e00ff */
[----:B------:R-:W-:-:S07]  /*14d50*/  IMAD.MOV.U32 R87, RZ, RZ, RZ ;  /* 0x000000ffff577224 */ /* 0x000fce00078e00ff */
.L_x_2852:
[----:B------:R-:W-:-:S04]  /*14d60*/  ISETP.NE.AND P2, PT, R7, 0x1, PT ;  /* 0x000000010700780c */ /* 0x000fc80003f45270 */
[----:B------:R-:W-:-:S04]  /*14d70*/  SEL R9, RZ, 0x1, P2 ;  /* 0x00000001ff097807 */ /* 0x000fc80001000000 */
[----:B------:R-:W-:Y:S01]  /*14d80*/  LOP3.LUT R168, R6, R9, RZ, 0x3c, !PT ;  /* 0x0000000906a87212 */ /* 0x000fe200078e3cff */
[----:B------:R-:W-:Y:S06]  /*14d90*/  @!P0 BRA `(.L_x_2840) ;  /* 0x0000000000048947 */ /* 0x000fec0003800000 */
[----:B------:R-:W-:Y:S01]  /*14da0*/  BPT.TRAP 0x1 ;  /* 0x000000040000795c */ /* 0x000fe20000300000 */
.L_x_2840:
        /* <DEDUP_REMOVED lines=8> */
.L_x_2841:
[----:B------:R-:W-:Y:S01]  /*14e30*/  IMAD R95, R162, 0x900, R4 ;  /* 0x00000900a25f7824 */ /* 0x000fe200078e0204 */
[----:B------:R-:W-:Y:S03]  /*14e40*/  BSSY B2, `(.L_x_2842) ;  /* 0x0000006000027945 */ /* 0x000fe60003800000 */
[C---:B------:R-:W-:Y:S01]  /*14e50*/  VIADD R90, R95.reuse, 0x2 ;  /* 0x000000025f5a7836 */ /* 0x040fe20000000000 */
[----:B------:R-:W-:Y:S01]  /*14e60*/  IADD3 R92, R95, 0x4, RZ ;  /* 0x000000045f5c7810 */ /* 0x000fe20007ffe0ff */
[----:B-1----:R-:W-:Y:S06]  /*14e70*/  @P2 BRA `(.L_x_2843) ;  /* 0x0000000000082947 */ /* 0x002fec0003800000 */
[----:B------:R-:W1:Y:S02]  /*14e80*/  SYNCS.PHASECHK.TRANS64.TRYWAIT P2, [R14+URZ+0x2a830], R9 ;  /* 0x02a830090e0075a7 */ /* 0x000e64000804017f */
[----:B-1----:R-:W-:Y:S05]  /*14e90*/  @!P2 BRA `(.L_x_2844) ;  /* 0x0000011800a0a947 */ /* 0x002fea0003800000 */
.L_x_2843:
[----:B------:R-:W-:Y:S05]  /*14ea0*/  BSYNC B2 ;  /* 0x0000000000027941 */ /* 0x000fea0003800000 */
.L_x_2842:
[----:B------:R-:W2:Y:S01]  /*14eb0*/  LDL.64 R96, [R1+0x28] ;  /* 0x0000280001607983 */ /* 0x000ea20000100a00 */
[----:B------:R-:W-:Y:S01]  /*14ec0*/  IMAD.MOV.U32 R88, RZ, RZ, R95 ;  /* 0x000000ffff587224 */ /* 0x000fe200078e005f */
[----:B------:R-:W-:Y:S01]  /*14ed0*/  R2UR UR46, R90 ;  /* 0x000000005a2e72ca */ /* 0x000fe200000e0000 */
[----:B------:R-:W-:Y:S01]  /*14ee0*/  IMAD.MOV.U32 R90, RZ, RZ, R92 ;  /* 0x000000ffff5a7224 */ /* 0x000fe200078e005c */
[----:B------:R-:W-:Y:S01]  /*14ef0*/  MOV R193, UR42 ;  /* 0x0000002a00c17c02 */ /* 0x000fe20008000f00 */
[----:B------:R-:W-:Y:S01]  /*14f00*/  IMAD.MOV.U32 R89, RZ, RZ, 0x40000040 ;  /* 0x40000040ff597424 */ /* 0x000fe200078e00ff */
[----:B------:R-:W-:Y:S01]  /*14f10*/  R2UR UR50, R88 ;  /* 0x00000000583272ca */ /* 0x000fe200000e0000 */
[C---:B------:R-:W-:Y:S01]  /*14f20*/  VIADD R88, R95.reuse, 0x6 ;  /* 0x000000065f587836 */ /* 0x040fe20000000000 */
[----:B01----:R-:W-:Y:S01]  /*14f30*/  MOV R9, UR38 ;  /* 0x0000002600097c02 */ /* 0x003fe20008000f00 */
[C---:B------:R-:W-:Y:S01]  /*14f40*/  VIADD R92, R95.reuse, 0x302 ;  /* 0x000003025f5c7836 */ /* 0x040fe20000000000 */
        /* <DEDUP_REMOVED lines=26> */
[----:B------:R-:W-:Y:S01]  /*150f0*/  MOV R93, 0x40000040 ;  /* 0x40000040005d7802 */ /* 0x000fe20000000f00 */
        /* <DEDUP_REMOVED lines=89> */
[----:B------:R-:W2:Y:S11]  /*15690*/  LDL.64 R198, [R1+0x8] ;  /* 0x0000080001c67983 */ /* 0x000eb60000100a00 */
[----:B------:R-:W-:Y:S01]  /*156a0*/  HGMMA.64x96x16.F32 R88, gdesc[UR44], R88, gsb0 ;  /* 0x016000002c5879f0 */ /* 0x000fe20008000858 */
[----:B------:R-:W-:-:S02]  /*156b0*/  R2UR UR45, R196 ;  /* 0x00000000c42d72ca */ /* 0x000fc400000e0000 */
[----:B------:R-:W-:Y:S02]  /*156c0*/  R2UR UR44, R197 ;  /* 0x00000000c52c72ca */ /* 0x000fe400000e0000 */
[----:B------:R-:W3:Y:S01]  /*156d0*/  LDL.64 R196, [R1+0x18] ;  /* 0x0000180001c47983 */ /* 0x000ee20000100a00 */
[----:B------:R-:W-:Y:S02]  /*156e0*/  WARPGROUP.DEPBAR.LE gsb0, 0x0 ;  /* 0x00008000000079c5 */ /* 0x000fe40000010000 */
[----:B------:R-:W-:Y:S01]  /*156f0*/  WARPGROUP.ARRIVE ;  /* 0x00000000000079c5 */ /* 0x000fe20000000000 */
[----:B---3--:R-:W-:Y:S02]  /*15700*/  R2UR UR40, R196 ;  /* 0x00000000c42872ca */ /* 0x008fe400000e0000 */
[----:B------:R-:W-:Y:S02]  /*15710*/  R2UR UR41, R197 ;  /* 0x00000000c52972ca */ /* 0x000fe400000e0000 */
[----:B------:R-:W3:Y:S11]  /*15720*/  LDL.64 R196, [R1] ;  /* 0x0000000001c47983 */ /* 0x000ef60000100a00 */
[----:B------:R-:W-:Y:S01]  /*15730*/  HGMMA.64x96x16.F32 R88, gdesc[UR40], R88, gsb0 ;  /* 0x01600000285879f0 */ /* 0x000fe20008000858 */
[----:B------:R-:W-:-:S02]  /*15740*/  R2UR UR41, R194 ;  /* 0x00000000c22972ca */ /* 0x000fc400000e0000 */
[----:B------:R-:W-:Y:S02]  /*15750*/  R2UR UR40, R195 ;  /* 0x00000000c32872ca */ /* 0x000fe400000e0000 */
[----:B------:R-:W4:Y:S01]  /*15760*/  LDL.64 R194, [R1+0x10] ;  /* 0x0000100001c27983 */ /* 0x000f220000100a00 */
[----:B--2---:R-:W-:Y:S02]  /*15770*/  R2UR UR32, R198 ;  /* 0x00000000c62072ca */ /* 0x004fe400000e0000 */
[----:B------:R-:W-:Y:S01]  /*15780*/  R2UR UR33, R199 ;  /* 0x00000000c72172ca */ /* 0x000fe200000e0000 */
[----:B------:R-:W-:Y:S02]  /*15790*/  WARPGROUP.DEPBAR.LE gsb0, 0x0 ;  /* 0x00008000000079c5 */ /* 0x000fe40000010000 */
[----:B------:R-:W-:Y:S01]  /*157a0*/  WARPGROUP.ARRIVE ;  /* 0x00000000000079c5 */ /* 0x000fe20000000000 */
[----:B----4-:R-:W-:Y:S02]  /*157b0*/  R2UR UR36, R194 ;  /* 0x00000000c22472ca */ /* 0x010fe400000e0000 */
[----:B------:R-:W-:-:S13]  /*157c0*/  R2UR UR37, R195 ;  /* 0x00000000c32572ca */ /* 0x000fda00000e0000 */
[----:B------:R-:W-:Y:S01]  /*157d0*/  HGMMA.64x96x16.F32 R88, gdesc[UR36], R88, gsb0 ;  /* 0x01600000245879f0 */ /* 0x000fe20008000858 */
[----:B---3--:R-:W-:Y:S02]  /*157e0*/  R2UR UR28, R196 ;  /* 0x00000000c41c72ca */ /* 0x008fe400000e0000 */
        /* <DEDUP_REMOVED lines=46> */
.L_x_2845:
[----:B------:R-:W-:Y:S02]  /*15ad0*/  SHF.L.U32 R5, R6, 0x1f, RZ ;  /* 0x0000001f06057819 */ /* 0x000fe400000006ff */
[----:B------:R-:W-:-:S04]  /*15ae0*/  LEA R20, R7, R2, 0x3 ;  /* 0x0000000207147211 */ /* 0x000fc800078e18ff */
[----:B------:R0:W1:Y:S01]  /*15af0*/  SYNCS.PHASECHK.TRANS64.TRYWAIT P2, [R20+URZ+0x2a850], R5 ;  /* 0x02a85005140075a7 */ /* 0x000062000804017f */
[----:B------:R-:W-:Y:S05]  /*15b00*/  @!P0 BRA `(.L_x_2846) ;  /* 0x0000000000048947 */ /* 0x000fea0003800000 */
[----:B------:R-:W-:Y:S01]  /*15b10*/  BPT.TRAP 0x1 ;  /* 0x000000040000795c */ /* 0x000fe20000300000 */
.L_x_2846:
[----:B------:R-:W-:Y:S04]  /*15b20*/  BSSY B2, `(.L_x_2847) ;  /* 0x0000004000027945 */ /* 0x000fe80003800000 */
[----:B-1----:R-:W-:Y:S05]  /*15b30*/  @P2 BRA `(.L_x_2848) ;  /* 0x0000000000082947 */ /* 0x002fea0003800000 */
[----:B------:R-:W1:Y:S02]  /*15b40*/  SYNCS.PHASECHK.TRANS64.TRYWAIT P2, [R20+URZ+0x2a850], R5 ;  /* 0x02a85005140075a7 */ /* 0x000e64000804017f */
[----:B-1----:R-:W-:Y:S05]  /*15b50*/  @!P2 BRA `(.L_x_2849) ;  /* 0x0000010c0084a947 */ /* 0x002fea0003800000 */
.L_x_2848:
[----:B------:R-:W-:Y:S05]  /*15b60*/  BSYNC B2 ;  /* 0x0000000000027941 */ /* 0x000fea0003800000 */
.L_x_2847:
[----:B01----:R-:W-:Y:S01]  /*15b70*/  VIADD R5, R2, 0x400 ;  /* 0x0000040002057836 */ /* 0x003fe20000000000 */
[----:B------:R-:W-:Y:S01]  /*15b80*/  WARPGROUP.ARRIVE ;  /* 0x00000000000079c5 */ /* 0x000fe20000000000 */
[----:B------:R-:W-:-:S03]  /*15b90*/  IMAD.MOV.U32 R9, RZ, RZ, 0x40000040 ;  /* 0x40000040ff097424 */ /* 0x000fc600078e00ff */
[----:B------:R-:W-:-:S04]  /*15ba0*/  SHF.R.U32.HI R5, RZ, 0x4, R5 ;  /* 0x00000004ff057819 */ /* 0x000fc80000011605 */
[----:B------:R-:W-:-:S04]  /*15bb0*/  LOP3.LUT R5, R5, 0x3fff, RZ, 0xc0, !PT ;  /* 0x00003fff05057812 */ /* 0x000fc800078ec0ff */
[----:B------:R-:W-:-:S05]  /*15bc0*/  LOP3.LUT R5, R5, 0x3000000, RZ, 0xfc, !PT ;  /* 0x0300000005057812 */ /* 0x000fca00078efcff */
[----:B------:R-:W-:Y:S02]  /*15bd0*/  IMAD R6, R7, 0x600, R5 ;  /* 0x0000060007067824 */ /* 0x000fe400078e0205 */
[----:B------:R-:W-:-:S03]  /*15be0*/  IMAD.MOV.U32 R7, RZ, RZ, 0x40000040 ;  /* 0x40000040ff077424 */ /* 0x000fc600078e00ff */
[C---:B------:R-:W-:Y:S02]  /*15bf0*/  R2UR UR6, R6.reuse ;  /* 0x00000000060672ca */ /* 0x040fe400000e0000 */
[----:B------:R-:W-:Y:S02]  /*15c00*/  R2UR UR7, R7 ;  /* 0x00000000070772ca */ /* 0x000fe400000e0000 */
[----:B------:R-:W-:Y:S02]  /*15c10*/  IADD3 R8, R6, 0x80, RZ ;  /* 0x0000008006087810 */ /* 0x000fe40007ffe0ff */
[----:B------:R-:W-:-:S09]  /*15c20*/  MOV R7, 0x40000040 ;  /* 0x4000004000077802 */ /* 0x000fd20000000f00 */
        /* <DEDUP_REMOVED lines=36> */
.L_x_2850:
[----:B------:R-:W0:Y:S01]  /*15e70*/  @P1 LDC R7, c[0x0][0x44c] ;  /* 0x00011300ff071b82 */ /* 0x000e220000000800 */
[----:B------:R-:W-:Y:S02]  /*15e80*/  IMAD.IADD R5, R191, 0x1, R186 ;  /* 0x00000001bf057824 */ /* 0x000fe400078e02ba */
[----:B------:R-:W-:Y:S01]  /*15e90*/  FMUL.FTZ R137, R89, UR39 ;  /* 0x0000002759897c20 */ /* 0x000fe20008410000 */
[----:B------:R-:W-:Y:S01]  /*15ea0*/  FMUL.FTZ R89, R102, UR39 ;  /* 0x0000002766597c20 */ /* 0x000fe20008410000 */
[----:B------:R-:W-:Y:S01]  /*15eb0*/  FMUL.FTZ R102, R113, UR39 ;  /* 0x0000002771667c20 */ /* 0x000fe20008410000 */
[----:B------:R-:W-:Y:S01]  /*15ec0*/  FMUL.FTZ R136, R88, UR39 ;  /* 0x0000002758887c20 */ /* 0x000fe20008410000 */
[----:B------:R-:W-:Y:S02]  /*15ed0*/  IMAD R15, R13, -0x60, RZ ;  /* 0xffffffa00d0f7824 */ /* 0x000fe400078e02ff */
[----:B------:R-:W-:Y:S01]  /*15ee0*/  FMUL.FTZ R8, R94, UR39 ;  /* 0x000000275e087c20 */ /* 0x000fe20008410000 */
[----:B------:R-:W1:Y:S01]  /*15ef0*/  @P1 LDC R6, c[0x0][0x450] ;  /* 0x00011400ff061b82 */ /* 0x000e620000000800 */
[----:B------:R-:W-:Y:S01]  /*15f00*/  FMUL.FTZ R94, R97, UR39 ;  /* 0x00000027615e7c20 */ /* 0x000fe20008410000 */
[----:B------:R-:W-:Y:S01]  /*15f10*/  FMUL.FTZ R9, R95, UR39 ;  /* 0x000000275f097c20 */ /* 0x000fe20008410000 */
[----:B------:R-:W-:Y:S01]  /*15f20*/  IADD3 R15, -R190, 0x1, R15 ;  /* 0x00000001be0f7810 */ /* 0x000fe20007ffe10f */
[----:B------:R-:W2:Y:S01]  /*15f30*/  MUFU.TANH R136, R136 ;  /* 0x0000008800887308 */ /* 0x000ea20000002400 */
[----:B------:R-:W-:Y:S01]  /*15f40*/  FMUL.FTZ R95, R100, UR39 ;  /* 0x00000027645f7c20 */ /* 0x000fe20008410000 */
[----:B------:R-:W-:Y:S01]  /*15f50*/  FMUL.FTZ R97, R104, UR39 ;  /* 0x0000002768617c20 */ /* 0x000fe20008410000 */
[----:B------:R-:W-:Y:S01]  /*15f60*/  FMUL.FTZ R21, R98, UR39 ;  /* 0x0000002762157c20 */ /* 0x000fe20008410000 */
[----:B------:R-:W-:Y:S01]  /*15f70*/  IADD3 R15, -R187, R15, R188 ;  /* 0x0000000fbb0f7210 */ /* 0x000fe20007ffe1bc */
[----:B------:R-:W-:Y:S01]  /*15f80*/  FMUL.FTZ R98, R108, UR39 ;  /* 0x000000276c627c20 */ /* 0x000fe20008410000 */
[----:B------:R-:W-:Y:S01]  /*15f90*/  FMUL.FTZ R138, R112, UR39 ;  /* 0x00000027708a7c20 */ /* 0x000fe20008410000 */
[----:B------:R-:W-:Y:S01]  /*15fa0*/  FMUL.FTZ R105, R105, UR39 ;  /* 0x0000002769697c20 */ /* 0x000fe20008410000 */
[----:B------:R-:W-:Y:S01]  /*15fb0*/  MUFU.TANH R137, R137 ;  /* 0x0000008900897308 */ /* 0x000fe20000002400 */
[----:B------:R-:W-:Y:S01]  /*15fc0*/  FMUL.FTZ R109, R109, UR39 ;  /* 0x000000276d6d7c20 */ /* 0x000fe20008410000 */
[----:B------:R-:W-:Y:S01]  /*15fd0*/  FMUL.FTZ R88, R99, UR39 ;  /* 0x0000002763587c20 */ /* 0x000fe20008410000 */
[----:B------:R-:W-:Y:S01]  /*15fe0*/  FMUL.FTZ R100, R117, UR39 ;  /* 0x0000002775647c20 */ /* 0x000fe20008410000 */
[----:B0-----:R-:W-:-:S04]  /*15ff0*/  @P1 IMAD.HI.U32 R7, R5, R7, RZ ;  /* 0x0000000705071227 */ /* 0x001fc800078e00ff */
[----:B------:R-:W-:Y:S01]  /*16000*/  FMUL.FTZ R104, R121, UR39 ;  /* 0x0000002779687c20 */ /* 0x000fe20008410000 */
[----:B------:R-:W-:Y:S01]  /*16010*/  FMUL.FTZ R99, R116, UR39 ;  /* 0x0000002774637c20 */ /* 0x000fe20008410000 */
[----:B------:R-:W-:Y:S01]  /*16020*/  FMUL.FTZ R117, R124, UR39 ;  /* 0x000000277c757c20 */ /* 0x000fe20008410000 */
[----:B------:R-:W-:Y:S01]  /*16030*/  MUFU.TANH R94, R94 ;  /* 0x0000005e005e7308 */ /* 0x000fe20000002400 */
        /* <DEDUP_REMOVED lines=10> */
[----:B------:R-:W-:Y:S01]  /*160e0*/  MUFU.TANH R95, R95 ;  /* 0x0000005f005f7308 */ /* 0x000fe20000002400 */
        /* <DEDUP_REMOVED lines=12> */
[----:B------:R-:W-:-:S03]  /*161b0*/  VIADD R14, R14, 0x2a840 ;  /* 0x0002a8400e0e7836 */ /* 0x000fc60000000000 */
[----:B------:R-:W3:Y:S02]  /*161c0*/  MUFU.TANH R92, R92 ;  /* 0x0000005c005c7308 */ /* 0x000ee40000002400 */
[----:B------:R-:W-:Y:S01]  /*161d0*/  PRMT R14, R178, 0x654, R14 ;  /* 0x00000654b20e7816 */ /* 0x000fe2000000000e */
[----:B0-----:R-:W-:-:S03]  /*161e0*/  IMAD.IADD R113, R15, 0x1, R113 ;  /* 0x000000010f717824 */ /* 0x001fc600078e0271 */
[----:B------:R0:W-:Y:S02]  /*161f0*/  SYNCS.ARRIVE.TRANS64.RED.A1T0 RZ, [R14+URZ], RZ ;  /* 0x000000ff0eff79a7 */ /* 0x0001e4000810043f */
[----:B------:R-:W4:Y:S01]  /*16200*/  MUFU.TANH R96, R96 ;  /* 0x0000006000607308 */ /* 0x000f220000002400 */
[C---:B------:R-:W-:Y:S02]  /*16210*/  ISETP.GT.AND P5, PT, R113.reuse, RZ, PT ;  /* 0x000000ff7100720c */ /* 0x040fe40003fa4270 */
[C---:B------:R-:W-:Y:S02]  /*16220*/  ISETP.GT.AND P4, PT, R113.reuse, 0x8, PT ;  /* 0x000000087100780c */ /* 0x040fe40003f84270 */
[----:B------:R-:W-:-:S03]  /*16230*/  ISETP.GT.AND P2, PT, R113, 0x1, PT ;  /* 0x000000017100780c */ /* 0x000fc60003f44270 */
[----:B------:R-:W5:Y:S01]  /*16240*/  MUFU.TANH R93, R93 ;  /* 0x0000005d005d7308 */ /* 0x000f620000002400 */
[C---:B------:R-:W-:Y:S02]  /*16250*/  ISETP.GT.AND P3, PT, R113.reuse, 0x9, PT ;  /* 0x000000097100780c */ /* 0x040fe40003f64270 */
[----:B--2---:R-:W-:Y:S02]  /*16260*/  FSEL R108, R136, -INF , P5 ;  /* 0xff800000886c7808 */ /* 0x004fe40002800000 */
[----:B------:R-:W-:Y:S02]  /*16270*/  ISETP.GT.AND P5, PT, R113, 0x11, PT ;  /* 0x000000117100780c */ /* 0x000fe40003fa4270 */
[----:B-1----:R-:W-:Y:S01]  /*16280*/  FSEL R91, R91, -INF , P4 ;  /* 0xff8000005b5b7808 */ /* 0x002fe20002000000 */
[----:B------:R-:W1:Y:S01]  /*16290*/  MUFU.TANH R97, R97 ;  /* 0x0000006100617308 */ /* 0x000e620000002400 */
[----:B------:R-:W-:Y:S02]  /*162a0*/  FSEL R90, R137, -INF , P2 ;  /* 0xff800000895a7808 */ /* 0x000fe40001000000 */
[----:B------:R-:W-:-:S02]  /*162b0*/  ISETP.GT.AND P4, PT, R113, 0x19, PT ;  /* 0x000000197100780c */ /* 0x000fc40003f84270 */
[----:B---3--:R-:W-:Y:S02]  /*162c0*/  FSEL R92, R92, -INF , P3 ;  /* 0xff8000005c5c7808 */ /* 0x008fe40001800000 */
[C---:B------:R-:W-:Y:S01]  /*162d0*/  ISETP.GT.AND P6, PT, R113.reuse, 0x10, PT ;  /* 0x000000107100780c */ /* 0x040fe20003fc4270 */
[----:B------:R-:W2:Y:S01]  /*162e0*/  MUFU.TANH R98, R98 ;  /* 0x0000006200627308 */ /* 0x000ea20000002400 */
[C---:B------:R-:W-:Y:S02]  /*162f0*/  ISETP.GT.AND P2, PT, R113.reuse, 0x18, PT ;  /* 0x000000187100780c */ /* 0x040fe40003f44270 */
[C---:B------:R-:W-:Y:S02]  /*16300*/  ISETP.GT.AND P3, PT, R113.reuse, 0x20, PT ;  /* 0x000000207100780c */ /* 0x040fe40003f64270 */
[----:B------:R-:W-:Y:S02]  /*16310*/  FSEL R94, R94, -INF , P5 ;  /* 0xff8000005e5e7808 */ /* 0x000fe40002800000 */
[----:B------:R-:W-:Y:S01]  /*16320*/  ISETP.GT.AND P5, PT, R113, 0x28, PT ;  /* 0x000000287100780c */ /* 0x000fe20003fa4270 */
[----:B------:R-:W3:Y:S01]  /*16330*/  MUFU.TANH R138, R138 ;  /* 0x0000008a008a7308 */ /* 0x000ee20000002400 */
[----:B----4-:R-:W-:-:S02]  /*16340*/  FSEL R96, R96, -INF , P4 ;  /* 0xff80000060607808 */ /* 0x010fc40002000000 */
[----:B-----5:R-:W-:Y:S02]  /*16350*/  FSEL R93, R93, -INF , P6 ;  /* 0xff8000005d5d7808 */ /* 0x020fe40003000000 */
[----:B------:R-:W-:Y:S02]  /*16360*/  FSEL R95, R95, -INF , P2 ;  /* 0xff8000005f5f7808 */ /* 0x000fe40001000000 */
[----:B------:R-:W-:Y:S01]  /*16370*/  ISETP.GT.AND P4, PT, R113, 0x30, PT ;  /* 0x000000307100780c */ /* 0x000fe20003f84270 */
[----:B------:R-:W4:Y:S01]  /*16380*/  MUFU.TANH R105, R105 ;  /* 0x0000006900697308 */ /* 0x000f220000002400 */
[----:B-1----:R-:W-:Y:S02]  /*16390*/  FSEL R97, R97, -INF , P3 ;  /* 0xff80000061617808 */ /* 0x002fe40001800000 */
[C---:B------:R-:W-:Y:S02]  /*163a0*/  ISETP.GT.AND P6, PT, R113.reuse, 0x21, PT ;  /* 0x000000217100780c */ /* 0x040fe40003fc4270 */
[----:B------:R-:W-:-:S02]  /*163b0*/  ISETP.GT.AND P2, PT, R113, 0x29, PT ;  /* 0x000000297100780c */ /* 0x000fc40003f44270 */
[C---:B------:R-:W-:Y:S01]  /*163c0*/  ISETP.GT.AND P3, PT, R113.reuse, 0x31, PT ;  /* 0x000000317100780c */ /* 0x040fe20003f64270 */
[----:B------:R-:W1:Y:S01]  /*163d0*/  MUFU.TANH R109, R109 ;  /* 0x0000006d006d7308 */ /* 0x000e620000002400 */
[----:B--2---:R-:W-:Y:S02]  /*163e0*/  FSEL R112, R98, -INF , P5 ;  /* 0xff80000062707808 */ /* 0x004fe40002800000 */
[----:B---3--:R-:W-:Y:S02]  /*163f0*/  FSEL R98, R138, -INF , P4 ;  /* 0xff8000008a627808 */ /* 0x008fe40002000000 */
[C---:B------:R-:W-:Y:S02]  /*16400*/  ISETP.GT.AND P4, PT, R113.reuse, 0x41, PT ;  /* 0x000000417100780c */ /* 0x040fe40003f84270 */
[----:B------:R-:W-:Y:S01]  /*16410*/  ISETP.GT.AND P5, PT, R113, 0x39, PT ;  /* 0x000000397100780c */ /* 0x000fe20003fa4270 */
[----:B------:R-:W2:Y:S01]  /*16420*/  MUFU.TANH R102, R102 ;  /* 0x0000006600667308 */ /* 0x000ea20000002400 */
[----:B----4-:R-:W-:-:S02]  /*16430*/  FSEL R105, R105, -INF , P6 ;  /* 0xff80000069697808 */ /* 0x010fc40003000000 */
[----:B------:R-:W-:-:S05]  /*16440*/  ISETP.GT.AND P6, PT, R113, 0x38, PT ;  /* 0x000000387100780c */ /* 0x000fca0003fc4270 */
[----:B------:R-:W3:Y:S01]  /*16450*/  MUFU.TANH R104, R104 ;  /* 0x0000006800687308 */ /* 0x000ee20000002400 */
[----:B-1----:R-:W-:Y:S02]  /*16460*/  FSEL R109, R109, -INF , P2 ;  /* 0xff8000006d6d7808 */ /* 0x002fe40001000000 */
[----:B------:R-:W-:-:S05]  /*16470*/  ISETP.GT.AND P2, PT, R113, 0x40, PT ;  /* 0x000000407100780c */ /* 0x000fca0003f44270 */
[----:B------:R-:W1:Y:S01]  /*16480*/  MUFU.TANH R99, R99 ;  /* 0x0000006300637308 */ /* 0x000e620000002400 */
[----:B--2---:R-:W-:Y:S02]  /*16490*/  FSEL R102, R102, -INF , P3 ;  /* 0xff80000066667808 */ /* 0x004fe40001800000 */
[----:B------:R-:W-:-:S05]  /*164a0*/  ISETP.GT.AND P3, PT, R113, 0x48, PT ;  /* 0x000000487100780c */ /* 0x000fca0003f64270 */
[----:B------:R-:W2:Y:S01]  /*164b0*/  MUFU.TANH R100, R100 ;  /* 0x0000006400647308 */ /* 0x000ea20000002400 */
[----:B---3--:R-:W-:Y:S02]  /*164c0*/  FSEL R103, R104, -INF , P4 ;  /* 0xff80000068677808 */ /* 0x008fe40002000000 */
[----:B------:R-:W-:-:S05]  /*164d0*/  ISETP.GT.AND P4, PT, R113, 0x58, PT ;  /* 0x000000587100780c */ /* 0x000fca0003f84270 */
[----:B------:R-:W3:Y:S01]  /*164e0*/  MUFU.TANH R101, R101 ;  /* 0x0000006500657308 */ /* 0x000ee20000002400 */
[----:B-1----:R-:W-:Y:S02]  /*164f0*/  FSEL R99, R99, -INF , P6 ;  /* 0xff80000063637808 */ /* 0x002fe40003000000 */
[----:B------:R-:W-:-:S05]  /*16500*/  ISETP.GT.AND P6, PT, R113, 0x49, PT ;  /* 0x000000497100780c */ /* 0x000fca0003fc4270 */
[----:B------:R-:W1:Y:S01]  /*16510*/  MUFU.TANH R117, R117 ;  /* 0x0000007500757308 */ /* 0x000e620000002400 */
[----:B--2---:R-:W-:Y:S02]  /*16520*/  FSEL R100, R100, -INF , P5 ;  /* 0xff80000064647808 */ /* 0x004fe40002800000 */
[----:B------:R-:W-:-:S05]  /*16530*/  ISETP.GT.AND P5, PT, R113, 0x50, PT ;  /* 0x000000507100780c */ /* 0x000fca0003fa4270 */
[----:B------:R-:W-:Y:S01]  /*16540*/  MUFU.TANH R124, R124 ;  /* 0x0000007c007c7308 */ /* 0x000fe20000002400 */
[----:B---3--:R-:W-:Y:S02]  /*16550*/  FSEL R101, R101, -INF , P2 ;  /* 0xff80000065657808 */ /* 0x008fe40001000000 */
[----:B------:R-:W-:-:S05]  /*16560*/  ISETP.GT.AND P2, PT, R113, 0x51, PT ;  /* 0x000000517100780c */ /* 0x000fca0003f44270 */
[----:B------:R-:W-:Y:S01]  /*16570*/  MUFU.TANH R21, R21 ;  /* 0x0000001500157308 */ /* 0x000fe20000002400 */
[----:B-1----:R-:W-:Y:S02]  /*16580*/  FSEL R104, R117, -INF , P3 ;  /* 0xff80000075687808 */ /* 0x002fe40001800000 */
[----:B------:R-:W-:-:S05]  /*16590*/  ISETP.GT.AND P3, PT, R113, 0x59, PT ;  /* 0x000000597100780c */ /* 0x000fca0003f64270 */
[----:B------:R1:W-:Y:S08]  /*165a0*/  MUFU.TANH R113, R116 ;  /* 0x0000007400717308 */ /* 0x0003f00000002400 */
[----:B------:R-:W-:Y:S01]  /*165b0*/  MUFU.TANH R107, R107 ;  /* 0x0000006b006b7308 */ /* 0x000fe20000002400 */
[----:B-1----:R-:W-:-:S04]  /*165c0*/  FMNMX.FTZ R116, R108, R12, !PT ;  /* 0x0000000c6c747209 */ /* 0x002fc80007810000 */
[----:B------:R-:W-:-:S03]  /*165d0*/  FMNMX.FTZ R116, R90, R116, !PT ;  /* 0x000000745a747209 */ /* 0x000fc60007810000 */
[----:B------:R-:W-:Y:S01]  /*165e0*/  MUFU.TANH R6, R6 ;  /* 0x0000000600067308 */ /* 0x000fe20000002400 */
[----:B------:R-:W-:-:S04]  /*165f0*/  FMNMX.FTZ R116, R91, R116, !PT ;  /* 0x000000745b747209 */ /* 0x000fc80007810000 */
        /* <DEDUP_REMOVED lines=10> */
[----:B------:R1:W2:Y:S01]  /*166a0*/  MUFU.TANH R116, R125 ;  /* 0x0000007d00747308 */ /* 0x0002a20000002400 */
[----:B------:R-:W-:-:S04]  /*166b0*/  FMNMX.FTZ R117, R112, R117, !PT ;  /* 0x0000007570757209 */ /* 0x000fc80007810000 */
[----:B------:R-:W-:-:S03]  /*166c0*/  FMNMX.FTZ R120, R109, R117, !PT ;  /* 0x000000756d787209 */ /* 0x000fc60007810000 */
[----:B------:R-:W3:Y:S01]  /*166d0*/  MUFU.TANH R117, R128 ;  /* 0x0000008000757308 */ /* 0x000ee20000002400 */
[----:B------:R-:W-:Y:S01]  /*166e0*/  FMNMX.FTZ R120, R98, R120, !PT ;  /* 0x0000007862787209 */ /* 0x000fe20007810000 */
[----:B-1----:R-:W-:-:S03]  /*166f0*/  FMUL.FTZ R125, R133, UR39 ;  /* 0x00000027857d7c20 */ /* 0x002fc60008410000 */
[----:B------:R-:W-:-:S03]  /*16700*/  FMNMX.FTZ R121, R102, R120, !PT ;  /* 0x0000007866797209 */ /* 0x000fc60007810000 */
[----:B------:R-:W1:Y:S01]  /*16710*/  MUFU.TANH R120, R129 ;  /* 0x0000008100787308 */ /* 0x000e620000002400 */
[----:B------:R-:W-:Y:S02]  /*16720*/  FMNMX.FTZ R121, R99, R121, !PT ;  /* 0x0000007963797209 */ /* 0x000fe40007810000 */
[----:B--2---:R-:W-:Y:S02]  /*16730*/  FSEL R116, R116, -INF , P6 ;  /* 0xff80000074747808 */ /* 0x004fe40003000000 */
[----:B------:R-:W-:-:S03]  /*16740*/  FMNMX.FTZ R121, R100, R121, !PT ;  /* 0x0000007964797209 */ /* 0x000fc60007810000 */
[----:B------:R-:W2:Y:S01]  /*16750*/  MUFU.TANH R125, R125 ;  /* 0x0000007d007d7308 */ /* 0x000ea20000002400 */
[----:B------:R-:W-:Y:S02]  /*16760*/  FMNMX.FTZ R121, R101, R121, !PT ;  /* 0x0000007965797209 */ /* 0x000fe40007810000 */
[----:B---3--:R-:W-:Y:S02]  /*16770*/  FSEL R117, R117, -INF , P5 ;  /* 0xff80000075757808 */ /* 0x008fe40002800000 */
[----:B------:R-:W-:-:S03]  /*16780*/  FMNMX.FTZ R121, R103, R121, !PT ;  /* 0x0000007967797209 */ /* 0x000fc60007810000 */
[----:B------:R-:W-:Y:S01]  /*16790*/  MUFU.TANH R88, R88 ;  /* 0x0000005800587308 */ /* 0x000fe20000002400 */
[----:B------:R-:W-:Y:S02]  /*167a0*/  FMNMX.FTZ R121, R104, R121, !PT ;  /* 0x0000007968797209 */ /* 0x000fe40007810000 */
[----:B-1----:R-:W-:Y:S02]  /*167b0*/  FSEL R120, R120, -INF , P2 ;  /* 0xff80000078787808 */ /* 0x002fe40001000000 */
[----:B------:R-:W-:-:S03]  /*167c0*/  FMNMX.FTZ R128, R116, R121, !PT ;  /* 0x0000007974807209 */ /* 0x000fc60007810000 */
[----:B------:R1:W-:Y:S01]  /*167d0*/  MUFU.TANH R121, R114 ;  /* 0x0000007200797308 */ /* 0x0003e20000002400 */
[----:B------:R-:W-:-:S04]  /*167e0*/  FMNMX.FTZ R128, R117, R128, !PT ;  /* 0x0000008075807209 */ /* 0x000fc80007810000 */
[----:B------:R-:W-:-:S03]  /*167f0*/  FMNMX.FTZ R128, R120, R128, !PT ;  /* 0x0000008078807209 */ /* 0x000fc60007810000 */
[----:B------:R-:W-:Y:S01]  /*16800*/  MUFU.TANH R89, R89 ;  /* 0x0000005900597308 */ /* 0x000fe20000002400 */
[----:B-1----:R-:W-:-:S04]  /*16810*/  FSEL R114, R124, -INF , P4 ;  /* 0xff8000007c727808 */ /* 0x002fc80002000000 */
[----:B------:R-:W-:-:S03]  /*16820*/  FMNMX.FTZ R128, R114, R128, !PT ;  /* 0x0000008072807209 */ /* 0x000fc60007810000 */
[----:B------:R2:W-:Y:S08]  /*16830*/  MUFU.TANH R124, R115 ;  /* 0x00000073007c7308 */ /* 0x0005f00000002400 */
[----:B------:R-:W-:Y:S01]  /*16840*/  MUFU.TANH R106, R106 ;  /* 0x0000006a006a7308 */ /* 0x000fe20000002400 */
[----:B--2---:R-:W-:Y:S01]  /*16850*/  FSEL R115, R125, -INF , P3 ;  /* 0xff8000007d737808 */ /* 0x004fe20001800000 */
[----:B------:R-:W-:Y:S01]  /*16860*/  FMUL.FTZ R125, R118, UR39 ;  /* 0x00000027767d7c20 */ /* 0x000fe20008410000 */
[----:B------:R-:W-:Y:S01]  /*16870*/  FMUL.FTZ R118, R119, UR39 ;  /* 0x0000002777767c20 */ /* 0x000fe20008410000 */
[----:B------:R-:W-:Y:S01]  /*16880*/  FMUL.FTZ R119, R122, UR39 ;  /* 0x000000277a777c20 */ /* 0x000fe20008410000 */
[----:B------:R-:W-:Y:S01]  /*16890*/  FMNMX.FTZ R128, R115, R128, !PT ;  /* 0x0000008073807209 */ /* 0x000fe20007810000 */
[----:B------:R-:W-:Y:S01]  /*168a0*/  FMUL.FTZ R122, R123, UR39 ;  /* 0x000000277b7a7c20 */ /* 0x000fe20008410000 */
[----:B------:R-:W-:Y:S01]  /*168b0*/  FMUL.FTZ R123, R126, UR39 ;  /* 0x000000277e7b7c20 */ /* 0x000fe20008410000 */
[----:B------:R-:W1:Y:S01]  /*168c0*/  MUFU.TANH R125, R125 ;  /* 0x0000007d007d7308 */ /* 0x000e620000002400 */
[----:B------:R-:W-:Y:S01]  /*168d0*/  FMUL.FTZ R126, R130, UR39 ;  /* 0x00000027827e7c20 */ /* 0x000fe20008410000 */
[----:B------:R-:W2:Y:S01]  /*168e0*/  SHFL.BFLY PT, R129, R128, 0x2, 0x1f ;  /* 0x0c401f0080817f89 */ /* 0x000ea200000e0000 */
[----:B------:R-:W-:-:S05]  /*168f0*/  FMUL.FTZ R130, R135, UR39 ;  /* 0x0000002787827c20 */ /* 0x000fca0008410000 */
[----:B------:R-:W-:Y:S08]  /*16900*/  MUFU.TANH R110, R110 ;  /* 0x0000006e006e7308 */ /* 0x000ff00000002400 */
[----:B------:R-:W-:Y:S08]  /*16910*/  MUFU.TANH R111, R111 ;  /* 0x0000006f006f7308 */ /* 0x000ff00000002400 */
[----:B------:R-:W-:Y:S01]  /*16920*/  MUFU.TANH R118, R118 ;  /* 0x0000007600767308 */ /* 0x000fe20000002400 */
[----:B--2---:R-:W-:Y:S01]  /*16930*/  FMNMX.FTZ R132, R128, R129, !PT ;  /* 0x0000008180847209 */ /* 0x004fe20007810000 */
[----:B------:R-:W-:Y:S01]  /*16940*/  FMUL.FTZ R128, R134, UR39 ;  /* 0x0000002786807c20 */ /* 0x000fe20008410000 */
[----:B------:R2:W3:Y:S04]  /*16950*/  SHFL.IDX PT, R129, R5, 0x1, 0x1c1f ;  /* 0x003c1f0005817f89 */ /* 0x0004e800000e0000 */
[----:B------:R-:W4:Y:S01]  /*16960*/  SHFL.BFLY PT, R133, R132, 0x1, 0x1f ;  /* 0x0c201f0084857f89 */ /* 0x000f2200000e0000 */
[----:B------:R-:W-:Y:S08]  /*16970*/  MUFU.TANH R119, R119 ;  /* 0x0000007700777308 */ /* 0x000ff00000002400 */
[----:B--2---:R2:W5:Y:S08]  /*16980*/  MUFU.TANH R5, R127 ;  /* 0x0000007f00057308 */ /* 0x0045700000002400 */
[----:B------:R-:W0:Y:S01]  /*16990*/  MUFU.TANH R122, R122 ;  /* 0x0000007a007a7308 */ /* 0x000e220000002400 */
[----:B--2---:R-:W-:Y:S01]  /*169a0*/  FMUL.FTZ R127, R131, UR39 ;  /* 0x00000027837f7c20 */ /* 0x004fe20008410000 */
[----:B---3--:R-:W-:-:S04]  /*169b0*/  IADD3 R129, R15, R129, RZ ;  /* 0x000000810f817210 */ /* 0x008fc80007ffe0ff */
[C---:B------:R-:W-:Y:S02]  /*169c0*/  ISETP.GT.AND P6, PT, R129.reuse, 0x10, PT ;  /* 0x000000108100780c */ /* 0x040fe40003fc4270 */
[----:B------:R-:W2:Y:S01]  /*169d0*/  MUFU.TANH R123, R123 ;  /* 0x0000007b007b7308 */ /* 0x000ea20000002400 */
[----:B------:R-:W-:Y:S02]  /*169e0*/  ISETP.GT.AND P5, PT, R129, RZ, PT ;  /* 0x000000ff8100720c */ /* 0x000fe40003fa4270 */
[----:B------:R-:W-:Y:S02]  /*169f0*/  FSEL R21, R21, -INF , P6 ;  /* 0xff80000015157808 */ /* 0x000fe40003000000 */
[C---:B------:R-:W-:Y:S02]  /*16a00*/  ISETP.GT.AND P6, PT, R129.reuse, 0x21, PT ;  /* 0x000000218100780c */ /* 0x040fe40003fc4270 */
[----:B------:R-:W-:Y:S01]  /*16a10*/  ISETP.GT.AND P3, PT, R129, 0x1, PT ;  /* 0x000000018100780c */ /* 0x000fe20003f64270 */
[----:B------:R-:W3:Y:S01]  /*16a20*/  MUFU.TANH R126, R126 ;  /* 0x0000007e007e7308 */ /* 0x000ee20000002400 */
[----:B------:R-:W-:-:S02]  /*16a30*/  FSEL R107, R107, -INF , P6 ;  /* 0xff8000006b6b7808 */ /* 0x000fc40003000000 */
[----:B------:R-:W-:Y:S02]  /*16a40*/  ISETP.GT.AND P6, PT, R129, 0x38, PT ;  /* 0x000000388100780c */ /* 0x000fe40003fc4270 */
[----:B------:R-:W-:Y:S02]  /*16a50*/  FSEL R6, R6, -INF , P5 ;  /* 0xff80000006067808 */ /* 0x000fe40002800000 */
[----:B-1----:R-:W-:Y:S01]  /*16a60*/  FSEL R125, R125, -INF , P6 ;  /* 0xff8000007d7d7808 */ /* 0x002fe20003000000 */
[----:B------:R-:W1:Y:S01]  /*16a70*/  MUFU.TANH R127, R127 ;  /* 0x0000007f007f7308 */ /* 0x000e620000002400 */
[----:B------:R-:W-:Y:S02]  /*16a80*/  ISETP.GT.AND P6, PT, R129, 0x49, PT ;  /* 0x000000498100780c */ /* 0x000fe40003fc4270 */
[----:B----4-:R-:W-:Y:S02]  /*16a90*/  FMNMX.FTZ R15, R132, R133, !PT ;  /* 0x00000085840f7209 */ /* 0x010fe40007810000 */
[----:B-----5:R-:W-:-:S02]  /*16aa0*/  FSEL R133, R5, -INF , P6 ;  /* 0xff80000005857808 */ /* 0x020fc40003000000 */
[----:B------:R-:W-:Y:S01]  /*16ab0*/  ISETP.GT.AND P4, PT, R129, 0x8, PT ;  /* 0x000000088100780c */ /* 0x000fe20003f84270 */
[----:B------:R-:W4:Y:S01]  /*16ac0*/  MUFU.TANH R128, R128 ;  /* 0x0000008000807308 */ /* 0x000f220000002400 */
[----:B------:R-:W-:Y:S02]  /*16ad0*/  FSEL R7, R7, -INF , P3 ;  /* 0xff80000007077808 */ /* 0x000fe40001800000 */
[----:B------:R-:W-:Y:S02]  /*16ae0*/  FMNMX.FTZ R5, R6, R11, !PT ;  /* 0x0000000b06057209 */ /* 0x000fe40007810000 */
[----:B------:R-:W-:Y:S02]  /*16af0*/  ISETP.GT.AND P2, PT, R129, 0x9, PT ;  /* 0x000000098100780c */ /* 0x000fe40003f44270 */
[----:B------:R-:W-:Y:S01]  /*16b00*/  FSEL R131, R8, -INF , P4 ;  /* 0xff80000008837808 */ /* 0x000fe20002000000 */
[----:B------:R-:W5:Y:S01]  /*16b10*/  MUFU.TANH R130, R130 ;  /* 0x0000008200827308 */ /* 0x000f620000002400 */
[----:B------:R-:W-:-:S02]  /*16b20*/  FMNMX.FTZ R5, R7, R5, !PT ;  /* 0x0000000507057209 */ /* 0x000fc40007810000 */
[----:B------:R-:W-:Y:S01]  /*16b30*/  FSEL R132, R9, -INF , P2 ;  /* 0xff80000009847808 */ /* 0x000fe20001000000 */
[----:B------:R-:W-:Y:S01]  /*16b40*/  IMAD.U32 R9, RZ, RZ, UR43 ;  /* 0x0000002bff097e24 */ /* 0x000fe2000f8e00ff */
[----:B------:R-:W-:Y:S02]  /*16b50*/  FMNMX.FTZ R5, R131, R5, !PT ;  /* 0x0000000583057209 */ /* 0x000fe40007810000 */
[----:B------:R-:W-:Y:S01]  /*16b60*/  ISETP.GT.AND P5, PT, R129, 0x11, PT ;  /* 0x000000118100780c */ /* 0x000fe20003fa4270 */
[----:B------:R-:W-:Y:S01]  /*16b70*/  FMUL.FTZ R134, R15, R9 ;  /* 0x000000090f867220 */ /* 0x000fe20000410000 */
[----:B------:R-:W-:Y:S02]  /*16b80*/  FMNMX.FTZ R5, R132, R5, !PT ;  /* 0x0000000584057209 */ /* 0x000fe40007810000 */
[----:B------:R-:W-:Y:S02]  /*16b90*/  ISETP.GT.AND P3, PT, R129, 0x18, PT ;  /* 0x000000188100780c */ /* 0x000fe40003f64270 */
[----:B------:R-:W-:-:S02]  /*16ba0*/  FSEL R88, R88, -INF , P5 ;  /* 0xff80000058587808 */ /* 0x000fc40002800000 */
[----:B------:R-:W-:Y:S02]  /*16bb0*/  FMNMX.FTZ R5, R21, R5, !PT ;  /* 0x0000000515057209 */ /* 0x000fe40007810000 */
[----:B------:R-:W-:Y:S02]  /*16bc0*/  ISETP.GT.AND P4, PT, R129, 0x19, PT ;  /* 0x000000198100780c */ /* 0x000fe40003f84270 */
[----:B------:R-:W-:Y:S02]  /*16bd0*/  FSEL R89, R89, -INF , P3 ;  /* 0xff80000059597808 */ /* 0x000fe40001800000 */
[----:B------:R-:W-:Y:S02]  /*16be0*/  FMNMX.FTZ R5, R88, R5, !PT ;  /* 0x0000000558057209 */ /* 0x000fe40007810000 */
[----:B------:R-:W-:Y:S02]  /*16bf0*/  ISETP.GT.AND P2, PT, R129, 0x20, PT ;  /* 0x000000208100780c */ /* 0x000fe40003f44270 */
[----:B------:R-:W-:-:S02]  /*16c00*/  FSEL R113, R113, -INF , P4 ;  /* 0xff80000071717808 */ /* 0x000fc40002000000 */
[----:B------:R-:W-:Y:S02]  /*16c10*/  FMNMX.FTZ R5, R89, R5, !PT ;  /* 0x0000000559057209 */ /* 0x000fe40007810000 */
[----:B------:R-:W-:Y:S02]  /*16c20*/  FSEL R106, R106, -INF , P2 ;  /* 0xff8000006a6a7808 */ /* 0x000fe40001000000 */
[----:B------:R-:W-:Y:S02]  /*16c30*/  FMNMX.FTZ R5, R113, R5, !PT ;  /* 0x0000000571057209 */ /* 0x000fe40007810000 */
[C---:B------:R-:W-:Y:S02]  /*16c40*/  ISETP.GT.AND P5, PT, R129.reuse, 0x28, PT ;  /* 0x000000288100780c */ /* 0x040fe40003fa4270 */
[----:B------:R-:W-:Y:S02]  /*16c50*/  FMNMX.FTZ R5, R106, R5, !PT ;  /* 0x000000056a057209 */ /* 0x000fe40007810000 */
[----:B------:R-:W-:-:S02]  /*16c60*/  ISETP.GT.AND P3, PT, R129, 0x29, PT ;  /* 0x000000298100780c */ /* 0x000fc40003f64270 */
[----:B------:R-:W-:Y:S02]  /*16c70*/  FSEL R110, R110, -INF , P5 ;  /* 0xff8000006e6e7808 */ /* 0x000fe40002800000 */
[----:B------:R-:W-:Y:S02]  /*16c80*/  FMNMX.FTZ R5, R107, R5, !PT ;  /* 0x000000056b057209 */ /* 0x000fe40007810000 */
[----:B------:R-:W-:Y:S02]  /*16c90*/  ISETP.GT.AND P4, PT, R129, 0x30, PT ;  /* 0x000000308100780c */ /* 0x000fe40003f84270 */
[----:B------:R-:W-:Y:S02]  /*16ca0*/  FSEL R111, R111, -INF , P3 ;  /* 0xff8000006f6f7808 */ /* 0x000fe40001800000 */
[----:B------:R-:W-:Y:S02]  /*16cb0*/  FMNMX.FTZ R5, R110, R5, !PT ;  /* 0x000000056e057209 */ /* 0x000fe40007810000 */
[----:B------:R-:W-:-:S02]  /*16cc0*/  ISETP.GT.AND P2, PT, R129, 0x31, PT ;  /* 0x000000318100780c */ /* 0x000fc40003f44270 */
[----:B------:R-:W-:Y:S02]  /*16cd0*/  FSEL R121, R121, -INF , P4 ;  /* 0xff80000079797808 */ /* 0x000fe40002000000 */
[----:B------:R-:W-:Y:S02]  /*16ce0*/  FMNMX.FTZ R5, R111, R5, !PT ;  /* 0x000000056f057209 */ /* 0x000fe40007810000 */
[----:B------:R-:W-:Y:S02]  /*16cf0*/  FSEL R124, R124, -INF , P2 ;  /* 0xff8000007c7c7808 */ /* 0x000fe40001000000 */
[----:B------:R-:W-:Y:S02]  /*16d00*/  FMNMX.FTZ R5, R121, R5, !PT ;  /* 0x0000000579057209 */ /* 0x000fe40007810000 */
[----:B------:R-:W-:Y:S02]  /*16d10*/  ISETP.GT.AND P5, PT, R129, 0x39, PT ;  /* 0x000000398100780c */ /* 0x000fe40003fa4270 */
[----:B------:R-:W-:-:S02]  /*16d20*/  FMNMX.FTZ R5, R124, R5, !PT ;  /* 0x000000057c057209 */ /* 0x000fc40007810000 */
[----:B------:R-:W-:Y:S02]  /*16d30*/  ISETP.GT.AND P3, PT, R129, 0x40, PT ;  /* 0x000000408100780c */ /* 0x000fe40003f64270 */
[----:B------:R-:W-:Y:S02]  /*16d40*/  FSEL R118, R118, -INF , P5 ;  /* 0xff80000076767808 */ /* 0x000fe40002800000 */
[----:B------:R-:W-:Y:S02]  /*16d50*/  FMNMX.FTZ R5, R125, R5, !PT ;  /* 0x000000057d057209 */ /* 0x000fe40007810000 */
[----:B------:R-:W-:Y:S02]  /*16d60*/  ISETP.GT.AND P4, PT, R129, 0x41, PT ;  /* 0x000000418100780c */ /* 0x000fe40003f84270 */
[----:B------:R-:W-:Y:S02]  /*16d70*/  FSEL R119, R119, -INF , P3 ;  /* 0xff80000077777808 */ /* 0x000fe40001800000 */
[----:B------:R-:W-:-:S02]  /*16d80*/  FMNMX.FTZ R5, R118, R5, !PT ;  /* 0x0000000576057209 */ /* 0x000fc40007810000 */
[----:B------:R-:W-:Y:S02]  /*16d90*/  ISETP.GT.AND P2, PT, R129, 0x48, PT ;  /* 0x000000488100780c */ /* 0x000fe40003f44270 */
[----:B0-----:R-:W-:Y:S02]  /*16da0*/  FSEL R122, R122, -INF , P4 ;  /* 0xff8000007a7a7808 */ /* 0x001fe40002000000 */
[----:B------:R-:W-:Y:S02]  /*16db0*/  FMNMX.FTZ R5, R119, R5, !PT ;  /* 0x0000000577057209 */ /* 0x000fe40007810000 */
[----:B--2---:R-:W-:Y:S02]  /*16dc0*/  FSEL R123, R123, -INF , P2 ;  /* 0xff8000007b7b7808 */ /* 0x004fe40001000000 */
[----:B------:R-:W-:Y:S02]  /*16dd0*/  FMNMX.FTZ R5, R122, R5, !PT ;  /* 0x000000057a057209 */ /* 0x000fe40007810000 */
[----:B------:R-:W-:-:S02]  /*16de0*/  ISETP.GT.AND P5, PT, R129, 0x50, PT ;  /* 0x000000508100780c */ /* 0x000fc40003fa4270 */
[----:B------:R-:W-:Y:S02]  /*16df0*/  FMNMX.FTZ R5, R123, R5, !PT ;  /* 0x000000057b057209 */ /* 0x000fe40007810000 */
[----:B------:R-:W-:Y:S02]  /*16e00*/  ISETP.GT.AND P4, PT, R129, 0x51, PT ;  /* 0x000000518100780c */ /* 0x000fe40003f84270 */
[----:B---3--:R-:W-:Y:S02]  /*16e10*/  FSEL R126, R126, -INF , P5 ;  /* 0xff8000007e7e7808 */ /* 0x008fe40002800000 */
[----:B------:R-:W-:Y:S02]  /*16e20*/  FMNMX.FTZ R5, R133, R5, !PT ;  /* 0x0000000585057209 */ /* 0x000fe40007810000 */
[----:B------:R-:W-:Y:S02]  /*16e30*/  ISETP.GT.AND P2, PT, R129, 0x58, PT ;  /* 0x000000588100780c */ /* 0x000fe40003f44270 */
[----:B-1----:R-:W-:-:S02]  /*16e40*/  FSEL R127, R127, -INF , P4 ;  /* 0xff8000007f7f7808 */ /* 0x002fc40002000000 */
[----:B------:R-:W-:Y:S02]  /*16e50*/  FMNMX.FTZ R5, R126, R5, !PT ;  /* 0x000000057e057209 */ /* 0x000fe40007810000 */
[----:B------:R-:W-:Y:S02]  /*16e60*/  ISETP.GT.AND P6, PT, R129, 0x59, PT ;  /* 0x000000598100780c */ /* 0x000fe40003fc4270 */
[----:B----4-:R-:W-:Y:S02]  /*16e70*/  FSEL R128, R128, -INF , P2 ;  /* 0xff80000080807808 */ /* 0x010fe40001000000 */
[----:B------:R-:W-:Y:S02]  /*16e80*/  FMNMX.FTZ R5, R127, R5, !PT ;  /* 0x000000057f057209 */ /* 0x000fe40007810000 */
[----:B-----5:R-:W-:Y:S02]  /*16e90*/  FSEL R130, R130, -INF , P6 ;  /* 0xff80000082827808 */ /* 0x020fe40003000000 */
[----:B------:R-:W-:-:S02]  /*16ea0*/  FMNMX.FTZ R5, R128, R5, !PT ;  /* 0x0000000580057209 */ /* 0x000fc40007810000 */
[----:B------:R-:W-:Y:S02]  /*16eb0*/  FSETP.NEU.FTZ.AND P3, PT, R15, -INF , PT ;  /* 0xff8000000f00780b */ /* 0x000fe40003f7d000 */
[----:B------:R-:W-:Y:S02]  /*16ec0*/  FMNMX.FTZ R5, R130, R5, !PT ;  /* 0x0000000582057209 */ /* 0x000fe40007810000 */
[----:B------:R-:W-:-:S03]  /*16ed0*/  FSEL R134, R134, RZ, P3 ;  /* 0x000000ff86867208 */ /* 0x000fc60001800000 */
[----:B------:R-:W0:Y:S02]  /*16ee0*/  SHFL.BFLY PT, R8, R5, 0x2, 0x1f ;  /* 0x0c401f0005087f89 */ /* 0x000e2400000e0000 */
        /* <DEDUP_REMOVED lines=22> */
[----:B0-----:R-:W-:Y:S01]  /*17050*/  FMNMX.FTZ R5, R5, R8, !PT ;  /* 0x0000000805057209 */ /* 0x001fe20007810000 */
[-CC-:B------:R-:W-:Y:S01]  /*17060*/  FFMA.FTZ R136, R117, R9.reuse, -R134.reuse ;  /* 0x0000000975887223 */ /* 0x180fe20000010886 */
[----:B------:R-:W-:Y:S01]  /*17070*/  MUFU.EX2 R158, R158 ;  /* 0x0000009e009e7308 */ /* 0x000fe20000000800 */
[-CC-:B------:R-:W-:Y:S01]  /*17080*/  FFMA.FTZ R95, R120, R9.reuse, -R134.reuse ;  /* 0x00000009785f7223 */ /* 0x180fe20000010886 */
[-CC-:B------:R-:W-:Y:S01]  /*17090*/  FFMA.FTZ R138, R114, R9.reuse, -R134.reuse ;  /* 0x00000009728a7223 */ /* 0x180fe20000010886 */
[----:B------:R-:W0:Y:S01]  /*170a0*/  SHFL.BFLY PT, R8, R5, 0x1, 0x1f ;  /* 0x0c201f0005087f89 */ /* 0x000e2200000e0000 */
[----:B------:R-:W-:-:S04]  /*170b0*/  FFMA.FTZ R99, R115, R9, -R134 ;  /* 0x0000000973637223 */ /* 0x000fc80000010886 */
[----:B------:R-:W-:Y:S08]  /*170c0*/  MUFU.EX2 R92, R92 ;  /* 0x0000005c005c7308 */ /* 0x000ff00000000800 */
[----:B------:R-:W-:Y:S08]  /*170d0*/  MUFU.EX2 R152, R152 ;  /* 0x0000009800987308 */ /* 0x000ff00000000800 */
[----:B------:R-:W-:Y:S01]  /*170e0*/  MUFU.EX2 R91, R91 ;  /* 0x0000005b005b7308 */ /* 0x000fe20000000800 */
[----:B0-----:R-:W-:-:S02]  /*170f0*/  FMNMX.FTZ R8, R5, R8, !PT ;  /* 0x0000000805087209 */ /* 0x001fc40007810000 */
[----:B------:R-:W-:Y:S02]  /*17100*/  FSEL R5, R15, RZ, P3 ;  /* 0x000000ff0f057208 */ /* 0x000fe40001800000 */
[C---:B------:R-:W-:Y:S01]  /*17110*/  FSETP.NEU.FTZ.AND P2, PT, R8.reuse, -INF , PT ;  /* 0xff8000000800780b */ /* 0x040fe20003f5d000 */
[-C--:B------:R-:W-:Y:S02]  /*17120*/  FMUL.FTZ R100, R8, R9.reuse ;  /* 0x0000000908647220 */ /* 0x080fe40000410000 */
[----:B------:R-:W-:Y:S01]  /*17130*/  MUFU.EX2 R154, R154 ;  /* 0x0000009a009a7308 */ /* 0x000fe20000000800 */
[----:B------:R-:W-:Y:S02]  /*17140*/  FADD.FTZ R5, -R5, R12 ;  /* 0x0000000c05057221 */ /* 0x000fe40000010100 */
[----:B------:R-:W-:Y:S02]  /*17150*/  FSEL R100, R100, RZ, P2 ;  /* 0x000000ff64647208 */ /* 0x000fe40001000000 */
[----:B------:R-:W-:-:S03]  /*17160*/  FMUL.FTZ R5, R5, R9 ;  /* 0x0000000905057220 */ /* 0x000fc60000410000 */
[----:B------:R-:W-:Y:S01]  /*17170*/  MUFU.EX2 R90, R90 ;  /* 0x0000005a005a7308 */ /* 0x000fe20000000800 */
[-CC-:B------:R-:W-:Y:S01]  /*17180*/  FFMA.FTZ R153, R21, R9.reuse, -R100.reuse ;  /* 0x0000000915997223 */ /* 0x180fe20000010864 */
[-CC-:B------:R-:W-:Y:S01]  /*17190*/  FFMA.FTZ R21, R88, R9.reuse, -R100.reuse ;  /* 0x0000000958157223 */ /* 0x180fe20000010864 */
[----:B------:R-:W-:Y:S01]  /*171a0*/  FSEL R88, R8, RZ, P2 ;  /* 0x000000ff08587208 */ /* 0x000fe20001000000 */
[-CC-:B------:R-:W-:Y:S01]  /*171b0*/  FFMA.FTZ R157, R6, R9.reuse, -R100.reuse ;  /* 0x00000009069d7223 */ /* 0x180fe20000010864 */
[-CC-:B------:R-:W-:Y:S01]  /*171c0*/  FFMA.FTZ R103, R7, R9.reuse, -R100.reuse ;  /* 0x0000000907677223 */ /* 0x180fe20000010864 */
[-CC-:B------:R-:W-:Y:S01]  /*171d0*/  FFMA.FTZ R159, R131, R9.reuse, -R100.reuse ;  /* 0x00000009839f7223 */ /* 0x180fe20000010864 */
[-CC-:B------:R-:W-:Y:S01]  /*171e0*/  FFMA.FTZ R101, R132, R9.reuse, -R100.reuse ;  /* 0x0000000984657223 */ /* 0x180fe20000010864 */
[----:B------:R-:W-:Y:S01]  /*171f0*/  FADD.FTZ R88, -R88, R11 ;  /* 0x0000000b58587221 */ /* 0x000fe20000010100 */
[----:B------:R-:W0:Y:S01]  /*17200*/  MUFU.EX2 R94, R5 ;  /* 0x00000005005e7308 */ /* 0x000e220000000800 */
        /* <DEDUP_REMOVED lines=15> */
[----:B------:R1:W2:Y:S01]  /*17300*/  MUFU.EX2 R5, R88 ;  /* 0x0000005800057308 */ /* 0x0002a20000000800 */
[----:B0-----:R-:W-:Y:S01]  /*17310*/  FFMA.FTZ R3, R94, R3, R156 ;  /* 0x000000035e037223 */ /* 0x001fe2000001009c */
[-CC-:B------:R-:W-:Y:S01]  /*17320*/  FFMA.FTZ R137, R126, R9.reuse, -R100.reuse ;  /* 0x000000097e897223 */ /* 0x180fe20000010864 */
[-CC-:B------:R-:W-:Y:S01]  /*17330*/  FFMA.FTZ R14, R127, R9.reuse, -R100.reuse ;  /* 0x000000097f0e7223 */ /* 0x180fe20000010864 */
[-CC-:B------:R-:W-:Y:S01]  /*17340*/  FFMA.FTZ R139, R128, R9.reuse, -R100.reuse ;  /* 0x00000009808b7223 */ /* 0x180fe20000010864 */
[----:B------:R-:W-:Y:S01]  /*17350*/  FFMA.FTZ R11, R130, R9, -R100 ;  /* 0x00000009820b7223 */ /* 0x000fe20000010864 */
[----:B------:R-:W-:-:S02]  /*17360*/  FADD.FTZ R3, R108, R3 ;  /* 0x000000036c037221 */ /* 0x000fc40000010000 */
[----:B------:R-:W0:Y:S01]  /*17370*/  MUFU.EX2 R103, R103 ;  /* 0x0000006700677308 */ /* 0x000e220000000800 */
[----:B-1----:R-:W-:-:S07]  /*17380*/  FFMA.FTZ R88, R133, R9, -R100 ;  /* 0x0000000985587223 */ /* 0x002fce0000010864 */
[----:B------:R-:W1:Y:S01]  /*17390*/  MUFU.EX2 R159, R159 ;  /* 0x0000009f009f7308 */ /* 0x000e620000000800 */
[----:B--2---:R-:W-:-:S07]  /*173a0*/  FFMA.FTZ R0, R5, R0, R157 ;  /* 0x0000000005007223 */ /* 0x004fce000001009d */
        /* <DEDUP_REMOVED lines=84> */
.L_x_2851:
        /* <DEDUP_REMOVED lines=9> */
[----:B------:R-:W-:-:S02]  /*17980*/  F2FP.F16.F32.PACK_AB R151, R12, R151 ;  /* 0x000000970c97723e */ /* 0x000fc400000000ff */
[----:B------:R-:W-:Y:S01]  /*17990*/  F2FP.F16.F32.PACK_AB R139, R11, R139 ;  /* 0x0000008b0b8b723e */ /* 0x000fe200000000ff */
[----:B------:R-:W-:Y:S01]  /*179a0*/  IMAD.MOV.U32 R11, RZ, RZ, R8 ;  /* 0x000000ffff0b7224 */ /* 0x000fe200078e0008 */
        /* <DEDUP_REMOVED lines=20> */
[----:B------:R-:W-:Y:S01]  /*17af0*/  MOV R12, R15 ;  /* 0x0000000f000c7202 */ /* 0x000fe20000000f00 */
[----:B0-----:R-:W-:Y:S06]  /*17b00*/  @P2 BRA `(.L_x_2852) ;  /* 0xffffffd000942947 */ /* 0x001fec000383ffff */
[----:B------:R-:W-:Y:S05]  /*17b10*/  BSYNC B1 ;  /* 0x0000000000017941 */ /* 0x000fea0003800000 */
.L_x_2839:
[----:B------:R-:W-:Y:S05]  /*17b20*/  BSYNC B0 ;  /* 0x0000000000007941 */ /* 0x000fea0003800000 */
.L_x_2838:
[----:B------:R-:W-:Y:S01]  /*17b30*/  ISETP.GE.AND P1, PT, R13, R185, PT ;  /* 0x000000b90d00720c */ /* 0x000fe20003f26270 */
[----:B------:R-:W-:-:S12]  /*17b40*/  BSSY B0, `(.L_x_2853) ;  /* 0x0000270000007945 */ /* 0x000fd80003800000 */
[----:B------:R-:W-:Y:S05]  /*17b50*/  @!P1 BRA `(.L_x_2854) ;  /* 0x0000002400b89947 */ /* 0x000fea0003800000 */
[----:B------:R-:W-:Y:S01]  /*17b60*/  MOV R10, R8 ;  /* 0x00000008000a7202 */ /* 0x000fe20000000f00 */
[----:B------:R-:W-:Y:S01]  /*17b70*/  IMAD.MOV.U32 R11, RZ, RZ, R15 ;  /* 0x000000ffff0b7224 */ /* 0x000fe200078e000f */
[----:B------:R-:W-:Y:S01]  /*17b80*/  MOV R7, R162 ;  /* 0x000000a200077202 */ /* 0x000fe20000000f00 */
[----:B------:R-:W-:-:S07]  /*17b90*/  IMAD.MOV.U32 R6, RZ, RZ, R168 ;  /* 0x000000ffff067224 */ /* 0x000fce00078e00a8 */
.L_x_2867:
[----:B------:R-:W-:-:S05]  /*17ba0*/  VIADD R12, R7, 0x1 ;  /* 0x00000001070c7836 */ /* 0x000fca0000000000 */
[----:B------:R-:W-:-:S04]  /*17bb0*/  ISETP.NE.AND P1, PT, R12, 0x2, PT ;  /* 0x000000020c00780c */ /* 0x000fc80003f25270 */
[----:B------:R-:W-:Y:S02]  /*17bc0*/  SEL R12, R12, RZ, P1 ;  /* 0x000000ff0c0c7207 */ /* 0x000fe40000800000 */
[----:B------:R-:W-:-:S03]  /*17bd0*/  SEL R9, RZ, 0x1, P1 ;  /* 0x00000001ff097807 */ /* 0x000fc60000800000 */
[----:B------:R-:W-:Y:S01]  /*17be0*/  IMAD.MOV.U32 R162, RZ, RZ, R12 ;  /* 0x000000ffffa27224 */ /* 0x000fe200078e000c */
[----:B------:R-:W-:Y:S01]  /*17bf0*/  LOP3.LUT R168, R6, R9, RZ, 0x3c, !PT ;  /* 0x0000000906a87212 */ /* 0x000fe200078e3cff */
[----:B------:R-:W-:Y:S06]  /*17c00*/  @!P0 BRA `(.L_x_2855) ;  /* 0x0000000000048947 */ /* 0x000fec0003800000 */
[----:B------:R-:W-:Y:S01]  /*17c10*/  BPT.TRAP 0x1 ;  /* 0x000000040000795c */ /* 0x000fe20000300000 */
.L_x_2855:
[----:B------:R-:W-:Y:S02]  /*17c20*/  LEA R8, R162, R2, 0x3 ;  /* 0x00000002a2087211 */ /* 0x000fe400078e18ff */
[----:B------:R-:W-:-:S04]  /*17c30*/  SHF.L.U32 R9, R168, 0x1f, RZ ;  /* 0x0000001fa8097819 */ /* 0x000fc800000006ff */
[----:B------:R0:W1:Y:S01]  /*17c40*/  SYNCS.PHASECHK.TRANS64.TRYWAIT P1, [R8+URZ+0x2a830], R9 ;  /* 0x02a83009080075a7 */ /* 0x000062000802017f */
[----:B------:R-:W-:Y:S05]  /*17c50*/  @!P0 BRA `(.L_x_2856) ;  /* 0x0000000000048947 */ /* 0x000fea0003800000 */
[----:B------:R-:W-:Y:S01]  /*17c60*/  BPT.TRAP 0x1 ;  /* 0x000000040000795c */ /* 0x000fe20000300000 */
.L_x_2856:
[----:B------:R-:W-:Y:S01]  /*17c70*/  IMAD R95, R162, 0x900, R4 ;  /* 0x00000900a25f7824 */ /* 0x000fe200078e0204 */
[----:B------:R-:W-:Y:S03]  /*17c80*/  BSSY B1, `(.L_x_2857) ;  /* 0x0000006000017945 */ /* 0x000fe60003800000 */
[C---:B------:R-:W-:Y:S02]  /*17c90*/  VIADD R90, R95.reuse, 0x2 ;  /* 0x000000025f5a7836 */ /* 0x040fe40000000000 */
[----:B------:R-:W-:Y:S01]  /*17ca0*/  VIADD R92, R95, 0x4 ;  /* 0x000000045f5c7836 */ /* 0x000fe20000000000 */
[----:B-1----:R-:W-:Y:S06]  /*17cb0*/  @P1 BRA `(.L_x_2858) ;  /* 0x0000000000081947 */ /* 0x002fec0003800000 */
[----:B------:R-:W1:Y:S02]  /*17cc0*/  SYNCS.PHASECHK.TRANS64.TRYWAIT P1, [R8+URZ+0x2a830], R9 ;  /* 0x02a83009080075a7 */ /* 0x000e64000802017f */
[----:B-1----:R-:W-:Y:S05]  /*17cd0*/  @!P1 BRA `(.L_x_2859) ;  /* 0x000000ec00389947 */ /* 0x002fea0003800000 */
.L_x_2858:
[----:B------:R-:W-:Y:S05]  /*17ce0*/  BSYNC B1 ;  /* 0x0000000000017941 */ /* 0x000fea0003800000 */
.L_x_2857:
[----:B------:R-:W2:Y:S01]  /*17cf0*/  LDL.64 R96, [R1+0x28] ;  /* 0x0000280001607983 */ /* 0x000ea20000100a00 */
[----:B------:R-:W-:Y:S01]  /*17d00*/  MOV R88, R95 ;  /* 0x0000005f00587202 */ /* 0x000fe20000000f00 */
[----:B------:R-:W-:Y:S01]  /*17d10*/  IMAD.MOV.U32 R89, RZ, RZ, 0x40000040 ;  /* 0x40000040ff597424 */ /* 0x000fe200078e00ff */
[----:B------:R-:W-:Y:S01]  /*17d20*/  R2UR UR46, R90 ;  /* 0x000000005a2e72ca */ /* 0x000fe200000e0000 */
[----:B------:R-:W-:Y:S01]  /*17d30*/  IMAD.MOV.U32 R90, RZ, RZ, R92 ;  /* 0x000000ffff5a7224 */ /* 0x000fe200078e005c */
[----:B------:R-:W-:Y:S01]  /*17d40*/  R2UR UR50, R88 ;  /* 0x00000000583272ca */ /* 0x000fe200000e0000 */
[----:B------:R-:W-:Y:S01]  /*17d50*/  IMAD.MOV.U32 R91, RZ, RZ, 0x40000040 ;  /* 0x40000040ff5b7424 */ /* 0x000fe200078e00ff */
[----:B------:R-:W-:Y:S01]  /*17d60*/  IADD3 R88, R95, 0x6, RZ ;  /* 0x000000065f587810 */ /* 0x000fe20007ffe0ff */
[----:B------:R-:W-:Y:S01]  /*17d70*/  IMAD.MOV.U32 R93, RZ, RZ, 0x40000040 ;  /* 0x40000040ff5d7424 */ /* 0x000fe200078e00ff */
[----:B01----:R-:W-:Y:S01]  /*17d80*/  MOV R9, UR38 ;  /* 0x0000002600097c02 */ /* 0x003fe20008000f00 */
[-C--:B------:R-:W-:Y:S01]  /*17d90*/  FMUL.FTZ R24, R24, R94.reuse ;  /* 0x0000005e18187220 */ /* 0x080fe20000410000 */
[----:B------:R-:W-:Y:S01]  /*17da0*/  MOV R21, UR42 ;  /* 0x0000002a00157c02 */ /* 0x000fe20008000f00 */
[-C--:B------:R-:W-:Y:S01]  /*17db0*/  FMUL.FTZ R25, R25, R94.reuse ;  /* 0x0000005e19197220 */ /* 0x080fe20000410000 */
[----:B------:R-:W-:Y:S01]  /*17dc0*/  R2UR UR38, R88 ;  /* 0x00000000582672ca */ /* 0x000fe200000e0000 */
[C---:B------:R-:W-:Y:S01]  /*17dd0*/  VIADD R88, R95.reuse, 0x304 ;  /* 0x000003045f587836 */ /* 0x040fe20000000000 */
[----:B------:R-:W-:Y:S01]  /*17de0*/  R2UR UR42, R90 ;  /* 0x000000005a2a72ca */ /* 0x000fe200000e0000 */
[C---:B------:R-:W-:Y:S01]  /*17df0*/  VIADD R90, R95.reuse, 0x300 ;  /* 0x000003005f5a7836 */ /* 0x040fe20000000000 */
[C---:B------:R-:W-:Y:S01]  /*17e00*/  IADD3 R92, R95.reuse, 0x302, RZ ;  /* 0x000003025f5c7810 */ /* 0x040fe20007ffe0ff */
        /* <DEDUP_REMOVED lines=25> */
[C---:B------:R-:W-:Y:S01]  /*17fa0*/  R2UR UR47, R91.reuse ;  /* 0x000000005b2f72ca */ /* 0x040fe200000e0000 */
        /* <DEDUP_REMOVED lines=32> */
[----:B------:R-:W3:Y:S01]  /*181b0*/  LDL.64 R198, [R1+0x10] ;  /* 0x0000100001c67983 */ /* 0x000ee20000100a00 */
        /* <DEDUP_REMOVED lines=44> */
[----:B------:R-:W2:Y:S01]  /*18480*/  LDL.64 R196, [R1+0x20] ;  /* 0x0000200001c47983 */ /* 0x000ea20000100a00 */
[----:B------:R-:W-:Y:S01]  /*18490*/  R2UR UR49, R195 ;  /* 0x00000000c33172ca */ /* 0x000fe200000e0000 */
[----:B------:R-:W-:Y:S02]  /*184a0*/  WARPGROUP.DEPBAR.LE gsb0, 0x0 ;  /* 0x00008000000079c5 */ /* 0x000fe40000010000 */
[----:B------:R-:W-:Y:S01]  /*184b0*/  WARPGROUP.ARRIVE ;  /* 0x00000000000079c5 */ /* 0x000fe20000000000 */
[----:B--2---:R-:W-:Y:S02]  /*184c0*/  R2UR UR44, R196 ;  /* 0x00000000c42c72ca */ /* 0x004fe400000e0000 */
[----:B------:R-:W-:-:S02]  /*184d0*/  R2UR UR45, R197 ;  /* 0x00000000c52d72ca */ /* 0x000fc400000e0000 */
[----:B------:R-:W2:Y:S11]  /*184e0*/  LDL.64 R196, [R1+0x8] ;  /* 0x0000080001c47983 */ /* 0x000eb60000100a00 */
[----:B------:R-:W-:Y:S01]  /*184f0*/  HGMMA.64x96x16.F32 R88, gdesc[UR44], R88, gsb0 ;  /* 0x016000002c5879f0 */ /* 0x000fe20008000858 */
[----:B------:R-:W-:-:S02]  /*18500*/  R2UR UR44, R194 ;  /* 0x00000000c22c72ca */ /* 0x000fc400000e0000 */
[----:B------:R-:W4:Y:S01]  /*18510*/  LDL.64 R194, [R1+0x18] ;  /* 0x0000180001c27983 */ /* 0x000f220000100a00 */
[----:B---3--:R-:W-:Y:S02]  /*18520*/  R2UR UR36, R198 ;  /* 0x00000000c62472ca */ /* 0x008fe400000e0000 */
[----:B------:R-:W-:Y:S01]  /*18530*/  R2UR UR37, R199 ;  /* 0x00000000c72572ca */ /* 0x000fe200000e0000 */
[----:B------:R-:W-:Y:S02]  /*18540*/  WARPGROUP.DEPBAR.LE gsb0, 0x0 ;  /* 0x00008000000079c5 */ /* 0x000fe40000010000 */
[----:B------:R-:W-:Y:S01]  /*18550*/  WARPGROUP.ARRIVE ;  /* 0x00000000000079c5 */ /* 0x000fe20000000000 */
[----:B----4-:R-:W-:Y:S02]  /*18560*/  R2UR UR40, R194 ;  /* 0x00000000c22872ca */ /* 0x010fe400000e0000 */
[----:B------:R-:W-:Y:S02]  /*18570*/  R2UR UR41, R195 ;  /* 0x00000000c32972ca */ /* 0x000fe400000e0000 */
[----:B------:R-:W3:Y:S11]  /*18580*/  LDL.64 R194, [R1] ;  /* 0x0000000001c27983 */ /* 0x000ef60000100a00 */
[----:B------:R-:W-:Y:S01]  /*18590*/  HGMMA.64x96x16.F32 R88, gdesc[UR40], R88, gsb0 ;  /* 0x01600000285879f0 */ /* 0x000fe20008000858 */
[----:B--2---:R-:W-:-:S02]  /*185a0*/  R2UR UR32, R196 ;  /* 0x00000000c42072ca */ /* 0x004fc400000e0000 */
[----:B------:R-:W-:Y:S01]  /*185b0*/  R2UR UR33, R197 ;  /* 0x00000000c52172ca */ /* 0x000fe200000e0000 */
[----:B------:R-:W-:Y:S02]  /*185c0*/  WARPGROUP.DEPBAR.LE gsb0, 0x0 ;  /* 0x00008000000079c5 */ /* 0x000fe40000010000 */
[----:B------:R-:W-:-:S06]  /*185d0*/  WARPGROUP.ARRIVE ;  /* 0x00000000000079c5 */ /* 0x000fcc0000000000 */
[----:B------:R-:W-:Y:S03]  /*185e0*/  HGMMA.64x96x16.F32 R88, gdesc[UR36], R88, gsb0 ;  /* 0x01600000245879f0 */ /* 0x000fe60008000858 */
[----:B------:R-:W-:Y:S02]  /*185f0*/  WARPGROUP.DEPBAR.LE gsb0, 0x0 ;  /* 0x00008000000079c5 */ /* 0x000fe40000010000 */
[----:B------:R-:W-:-:S06]  /*18600*/  WARPGROUP.ARRIVE ;  /* 0x00000000000079c5 */ /* 0x000fcc0000000000 */
[----:B------:R-:W-:Y:S01]  /*18610*/  HGMMA.64x96x16.F32 R88, gdesc[UR32], R88, gsb0 ;  /* 0x01600000205879f0 */ /* 0x000fe20008000858 */
[----:B---3--:R-:W-:Y:S02]  /*18620*/  R2UR UR28, R194 ;  /* 0x00000000c21c72ca */ /* 0x008fe400000e0000 */
[----:B------:R-:W-:Y:S01]  /*18630*/  R2UR UR29, R195 ;  /* 0x00000000c31d72ca */ /* 0x000fe200000e0000 */
[----:B------:R-:W-:Y:S02]  /*18640*/  WARPGROUP.DEPBAR.LE gsb0, 0x0 ;  /* 0x00008000000079c5 */ /* 0x000fe40000010000 */
[----:B------:R-:W-:-:S10]  /*18650*/  WARPGROUP.ARRIVE ;  /* 0x00000000000079c5 */ /* 0x000fd40000000000 */
        /* <DEDUP_REMOVED lines=17> */
[----:B------:R-:W-:-:S03]  /*18770*/  UMOV UR12, UR44 ;  /* 0x0000002c000c7c82 */ /* 0x000fc60008000000 */
        /* <DEDUP_REMOVED lines=25> */
.L_x_2860:
[----:B------:R-:W-:Y:S01]  /*18910*/  SHF.L.U32 R5, R6, 0x1f, RZ ;  /* 0x0000001f06057819 */ /* 0x000fe200000006ff */
[----:B------:R-:W-:-:S04]  /*18920*/  IMAD R14, R7, 0x8, R2 ;  /* 0x00000008070e7824 */ /* 0x000fc800078e0202 */
[----:B------:R0:W1:Y:S01]  /*18930*/  SYNCS.PHASECHK.TRANS64.TRYWAIT P1, [R14+URZ+0x2a850], R5 ;  /* 0x02a850050e0075a7 */ /* 0x000062000802017f */
[----:B------:R-:W-:Y:S05]  /*18940*/  @!P0 BRA `(.L_x_2861) ;  /* 0x0000000000048947 */ /* 0x000fea0003800000 */
[----:B------:R-:W-:Y:S01]  /*18950*/  BPT.TRAP 0x1 ;  /* 0x000000040000795c */ /* 0x000fe20000300000 */
.L_x_2861:
[----:B------:R-:W-:Y:S04]  /*18960*/  BSSY B1, `(.L_x_2862) ;  /* 0x0000004000017945 */ /* 0x000fe80003800000 */
[----:B-1----:R-:W-:Y:S05]  /*18970*/  @P1 BRA `(.L_x_2863) ;  /* 0x0000000000081947 */ /* 0x002fea0003800000 */
[----:B------:R-:W1:Y:S02]  /*18980*/  SYNCS.PHASECHK.TRANS64.TRYWAIT P1, [R14+URZ+0x2a850], R5 ;  /* 0x02a850050e0075a7 */ /* 0x000e64000802017f */
[----:B-1----:R-:W-:Y:S05]  /*18990*/  @!P1 BRA `(.L_x_2864) ;  /* 0x000000e0001c9947 */ /* 0x002fea0003800000 */
.L_x_2863:
[----:B------:R-:W-:Y:S05]  /*189a0*/  BSYNC B1 ;  /* 0x0000000000017941 */ /* 0x000fea0003800000 */
.L_x_2862:
[----:B01----:R-:W-:Y:S01]  /*189b0*/  IADD3 R5, R2, 0x400, RZ ;  /* 0x0000040002057810 */ /* 0x003fe20007ffe0ff */
[----:B------:R-:W-:Y:S01]  /*189c0*/  WARPGROUP.ARRIVE ;  /* 0x00000000000079c5 */ /* 0x000fe20000000000 */
[----:B------:R-:W-:Y:S02]  /*189d0*/  MOV R9, 0x40000040 ;  /* 0x4000004000097802 */ /* 0x000fe40000000f00 */
        /* <DEDUP_REMOVED lines=45> */
.L_x_2865:
        /* <DEDUP_REMOVED lines=60> */
[----:B------:R-:W-:-:S02]  /*19070*/  IMAD R12, R12, 0x8, R2 ;  /* 0x000000080c0c7824 */ /* 0x000fc400078e0202 */
        /* <DEDUP_REMOVED lines=81> */
[----:B0-----:R-:W-:Y:S02]  /*19590*/  FMNMX.FTZ R5, R131, R5, !PT ;  /* 0x0000000583057209 */ /* 0x001fe40007810000 */
[----:B-1----:R-:W-:-:S05]  /*195a0*/  FMNMX.FTZ R15, R130, R8, !PT ;  /* 0x00000008820f7209 */ /* 0x002fca0007810000 */
[----:B------:R-:W0:Y:S01]  /*195b0*/  SHFL.BFLY PT, R9, R15, 0x2, 0x1f ;  /* 0x0c401f000f097f89 */ /* 0x000e2200000e0000 */
[----:B--2---:R-:W-:-:S05]  /*195c0*/  FMNMX.FTZ R8, R132, R5, !PT ;  /* 0x0000000584087209 */ /* 0x004fca0007810000 */
[----:B------:R-:W1:Y:S01]  /*195d0*/  SHFL.BFLY PT, R5, R8, 0x2, 0x1f ;  /* 0x0c401f0008057f89 */ /* 0x000e6200000e0000 */
[----:B0-----:R-:W-:-:S05]  /*195e0*/  FMNMX.FTZ R15, R15, R9, !PT ;  /* 0x000000090f0f7209 */ /* 0x001fca0007810000 */
[----:B------:R-:W0:Y:S01]  /*195f0*/  SHFL.BFLY PT, R9, R15, 0x1, 0x1f ;  /* 0x0c201f000f097f89 */ /* 0x000e2200000e0000 */
[----:B-1----:R-:W-:-:S05]  /*19600*/  FMNMX.FTZ R8, R8, R5, !PT ;  /* 0x0000000508087209 */ /* 0x002fca0007810000 */
[----:B------:R-:W1:Y:S01]  /*19610*/  SHFL.BFLY PT, R5, R8, 0x1, 0x1f ;  /* 0x0c201f0008057f89 */ /* 0x000e6200000e0000 */
[----:B0-----:R-:W-:Y:S02]  /*19620*/  FMNMX.FTZ R15, R15, R9, !PT ;  /* 0x000000090f0f7209 */ /* 0x001fe40007810000 */
[----:B------:R-:W-:-:S03]  /*19630*/  MOV R9, UR42 ;  /* 0x0000002a00097c02 */ /* 0x000fc60008000f00 */
[----:B------:R-:W-:Y:S01]  /*19640*/  FADD.FTZ R94, -R15, R11 ;  /* 0x0000000b0f5e7221 */ /* 0x000fe20000010100 */
[----:B-1----:R-:W-:-:S03]  /*19650*/  FMNMX.FTZ R8, R8, R5, !PT ;  /* 0x0000000508087209 */ /* 0x002fc60007810000 */
[-C--:B------:R-:W-:Y:S02]  /*19660*/  FMUL.FTZ R94, R94, R9.reuse ;  /* 0x000000095e5e7220 */ /* 0x080fe40000410000 */
[----:B------:R-:W-:Y:S01]  /*19670*/  FADD.FTZ R5, -R8, R10 ;  /* 0x0000000a08057221 */ /* 0x000fe20000010100 */
[----:B------:R-:W-:-:S03]  /*19680*/  FMUL.FTZ R10, R15, R9 ;  /* 0x000000090f0a7220 */ /* 0x000fc60000410000 */
[----:B------:R-:W-:Y:S01]  /*19690*/  MUFU.EX2 R94, R94 ;  /* 0x0000005e005e7308 */ /* 0x000fe20000000800 */
[-C--:B------:R-:W-:Y:S01]  /*196a0*/  FMUL.FTZ R5, R5, R9.reuse ;  /* 0x0000000905057220 */ /* 0x080fe20000410000 */
[-CC-:B------:R-:W-:Y:S01]  /*196b0*/  FFMA.FTZ R154, R97, R9.reuse, -R10.reuse ;  /* 0x00000009619a7223 */ /* 0x180fe2000001080a */
[-CC-:B------:R-:W-:Y:S01]  /*196c0*/  FFMA.FTZ R97, R98, R9.reuse, -R10.reuse ;  /* 0x0000000962617223 */ /* 0x180fe2000001080a */
[-C--:B------:R-:W-:Y:S01]  /*196d0*/  FMUL.FTZ R98, R8, R9.reuse ;  /* 0x0000000908627220 */ /* 0x080fe20000410000 */
[-CC-:B------:R-:W-:Y:S01]  /*196e0*/  FFMA.FTZ R156, R6, R9.reuse, -R10.reuse ;  /* 0x00000009069c7223 */ /* 0x180fe2000001080a */
[-CC-:B------:R-:W-:Y:S01]  /*196f0*/  FFMA.FTZ R135, R7, R9.reuse, -R10.reuse ;  /* 0x0000000907877223 */ /* 0x180fe2000001080a */
[-C--:B------:R-:W-:Y:S01]  /*19700*/  FFMA.FTZ R148, R101, R9.reuse, -R10 ;  /* 0x0000000965947223 */ /* 0x080fe2000001080a */
[-CC-:B------:R-:W-:Y:S01]  /*19710*/  FFMA.FTZ R157, R20, R9.reuse, -R98.reuse ;  /* 0x00000009149d7223 */ /* 0x180fe20000010862 */
[-C--:B------:R-:W-:Y:S01]  /*19720*/  FFMA.FTZ R101, R21, R9.reuse, -R98 ;  /* 0x0000000915657223 */ /* 0x080fe20000010862 */
[----:B------:R-:W-:Y:S01]  /*19730*/  MUFU.EX2 R5, R5 ;  /* 0x0000000500057308 */ /* 0x000fe20000000800 */
[-C--:B------:R-:W-:Y:S01]  /*19740*/  FFMA.FTZ R158, R88, R9.reuse, -R10 ;  /* 0x00000009589e7223 */ /* 0x080fe2000001080a */
[-C--:B------:R-:W-:Y:S01]  /*19750*/  FFMA.FTZ R159, R90, R9.reuse, -R98 ;  /* 0x000000095a9f7223 */ /* 0x080fe20000010862 */
[-C--:B------:R-:W-:Y:S01]  /*19760*/  FFMA.FTZ R134, R89, R9.reuse, -R10 ;  /* 0x0000000959867223 */ /* 0x080fe2000001080a */
[-C--:B------:R-:W-:Y:S01]  /*19770*/  FFMA.FTZ R91, R91, R9.reuse, -R98 ;  /* 0x000000095b5b7223 */ /* 0x080fe20000010862 */
[-C--:B------:R-:W-:Y:S01]  /*19780*/  FFMA.FTZ R152, R92, R9.reuse, -R10 ;  /* 0x000000095c987223 */ /* 0x080fe2000001080a */
[-C--:B------:R-:W-:Y:S01]  /*19790*/  FFMA.FTZ R153, R95, R9.reuse, -R98 ;  /* 0x000000095f997223 */ /* 0x080fe20000010862 */
[----:B------:R-:W-:Y:S01]  /*197a0*/  VIADD R95, R12, 0x2a840 ;  /* 0x0002a8400c5f7836 */ /* 0x000fe20000000000 */
[----:B------:R-:W0:Y:S01]  /*197b0*/  MUFU.EX2 R156, R156 ;  /* 0x0000009c009c7308 */ /* 0x000e220000000800 */
[-C--:B------:R-:W-:Y:S01]  /*197c0*/  FFMA.FTZ R133, R93, R9.reuse, -R10 ;  /* 0x000000095d857223 */ /* 0x080fe2000001080a */
[-CC-:B------:R-:W-:Y:S01]  /*197d0*/  FFMA.FTZ R90, R96, R9.reuse, -R98.reuse ;  /* 0x00000009605a7223 */ /* 0x180fe20000010862 */
[-C--:B------:R-:W-:Y:S01]  /*197e0*/  FFMA.FTZ R155, R99, R9.reuse, -R98 ;  /* 0x00000009639b7223 */ /* 0x080fe20000010862 */
[----:B------:R-:W-:Y:S01]  /*197f0*/  PRMT R95, R178, 0x654, R95 ;  /* 0x00000654b25f7816 */ /* 0x000fe2000000005f */
[-C--:B------:R-:W-:Y:S01]  /*19800*/  FFMA.FTZ R93, R102, R9.reuse, -R10 ;  /* 0x00000009665d7223 */ /* 0x080fe2000001080a */
[-CC-:B------:R-:W-:Y:S01]  /*19810*/  FFMA.FTZ R21, R100, R9.reuse, -R98.reuse ;  /* 0x0000000964157223 */ /* 0x180fe20000010862 */
[-CC-:B------:R-:W-:Y:S01]  /*19820*/  FFMA.FTZ R149, R103, R9.reuse, -R98.reuse ;  /* 0x0000000967957223 */ /* 0x180fe20000010862 */
[----:B------:R-:W1:Y:S01]  /*19830*/  MUFU.EX2 R157, R157 ;  /* 0x0000009d009d7308 */ /* 0x000e620000000800 */
[----:B------:R2:W-:Y:S01]  /*19840*/  SYNCS.ARRIVE.TRANS64.RED.A1T0 RZ, [R95+URZ], RZ ;  /* 0x000000ff5fff79a7 */ /* 0x0005e2000810043f */
[-CC-:B------:R-:W-:Y:S01]  /*19850*/  FFMA.FTZ R20, R104, R9.reuse, -R98.reuse ;  /* 0x0000000968147223 */ /* 0x180fe20000010862 */
[-CC-:B------:R-:W-:Y:S01]  /*19860*/  FFMA.FTZ R151, R107, R9.reuse, -R98.reuse ;  /* 0x000000096b977223 */ /* 0x180fe20000010862 */
[-CC-:B------:R-:W-:Y:S01]  /*19870*/  FFMA.FTZ R108, R108, R9.reuse, -R98.reuse ;  /* 0x000000096c6c7223 */ /* 0x180fe20000010862 */
[-CC-:B------:R-:W-:Y:S01]  /*19880*/  FFMA.FTZ R145, R111, R9.reuse, -R98.reuse ;  /* 0x000000096f917223 */ /* 0x180fe20000010862 */
[-CC-:B------:R-:W-:Y:S01]  /*19890*/  FFMA.FTZ R99, R112, R9.reuse, -R98.reuse ;  /* 0x0000000970637223 */ /* 0x180fe20000010862 */
[----:B------:R-:W-:Y:S01]  /*198a0*/  FFMA.FTZ R147, R115, R9, -R98 ;  /* 0x0000000973937223 */ /* 0x000fe20000010862 */
[----:B------:R-:W3:Y:S01]  /*198b0*/  MUFU.EX2 R135, R135 ;  /* 0x0000008700877308 */ /* 0x000ee20000000800 */
        /* <DEDUP_REMOVED lines=8> */
[----:B-1----:R-:W-:Y:S01]  /*19940*/  FFMA.FTZ R0, R5, R0, R157 ;  /* 0x0000000005007223 */ /* 0x002fe2000001009d */
[-CC-:B------:R-:W-:Y:S01]  /*19950*/  FFMA.FTZ R96, R128, R9.reuse, -R98.reuse ;  /* 0x0000000980607223 */ /* 0x180fe20000010862 */
[-CC-:B------:R-:W-:Y:S01]  /*19960*/  FFMA.FTZ R139, R131, R9.reuse, -R98.reuse ;  /* 0x00000009838b7223 */ /* 0x180fe20000010862 */
[-C--:B--2---:R-:W-:Y:S01]  /*19970*/  FFMA.FTZ R95, R132, R9.reuse, -R98 ;  /* 0x00000009845f7223 */ /* 0x084fe20000010862 */
[-CC-:B------:R-:W-:Y:S01]  /*19980*/  FFMA.FTZ R150, R105, R9.reuse, -R10.reuse ;  /* 0x0000000969967223 */ /* 0x180fe2000001080a */
[-CC-:B------:R-:W-:Y:S01]  /*19990*/  FFMA.FTZ R92, R106, R9.reuse, -R10.reuse ;  /* 0x000000096a5c7223 */ /* 0x180fe2000001080a */
[-CC-:B------:R-:W-:Y:S01]  /*199a0*/  FFMA.FTZ R144, R109, R9.reuse, -R10.reuse ;  /* 0x000000096d907223 */ /* 0x180fe2000001080a */
[----:B------:R-:W1:Y:S01]  /*199b0*/  MUFU.EX2 R158, R158 ;  /* 0x0000009e009e7308 */ /* 0x000e620000000800 */
[----:B---3--:R-:W-:Y:S01]  /*199c0*/  FADD.FTZ R3, R135, R3 ;  /* 0x0000000387037221 */ /* 0x008fe20000010000 */
[-CC-:B------:R-:W-:Y:S01]  /*199d0*/  FFMA.FTZ R89, R110, R9.reuse, -R10.reuse ;  /* 0x000000096e597223 */ /* 0x180fe2000001080a */
[-CC-:B------:R-:W-:Y:S01]  /*199e0*/  FFMA.FTZ R146, R113, R9.reuse, -R10.reuse ;  /* 0x0000000971927223 */ /* 0x180fe2000001080a */
[-CC-:B------:R-:W-:Y:S01]  /*199f0*/  FFMA.FTZ R88, R114, R9.reuse, -R10.reuse ;  /* 0x0000000972587223 */ /* 0x180fe2000001080a */
[-CC-:B------:R-:W-:Y:S01]  /*19a00*/  FFMA.FTZ R140, R117, R9.reuse, -R10.reuse ;  /* 0x00000009758c7223 */ /* 0x180fe2000001080a */
[-CC-:B------:R-:W-:Y:S01]  /*19a10*/  FFMA.FTZ R11, R118, R9.reuse, -R10.reuse ;  /* 0x00000009760b7223 */ /* 0x180fe2000001080a */
[-C--:B------:R-:W-:Y:S01]  /*19a20*/  FFMA.FTZ R142, R121, R9.reuse, -R10 ;  /* 0x00000009798e7223 */ /* 0x080fe2000001080a */
[----:B------:R-:W2:Y:S01]  /*19a30*/  MUFU.EX2 R159, R159 ;  /* 0x0000009f009f7308 */ /* 0x000ea20000000800 */
[----:B0-----:R-:W-:Y:S01]  /*19a40*/  FADD.FTZ R98, R101, R0 ;  /* 0x0000000065627221 */ /* 0x001fe20000010000 */
[-CC-:B------:R-:W-:Y:S01]  /*19a50*/  FFMA.FTZ R7, R122, R9.reuse, -R10.reuse ;  /* 0x000000097a077223 */ /* 0x180fe2000001080a */
[-CC-:B------:R-:W-:Y:S01]  /*19a60*/  FFMA.FTZ R136, R125, R9.reuse, -R10.reuse ;  /* 0x000000097d887223 */ /* 0x180fe2000001080a */
[-CC-:B------:R-:W-:Y:S01]  /*19a70*/  FFMA.FTZ R6, R126, R9.reuse, -R10.reuse ;  /* 0x000000097e067223 */ /* 0x180fe2000001080a */
[-CC-:B------:R-:W-:Y:S01]  /*19a80*/  FFMA.FTZ R138, R129, R9.reuse, -R10.reuse ;  /* 0x00000009818a7223 */ /* 0x180fe2000001080a */
[----:B------:R-:W-:-:S02]  /*19a90*/  FFMA.FTZ R10, R130, R9, -R10 ;  /* 0x00000009820a7223 */ /* 0x000fc4000001080a */
        /* <DEDUP_REMOVED lines=88> */
.L_x_2866:
[C---:B------:R-:W-:Y:S01]  /*1a020*/  ISETP.GT.AND P1, PT, R13.reuse, R185, PT ;  /* 0x000000b90d00720c */ /* 0x040fe20003f24270 */
[----:B------:R-:W-:Y:S01]  /*1a030*/  VIADD R13, R13, 0xffffffff ;  /* 0xffffffff0d0d7836 */ /* 0x000fe20000000000 */
[----:B------:R-:W-:Y:S02]  /*1a040*/  IADD3 R14, R14, 0x2a860, RZ ;  /* 0x0002a8600e0e7810 */ /* 0x000fe40007ffe0ff */
[----:B------:R-:W-:Y:S02]  /*1a050*/  F2FP.F16.F32.PACK_AB R140, R11, R140 ;  /* 0x0000008c0b8c723e */ /* 0x000fe400000000ff */
[----:B------:R-:W-:Y:S02]  /*1a060*/  PRMT R14, R178, 0x654, R14 ;  /* 0x00000654b20e7816 */ /* 0x000fe4000000000e */
[----:B------:R-:W-:Y:S01]  /*1a070*/  F2FP.F16.F32.PACK_AB R142, R7, R142 ;  /* 0x0000008e078e723e */ /* 0x000fe200000000ff */
[----:B------:R-:W-:Y:S01]  /*1a080*/  IMAD.MOV.U32 R7, RZ, RZ, R162 ;  /* 0x000000ffff077224 */ /* 0x000fe200078e00a2 */
[----:B------:R0:W-:Y:S01]  /*1a090*/  SYNCS.ARRIVE.TRANS64.RED.A1T0 RZ, [R14+URZ], RZ ;  /* 0x000000ff0eff79a7 */ /* 0x0001e2000810043f */
        /* <DEDUP_REMOVED lines=25> */
[----:B0-----:R-:W-:Y:S06]  /*1a230*/  @P1 BRA `(.L_x_2867) ;  /* 0xffffffd800581947 */ /* 0x001fec000383ffff */
.L_x_2854:
[----:B------:R-:W-:Y:S05]  /*1a240*/  BSYNC B0 ;  /* 0x0000000000007941 */ /* 0x000fea0003800000 */
.L_x_2853:
        /* <DEDUP_REMOVED lines=67> */
.L_x_2868:
[----:B------:R-:W-:Y:S02]  /*1a680*/  LEA R6, R162, R2, 0x3 ;  /* 0x00000002a2067211 */ /* 0x000fe400078e18ff */
[----:B------:R-:W-:-:S04]  /*1a690*/  SHF.L.U32 R5, R168, 0x1f, RZ ;  /* 0x0000001fa8057819 */ /* 0x000fc800000006ff */
[----:B------:R0:W1:Y:S01]  /*1a6a0*/  SYNCS.PHASECHK.TRANS64.TRYWAIT P1, [R6+URZ+0x2a850], R5 ;  /* 0x02a85005060075a7 */ /* 0x000062000802017f */
[----:B------:R-:W-:Y:S05]  /*1a6b0*/  @!P0 BRA `(.L_x_2869) ;  /* 0x0000000000048947 */ /* 0x000fea0003800000 */
[----:B------:R-:W-:Y:S01]  /*1a6c0*/  BPT.TRAP 0x1 ;  /* 0x000000040000795c */ /* 0x000fe20000300000 */
.L_x_2869:
        /* <DEDUP_REMOVED lines=9> */
.L_x_2871:
[----:B------:R-:W-:Y:S05]  /*1a760*/  BSYNC B0 ;  /* 0x0000000000007941 */ /* 0x000fea0003800000 */
.L_x_2870:
[----:B------:R-:W-:Y:S01]  /*1a770*/  IMAD.MOV.U32 R4, RZ, RZ, R2 ;  /* 0x000000ffff047224 */ /* 0x000fe200078e0002 */
[----:B01----:R-:W-:Y:S01]  /*1a780*/  MOV R5, 0x40000040 ;  /* 0x4000004000057802 */ /* 0x003fe20000000f00 */
        /* <DEDUP_REMOVED lines=39> */
[----:B------:R-:W0:Y:S02]  /*1aa00*/  SHFL.BFLY PT, R5, R0, 0x2, 0x1f ;  /* 0x0c401f0000057f89 */ /* 0x000e2400000e0000 */
[----:B0-----:R-:W-:Y:S01]  /*1aa10*/  FADD.FTZ R7, R5, R0 ;  /* 0x0000000005077221 */ /* 0x001fe20000010000 */
[----:B------:R-:W-:Y:S01]  /*1aa20*/  IMAD.MOV.U32 R0, RZ, RZ, -0x800000 ;  /* 0xff800000ff007424 */ /* 0x000fe200078e00ff */
[----:B------:R-:W0:Y:S04]  /*1aa30*/  SHFL.BFLY PT, R5, R4, 0x1, 0x1f ;  /* 0x0c201f0004057f89 */ /* 0x000e2800000e0000 */
[----:B------:R-:W1:Y:S01]  /*1aa40*/  SHFL.BFLY PT, R2, R7, 0x1, 0x1f ;  /* 0x0c201f0007027f89 */ /* 0x000e6200000e0000 */
[----:B0-----:R-:W-:Y:S01]  /*1aa50*/  FADD.FTZ R12, R4, R5 ;  /* 0x00000005040c7221 */ /* 0x001fe20000010000 */
[----:B------:R-:W-:-:S02]  /*1aa60*/  IMAD.MOV.U32 R5, RZ, RZ, RZ ;  /* 0x000000ffff057224 */ /* 0x000fc400078e00ff */
[----:B-1----:R-:W-:Y:S02]  /*1aa70*/  FADD.FTZ R13, R7, R2 ;  /* 0x00000002070d7221 */ /* 0x002fe40000010000 */
        /* <DEDUP_REMOVED lines=19> */
.L_x_2873:
        /* <DEDUP_REMOVED lines=37> */
[----:B------:R-:W-:Y:S01]  /*1ae00*/  SEL R5, RZ, 0x1, P1 ;  /* 0x00000001ff057807 */ /* 0x000fe20000800000 */
[-C--:B0-----:R-:W-:Y:S01]  /*1ae10*/  FMUL.FTZ R96, R26, R2.reuse ;  /* 0x000000021a607220 */ /* 0x081fe20000410000 */
        /* <DEDUP_REMOVED lines=34> */
[----:B--2---:R-:W-:-:S07]  /*1b040*/  SEL R162, R162, RZ, P1 ;  /* 0x000000ffa2a27207 */ /* 0x004fce0000800000 */
.L_x_2774:
[----:B------:R-:W2:Y:S08]  /*1b050*/  S2UR UR4, SR_CgaCtaId ;  /* 0x00000000000479c3 */ /* 0x000eb00000008800 */
[----:B------:R-:W-:Y:S01]  /*1b060*/  BAR.SYNC.DEFER_BLOCKING 0x5, 0x180 ;  /* 0x0146000000007b1d */ /* 0x000fe20000010000 */
[----:B------:R-:W-:-:S05]  /*1b070*/  MOV R5, 0x400 ;  /* 0x0000040000057802 */ /* 0x000fca0000000f00 */
[----:B------:R-:W-:Y:S01]  /*1b080*/  BSSY B0, `(.L_x_2874) ;  /* 0x00002d5000007945 */ /* 0x000fe20003800000 */
[----:B--2---:R-:W-:-:S04]  /*1b090*/  MOV R178, UR4 ;  /* 0x0000000400b27c02 */ /* 0x004fc80008000f00 */
[----:B------:R-:W-:-:S05]  /*1b0a0*/  LEA R2, R178, R5, 0x18 ;  /* 0x00000005b2027211 */ /* 0x000fca00078ec0ff */
[----:B------:R2:W3:Y:S01]  /*1b0b0*/  LDS.128 R4, [R2+0x2a8d0] ;  /* 0x02a8d00002047984 */ /* 0x0004e20000000c00 */
[----:B------:R-:W-:Y:S06]  /*1b0c0*/  BAR.ARV 0x4, 0x180 ;  /* 0x0106000000007b1d */ /* 0x000fec0000002000 */
[----:B------:R-:W-:Y:S05]  /*1b0d0*/  @P0 BRA `(.L_x_2875) ;  /* 0x0000002000580947 */ /* 0x000fea0003800000 */
[----:B------:R-:W4:Y:S01]  /*1b0e0*/  LDL R8, [R1+0x5c] ;  /* 0x00005c0001087983 */ /* 0x000f220000100800 */
[----:B------:R-:W-:Y:S01]  /*1b0f0*/  F2FP.F16.F32.PACK_AB R36, R95, R94 ;  /* 0x0000005e5f24723e */ /* 0x000fe200000000ff */
[----:B------:R-:W-:Y:S01]  /*1b100*/  ULDC.64 UR6, c[0x0][0xc00] ;  /* 0x0003000000067ab9 */ /* 0x000fe20000000a00 */
[----:B------:R-:W-:Y:S01]  /*1b110*/  ULDC.64 UR4, c[0x0][0xc08] ;  /* 0x0003020000047ab9 */ /* 0x000fe20000000a00 */
[----:B------:R-:W0:Y:S01]  /*1b120*/  S2R R9, SR_SWINHI ;  /* 0x0000000000097919 */ /* 0x000e220000002f00 */
[----:B------:R-:W-:Y:S02]  /*1b130*/  MOV R72, R2 ;  /* 0x0000000200487202 */ /* 0x000fe40000000f00 */
[----:B0-----:R-:W-:Y:S01]  /*1b140*/  MOV R73, R9 ;  /* 0x0000000900497202 */ /* 0x001fe20000000f00 */
[----:B------:R-:W-:Y:S02]  /*1b150*/  BAR.SYNC.DEFER_BLOCKING 0x1, 0x100 ;  /* 0x0044000000007b1d */ /* 0x000fe40000010000 */
[----:B----4-:R-:W-:-:S03]  /*1b160*/  IMAD.WIDE R12, R8, 0x2, R72 ;  /* 0x00000002080c7825 */ /* 0x010fc600078e0248 */
[C---:B------:R-:W-:Y:S02]  /*1b170*/  LOP3.LUT R15, R12.reuse, 0x380, RZ, 0xc0, !PT ;  /* 0x000003800c0f7812 */ /* 0x040fe400078ec0ff */
[C---:B------:R-:W-:Y:S02]  /*1b180*/  IADD3 R35, P6, R12.reuse, 0x20, RZ ;  /* 0x000000200c237810 */ /* 0x040fe40007fde0ff */
[----:B------:R-:W-:Y:S02]  /*1b190*/  SHF.R.U64 R15, R15, 0x3, RZ ;  /* 0x000000030f0f7819 */ /* 0x000fe400000012ff */
[C---:B------:R-:W-:Y:S01]  /*1b1a0*/  IADD3 R39, P4, R12.reuse, 0x60, RZ ;  /* 0x000000600c277810 */ /* 0x040fe20007f9e0ff */
[----:B------:R-:W-:Y:S01]  /*1b1b0*/  IMAD.X R9, RZ, RZ, R13, P6 ;  /* 0x000000ffff097224 */ /* 0x000fe200030e060d */
[C---:B------:R-:W-:Y:S02]  /*1b1c0*/  IADD3 R26, P3, R12.reuse, 0x4000, RZ ;  /* 0x000040000c1a7810 */ /* 0x040fe40007f7e0ff */
[----:B------:R-:W-:-:S02]  /*1b1d0*/  IADD3 R37, P5, R12, 0x40, RZ ;  /* 0x000000400c257810 */ /* 0x000fc40007fbe0ff */
[----:B---3--:R-:W-:Y:S01]  /*1b1e0*/  LOP3.LUT R4, R35, 0x380, RZ, 0xc0, !PT ;  /* 0x0000038023047812 */ /* 0x008fe200078ec0ff */
[--C-:B------:R-:W-:Y:S01]  /*1b1f0*/  IMAD.X R27, RZ, RZ, R13.reuse, P3 ;  /* 0x000000ffff1b7224 */ /* 0x100fe200018e060d */
[C---:B------:R-:W-:Y:S01]  /*1b200*/  IADD3 R105, P2, R12.reuse, 0x4020, RZ ;  /* 0x000040200c697810 */ /* 0x040fe20007f5e0ff */
[--C-:B------:R-:W-:Y:S01]  /*1b210*/  IMAD.X R11, RZ, RZ, R13.reuse, P5 ;  /* 0x000000ffff0b7224 */ /* 0x100fe200028e060d */
[C---:B------:R-:W-:Y:S02]  /*1b220*/  IADD3 R107, P1, R12.reuse, 0x4040, RZ ;  /* 0x000040400c6b7810 */ /* 0x040fe40007f3e0ff */
[----:B------:R-:W-:Y:S01]  /*1b230*/  IADD3 R109, P0, R12, 0x4060, RZ ;  /* 0x000040600c6d7810 */ /* 0x000fe20007f1e0ff */
[--C-:B------:R-:W-:Y:S01]  /*1b240*/  IMAD.X R29, RZ, RZ, R13.reuse, P2 ;  /* 0x000000ffff1d7224 */ /* 0x100fe200010e060d */
[----:B------:R-:W-:Y:S02]  /*1b250*/  LOP3.LUT R12, R15, R12, RZ, 0x3c, !PT ;  /* 0x0000000c0f0c7212 */ /* 0x000fe400078e3cff */
[----:B------:R-:W-:Y:S01]  /*1b260*/  LOP3.LUT R14, R39, 0x380, RZ, 0xc0, !PT ;  /* 0x00000380270e7812 */ /* 0x000fe200078ec0ff */
[----:B------:R-:W-:Y:S01]  /*1b270*/  IMAD.X R33, RZ, RZ, R13, P0 ;  /* 0x000000ffff217224 */ /* 0x000fe200000e060d */
[----:B------:R-:W-:-:S02]  /*1b280*/  LOP3.LUT R15, R26, 0x380, RZ, 0xc0, !PT ;  /* 0x000003801a0f7812 */ /* 0x000fc400078ec0ff */
[----:B------:R-:W-:Y:S02]  /*1b290*/  LOP3.LUT R10, R37, 0x380, RZ, 0xc0, !PT ;  /* 0x00000380250a7812 */ /* 0x000fe400078ec0ff */
[----:B------:R-:W-:Y:S02]  /*1b2a0*/  SHF.R.U64 R4, R4, 0x3, RZ ;  /* 0x0000000304047819 */ /* 0x000fe400000012ff */
[----:B------:R-:W-:Y:S02]  /*1b2b0*/  SHF.R.U64 R14, R14, 0x3, RZ ;  /* 0x000000030e0e7819 */ /* 0x000fe400000012ff */
[----:B------:R-:W-:Y:S02]  /*1b2c0*/  SHF.R.U64 R15, R15, 0x3, RZ ;  /* 0x000000030f0f7819 */ /* 0x000fe400000012ff */
[----:B------:R-:W-:Y:S02]  /*1b2d0*/  SHF.R.U64 R10, R10, 0x3, RZ ;  /* 0x000000030a0a7819 */ /* 0x000fe400000012ff */
[----:B------:R-:W-:-:S02]  /*1b2e0*/  LOP3.LUT R8, R4, R35, RZ, 0x3c, !PT ;  /* 0x0000002304087212 */ /* 0x000fc400078e3cff */
[----:B------:R-:W-:Y:S02]  /*1b2f0*/  LOP3.LUT R4, R105, 0x380, RZ, 0xc0, !PT ;  /* 0x0000038069047812 */ /* 0x000fe400078ec0ff */
[----:B------:R-:W-:Y:S02]  /*1b300*/  LOP3.LUT R30, R107, 0x380, RZ, 0xc0, !PT ;  /* 0x000003806b1e7812 */ /* 0x000fe400078ec0ff */
[-C--:B------:R-:W-:Y:S02]  /*1b310*/  IADD3.X R25, RZ, R13.reuse, RZ, P4, !PT ;  /* 0x0000000dff197210 */ /* 0x080fe400027fe4ff */
[----:B------:R-:W-:Y:S02]  /*1b320*/  IADD3.X R31, RZ, R13, RZ, P1, !PT ;  /* 0x0000000dff1f7210 */ /* 0x000fe40000ffe4ff */
[----:B------:R-:W-:Y:S02]  /*1b330*/  LOP3.LUT R24, R14, R39, RZ, 0x3c, !PT ;  /* 0x000000270e187212 */ /* 0x000fe400078e3cff */
[----:B------:R-:W-:-:S02]  /*1b340*/  LOP3.LUT R26, R15, R26, RZ, 0x3c, !PT ;  /* 0x0000001a0f1a7212 */ /* 0x000fc400078e3cff */
[----:B------:R-:W-:Y:S02]  /*1b350*/  MOV R34, R12 ;  /* 0x0000000c00227202 */ /* 0x000fe40000000f00 */
[----:B------:R-:W-:Y:S02]  /*1b360*/  LOP3.LUT R32, R109, 0x380, RZ, 0xc0, !PT ;  /* 0x000003806d207812 */ /* 0x000fe400078ec0ff */
[----:B------:R-:W-:Y:S02]  /*1b370*/  LOP3.LUT R10, R10, R37, RZ, 0x3c, !PT ;  /* 0x000000250a0a7212 */ /* 0x000fe400078e3cff */
[----:B------:R-:W-:Y:S02]  /*1b380*/  F2FP.F16.F32.PACK_AB R12, R21, R20 ;  /* 0x00000014150c723e */ /* 0x000fe400000000ff */
[----:B------:R-:W-:Y:S02]  /*1b390*/  F2FP.F16.F32.PACK_AB R13, R97, R96 ;  /* 0x00000060610d723e */ /* 0x000fe400000000ff */
[----:B------:R-:W-:-:S02]  /*1b3a0*/  F2FP.F16.F32.PACK_AB R14, R89, R88 ;  /* 0x00000058590e723e */ /* 0x000fc400000000ff */
[----:B------:R-:W-:Y:S02]  /*1b3b0*/  F2FP.F16.F32.PACK_AB R15, R99, R98 ;  /* 0x00000062630f723e */ /* 0x000fe400000000ff */
[----:B------:R-:W-:Y:S02]  /*1b3c0*/  SHF.R.U64 R4, R4, 0x3, RZ ;  /* 0x0000000304047819 */ /* 0x000fe400000012ff */
[----:B------:R-:W-:Y:S01]  /*1b3d0*/  SHF.R.U64 R30, R30, 0x3, RZ ;  /* 0x000000031e1e7819 */ /* 0x000fe200000012ff */
[----:B------:R0:W-:Y:S01]  /*1b3e0*/  STSM.16.M88.4 [R34], R12 ;  /* 0x0000000c22007844 */ /* 0x0001e20000000200 */
[----:B------:R-:W-:Y:S02]  /*1b3f0*/  SHF.R.U64 R32, R32, 0x3, RZ ;  /* 0x0000000320207819 */ /* 0x000fe400000012ff */
[----:B------:R-:W-:Y:S02]  /*1b400*/  MOV R37, R8 ;  /* 0x0000000800257202 */ /* 0x000fe40000000f00 */
[----:B------:R-:W-:-:S02]  /*1b410*/  MOV R38, R10 ;  /* 0x0000000a00267202 */ /* 0x000fc40000000f00 */
[----:B-1----:R-:W-:Y:S02]  /*1b420*/  LOP3.LUT R28, R4, R105, RZ, 0x3c, !PT ;  /* 0x00000069041c7212 */ /* 0x002fe400078e3cff */
[----:B------:R-:W-:Y:S02]  /*1b430*/  F2FP.F16.F32.PACK_AB R8, R91, R90 ;  /* 0x0000005a5b08723e */ /* 0x000fe400000000ff */
[----:B------:R-:W-:Y:S02]  /*1b440*/  F2FP.F16.F32.PACK_AB R9, R101, R100 ;  /* 0x000000646509723e */ /* 0x000fe400000000ff */
[----:B------:R-:W-:Y:S02]  /*1b450*/  F2FP.F16.F32.PACK_AB R10, R93, R92 ;  /* 0x0000005c5d0a723e */ /* 0x000fe400000000ff */
[----:B------:R-:W-:Y:S02]  /*1b460*/  F2FP.F16.F32.PACK_AB R11, R103, R102 ;  /* 0x00000066670b723e */ /* 0x000fe400000000ff */
[----:B------:R-:W-:-:S02]  /*1b470*/  LOP3.LUT R30, R30, R107, RZ, 0x3c, !PT ;  /* 0x0000006b1e1e7212 */ /* 0x000fc400078e3cff */
[----:B------:R-:W-:Y:S01]  /*1b480*/  MOV R39, R24 ;  /* 0x0000001800277202 */ /* 0x000fe20000000f00 */
[----:B------:R-:W-:Y:S01]  /*1b490*/  STSM.16.M88.4 [R37], R8 ;  /* 0x0000000825007844 */ /* 0x000fe20000000200 */
[----:B------:R-:W-:Y:S02]  /*1b4a0*/  MOV R4, R26 ;  /* 0x0000001a00047202 */ /* 0x000fe40000000f00 */
[----:B0-----:R-:W-:Y:S02]  /*1b4b0*/  F2FP.F16.F32.PACK_AB R12, R41, R40 ;  /* 0x00000028290c723e */ /* 0x001fe400000000ff */
[----:B------:R-:W-:Y:S02]  /*1b4c0*/  F2FP.F16.F32.PACK_AB R13, R43, R42 ;  /* 0x0000002a2b0d723e */ /* 0x000fe400000000ff */
[----:B------:R-:W-:Y:S02]  /*1b4d0*/  F2FP.F16.F32.PACK_AB R14, R45, R44 ;  /* 0x0000002c2d0e723e */ /* 0x000fe400000000ff */
[----:B------:R-:W-:-:S02]  /*1b4e0*/  F2FP.F16.F32.PACK_AB R15, R47, R46 ;  /* 0x0000002e2f0f723e */ /* 0x000fc400000000ff */
[----:B------:R-:W-:Y:S02]  /*1b4f0*/  LOP3.LUT R32, R32, R109, RZ, 0x3c, !PT ;  /* 0x0000006d20207212 */ /* 0x000fe400078e3cff */
[----:B------:R-:W-:Y:S01]  /*1b500*/  F2FP.F16.F32.PACK_AB R24, R49, R48 ;  /* 0x000000303118723e */ /* 0x000fe200000000ff */
[----:B------:R-:W-:Y:S01]  /*1b510*/  STSM.16.M88.4 [R38], R12 ;  /* 0x0000000c26007844 */ /* 0x000fe20000000200 */
[----:B------:R-:W-:Y:S02]  /*1b520*/  F2FP.F16.F32.PACK_AB R25, R51, R50 ;  /* 0x000000323319723e */ /* 0x000fe400000000ff */
[----:B------:R-:W-:Y:S02]  /*1b530*/  F2FP.F16.F32.PACK_AB R26, R53, R52 ;  /* 0x00000034351a723e */ /* 0x000fe400000000ff */
[----:B------:R-:W-:Y:S02]  /*1b540*/  F2FP.F16.F32.PACK_AB R27, R55, R54 ;  /* 0x00000036371b723e */ /* 0x000fe400000000ff */
[----:B------:R-:W-:-:S02]  /*1b550*/  MOV R104, R28 ;  /* 0x0000001c00687202 */ /* 0x000fc40000000f00 */
[----:B------:R-:W-:Y:S01]  /*1b560*/  MOV R106, R30 ;  /* 0x0000001e006a7202 */ /* 0x000fe20000000f00 */
[----:B------:R0:W-:Y:S01]  /*1b570*/  STSM.16.M88.4 [R39], R24 ;  /* 0x0000001827007844 */ /* 0x0001e20000000200 */
[----:B------:R-:W-:Y:S02]  /*1b580*/  F2FP.F16.F32.PACK_AB R28, R57, R56 ;  /* 0x00000038391c723e */ /* 0x000fe400000000ff */
[----:B------:R-:W-:Y:S02]  /*1b590*/  F2FP.F16.F32.PACK_AB R29, R59, R58 ;  /* 0x0000003a3b1d723e */ /* 0x000fe400000000ff */
[----:B------:R-:W-:Y:S02]  /*1b5a0*/  F2FP.F16.F32.PACK_AB R30, R61, R60 ;  /* 0x0000003c3d1e723e */ /* 0x000fe400000000ff */
[----:B------:R-:W-:Y:S02]  /*1b5b0*/  F2FP.F16.F32.PACK_AB R31, R63, R62 ;  /* 0x0000003e3f1f723e */ /* 0x000fe400000000ff */
[----:B------:R-:W-:-:S02]  /*1b5c0*/  MOV R105, R32 ;  /* 0x0000002000697202 */ /* 0x000fc40000000f00 */
[----:B------:R-:W-:Y:S01]  /*1b5d0*/  F2FP.F16.F32.PACK_AB R32, R65, R64 ;  /* 0x000000404120723e */ /* 0x000fe200000000ff */
[----:B------:R1:W-:Y:S01]  /*1b5e0*/  STSM.16.M88.4 [R4], R28 ;  /* 0x0000001c04007844 */ /* 0x0003e20000000200 */
[----:B------:R-:W-:Y:S02]  /*1b5f0*/  F2FP.F16.F32.PACK_AB R33, R67, R66 ;  /* 0x000000424321723e */ /* 0x000fe400000000ff */
[----:B------:R-:W-:Y:S01]  /*1b600*/  F2FP.F16.F32.PACK_AB R34, R69, R68 ;  /* 0x000000444522723e */ /* 0x000fe200000000ff */
[----:B0-----:R-:W0:Y:S01]  /*1b610*/  LDC.64 R26, c[0x0][0xba8] ;  /* 0x0002ea00ff1a7b82 */ /* 0x001e220000000a00 */
[----:B------:R-:W-:Y:S02]  /*1b620*/  F2FP.F16.F32.PACK_AB R35, R71, R70 ;  /* 0x000000464723723e */ /* 0x000fe400000000ff */
[----:B------:R-:W-:Y:S02]  /*1b630*/  F2FP.F16.F32.PACK_AB R37, R75, R74 ;  /* 0x0000004a4b25723e */ /* 0x000fe400000000ff */
[----:B------:R-:W-:Y:S01]  /*1b640*/  F2FP.F16.F32.PACK_AB R38, R77, R76 ;  /* 0x0000004c4d26723e */ /* 0x000fe200000000ff */
[----:B------:R-:W-:Y:S01]  /*1b650*/  STSM.16.M88.4 [R104], R32 ;  /* 0x0000002068007844 */ /* 0x000fe20000000200 */
[----:B------:R-:W-:-:S02]  /*1b660*/  F2FP.F16.F32.PACK_AB R39, R79, R78 ;  /* 0x0000004e4f27723e */ /* 0x000fc400000000ff */
[----:B------:R-:W-:Y:S02]  /*1b670*/  F2FP.F16.F32.PACK_AB R8, R81, R80 ;  /* 0x000000505108723e */ /* 0x000fe400000000ff */
[----:B------:R-:W-:Y:S01]  /*1b680*/  F2FP.F16.F32.PACK_AB R9, R83, R82 ;  /* 0x000000525309723e */ /* 0x000fe200000000ff */
[----:B------:R-:W-:Y:S01]  /*1b690*/  STSM.16.M88.4 [R106], R36 ;  /* 0x000000246a007844 */ /* 0x000fe20000000200 */
[----:B------:R-:W-:Y:S01]  /*1b6a0*/  F2FP.F16.F32.PACK_AB R10, R85, R84 ;  /* 0x00000054550a723e */ /* 0x000fe200000000ff */
[----:B-1----:R-:W-:Y:S01]  /*1b6b0*/  IMAD.MOV.U32 R4, RZ, RZ, RZ ;  /* 0x000000ffff047224 */ /* 0x002fe200078e00ff */
[----:B------:R-:W-:Y:S02]  /*1b6c0*/  F2FP.F16.F32.PACK_AB R11, R87, R86 ;  /* 0x00000056570b723e */ /* 0x000fe400000000ff */
[----:B------:R-:W-:Y:S02]  /*1b6d0*/  ISETP.NE.U32.AND P0, PT, RZ, UR6, PT ;  /* 0x00000006ff007c0c */ /* 0x000fe4000bf05070 */
[----:B------:R-:W-:Y:S01]  /*1b6e0*/  IADD3 R12, P1, R203, UR6, RZ ;  /* 0x00000006cb0c7c10 */ /* 0x000fe2000ff3e0ff */
[----:B------:R1:W-:Y:S01]  /*1b6f0*/  STSM.16.M88.4 [R105], R8 ;  /* 0x0000000869007844 */ /* 0x0003e20000000200 */
[----:B------:R-:W-:Y:S01]  /*1b700*/  BAR.SYNC.DEFER_BLOCKING 0x1, 0x100 ;  /* 0x0044000000007b1d */ /* 0x000fe20000010000 */
[----:B------:R-:W-:-:S02]  /*1b710*/  ISETP.NE.AND.EX P0, PT, RZ, UR7, PT, P0 ;  /* 0x00000007ff007c0c */ /* 0x000fc4000bf05300 */
[----:B------:R-:W-:Y:S01]  /*1b720*/  IADD3.X R13, R204, UR7, RZ, P1, !PT ;  /* 0x00000007cc0d7c10 */ /* 0x000fe20008ffe4ff */
[----:B------:R-:W-:-:S04]  /*1b730*/  IMAD.MOV.U32 R30, RZ, RZ, 0x9b8 ;  /* 0x000009b8ff1e7424 */ /* 0x000fc800078e00ff */
[----:B-1----:R-:W1:Y:S06]  /*1b740*/  LDC R105, c[0x0][0xbe8] ;  /* 0x0002fa00ff697b82 */ /* 0x002e6c0000000800 */
[----:B------:R-:W3:Y:S01]  /*1b750*/  @P0 LDG.E R4, desc[UR60][R12.64] ;  /* 0x0000003c0c040981 */ /* 0x000ee2000c1e1900 */
[----:B------:R-:W-:-:S04]  /*1b760*/  ISETP.NE.U32.AND P1, PT, RZ, UR4, PT ;  /* 0x00000004ff007c0c */ /* 0x000fc8000bf25070 */
[----:B------:R-:W-:-:S13]  /*1b770*/  ISETP.NE.AND.EX P1, PT, RZ, UR5, PT, P1 ;  /* 0x00000005ff007c0c */ /* 0x000fda000bf25310 */
[----:B------:R-:W-:Y:S01]  /*1b780*/  @P1 IADD3 R8, P2, R203, UR4, RZ ;  /* 0x00000004cb081c10 */ /* 0x000fe2000ff5e0ff */
[----:B------:R-:W-:Y:S02]  /*1b790*/  ULDC UR4, c[0x0][0xa88] ;  /* 0x0002a20000047ab9 */ /* 0x000fe40000000800 */
[----:B------:R-:W-:Y:S01]  /*1b7a0*/  MOV R104, UR4 ;  /* 0x0000000400687c02 */ /* 0x000fe20008000f00 */
[----:B------:R-:W-:Y:S01]  /*1b7b0*/  ULDC UR4, c[0x0][0xad4] ;  /* 0x0002b50000047ab9 */ /* 0x000fe20000000800 */
[----:B------:R-:W-:Y:S02]  /*1b7c0*/  @P1 IADD3.X R9, R204, UR5, RZ, P2, !PT ;  /* 0x00000005cc091c10 */ /* 0x000fe400097fe4ff */
[----:B------:R-:W-:Y:S02]  /*1b7d0*/  ISETP.NE.AND P2, PT, R201, RZ, PT ;  /* 0x000000ffc900720c */ /* 0x000fe40003f45270 */
[----:B-1----:R-:W-:Y:S01]  /*1b7e0*/  ISETP.NE.AND P4, PT, R105, 0x1, PT ;  /* 0x000000016900780c */ /* 0x002fe20003f85270 */
[----:B------:R1:W5:Y:S01]  /*1b7f0*/  @P1 LDG.E R104, desc[UR60][R8.64] ;  /* 0x0000003c08681981 */ /* 0x000362000c1e1900 */
[----:B------:R-:W-:Y:S01]  /*1b800*/  SEL R201, R201, UR4, P2 ;  /* 0x00000004c9c97c07 */ /* 0x000fe20009000000 */
[----:B------:R-:W-:Y:S01]  /*1b810*/  IMAD.IADD R28, R191, 0x1, R186 ;  /* 0x00000001bf1c7824 */ /* 0x000fe200078e02ba */
[----:B------:R-:W-:-:S02]  /*1b820*/  ISETP.NE.U32.AND P2, PT, RZ, UR6, PT ;  /* 0x00000006ff007c0c */ /* 0x000fc4000bf45070 */
[----:B------:R-:W-:Y:S02]  /*1b830*/  ISETP.GT.AND P3, PT, R201, 0x1, PT ;  /* 0x00000001c900780c */ /* 0x000fe40003f64270 */
[----:B------:R-:W-:Y:S02]  /*1b840*/  ISETP.NE.AND.EX P2, PT, RZ, UR7, PT, P2 ;  /* 0x00000007ff007c0c */ /* 0x000fe4000bf45320 */
[----:B------:R-:W-:Y:S02]  /*1b850*/  SEL R30, R30, 0x978, P3 ;  /* 0x000009781e1e7807 */ /* 0x000fe40001800000 */
[----:B------:R-:W-:Y:S01]  /*1b860*/  SEL R202, R202, RZ, !P2 ;  /* 0x000000ffcaca7207 */ /* 0x000fe20005000000 */
[----:B------:R-:W4:Y:S01]  /*1b870*/  @P4 LDC R33, c[0x0][0xbec] ;  /* 0x0002fb00ff214b82 */ /* 0x000f220000000800 */
[----:B------:R-:W-:Y:S02]  /*1b880*/  SEL R223, R223, RZ, !P2 ;  /* 0x000000ffdfdf7207 */ /* 0x000fe40005000000 */
[----:B------:R-:W-:-:S05]  /*1b890*/  SEL R29, R207, RZ, P3 ;  /* 0x000000ffcf1d7207 */ /* 0x000fca0001800000 */
[----:B------:R-:W2:Y:S08]  /*1b8a0*/  LDC.64 R10, c[0x0][R30+0x220] ;  /* 0x000088001e0a7b82 */ /* 0x000eb00000000a00 */
[----:B------:R-:W4:Y:S08]  /*1b8b0*/  LDC.64 R14, c[0x0][R30+0x218] ;  /* 0x000086001e0e7b82 */ /* 0x000f300000000a00 */
[----:B------:R-:W4:Y:S08]  /*1b8c0*/  LDC.64 R24, c[0x0][R30+0x228] ;  /* 0x00008a001e187b82 */ /* 0x000f300000000a00 */
[----:B-1----:R-:W1:Y:S08]  /*1b8d0*/  LDC.64 R8, c[0x0][R30+0x210] ;  /* 0x000084001e087b82 */ /* 0x002e700000000a00 */
[----:B------:R-:W1:Y:S08]  /*1b8e0*/  @P4 LDC R35, c[0x0][0xbf0] ;  /* 0x0002fc00ff234b82 */ /* 0x000e700000000800 */
[----:B0-----:R-:W0:Y:S01]  /*1b8f0*/  @!P3 LDC R26, c[0x0][0xb50] ;  /* 0x0002d400ff1abb82 */ /* 0x001e220000000800 */
[----:B--2---:R-:W-:-:S07]  /*1b900*/  IMAD R11, R11, R202, RZ ;  /* 0x000000ca0b0b7224 */ /* 0x004fce00078e02ff */
[----:B------:R-:W2:Y:S01]  /*1b910*/  @!P3 LDC R27, c[0x0][0xb54] ;  /* 0x0002d500ff1bbb82 */ /* 0x000ea20000000800 */
[C---:B------:R-:W-:Y:S02]  /*1b920*/  IMAD R223, R10.reuse, R223, R11 ;  /* 0x000000df0adf7224 */ /* 0x040fe400078e020b */
[----:B------:R-:W-:-:S04]  /*1b930*/  IMAD.WIDE.U32 R10, R10, R202, RZ ;  /* 0x000000ca0a0a7225 */ /* 0x000fc800078e00ff */
[-C--:B----4-:R-:W-:Y:S02]  /*1b940*/  IMAD R31, R15, R165.reuse, RZ ;  /* 0x000000a50f1f7224 */ /* 0x090fe400078e02ff */
[----:B------:R-:W-:-:S04]  /*1b950*/  IMAD.WIDE.U32 R14, R14, R165, RZ ;  /* 0x000000a50e0e7225 */ /* 0x000fc800078e00ff */
[----:B------:R-:W-:Y:S01]  /*1b960*/  IMAD.IADD R223, R11, 0x1, R223 ;  /* 0x000000010bdf7824 */ /* 0x000fe200078e02df */
[----:B------:R-:W-:Y:S01]  /*1b970*/  IADD3 R15, R15, R31, RZ ;  /* 0x0000001f0f0f7210 */ /* 0x000fe20007ffe0ff */
[----:B------:R-:W-:Y:S02]  /*1b980*/  IMAD.MOV.U32 R11, RZ, RZ, R28 ;  /* 0x000000ffff0b7224 */ /* 0x000fe400078e001c */
[-C--:B------:R-:W-:Y:S02]  /*1b990*/  IMAD R31, R25, R29.reuse, RZ ;  /* 0x0000001d191f7224 */ /* 0x080fe400078e02ff */
[----:B------:R-:W-:-:S04]  /*1b9a0*/  IMAD.WIDE.U32 R24, R24, R29, RZ ;  /* 0x0000001d18187225 */ /* 0x000fc800078e00ff */
[----:B------:R-:W-:Y:S01]  /*1b9b0*/  IMAD.IADD R31, R25, 0x1, R31 ;  /* 0x00000001191f7824 */ /* 0x000fe200078e021f */
[--C-:B---3--:R-:W-:Y:S01]  /*1b9c0*/  IADD3 R14, P2, P5, R10, R14, R4.reuse ;  /* 0x0000000e0a0e7210 */ /* 0x108fe20007d5e004 */
[----:B------:R-:W-:Y:S01]  /*1b9d0*/  @P4 IMAD.HI.U32 R10, R28, R33, RZ ;  /* 0x000000211c0a4227 */ /* 0x000fe200078e00ff */
[----:B------:R-:W-:-:S04]  /*1b9e0*/  SHF.R.S32.HI R106, RZ, 0x1f, R4 ;  /* 0x0000001fff6a7819 */ /* 0x000fc80000011404 */
[----:B-1----:R-:W-:Y:S02]  /*1b9f0*/  @P4 SHF.R.U32.HI R11, RZ, R35, R10 ;  /* 0x00000023ff0b4219 */ /* 0x002fe4000001160a */
[----:B------:R-:W-:Y:S02]  /*1ba00*/  IADD3.X R15, R223, R15, R106, P2, P5 ;  /* 0x0000000fdf0f7210 */ /* 0x000fe400017ea46a */
[C---:B------:R-:W-:Y:S02]  /*1ba10*/  IADD3 R29, -R11.reuse, RZ, RZ ;  /* 0x000000ff0b1d7210 */ /* 0x040fe40007ffe1ff */
        /* <DEDUP_REMOVED lines=10> */
[----:B--2---:R-:W-:Y:S01]  /*1bac0*/  LEA.HI.X R27, R24, R27, R8, 0x2, P2 ;  /* 0x0000001b181b7211 */ /* 0x004fe200010f1408 */
[----:B------:R-:W-:Y:S06]  /*1bad0*/  @P1 BRA `(.L_x_2876) ;  /* 0x0000000000101947 */ /* 0x000fec0003800000 */
[----:B------:R-:W-:Y:S05]  /*1bae0*/  @!P0 BRA `(.L_x_2876) ;  /* 0x00000000000c8947 */ /* 0x000fea0003800000 */
[----:B------:R-:W2:Y:S04]  /*1baf0*/  LDG.E R9, desc[UR60][R12.64] ;  /* 0x0000003c0c097981 */ /* 0x000ea8000c1e1900 */
[----:B-----5:R-:W2:Y:S02]  /*1bb00*/  LDG.E R104, desc[UR60][R12.64+0x4] ;  /* 0x0000043c0c687981 */ /* 0x020ea4000c1e1900 */
[----:B--2---:R-:W-:-:S07]  /*1bb10*/  IADD3 R104, -R9, R104, RZ ;  /* 0x0000006809687210 */ /* 0x004fce0007ffe1ff */
.L_x_2876:
[----:B------:R-:W2:Y:S01]  /*1bb20*/  LDL R12, [R1+0x58] ;  /* 0x00005800010c7983 */ /* 0x000ea20000100800 */
[----:B-----5:R-:W-:Y:S01]  /*1bb30*/  IMAD R104, R104, R105, RZ ;  /* 0x0000006968687224 */ /* 0x020fe200078e02ff */
[----:B------:R-:W-:Y:S02]  /*1bb40*/  LOP3.LUT P0, RZ, R227, 0x3, RZ, 0xc0, !PT ;  /* 0x00000003e3ff7812 */ /* 0x000fe4000780c0ff */
[----:B------:R-:W-:Y:S04]  /*1bb50*/  SHFL.IDX PT, R8, R26, RZ, 0x1c1f ;  /* 0x001c1fff1a087589 */ /* 0x000fe800000e0000 */
[----:B------:R-:W0:Y:S04]  /*1bb60*/  SHFL.IDX PT, R9, R27, RZ, 0x1c1f ;  /* 0x001c1fff1b097589 */ /* 0x000e2800000e0000 */
[----:B------:R-:W-:Y:S04]  /*1bb70*/  SHFL.IDX PT, R10, R26, 0x1, 0x1c1f ;  /* 0x003c1f001a0a7f89 */ /* 0x000fe800000e0000 */
[----:B------:R-:W1:Y:S01]  /*1bb80*/  SHFL.IDX PT, R11, R27, 0x1, 0x1c1f ;  /* 0x003c1f001b0b7f89 */ /* 0x000e6200000e0000 */
[----:B--2---:R-:W-:-:S04]  /*1bb90*/  IMAD.IADD R13, R12, 0x1, R186 ;  /* 0x000000010c0d7824 */ /* 0x004fc800078e02ba */
        /* <DEDUP_REMOVED lines=11> */
[----:B------:R-:W-:Y:S01]  /*1bc50*/  IADD3 R13, P6, R72, 0x1000, RZ ;  /* 0x00001000480d7810 */ /* 0x000fe20007fde0ff */
[----:B------:R-:W-:Y:S01]  /*1bc60*/  IMAD.WIDE.U32 R20, R4, UR4, RZ ;  /* 0x0000000404147c25 */ /* 0x000fe2000f8e00ff */
[C---:B------:R-:W-:Y:S02]  /*1bc70*/  IADD3 R25, P5, R72.reuse, 0x2000, RZ ;  /* 0x0000200048197810 */ /* 0x040fe40007fbe0ff */
[----:B------:R-:W-:Y:S02]  /*1bc80*/  LOP3.LUT R12, R13, 0x380, RZ, 0xc0, !PT ;  /* 0x000003800d0c7812 */ /* 0x000fe400078ec0ff */
[----:B------:R-:W-:Y:S02]  /*1bc90*/  IADD3 R29, P3, R72, 0x3000, RZ ;  /* 0x00003000481d7810 */ /* 0x000fe40007f7e0ff */
[----:B------:R-:W-:Y:S02]  /*1bca0*/  SHF.R.U64 R12, R12, 0x3, RZ ;  /* 0x000000030c0c7819 */ /* 0x000fe400000012ff */
[----:B------:R-:W-:-:S02]  /*1bcb0*/  IADD3 R33, P2, R72, 0x4000, RZ ;  /* 0x0000400048217810 */ /* 0x000fc40007f5e0ff */
        /* <DEDUP_REMOVED lines=16> */
[----:B------:R-:W-:Y:S01]  /*1bdc0*/  LOP3.LUT R36, R37, 0x380, RZ, 0xc0, !PT ;  /* 0x0000038025247812 */ /* 0x000fe200078ec0ff */
[----:B------:R-:W5:Y:S01]  /*1bdd0*/  LD.E.128 R44, desc[UR60][R44.64] ;  /* 0x0000003c2c2c7980 */ /* 0x000f62000c101d00 */
[----:B------:R-:W-:Y:S01]  /*1bde0*/  IMAD.IADD R21, R21, 0x1, R3 ;  /* 0x0000000115157824 */ /* 0x000fe200078e0203 */
[----:B------:R-:W-:-:S02]  /*1bdf0*/  LEA R3, R200, R224, 0x5 ;  /* 0x000000e0c8037211 */ /* 0x000fc400078e28ff */
[----:B------:R-:W-:Y:S02]  /*1be00*/  LOP3.LUT R40, R41, 0x380, RZ, 0xc0, !PT ;  /* 0x0000038029287812 */ /* 0x000fe400078ec0ff */
[----:B------:R-:W-:Y:S01]  /*1be10*/  SHF.R.S32.HI R49, RZ, 0x1f, R202 ;  /* 0x0000001fff317819 */ /* 0x000fe200000114ca */
[----:B------:R-:W-:Y:S01]  /*1be20*/  IMAD.IADD R48, R186, 0x1, R3 ;  /* 0x00000001ba307824 */ /* 0x000fe200078e0203 */
[----:B------:R-:W-:Y:S01]  /*1be30*/  LOP3.LUT R9, R72, 0x380, RZ, 0xc0, !PT ;  /* 0x0000038048097812 */ /* 0x000fe200078ec0ff */
[----:B------:R-:W-:Y:S01]  /*1be40*/  IMAD.WIDE.U32 R20, R165, UR4, R20 ;  /* 0x00000004a5147c25 */ /* 0x000fe2000f8e0014 */
[----:B------:R-:W-:Y:S02]  /*1be50*/  SHF.R.U64 R24, R24, 0x3, RZ ;  /* 0x0000000318187819 */ /* 0x000fe400000012ff */
[----:B------:R-:W-:Y:S01]  /*1be60*/  SHF.R.U64 R28, R28, 0x3, RZ ;  /* 0x000000031c1c7819 */ /* 0x000fe200000012ff */
[----:B0-----:R-:W-:Y:S01]  /*1be70*/  @P4 IMAD.HI.U32 R0, R48, R51, RZ ;  /* 0x0000003330004227 */ /* 0x001fe200078e00ff */
[----:B------:R-:W-:-:S02]  /*1be80*/  SHF.R.U64 R32, R32, 0x3, RZ ;  /* 0x0000000320207819 */ /* 0x000fc400000012ff */
[----:B------:R-:W-:Y:S01]  /*1be90*/  SHF.R.U64 R36, R36, 0x3, RZ ;  /* 0x0000000324247819 */ /* 0x000fe200000012ff */
[----:B------:R-:W-:Y:S01]  /*1bea0*/  IMAD R21, R165, UR5, R21 ;  /* 0x00000005a5157c24 */ /* 0x000fe2000f8e0215 */
[----:B------:R-:W-:Y:S01]  /*1beb0*/  ULDC.64 UR4, c[0x0][0xaf0] ;  /* 0x0002bc0000047ab9 */ /* 0x000fe20000000a00 */
[----:B------:R-:W-:Y:S01]  /*1bec0*/  IMAD.MOV.U32 R3, RZ, RZ, R48 ;  /* 0x000000ffff037224 */ /* 0x000fe200078e0030 */
[----:B------:R-:W-:Y:S01]  /*1bed0*/  SHF.R.U64 R40, R40, 0x3, RZ ;  /* 0x0000000328287819 */ /* 0x000fe200000012ff */
[----:B------:R-:W-:Y:S01]  /*1bee0*/  IMAD R49, R49, UR4, RZ ;  /* 0x0000000431317c24 */ /* 0x000fe2000f8e02ff */
[----:B-1----:R-:W-:Y:S02]  /*1bef0*/  @P4 SHF.R.U32.HI R3, RZ, R53, R0 ;  /* 0x00000035ff034219 */ /* 0x002fe40000011600 */
[----:B------:R-:W-:Y:S01]  /*1bf00*/  SHF.R.U64 R9, R9, 0x3, RZ ;  /* 0x0000000309097819 */ /* 0x000fe200000012ff */
        /* <DEDUP_REMOVED lines=10> */
[----:B------:R-:W-:Y:S01]  /*1bfb0*/  IMAD.X R37, RZ, RZ, R73, P1 ;  /* 0x000000ffff257224 */ /* 0x000fe200008e0649 */
[----:B------:R-:W-:Y:S01]  /*1bfc0*/  SHF.R.S32.HI R0, RZ, 0x1f, R3 ;  /* 0x0000001fff007819 */ /* 0x000fe20000011403 */
[----:B------:R-:W5:Y:S01]  /*1bfd0*/  LD.E.128 R24, desc[UR60][R24.64] ;  /* 0x0000003c18187980 */ /* 0x000f62000c101d00 */
[----:B------:R-:W-:-:S02]  /*1bfe0*/  IADD3 R4, -R3, RZ, RZ ;  /* 0x000000ff03047210 */ /* 0x000fc40007ffe1ff */
[-C--:B------:R-:W-:Y:S02]  /*1bff0*/  IADD3.X R29, RZ, R73.reuse, RZ, P3, !PT ;  /* 0x00000049ff1d7210 */ /* 0x080fe40001ffe4ff */
[----:B------:R-:W-:Y:S01]  /*1c000*/  LOP3.LUT R72, R9, R72, RZ, 0x3c, !PT ;  /* 0x0000004809487212 */ /* 0x000fe200078e3cff */
[----:B------:R-:W-:Y:S01]  /*1c010*/  IMAD.IADD R21, R21, 0x1, R49 ;  /* 0x0000000115157824 */ /* 0x000fe200078e0231 */
[----:B------:R-:W-:Y:S01]  /*1c020*/  IADD3.X R41, RZ, R73, RZ, P0, !PT ;  /* 0x00000049ff297210 */ /* 0x000fe200007fe4ff */
[----:B------:R-:W-:Y:S01]  /*1c030*/  IMAD R0, R0, UR4, RZ ;  /* 0x0000000400007c24 */ /* 0x000fe2000f8e02ff */
[----:B------:R-:W5:Y:S01]  /*1c040*/  LD.E.128 R28, desc[UR60][R28.64] ;  /* 0x0000003c1c1c7980 */ /* 0x000f62000c101d00 */
[----:B------:R-:W-:-:S03]  /*1c050*/  IMAD R105, R105, R4, R48 ;  /* 0x0000000469697224 */ /* 0x000fc600078e0230 */
[----:B------:R0:W5:Y:S01]  /*1c060*/  LD.E.128 R8, desc[UR60][R72.64] ;  /* 0x0000003c48087980 */ /* 0x000162000c101d00 */
[----:B------:R-:W-:-:S03]  /*1c070*/  IMAD R49, R3, UR5, R0 ;  /* 0x0000000503317c24 */ /* 0x000fc6000f8e0200 */
[----:B------:R-:W5:Y:S01]  /*1c080*/  LD.E.128 R32, desc[UR60][R32.64] ;  /* 0x0000003c20207980 */ /* 0x000f62000c101d00 */
[----:B------:R-:W-:-:S03]  /*1c090*/  IMAD.WIDE.U32 R20, R3, UR4, R20 ;  /* 0x0000000403147c25 */ /* 0x000fc6000f8e0014 */
[----:B------:R-:W5:Y:S01]  /*1c0a0*/  LD.E.128 R36, desc[UR60][R36.64] ;  /* 0x0000003c24247980 */ /* 0x000f62000c101d00 */
[----:B------:R-:W-:Y:S01]  /*1c0b0*/  SHF.R.S32.HI R0, RZ, 0x1f, R105 ;  /* 0x0000001fff007819 */ /* 0x000fe20000011469 */
[----:B------:R-:W-:Y:S02]  /*1c0c0*/  ULDC.64 UR4, c[0x0][0xad8] ;  /* 0x0002b60000047ab9 */ /* 0x000fe40000000a00 */
        /* <DEDUP_REMOVED lines=39> */
.L_x_2879:
[----:B------:R-:W-:Y:S05]  /*1c340*/  BSYNC B1 ;  /* 0x0000000000017941 */ /* 0x000fea0003800000 */
.L_x_2878:
        /* <DEDUP_REMOVED lines=13> */
.L_x_2881:
[----:B------:R-:W-:Y:S05]  /*1c420*/  BSYNC B1 ;  /* 0x0000000000017941 */ /* 0x000fea0003800000 */
.L_x_2880:
        /* <DEDUP_REMOVED lines=13> */
.L_x_2883:
[----:B------:R-:W-:Y:S05]  /*1c500*/  BSYNC B1 ;  /* 0x0000000000017941 */ /* 0x000fea0003800000 */
.L_x_2882:
        /* <DEDUP_REMOVED lines=16> */
.L_x_2877:
[----:B------:R-:W-:Y:S01]  /*1c610*/  ULDC.64 UR4, c[0x0][0xb08] ;  /* 0x0002c20000047ab9 */ /* 0x000fe20000000a00 */
[----:B------:R-:W1:Y:S01]  /*1c620*/  @P4 LDC R15, c[0x0][0xbec] ;  /* 0x0002fb00ff0f4b82 */ /* 0x000e620000000800 */
[----:B0-----:R-:W-:Y:S01]  /*1c630*/  IMAD R3, R106, UR4, RZ ;  /* 0x000000046a037c24 */ /* 0x001fe2000f8e02ff */
[----:B------:R-:W-:Y:S01]  /*1c640*/  ULDC.64 UR6, c[0x0][0xb30] ;  /* 0x0002cc0000067ab9 */ /* 0x000fe20000000a00 */
[C---:B------:R-:W-:Y:S01]  /*1c650*/  IMAD.WIDE.U32 R8, R4.reuse, UR4, RZ ;  /* 0x0000000404087c25 */ /* 0x040fe2000f8e00ff */
[----:B------:R-:W-:Y:S01]  /*1c660*/  ISETP.GE.AND P0, PT, R13, R104, PT ;  /* 0x000000680d00720c */ /* 0x000fe20003f06270 */
[----:B------:R-:W-:Y:S01]  /*1c670*/  BSSY B1, `(.L_x_2885) ;  /* 0x0000076000017945 */ /* 0x000fe20003800000 */
[----:B------:R-:W-:Y:S01]  /*1c680*/  SHF.R.S32.HI R25, RZ, 0x1f, R208 ;  /* 0x0000001fff197819 */ /* 0x000fe200000114d0 */
[----:B------:R-:W-:Y:S01]  /*1c690*/  IMAD R3, R4, UR5, R3 ;  /* 0x0000000504037c24 */ /* 0x000fe2000f8e0203 */
[----:B------:R-:W0:Y:S01]  /*1c6a0*/  @P4 LDC R0, c[0x0][0xbf0] ;  /* 0x0002fc00ff004b82 */ /* 0x000e220000000800 */
[----:B------:R-:W-:Y:S01]  /*1c6b0*/  ULDC.64 UR4, c[0x0][0xb38] ;  /* 0x0002ce0000047ab9 */ /* 0x000fe20000000a00 */
[----:B------:R-:W-:-:S02]  /*1c6c0*/  SHF.R.S32.HI R29, RZ, 0x1f, R211 ;  /* 0x0000001fff1d7819 */ /* 0x000fc400000114d3 */
[----:B------:R-:W-:Y:S02]  /*1c6d0*/  IADD3 R9, R9, R3, RZ ;  /* 0x0000000309097210 */ /* 0x000fe40007ffe0ff */
[----:B------:R-:W-:Y:S02]  /*1c6e0*/  SHF.R.S32.HI R3, RZ, 0x1f, R202 ;  /* 0x0000001fff037819 */ /* 0x000fe400000114ca */
        /* <DEDUP_REMOVED lines=18> */
[----:B0-----:R-:W-:Y:S01]  /*1c810*/  @P4 SHF.R.U32.HI R3, RZ, R0, R15 ;  /* 0x00000000ff034219 */ /* 0x001fe2000001160f */
[----:B------:R-:W-:Y:S01]  /*1c820*/  IMAD.IADD R9, R9, 0x1, R11 ;  /* 0x0000000109097824 */ /* 0x000fe200078e020b */
[----:B------:R-:W-:-:S02]  /*1c830*/  SHF.R.S32.HI R26, RZ, 0x1f, R221 ;  /* 0x0000001fff1a7819 */ /* 0x000fc400000114dd */
[----:B------:R-:W-:Y:S01]  /*1c840*/  IADD3 R4, -R3, RZ, RZ ;  /* 0x000000ff03047210 */ /* 0x000fe20007ffe1ff */
[----:B------:R-:W-:Y:S01]  /*1c850*/  IMAD.WIDE.U32 R8, R207, UR4, R8 ;  /* 0x00000004cf087c25 */ /* 0x000fe2000f8e0008 */
[----:B------:R-:W-:Y:S02]  /*1c860*/  SHF.R.S32.HI R0, RZ, 0x1f, R3 ;  /* 0x0000001fff007819 */ /* 0x000fe40000011403 */
[----:B------:R-:W-:Y:S01]  /*1c870*/  SHF.R.S32.HI R27, RZ, 0x1f, R222 ;  /* 0x0000001fff1b7819 */ /* 0x000fe200000114de */
[----:B------:R-:W-:Y:S02]  /*1c880*/  IMAD R105, R105, R4, R28 ;  /* 0x0000000469697224 */ /* 0x000fe400078e021c */
        /* <DEDUP_REMOVED lines=11> */
[----:B------:R-:W-:Y:S01]  /*1c940*/  VIADD R4, R2, 0x2a820 ;  /* 0x0002a82002047836 */ /* 0x000fe20000000000 */
[----:B------:R-:W-:Y:S02]  /*1c950*/  IADD3 R3, R9, R3, RZ ;  /* 0x0000000309037210 */ /* 0x000fe40007ffe0ff */
[C---:B------:R-:W-:Y:S02]  /*1c960*/  LEA R0, P1, R8.reuse, UR4, 0x2 ;  /* 0x0000000408007c11 */ /* 0x040fe4000f8210ff */
[----:B------:R-:W-:Y:S02]  /*1c970*/  PRMT R4, RZ, 0x654, R4 ;  /* 0x00000654ff047816 */ /* 0x000fe40000000004 */
[----:B------:R-:W-:Y:S02]  /*1c980*/  LEA.HI.X R3, R8, UR5, R3, 0x2, P1 ;  /* 0x0000000508037c11 */ /* 0x000fe400088f1403 */
[----:B------:R0:W-:Y:S01]  /*1c990*/  SYNCS.ARRIVE.TRANS64.RED.A1T0 RZ, [R4+URZ], RZ ;  /* 0x000000ff04ff79a7 */ /* 0x0001e2000810043f */
[----:B------:R0:W1:Y:S04]  /*1c9a0*/  SHFL.IDX PT, R8, R0, RZ, 0x1c1f ;  /* 0x001c1fff00087589 */ /* 0x00006800000e0000 */
        /* <DEDUP_REMOVED lines=8> */
[----:B-12---:R-:W-:-:S04]  /*1ca30*/  @!P3 IMAD.WIDE R10, R190, 0x4, R8 ;  /* 0x00000004be0ab825 */ /* 0x006fc800078e0208 */
[-C--:B------:R-:W-:Y:S01]  /*1ca40*/  @!P1 LEA R12, P5, R222, R8.reuse, 0x2 ;  /* 0x00000008de0c9211 */ /* 0x080fe200078a10ff */
[----:B------:R1:W-:Y:S01]  /*1ca50*/  @!P3 ST.E.64 desc[UR60][R10.64], R20 ;  /* 0x000000140a00b985 */ /* 0x0003e2000c101b3c */
[----:B------:R-:W-:Y:S02]  /*1ca60*/  ISETP.GE.AND P3, PT, R220, UR4, PT ;  /* 0x00000004dc007c0c */ /* 0x000fe4000bf66270 */
[----:B------:R-:W-:Y:S02]  /*1ca70*/  @!P1 LEA.HI.X R13, R222, R9, R27, 0x2, P5 ;  /* 0x00000009de0d9211 */ /* 0x000fe400028f141b */
[----:B------:R-:W-:Y:S02]  /*1ca80*/  ISETP.GE.AND P5, PT, R218, UR4, PT ;  /* 0x00000004da007c0c */ /* 0x000fe4000bfa6270 */
[----:B-1----:R-:W-:-:S04]  /*1ca90*/  @!P2 LEA R10, P6, R208, R8, 0x2 ;  /* 0x00000008d00aa211 */ /* 0x002fc800078c10ff */
        /* <DEDUP_REMOVED lines=8> */
[CC--:B-1----:R-:W-:Y:S02]  /*1cb20*/  @!P3 LEA R10, P6, R220.reuse, R8.reuse, 0x2 ;  /* 0x00000008dc0ab211 */ /* 0x0c2fe400078c10ff */
[CC--:B--2---:R-:W-:Y:S02]  /*1cb30*/  @!P4 LEA R12, P0, R219.reuse, R8.reuse, 0x2 ;  /* 0x00000008db0cc211 */ /* 0x0c4fe400078010ff */
[-C--:B------:R-:W-:Y:S02]  /*1cb40*/  @!P3 LEA.HI.X R11, R220, R9.reuse, R38, 0x2, P6 ;  /* 0x00000009dc0bb211 */ /* 0x080fe400030f1426 */
[----:B------:R-:W-:Y:S02]  /*1cb50*/  @!P4 LEA.HI.X R13, R219, R9, R37, 0x2, P0 ;  /* 0x00000009db0dc211 */ /* 0x000fe400000f1425 */
[----:B------:R-:W-:Y:S01]  /*1cb60*/  ISETP.GE.AND P0, PT, R215, UR4, PT ;  /* 0x00000004d7007c0c */ /* 0x000fe2000bf06270 */
[----:B------:R1:W-:Y:S01]  /*1cb70*/  @!P3 ST.E.64 desc[UR60][R10.64], R40 ;  /* 0x000000280a00b985 */ /* 0x0003e2000c101b3c */
[----:B---3--:R-:W-:-:S02]  /*1cb80*/  @!P5 LEA R14, P6, R218, R8, 0x2 ;  /* 0x00000008da0ed211 */ /* 0x008fc400078c10ff */
[----:B------:R-:W-:Y:S01]  /*1cb90*/  ISETP.GE.AND P3, PT, R214, UR4, PT ;  /* 0x00000004d6007c0c */ /* 0x000fe2000bf66270 */
[----:B------:R2:W-:Y:S01]  /*1cba0*/  @!P4 ST.E.64 desc[UR60][R12.64], R44 ;  /* 0x0000002c0c00c985 */ /* 0x0005e2000c101b3c */
[----:B------:R-:W-:-:S05]  /*1cbb0*/  @!P5 LEA.HI.X R15, R218, R9, R36, 0x2, P6 ;  /* 0x00000009da0fd211 */ /* 0x000fca00030f1424 */
[----:B------:R3:W-:Y:S01]  /*1cbc0*/  @!P5 ST.E.64 desc[UR60][R14.64], R48 ;  /* 0x000000300e00d985 */ /* 0x0007e2000c101b3c */
[CC--:B-1----:R-:W-:Y:S02]  /*1cbd0*/  @!P2 LEA R10, P4, R217.reuse, R8.reuse, 0x2 ;  /* 0x00000008d90aa211 */ /* 0x0c2fe400078810ff */
[CC--:B--2---:R-:W-:Y:S02]  /*1cbe0*/  @!P1 LEA R12, P5, R216.reuse, R8.reuse, 0x2 ;  /* 0x00000008d80c9211 */ /* 0x0c4fe400078a10ff */
[-C--:B------:R-:W-:Y:S02]  /*1cbf0*/  @!P2 LEA.HI.X R11, R217, R9.reuse, R35, 0x2, P4 ;  /* 0x00000009d90ba211 */ /* 0x080fe400020f1423 */
[----:B------:R-:W-:Y:S02]  /*1cc00*/  ISETP.GE.AND P4, PT, R213, UR4, PT ;  /* 0x00000004d5007c0c */ /* 0x000fe4000bf86270 */
[----:B---3--:R-:W-:Y:S01]  /*1cc10*/  @!P0 LEA R14, P6, R215, R8, 0x2 ;  /* 0x00000008d70e8211 */ /* 0x008fe200078c10ff */
        /* <DEDUP_REMOVED lines=8> */
[----:B-1----:R-:W-:-:S04]  /*1cca0*/  @!P3 LEA R10, P5, R214, R8, 0x2 ;  /* 0x00000008d60ab211 */ /* 0x002fc800078a10ff */
[-C--:B------:R-:W-:Y:S02]  /*1ccb0*/  @!P3 LEA.HI.X R11, R214, R9.reuse, R32, 0x2, P5 ;  /* 0x00000009d60bb211 */ /* 0x080fe400028f1420 */
[----:B------:R-:W-:Y:S02]  /*1ccc0*/  ISETP.GE.AND P5, PT, R209, UR4, PT ;  /* 0x00000004d1007c0c */ /* 0x000fe4000bfa6270 */
[CC--:B--2---:R-:W-:Y:S01]  /*1ccd0*/  @!P4 LEA R12, P6, R213.reuse, R8.reuse, 0x2 ;  /* 0x00000008d50cc211 */ /* 0x0c4fe200078c10ff */
[----:B------:R1:W-:Y:S03]  /*1cce0*/  @!P3 ST.E.64 desc[UR60][R10.64], R64 ;  /* 0x000000400a00b985 */ /* 0x0003e6000c101b3c */
[----:B------:R-:W-:Y:S02]  /*1ccf0*/  @!P4 LEA.HI.X R13, R213, R9, R31, 0x2, P6 ;  /* 0x00000009d50dc211 */ /* 0x000fe400030f141f */
[----:B---3--:R-:W-:-:S03]  /*1cd00*/  @!P1 LEA R14, P6, R211, R8, 0x2 ;  /* 0x00000008d30e9211 */ /* 0x008fc600078c10ff */
[----:B------:R2:W-:Y:S01]  /*1cd10*/  @!P4 ST.E.64 desc[UR60][R12.64], R68 ;  /* 0x000000440c00c985 */ /* 0x0005e2000c101b3c */
[----:B------:R-:W-:Y:S02]  /*1cd20*/  @!P1 LEA.HI.X R15, R211, R9, R29, 0x2, P6 ;  /* 0x00000009d30f9211 */ /* 0x000fe400030f141d */
[----:B-1----:R-:W-:-:S04]  /*1cd30*/  @!P2 LEA R10, P3, R212, R8, 0x2 ;  /* 0x00000008d40aa211 */ /* 0x002fc800078610ff */
[----:B------:R-:W-:Y:S02]  /*1cd40*/  @!P2 LEA.HI.X R11, R212, R9, R30, 0x2, P3 ;  /* 0x00000009d40ba211 */ /* 0x000fe400018f141e */
[----:B--2---:R-:W-:-:S03]  /*1cd50*/  @!P0 LEA R12, P4, R210, R8, 0x2 ;  /* 0x00000008d20c8211 */ /* 0x004fc600078810ff */
[----:B------:R3:W-:Y:S01]  /*1cd60*/  @!P2 ST.E.64 desc[UR60][R10.64], R94 ;  /* 0x0000005e0a00a985 */ /* 0x0007e2000c101b3c */
[C---:B------:R-:W-:Y:S02]  /*1cd70*/  @!P5 LEA R8, P3, R209.reuse, R8, 0x2 ;  /* 0x00000008d108d211 */ /* 0x040fe400078610ff */
[-C--:B------:R-:W-:Y:S01]  /*1cd80*/  @!P0 LEA.HI.X R13, R210, R9.reuse, R229, 0x2, P4 ;  /* 0x00000009d20d8211 */ /* 0x080fe200020f14e5 */
[----:B------:R3:W-:Y:S01]  /*1cd90*/  @!P1 ST.E.64 desc[UR60][R14.64], R76 ;  /* 0x0000004c0e009985 */ /* 0x0007e2000c101b3c */
[----:B------:R-:W-:-:S03]  /*1cda0*/  @!P5 LEA.HI.X R9, R209, R9, R228, 0x2, P3 ;  /* 0x00000009d109d211 */ /* 0x000fc600018f14e4 */
[----:B------:R3:W-:Y:S04]  /*1cdb0*/  @!P0 ST.E.64 desc[UR60][R12.64], R80 ;  /* 0x000000500c008985 */ /* 0x0007e8000c101b3c */
[----:B------:R3:W-:Y:S02]  /*1cdc0*/  @!P5 ST.E.64 desc[UR60][R8.64], R84 ;  /* 0x000000540800d985 */ /* 0x0007e4000c101b3c */
.L_x_2886:
[----:B------:R-:W-:Y:S05]  /*1cdd0*/  BSYNC B1 ;  /* 0x0000000000017941 */ /* 0x000fea0003800000 */
.L_x_2885:
        /* <DEDUP_REMOVED lines=31> */
[-C--:B-1----:R-:W-:Y:S02]  /*1cfd0*/  @!P0 LEA R10, P4, R218, R8.reuse, 0x2 ;  /* 0x00000008da0a8211 */ /* 0x082fe400078810ff */
[-C--:B--2---:R-:W-:Y:S01]  /*1cfe0*/  @!P2 LEA R14, P6, R216, R8.reuse, 0x2 ;  /* 0x00000008d80ea211 */ /* 0x084fe200078c10ff */
[----:B------:R-:W-:Y:S01]  /*1cff0*/  @!P5 ST.E.64 desc[UR60][R26.64], R46 ;  /* 0x0000002e1a00d985 */ /* 0x000fe2000c101b3c */
[----:B------:R-:W-:Y:S02]  /*1d000*/  @!P1 LEA R12, P5, R217, R8, 0x2 ;  /* 0x00000008d90c9211 */ /* 0x000fe400078a10ff */
[----:B------:R-:W-:-:S02]  /*1d010*/  @!P0 LEA.HI.X R11, R218, R9, R36, 0x2, P4 ;  /* 0x00000009da0b8211 */ /* 0x000fc400020f1424 */
[-C--:B------:R-:W-:Y:S02]  /*1d020*/  @!P1 LEA.HI.X R13, R217, R9.reuse, R35, 0x2, P5 ;  /* 0x00000009d90d9211 */ /* 0x080fe400028f1423 */
[----:B------:R-:W-:Y:S01]  /*1d030*/  ISETP.GE.AND P4, PT, R214, UR4, PT ;  /* 0x00000004d6007c0c */ /* 0x000fe2000bf86270 */
[----:B------:R-:W-:Y:S01]  /*1d040*/  @!P0 ST.E.64 desc[UR60][R10.64], R50 ;  /* 0x000000320a008985 */ /* 0x000fe2000c101b3c */
[----:B------:R-:W-:Y:S02]  /*1d050*/  @!P2 LEA.HI.X R15, R216, R9, R34, 0x2, P6 ;  /* 0x00000009d80fa211 */ /* 0x000fe400030f1422 */
[----:B---3--:R-:W-:Y:S01]  /*1d060*/  @!P3 LEA R20, P5, R215, R8, 0x2 ;  /* 0x00000008d714b211 */ /* 0x008fe200078a10ff */
[----:B------:R1:W-:Y:S01]  /*1d070*/  @!P1 ST.E.64 desc[UR60][R12.64], R54 ;  /* 0x000000360c009985 */ /* 0x0003e2000c101b3c */
[----:B------:R-:W-:Y:S02]  /*1d080*/  ISETP.GE.AND P1, PT, R212, UR4, PT ;  /* 0x00000004d4007c0c */ /* 0x000fe4000bf26270 */
[----:B------:R-:W-:Y:S01]  /*1d090*/  ISETP.GE.AND P0, PT, R211, UR4, PT ;  /* 0x00000004d3007c0c */ /* 0x000fe2000bf06270 */
[----:B------:R2:W-:Y:S01]  /*1d0a0*/  @!P2 ST.E.64 desc[UR60][R14.64], R58 ;  /* 0x0000003a0e00a985 */ /* 0x0005e2000c101b3c */
[----:B------:R-:W-:-:S02]  /*1d0b0*/  ISETP.GE.AND P2, PT, R213, UR4, PT ;  /* 0x00000004d5007c0c */ /* 0x000fc4000bf46270 */
[-C--:B------:R-:W-:Y:S02]  /*1d0c0*/  @!P3 LEA.HI.X R21, R215, R9.reuse, R33, 0x2, P5 ;  /* 0x00000009d715b211 */ /* 0x080fe400028f1421 */
[----:B------:R-:W-:Y:S02]  /*1d0d0*/  ISETP.GE.AND P5, PT, R210, UR4, PT ;  /* 0x00000004d2007c0c */ /* 0x000fe4000bfa6270 */
[CC--:B----4-:R-:W-:Y:S01]  /*1d0e0*/  @!P4 LEA R24, P6, R214.reuse, R8.reuse, 0x2 ;  /* 0x00000008d618c211 */ /* 0x0d0fe200078c10ff */
[----:B------:R4:W-:Y:S03]  /*1d0f0*/  @!P3 ST.E.64 desc[UR60][R20.64], R62 ;  /* 0x0000003e1400b985 */ /* 0x0009e6000c101b3c */
[----:B------:R-:W-:Y:S02]  /*1d100*/  @!P4 LEA.HI.X R25, R214, R9, R32, 0x2, P6 ;  /* 0x00000009d619c211 */ /* 0x000fe400030f1420 */
[----:B-1----:R-:W-:-:S02]  /*1d110*/  @!P1 LEA R12, P6, R212, R8, 0x2 ;  /* 0x00000008d40c9211 */ /* 0x002fc400078c10ff */
[-C--:B------:R-:W-:Y:S01]  /*1d120*/  @!P2 LEA R10, P3, R213, R8.reuse, 0x2 ;  /* 0x00000008d50aa211 */ /* 0x080fe200078610ff */
[----:B------:R4:W-:Y:S01]  /*1d130*/  @!P4 ST.E.64 desc[UR60][R24.64], R66 ;  /* 0x000000421800c985 */ /* 0x0009e2000c101b3c */
[-C--:B--2---:R-:W-:Y:S02]  /*1d140*/  @!P0 LEA R14, P4, R211, R8.reuse, 0x2 ;  /* 0x00000008d30e8211 */ /* 0x084fe400078810ff */
        /* <DEDUP_REMOVED lines=15> */
.L_x_2875:
[----:B------:R-:W-:Y:S01]  /*1d240*/  ULDC.64 UR6, c[0x0][0xc08] ;  /* 0x0003020000067ab9 */ /* 0x000fe20000000a00 */
[----:B------:R-:W-:Y:S01]  /*1d250*/  ULDC.64 UR4, c[0x0][0xc00] ;  /* 0x0003000000047ab9 */ /* 0x000fe20000000a00 */
[----:B------:R-:W-:Y:S01]  /*1d260*/  ISETP.NE.U32.AND P1, PT, RZ, UR6, PT ;  /* 0x00000006ff007c0c */ /* 0x000fe2000bf25070 */
[----:B------:R-:W-:Y:S01]  /*1d270*/  IMAD.MOV.U32 R3, RZ, RZ, RZ ;  /* 0x000000ffff037224 */ /* 0x000fe200078e00ff */
[----:B------:R-:W-:Y:S02]  /*1d280*/  ISETP.NE.U32.AND P0, PT, RZ, UR4, PT ;  /* 0x00000004ff007c0c */ /* 0x000fe4000bf05070 */
[----:B------:R-:W-:Y:S02]  /*1d290*/  ISETP.NE.AND.EX P1, PT, RZ, UR7, PT, P1 ;  /* 0x00000007ff007c0c */ /* 0x000fe4000bf25310 */
[----:B------:R-:W-:Y:S02]  /*1d2a0*/  IADD3 R8, P2, R203, UR4, RZ ;  /* 0x00000004cb087c10 */ /* 0x000fe4000ff5e0ff */
[----:B------:R-:W-:-:S02]  /*1d2b0*/  ISETP.NE.AND.EX P0, PT, RZ, UR5, PT, P0 ;  /* 0x00000005ff007c0c */ /* 0x000fc4000bf05300 */
[----:B------:R-:W-:Y:S01]  /*1d2c0*/  IADD3.X R9, R204, UR5, RZ, P2, !PT ;  /* 0x00000005cc097c10 */ /* 0x000fe200097fe4ff */
[----:B------:R-:W-:Y:S02]  /*1d2d0*/  ULDC UR4, c[0x0][0xa88] ;  /* 0x0002a20000047ab9 */ /* 0x000fe40000000800 */
[----:B------:R-:W-:-:S04]  /*1d2e0*/  IMAD.U32 R0, RZ, RZ, UR4 ;  /* 0x00000004ff007e24 */ /* 0x000fc8000f8e00ff */
[----:B------:R-:W-:-:S04]  /*1d2f0*/  @P1 IADD3 R10, P2, R203, UR6, RZ ;  /* 0x00000006cb0a1c10 */ /* 0x000fc8000ff5e0ff */
[----:B------:R-:W-:Y:S01]  /*1d300*/  @P1 IADD3.X R11, R204, UR7, RZ, P2, !PT ;  /* 0x00000007cc0b1c10 */ /* 0x000fe200097fe4ff */
[----:B------:R0:W5:Y:S04]  /*1d310*/  @P0 LDG.E R3, desc[UR60][R8.64] ;  /* 0x0000003c08030981 */ /* 0x000168000c1e1900 */
[----:B------:R0:W5:Y:S01]  /*1d320*/  @P1 LDG.E R0, desc[UR60][R10.64] ;  /* 0x0000003c0a001981 */ /* 0x000162000c1e1900 */
[----:B------:R-:W-:Y:S01]  /*1d330*/  ISETP.NE.AND P2, PT, R201, RZ, PT ;  /* 0x000000ffc900720c */ /* 0x000fe20003f45270 */
[----:B------:R-:W3:-:S12]  /*1d340*/  S2R R33, SR_TID.X ;  /* 0x0000000000217919 */ /* 0x000ed80000002100 */
[----:B------:R-:W1:Y:S01]  /*1d350*/  @!P2 LDC R201, c[0x0][0xad4] ;  /* 0x0002b500ffc9ab82 */ /* 0x000e620000000800 */
[----:B---3--:R-:W-:Y:S02]  /*1d360*/  IADD3 R4, R33, -0x80, RZ ;  /* 0xffffff8021047810 */ /* 0x008fe40007ffe0ff */
[----:B-1----:R-:W-:Y:S02]  /*1d370*/  ISETP.GT.AND P2, PT, R201, 0x1, PT ;  /* 0x00000001c900780c */ /* 0x002fe40003f44270 */
[----:B------:R-:W-:Y:S01]  /*1d380*/  ISETP.GT.AND P3, PT, R4, 0x7f, PT ;  /* 0x0000007f0400780c */ /* 0x000fe20003f64270 */
[----:B0-----:R-:W-:-:S12]  /*1d390*/  @P1 BRA `(.L_x_2887) ;  /* 0x0000000000101947 */ /* 0x001fd80003800000 */
[----:B------:R-:W-:Y:S05]  /*1d3a0*/  @!P0 BRA `(.L_x_2887) ;  /* 0x00000000000c8947 */ /* 0x000fea0003800000 */
[----:B------:R-:W3:Y:S04]  /*1d3b0*/  LDG.E R11, desc[UR60][R8.64] ;  /* 0x0000003c080b7981 */ /* 0x000ee8000c1e1900 */
[----:B-----5:R-:W3:Y:S02]  /*1d3c0*/  LDG.E R0, desc[UR60][R8.64+0x4] ;  /* 0x0000043c08007981 */ /* 0x020ee4000c1e1900 */
[----:B---3--:R-:W-:-:S07]  /*1d3d0*/  IMAD.IADD R0, R0, 0x1, -R11 ;  /* 0x0000000100007824 */ /* 0x008fce00078e0a0b */
.L_x_2887:
[----:B------:R-:W-:Y:S01]  /*1d3e0*/  BSSY B1, `(.L_x_2888) ;  /* 0x0000035000017945 */ /* 0x000fe20003800000 */
[----:B------:R-:W-:Y:S02]  /*1d3f0*/  SEL R31, R202, RZ, !P0 ;  /* 0x000000ffca1f7207 */ /* 0x000fe40004000000 */
        /* <DEDUP_REMOVED lines=11> */
[----:B------:R-:W-:Y:S02]  /*1d4b0*/  ISETP.NE.AND P1, PT, R35, 0x1, PT ;  /* 0x000000012300780c */ /* 0x000fe40003f25270 */
[----:B------:R-:W-:Y:S02]  /*1d4c0*/  SEL R26, R26, 0x978, P0 ;  /* 0x000009781a1a7807 */ /* 0x000fe40000000000 */
[----:B------:R-:W-:Y:S02]  /*1d4d0*/  MOV R27, R33 ;  /* 0x00000021001b7202 */ /* 0x000fe40000000f00 */
[----:B------:R-:W-:Y:S01]  /*1d4e0*/  SEL R207, R207, RZ, P0 ;  /* 0x000000ffcfcf7207 */ /* 0x000fe20000000000 */
[----:B------:R-:W1:Y:S08]  /*1d4f0*/  LDC.64 R24, c[0x0][R26+0x220] ;  /* 0x000088001a187b82 */ /* 0x000e700000000a00 */
[----:B------:R-:W4:Y:S08]  /*1d500*/  LDC.64 R20, c[0x0][R26+0x218] ;  /* 0x000086001a147b82 */ /* 0x000f300000000a00 */
[----:B------:R-:W3:Y:S08]  /*1d510*/  LDC.64 R12, c[0x0][R26+0x228] ;  /* 0x00008a001a0c7b82 */ /* 0x000ef00000000a00 */
[----:B------:R-:W5:Y:S08]  /*1d520*/  LDC.64 R10, c[0x0][R26+0x210] ;  /* 0x000084001a0a7b82 */ /* 0x000f700000000a00 */
[----:B------:R-:W2:Y:S08]  /*1d530*/  @P1 LDC R4, c[0x0][0xbec] ;  /* 0x0002fb00ff041b82 */ /* 0x000eb00000000800 */
[----:B------:R-:W3:Y:S01]  /*1d540*/  @P1 LDC R37, c[0x0][0xbf0] ;  /* 0x0002fc00ff251b82 */ /* 0x000ee20000000800 */
[----:B-1----:R-:W-:-:S07]  /*1d550*/  IMAD R25, R25, R31, RZ ;  /* 0x0000001f19197224 */ /* 0x002fce00078e02ff */
[----:B0-----:R-:W0:Y:S01]  /*1d560*/  @!P0 LDC R8, c[0x0][0xb50] ;  /* 0x0002d400ff088b82 */ /* 0x001e220000000800 */
[----:B------:R-:W-:-:S04]  /*1d570*/  IMAD.WIDE.U32 R14, R24, R31, RZ ;  /* 0x0000001f180e7225 */ /* 0x000fc800078e00ff */
[----:B------:R-:W-:Y:S02]  /*1d580*/  IMAD R25, R24, R223, R25 ;  /* 0x000000df18197224 */ /* 0x000fe400078e0219 */
[----:B--2---:R-:W-:Y:S01]  /*1d590*/  @P1 IMAD.HI.U32 R4, R33, R4, RZ ;  /* 0x0000000421041227 */ /* 0x004fe200078e00ff */
[----:B------:R-:W1:Y:S02]  /*1d5a0*/  @!P0 LDC R9, c[0x0][0xb54] ;  /* 0x0002d500ff098b82 */ /* 0x000e640000000800 */
[----:B------:R-:W-:Y:S01]  /*1d5b0*/  IADD3 R25, R15, R25, RZ ;  /* 0x000000190f197210 */ /* 0x000fe20007ffe0ff */
[-C--:B----4-:R-:W-:Y:S02]  /*1d5c0*/  IMAD R29, R21, R165.reuse, RZ ;  /* 0x000000a5151d7224 */ /* 0x090fe400078e02ff */
[----:B------:R-:W-:Y:S01]  /*1d5d0*/  IMAD.WIDE.U32 R20, R20, R165, RZ ;  /* 0x000000a514147225 */ /* 0x000fe200078e00ff */
[----:B---3--:R-:W-:-:S03]  /*1d5e0*/  @P1 SHF.R.U32.HI R27, RZ, R37, R4 ;  /* 0x00000025ff1b1219 */ /* 0x008fc60000011604 */
[----:B------:R-:W-:Y:S01]  /*1d5f0*/  IMAD.IADD R29, R21, 0x1, R29 ;  /* 0x00000001151d7824 */ /* 0x000fe200078e021d */
[----:B------:R-:W-:Y:S01]  /*1d600*/  IADD3 R20, P1, P3, R14, R20, R3 ;  /* 0x000000140e147210 */ /* 0x000fe20007b3e003 */
[-C--:B------:R-:W-:Y:S02]  /*1d610*/  IMAD R21, R13, R207.reuse, RZ ;  /* 0x000000cf0d157224 */ /* 0x080fe400078e02ff */
[----:B------:R-:W-:Y:S02]  /*1d620*/  IMAD.MOV R4, RZ, RZ, -R27 ;  /* 0x000000ffff047224 */ /* 0x000fe400078e0a1b */
[----:B------:R-:W-:-:S04]  /*1d630*/  IMAD.WIDE.U32 R12, R12, R207, RZ ;  /* 0x000000cf0c0c7225 */ /* 0x000fc800078e00ff */
[----:B------:R-:W-:Y:S01]  /*1d640*/  IMAD R15, R35, R4, R33 ;  /* 0x00000004230f7224 */ /* 0x000fe200078e0221 */
[----:B------:R-:W-:Y:S01]  /*1d650*/  IADD3.X R4, R25, R29, R28, P1, P3 ;  /* 0x0000001d19047210 */ /* 0x000fe20000fe641c */
[----:B------:R-:W-:Y:S01]  /*1d660*/  IMAD.IADD R21, R13, 0x1, R21 ;  /* 0x000000010d157824 */ /* 0x000fe200078e0215 */
[----:B------:R-:W-:Y:S02]  /*1d670*/  IADD3 R12, P0, P1, R27, R20, R12 ;  /* 0x000000141b0c7210 */ /* 0x000fe4000791e00c */
[----:B------:R-:W-:-:S04]  /*1d680*/  SHF.R.S32.HI R27, RZ, 0x1f, R27 ;  /* 0x0000001fff1b7819 */ /* 0x000fc8000001141b */
[----:B------:R-:W-:Y:S01]  /*1d690*/  IADD3.X R13, R27, R4, R21, P0, P1 ;  /* 0x000000041b0d7210 */ /* 0x000fe200007e2415 */
[----:B-----5:R-:W-:Y:S01]  /*1d6a0*/  IMAD R4, R11, R15, RZ ;  /* 0x0000000f0b047224 */ /* 0x020fe200078e02ff */
[----:B------:R-:W-:-:S05]  /*1d6b0*/  SHF.R.S32.HI R21, RZ, 0x1f, R15 ;  /* 0x0000001fff157819 */ /* 0x000fca000001140f */
[C---:B------:R-:W-:Y:S02]  /*1d6c0*/  IMAD R21, R10.reuse, R21, R4 ;  /* 0x000000150a157224 */ /* 0x040fe400078e0204 */
[----:B------:R-:W-:-:S04]  /*1d6d0*/  IMAD.WIDE.U32 R10, R10, R15, R12 ;  /* 0x0000000f0a0a7225 */ /* 0x000fc800078e000c */
[----:B------:R-:W-:Y:S01]  /*1d6e0*/  IMAD.IADD R4, R11, 0x1, R21 ;  /* 0x000000010b047824 */ /* 0x000fe200078e0215 */
[C---:B0-----:R-:W-:Y:S02]  /*1d6f0*/  LEA R8, P0, R10.reuse, R8, 0x2 ;  /* 0x000000080a087211 */ /* 0x041fe400078010ff */
[----:B------:R-:W-:Y:S02]  /*1d700*/  MOV R11, 0xff800000 ;  /* 0xff800000000b7802 */ /* 0x000fe40000000f00 */
[----:B-1----:R-:W-:-:S05]  /*1d710*/  LEA.HI.X R9, R10, R9, R4, 0x2, P0 ;  /* 0x000000090a097211 */ /* 0x002fca00000f1404 */
[----:B------:R0:W-:Y:S04]  /*1d720*/  STG.E desc[UR60][R8.64], R11 ;  /* 0x0000000b08007986 */ /* 0x0001e8000c10193c */
.L_x_2889:
[----:B------:R-:W-:Y:S05]  /*1d730*/  BSYNC B1 ;  /* 0x0000000000017941 */ /* 0x000fea0003800000 */
.L_x_2888:
[----:B------:R-:W-:Y:S05]  /*1d740*/  @P2 BRA `(.L_x_2884) ;  /* 0x0000000400a02947 */ /* 0x000fea0003800000 */
[----:B------:R-:W1:Y:S01]  /*1d750*/  LDC R15, c[0x0][0xbe8] ;  /* 0x0002fa00ff0f7b82 */ /* 0x000e620000000800 */
[----:B------:R-:W-:Y:S01]  /*1d760*/  ULDC.64 UR4, c[0x0][0xaa0] ;  /* 0x0002a80000047ab9 */ /* 0x000fe20000000a00 */
[----:B------:R-:W-:Y:S01]  /*1d770*/  ULDC.64 UR6, c[0x0][0xaf0] ;  /* 0x0002bc0000067ab9 */ /* 0x000fe20000000a00 */
[----:B------:R-:W-:Y:S01]  /*1d780*/  IMAD R4, R28, UR4, RZ ;  /* 0x000000041c047c24 */ /* 0x000fe2000f8e02ff */
[----:B------:R-:W-:Y:S01]  /*1d790*/  BSSY B1, `(.L_x_2890) ;  /* 0x0000039000017945 */ /* 0x000fe20003800000 */
[C---:B0-----:R-:W-:Y:S01]  /*1d7a0*/  IMAD.WIDE.U32 R8, R3.reuse, UR4, RZ ;  /* 0x0000000403087c25 */ /* 0x041fe2000f8e00ff */
[----:B------:R-:W-:Y:S02]  /*1d7b0*/  SHF.R.S32.HI R12, RZ, 0x1f, R192 ;  /* 0x0000001fff0c7819 */ /* 0x000fe400000114c0 */
[----:B------:R-:W-:Y:S01]  /*1d7c0*/  SHF.R.S32.HI R14, RZ, 0x1f, R189 ;  /* 0x0000001fff0e7819 */ /* 0x000fe200000114bd */
[----:B------:R-:W-:Y:S01]  /*1d7d0*/  IMAD R11, R3, UR5, R4 ;  /* 0x00000005030b7c24 */ /* 0x000fe2000f8e0204 */
[----:B------:R-:W-:Y:S01]  /*1d7e0*/  ULDC.64 UR4, c[0x0][0xae8] ;  /* 0x0002ba0000047ab9 */ /* 0x000fe20000000a00 */
[----:B------:R-:W-:-:S02]  /*1d7f0*/  IMAD R3, R200, 0x20, R224 ;  /* 0x00000020c8037824 */ /* 0x000fc400078e02e0 */
[----:B------:R-:W-:-:S03]  /*1d800*/  IMAD.IADD R9, R9, 0x1, R11 ;  /* 0x0000000109097824 */ /* 0x000fc600078e020b */
[----:B------:R-:W-:Y:S01]  /*1d810*/  IADD3 R13, R186, R3, RZ ;  /* 0x00000003ba0d7210 */ /* 0x000fe20007ffe0ff */
[----:B------:R-:W-:-:S04]  /*1d820*/  IMAD.WIDE.U32 R8, R165, UR4, R8 ;  /* 0x00000004a5087c25 */ /* 0x000fc8000f8e0008 */
[----:B------:R-:W-:Y:S02]  /*1d830*/  IMAD.MOV.U32 R3, RZ, RZ, R13 ;  /* 0x000000ffff037224 */ /* 0x000fe400078e000d */
[----:B------:R-:W-:Y:S01]  /*1d840*/  IMAD R9, R165, UR5, R9 ;  /* 0x00000005a5097c24 */ /* 0x000fe2000f8e0209 */
[----:B-1----:R-:W-:Y:S01]  /*1d850*/  ISETP.NE.AND P0, PT, R15, 0x1, PT ;  /* 0x000000010f00780c */ /* 0x002fe20003f05270 */
[----:B------:R-:W-:Y:S01]  /*1d860*/  ULDC.64 UR4, c[0x0][0xae0] ;  /* 0x0002b80000047ab9 */ /* 0x000fe20000000a00 */
[----:B------:R-:W-:Y:S02]  /*1d870*/  IMAD.IADD R186, R224, 0x1, R186 ;  /* 0x00000001e0ba7824 */ /* 0x000fe400078e02ba */
[----:B------:R-:W-:-:S09]  /*1d880*/  IMAD.WIDE.U32 R8, R31, UR6, R8 ;  /* 0x000000061f087c25 */ /* 0x000fd2000f8e0008 */
[----:B------:R-:W0:Y:S08]  /*1d890*/  @P0 LDC R10, c[0x0][0xbec] ;  /* 0x0002fb00ff0a0b82 */ /* 0x000e300000000800 */
[----:B------:R-:W1:Y:S01]  /*1d8a0*/  @P0 LDC R21, c[0x0][0xbf0] ;  /* 0x0002fc00ff150b82 */ /* 0x000e620000000800 */
[----:B0-----:R-:W-:-:S04]  /*1d8b0*/  @P0 IMAD.HI.U32 R4, R13, R10, RZ ;  /* 0x0000000a0d040227 */ /* 0x001fc800078e00ff */
[----:B------:R-:W-:Y:S01]  /*1d8c0*/  IMAD R10, R223, UR6, RZ ;  /* 0x00000006df0a7c24 */ /* 0x000fe2000f8e02ff */
[----:B-1----:R-:W-:-:S03]  /*1d8d0*/  @P0 SHF.R.U32.HI R3, RZ, R21, R4 ;  /* 0x00000015ff030219 */ /* 0x002fc60000011604 */
[----:B------:R-:W-:Y:S01]  /*1d8e0*/  IMAD R11, R31, UR7, R10 ;  /* 0x000000071f0b7c24 */ /* 0x000fe2000f8e020a */
[--C-:B------:R-:W-:Y:S01]  /*1d8f0*/  SHF.R.S32.HI R4, RZ, 0x1f, R3.reuse ;  /* 0x0000001fff047819 */ /* 0x100fe20000011403 */
[----:B------:R-:W-:-:S03]  /*1d900*/  IMAD.MOV R10, RZ, RZ, -R3 ;  /* 0x000000ffff0a7224 */ /* 0x000fc600078e0a03 */
[----:B------:R-:W-:Y:S01]  /*1d910*/  IADD3 R9, R9, R11, RZ ;  /* 0x0000000b09097210 */ /* 0x000fe20007ffe0ff */
[----:B------:R-:W-:Y:S02]  /*1d920*/  IMAD R4, R4, UR4, RZ ;  /* 0x0000000404047c24 */ /* 0x000fe4000f8e02ff */
[----:B------:R-:W-:Y:S02]  /*1d930*/  IMAD R11, R15, R10, R13 ;  /* 0x0000000a0f0b7224 */ /* 0x000fe400078e020d */
[C---:B------:R-:W-:Y:S02]  /*1d940*/  IMAD R13, R3.reuse, UR5, R4 ;  /* 0x00000005030d7c24 */ /* 0x040fe4000f8e0204 */
[----:B------:R-:W-:Y:S01]  /*1d950*/  IMAD.WIDE.U32 R8, R3, UR4, R8 ;  /* 0x0000000403087c25 */ /* 0x000fe2000f8e0008 */
[----:B------:R-:W-:Y:S01]  /*1d960*/  SHF.R.S32.HI R3, RZ, 0x1f, R11 ;  /* 0x0000001fff037819 */ /* 0x000fe2000001140b */
[----:B------:R-:W-:Y:S02]  /*1d970*/  ULDC.64 UR4, c[0x0][0xad8] ;  /* 0x0002b60000047ab9 */ /* 0x000fe40000000a00 */
[----:B------:R-:W-:-:S02]  /*1d980*/  IMAD.IADD R9, R9, 0x1, R13 ;  /* 0x0000000109097824 */ /* 0x000fc400078e020d */
[----:B------:R-:W-:Y:S02]  /*1d990*/  IMAD R4, R3, UR4, RZ ;  /* 0x0000000403047c24 */ /* 0x000fe4000f8e02ff */
[----:B------:R-:W-:Y:S01]  /*1d9a0*/  IMAD R15, R0, R15, RZ ;  /* 0x0000000f000f7224 */ /* 0x000fe200078e02ff */
[C---:B------:R-:W-:Y:S01]  /*1d9b0*/  IADD3 R0, R186.reuse, 0x20, RZ ;  /* 0x00000020ba007810 */ /* 0x040fe20007ffe0ff */
[C---:B------:R-:W-:Y:S02]  /*1d9c0*/  IMAD R3, R11.reuse, UR5, R4 ;  /* 0x000000050b037c24 */ /* 0x040fe4000f8e0204 */
[----:B------:R-:W-:Y:S01]  /*1d9d0*/  IMAD.WIDE.U32 R8, R11, UR4, R8 ;  /* 0x000000040b087c25 */ /* 0x000fe2000f8e0008 */
[-C--:B------:R-:W-:Y:S01]  /*1d9e0*/  ISETP.GE.AND P2, PT, R186, R15.reuse, PT ;  /* 0x0000000fba00720c */ /* 0x080fe20003f46270 */
[----:B------:R-:W-:Y:S01]  /*1d9f0*/  ULDC.64 UR4, c[0x0][0xa80] ;  /* 0x0002a00000047ab9 */ /* 0x000fe20000000a00 */
[----:B------:R-:W-:Y:S01]  /*1da00*/  ISETP.GE.AND P1, PT, R0, R15, PT ;  /* 0x0000000f0000720c */ /* 0x000fe20003f26270 */
[----:B------:R-:W-:Y:S01]  /*1da10*/  IMAD.IADD R3, R9, 0x1, R3 ;  /* 0x0000000109037824 */ /* 0x000fe200078e0203 */
[----:B------:R-:W-:Y:S01]  /*1da20*/  LEA R4, P3, R8, UR4, 0x1 ;  /* 0x0000000408047c11 */ /* 0x000fe2000f8608ff */
[----:B------:R-:W-:-:S03]  /*1da30*/  VIADD R0, R186, 0x40 ;  /* 0x00000040ba007836 */ /* 0x000fc60000000000 */
[----:B------:R-:W-:Y:S02]  /*1da40*/  LEA.HI.X R3, R8, UR5, R3, 0x1, P3 ;  /* 0x0000000508037c11 */ /* 0x000fe400098f0c03 */
[----:B------:R-:W-:Y:S01]  /*1da50*/  ISETP.GE.AND P0, PT, R0, R15, PT ;  /* 0x0000000f0000720c */ /* 0x000fe20003f06270 */
[----:B------:R0:W1:Y:S04]  /*1da60*/  SHFL.IDX PT, R8, R4, RZ, 0x181f ;  /* 0x00181fff04087589 */ /* 0x00006800000e0000 */
[----:B------:R0:W3:Y:S01]  /*1da70*/  SHFL.IDX PT, R0, R3, RZ, 0x181f ;  /* 0x00181fff03007589 */ /* 0x0000e200000e0000 */
[----:B------:R-:W-:Y:S07]  /*1da80*/  @P2 BRA `(.L_x_2891) ;  /* 0x0000000000242947 */ /* 0x000fee0003800000 */
[----:B------:R-:W-:Y:S02]  /*1da90*/  ULDC UR4, c[0x0][0xac8] ;  /* 0x0002b20000047ab9 */ /* 0x000fe40000000800 */
[----:B------:R-:W-:Y:S02]  /*1daa0*/  ISETP.GE.AND P4, PT, R189, UR4, PT ;  /* 0x00000004bd007c0c */ /* 0x000fe4000bf86270 */
[----:B------:R-:W-:-:S11]  /*1dab0*/  ISETP.GE.AND P5, PT, R192, UR4, PT ;  /* 0x00000004c0007c0c */ /* 0x000fd6000bfa6270 */
[CC--:B-1----:R-:W-:Y:S02]  /*1dac0*/  @!P4 LEA R10, P2, R189.reuse, R8.reuse, 0x1 ;  /* 0x00000008bd0ac211 */ /* 0x0c2fe400078408ff */
[C---:B------:R-:W-:Y:S02]  /*1dad0*/  @!P5 LEA R8, P3, R192.reuse, R8, 0x1 ;  /* 0x00000008c008d211 */ /* 0x040fe400078608ff */
[-C--:B---3--:R-:W-:Y:S02]  /*1dae0*/  @!P4 LEA.HI.X R11, R189, R0.reuse, R14, 0x1, P2 ;  /* 0x00000000bd0bc211 */ /* 0x088fe400010f0c0e */
[----:B------:R-:W-:-:S03]  /*1daf0*/  @!P5 LEA.HI.X R9, R192, R0, R12, 0x1, P3 ;  /* 0x00000000c009d211 */ /* 0x000fc600018f0c0c */
[----:B------:R1:W-:Y:S04]  /*1db00*/  @!P4 ST.E.128 desc[UR60][R10.64], RZ ;  /* 0x000000ff0a00c985 */ /* 0x0003e8000c101d3c */
[----:B------:R1:W-:Y:S02]  /*1db10*/  @!P5 ST.E.128 desc[UR60][R8.64], RZ ;  /* 0x000000ff0800d985 */ /* 0x0003e4000c101d3c */
.L_x_2891:
[----:B------:R-:W-:Y:S05]  /*1db20*/  BSYNC B1 ;  /* 0x0000000000017941 */ /* 0x000fea0003800000 */
.L_x_2890:
[----:B---3--:R3:W0:Y:S01]  /*1db30*/  SHFL.IDX PT, R0, R3, 0x1, 0x181f ;  /* 0x00381f0003007f89 */ /* 0x00862200000e0000 */
[----:B------:R-:W-:Y:S03]  /*1db40*/  BSSY B1, `(.L_x_2892) ;  /* 0x000000c000017945 */ /* 0x000fe60003800000 */
[----:B-1----:R3:W1:Y:S01]  /*1db50*/  SHFL.IDX PT, R8, R4, 0x1, 0x181f ;  /* 0x00381f0004087f89 */ /* 0x00266200000e0000 */
        /* <DEDUP_REMOVED lines=10> */
.L_x_2893:
[----:B------:R-:W-:Y:S05]  /*1dc00*/  BSYNC B1 ;  /* 0x0000000000017941 */ /* 0x000fea0003800000 */
.L_x_2892:
[----:B0-----:R0:W0:Y:S01]  /*1dc10*/  SHFL.IDX PT, R0, R3, 0x2, 0x181f ;  /* 0x00581f0003007f89 */ /* 0x00102200000e0000 */
[----:B------:R-:W-:Y:S03]  /*1dc20*/  BSSY B1, `(.L_x_2894) ;  /* 0x000000c000017945 */ /* 0x000fe60003800000 */
[----:B-1----:R1:W0:Y:S01]  /*1dc30*/  SHFL.IDX PT, R8, R4, 0x2, 0x181f ;  /* 0x00581f0004087f89 */ /* 0x00222200000e0000 */
        /* <DEDUP_REMOVED lines=10> */
.L_x_2895:
[----:B------:R-:W-:Y:S05]  /*1dce0*/  BSYNC B1 ;  /* 0x0000000000017941 */ /* 0x000fea0003800000 */
.L_x_2894:
[----:B0-----:R-:W-:Y:S01]  /*1dcf0*/  IADD3 R0, R186, 0x60, RZ ;  /* 0x00000060ba007810 */ /* 0x001fe20007ffe0ff */
[----:B---3--:R-:W0:Y:S03]  /*1dd00*/  SHFL.IDX PT, R3, R3, 0x3, 0x181f ;  /* 0x00781f0003037f89 */ /* 0x008e2600000e0000 */
[----:B------:R-:W-:Y:S01]  /*1dd10*/  ISETP.GE.AND P0, PT, R0, R15, PT ;  /* 0x0000000f0000720c */ /* 0x000fe20003f06270 */
[----:B-1----:R-:W1:-:S12]  /*1dd20*/  SHFL.IDX PT, R4, R4, 0x3, 0x181f ;  /* 0x00781f0004047f89 */ /* 0x002e5800000e0000 */
        /* <DEDUP_REMOVED lines=10> */
.L_x_2884:
[----:B------:R-:W-:Y:S05]  /*1ddd0*/  BSYNC B0 ;  /* 0x0000000000007941 */ /* 0x000fea0003800000 */
.L_x_2874:
[----:B------:R-:W-:Y:S02]  /*1dde0*/  ULDC UR4, c[0x0][0xc3c] ;  /* 0x00030f0000047ab9 */ /* 0x000fe40000000800 */
[----:B------:R-:W-:-:S13]  /*1ddf0*/  ISETP.GE.AND P0, PT, R7, UR4, PT ;  /* 0x0000000407007c0c */ /* 0x000fda000bf06270 */
[----:B------:R-:W-:Y:S05]  /*1de00*/  @!P0 BRA `(.L_x_2896) ;  /* 0xfffffe3400c48947 */ /* 0x000fea000383ffff */
[----:B------:R-:W-:Y:S05]  /*1de10*/  BRA `(.L_x_2653) ;  /* 0x0000007800947947 */ /* 0x000fea0003800000 */
.L_x_2651:
        /* <DEDUP_REMOVED lines=16> */
.L_x_2897:
        /* <DEDUP_REMOVED lines=40> */
[----:B------:R-:W-:Y:S01]  /*1e1a0*/  MOV R9, R4 ;  /* 0x0000000400097202 */ /* 0x000fe20000000f00 */
[----:B------:R-:W-:Y:S01]  /*1e1b0*/  UMOV UR4, URZ ;  /* 0x0000003f00047c82 */ /* 0x000fe20008000000 */
[----:B------:R-:W-:-:S05]  /*1e1c0*/  ULDC UR5, c[0x0][0xc38] ;  /* 0x00030e0000057ab9 */ /* 0x000fca0000000800 */
.L_x_2901:
[----:B------:R-:W0:Y:S01]  /*1e1d0*/  LDC R2, c[0x0][0xc3c] ;  /* 0x00030f00ff027b82 */ /* 0x000e220000000800 */
[----:B------:R-:W-:Y:S01]  /*1e1e0*/  UIADD3 UR4, UR4, 0x1f, URZ ;  /* 0x0000001f04047890 */ /* 0x000fe2000fffe03f */
[----:B------:R-:W-:Y:S02]  /*1e1f0*/  ULDC UR7, c[0x0][0xc3c] ;  /* 0x00030f0000077ab9 */ /* 0x000fe40000000800 */
[----:B------:R-:W-:-:S03]  /*1e200*/  IMAD.U32 R19, RZ, RZ, UR7 ;  /* 0x00000007ff137e24 */ /* 0x000fc6000f8e00ff */
[----:B0-----:R-:W-:-:S13]  /*1e210*/  ISETP.LE.AND P6, PT, R2, UR4, PT ;  /* 0x0000000402007c0c */ /* 0x001fda000bfc3270 */
[----:B------:R-:W-:Y:S05]  /*1e220*/  @P6 BRA `(.L_x_2900) ;  /* 0x0000000800a86947 */ /* 0x000fea0003800000 */
[----:B------:R-:W-:Y:S01]  /*1e230*/  VIADD R11, R6, UR4 ;  /* 0x00000004060b7c36 */ /* 0x000fe20008000000 */
[----:B------:R-:W-:Y:S01]  /*1e240*/  MOV R7, RZ ;  /* 0x000000ff00077202 */ /* 0x000fe20000000f00 */
[----:B------:R-:W-:-:S03]  /*1e250*/  IMAD.MOV.U32 R8, RZ, RZ, RZ ;  /* 0x000000ffff087224 */ /* 0x000fc600078e00ff */
        /* <DEDUP_REMOVED lines=23> */
[----:B------:R-:W0:Y:S02]  /*1e3d0*/  SHFL.IDX PT, R4, R2, 0x1f, 0x1f ;  /* 0x03e01f0002047f89 */ /* 0x000e2400000e0000 */
[----:B0-----:R-:W-:-:S04]  /*1e3e0*/  IMAD R4, R4, UR5, RZ ;  /* 0x0000000504047c24 */ /* 0x001fc8000f8e02ff */
[----:B------:R-:W-:-:S05]  /*1e3f0*/  IMAD.IADD R9, R4, 0x1, R9 ;  /* 0x0000000104097824 */ /* 0x000fca00078e0209 */
[----:B------:R-:W-:-:S13]  /*1e400*/  ISETP.GT.AND P6, PT, R9, UR6, PT ;  /* 0x0000000609007c0c */ /* 0x000fda000bfc4270 */
[----:B------:R-:W-:Y:S05]  /*1e410*/  @!P6 BRA `(.L_x_2901) ;  /* 0xfffffffc006ce947 */ /* 0x000fea000383ffff */
.L_x_2899:
[----:B------:R-:W-:Y:S01]  /*1e420*/  IMAD.IADD R5, R9, 0x1, -R4 ;  /* 0x0000000109057824 */ /* 0x000fe200078e0a04 */
        /* <DEDUP_REMOVED lines=12> */
.L_x_2902:
        /* <DEDUP_REMOVED lines=11> */
[----:B0-----:R-:W-:-:S02]  /*1e5a0*/  IADD3 R2, R9, 0xffffffe, RZ ;  /* 0x0ffffffe09027810 */ /* 0x001fc40007ffe0ff */
[----:B------:R-:W-:-:S05]  /*1e5b0*/  IABS R9, R4 ;  /* 0x0000000400097213 */ /* 0x000fca0000000000 */
[----:B------:R0:W1:Y:S02]  /*1e5c0*/  F2I.FTZ.U32.TRUNC.NTZ R3, R2 ;  /* 0x0000000200037305 */ /* 0x000064000021f000 */
[----:B0-----:R-:W-:Y:S02]  /*1e5d0*/  IMAD.MOV.U32 R2, RZ, RZ, RZ ;  /* 0x000000ffff027224 */ /* 0x001fe400078e00ff */
[----:B-1----:R-:W-:-:S04]  /*1e5e0*/  IMAD.MOV R11, RZ, RZ, -R3 ;  /* 0x000000ffff0b7224 */ /* 0x002fc800078e0a03 */
[----:B------:R-:W-:-:S04]  /*1e5f0*/  IMAD R11, R11, R12, RZ ;  /* 0x0000000c0b0b7224 */ /* 0x000fc800078e02ff */
[----:B------:R-:W-:Y:S01]  /*1e600*/  IMAD.HI.U32 R3, R3, R11, R2 ;  /* 0x0000000b03037227 */ /* 0x000fe200078e0002 */
[----:B------:R-:W-:-:S05]  /*1e610*/  IADD3 R11, RZ, -R13, RZ ;  /* 0x8000000dff0b7210 */ /* 0x000fca0007ffe0ff */
        /* <DEDUP_REMOVED lines=11> */
[----:B------:R-:W-:-:S05]  /*1e6d0*/  IABS R12, R8 ;  /* 0x00000008000c7213 */ /* 0x000fca0000000000 */
[----:B------:R-:W-:-:S05]  /*1e6e0*/  IMAD.MOV R12, RZ, RZ, -R12 ;  /* 0x000000ffff0c7224 */ /* 0x000fca00078e0a0c */
[----:B------:R-:W-:-:S04]  /*1e6f0*/  @P0 VIADD R2, R2, 0x1 ;  /* 0x0000000102020836 */ /* 0x000fc80000000000 */
[----:B------:R-:W-:Y:S01]  /*1e700*/  IMAD.MOV.U32 R13, RZ, RZ, R2 ;  /* 0x000000ffff0d7224 */ /* 0x000fe200078e0002 */
[----:B0-----:R-:W-:-:S03]  /*1e710*/  IADD3 R2, RZ, -R3, RZ ;  /* 0x80000003ff027210 */ /* 0x001fc60007ffe0ff */
[----:B------:R-:W-:Y:S01]  /*1e720*/  @!P2 IMAD.MOV R13, RZ, RZ, -R13 ;  /* 0x000000ffff0da224 */ /* 0x000fe200078e0a0d */
[----:B------:R-:W-:Y:S01]  /*1e730*/  @!P1 LOP3.LUT R13, RZ, R7, RZ, 0x33, !PT ;  /* 0x00000007ff0d9212 */ /* 0x000fe200078e33ff */
[----:B------:R-:W-:Y:S01]  /*1e740*/  IMAD R9, R2, R5, RZ ;  /* 0x0000000502097224 */ /* 0x000fe200078e02ff */
[----:B------:R-:W-:Y:S02]  /*1e750*/  MOV R2, RZ ;  /* 0x000000ff00027202 */ /* 0x000fe40000000f00 */
        /* <DEDUP_REMOVED lines=12> */
[----:B------:R-:W-:Y:S01]  /*1e820*/  ISETP.GE.U32.AND P0, PT, R10, R5, PT ;  /* 0x000000050a00720c */ /* 0x000fe20003f06070 */
[----:B------:R-:W-:-:S12]  /*1e830*/  IMAD.MOV R5, RZ, RZ, -R13 ;  /* 0x000000ffff057224 */ /* 0x000fd800078e0a0d */
[----:B------:R-:W-:-:S05]  /*1e840*/  @P0 VIADD R2, R2, 0x1 ;  /* 0x0000000102020836 */ /* 0x000fca0000000000 */
[----:B------:R-:W-:Y:S02]  /*1e850*/  @!P2 IADD3 R2, -R2, RZ, RZ ;  /* 0x000000ff0202a210 */ /* 0x000fe40007ffe1ff */
[----:B------:R-:W-:-:S05]  /*1e860*/  @!P1 LOP3.LUT R2, RZ, R8, RZ, 0x33, !PT ;  /* 0x00000008ff029212 */ /* 0x000fca00078e33ff */
[----:B------:R-:W-:-:S04]  /*1e870*/  IMAD.MOV R3, RZ, RZ, -R2 ;  /* 0x000000ffff037224 */ /* 0x000fc800078e0a02 */
[C---:B------:R-:W-:Y:S01]  /*1e880*/  IMAD R18, R8.reuse, R3, R13 ;  /* 0x0000000308127224 */ /* 0x040fe200078e020d */
[----:B------:R-:W-:Y:S01]  /*1e890*/  LEA R3, R8, R2, 0x18 ;  /* 0x0000000208037211 */ /* 0x000fe200078ec0ff */
[----:B------:R-:W-:-:S04]  /*1e8a0*/  IMAD R2, R7, R5, R4 ;  /* 0x0000000507027224 */ /* 0x000fc800078e0204 */
[----:B------:R-:W-:Y:S01]  /*1e8b0*/  IMAD R18, R18, 0x10000, R3 ;  /* 0x0001000012127824 */ /* 0x000fe200078e0203 */
[----:B------:R-:W-:Y:S06]  /*1e8c0*/  BRA `(.L_x_2904) ;  /* 0x0000000000f47947 */ /* 0x000fec0003800000 */
.L_x_2903:
        /* <DEDUP_REMOVED lines=12> */
[----:B0-----:R-:W-:-:S05]  /*1e990*/  IADD3 R11, RZ, -R3, RZ ;  /* 0x80000003ff0b7210 */ /* 0x001fca0007ffe0ff */
[----:B------:R-:W-:-:S04]  /*1e9a0*/  IMAD R11, R11, R10, RZ ;  /* 0x0000000a0b0b7224 */ /* 0x000fc800078e02ff */
[----:B------:R-:W-:-:S04]  /*1e9b0*/  IMAD.HI.U32 R2, R3, R11, R2 ;  /* 0x0000000b03027227 */ /* 0x000fc800078e0002 */
[----:B------:R-:W-:Y:S02]  /*1e9c0*/  IMAD.MOV R3, RZ, RZ, -R12 ;  /* 0x000000ffff037224 */ /* 0x000fe400078e0a0c */
[----:B------:R-:W-:-:S04]  /*1e9d0*/  IMAD.HI.U32 R2, R2, R15, RZ ;  /* 0x0000000f02027227 */ /* 0x000fc800078e00ff */
        /* <DEDUP_REMOVED lines=11> */
[----:B------:R-:W-:Y:S01]  /*1ea90*/  IMAD R9, R13, R2, RZ ;  /* 0x000000020d097224 */ /* 0x000fe200078e02ff */
[----:B------:R-:W-:-:S03]  /*1eaa0*/  IADD3 R2, -R2, RZ, RZ ;  /* 0x000000ff02027210 */ /* 0x000fc60007ffe1ff */
[----:B------:R-:W-:Y:S02]  /*1eab0*/  IMAD.MOV R8, RZ, RZ, -R9 ;  /* 0x000000ffff087224 */ /* 0x000fe400078e0a09 */
[----:B------:R-:W-:Y:S01]  /*1eac0*/  IMAD R4, R5, R2, R4 ;  /* 0x0000000205047224 */ /* 0x000fe200078e0204 */
[----:B------:R-:W-:Y:S02]  /*1ead0*/  MOV R2, RZ ;  /* 0x000000ff00027202 */ /* 0x000fe40000000f00 */
[----:B------:R-:W-:Y:S02]  /*1eae0*/  VIADDMNMX R8, R8, UR5, R13, PT ;  /* 0x0000000508087c46 */ /* 0x000fe4000b80010d */
[----:B------:R-:W-:Y:S02]  /*1eaf0*/  IADD3 R9, R9, 0x1000000, R4 ;  /* 0x0100000009097810 */ /* 0x000fe40007ffe004 */
[-C--:B------:R-:W-:Y:S02]  /*1eb00*/  IABS R12, R8.reuse ;  /* 0x00000008000c7213 */ /* 0x080fe40000000000 */
[----:B------:R-:W-:-:S02]  /*1eb10*/  IABS R13, R8 ;  /* 0x00000008000d7213 */ /* 0x000fc40000000000 */
[----:B------:R-:W0:Y:S01]  /*1eb20*/  I2F.RP R10, R12 ;  /* 0x0000000c000a7306 */ /* 0x000e220000209400 */
[----:B------:R-:W-:-:S07]  /*1eb30*/  IADD3 R18, -R8, RZ, RZ ;  /* 0x000000ff08127210 */ /* 0x000fce0007ffe1ff */
        /* <DEDUP_REMOVED lines=21> */
[----:B------:R-:W-:-:S07]  /*1ec90*/  IMAD R18, R2, R18, R9 ;  /* 0x0000001202127224 */ /* 0x000fce00078e0209 */
.L_x_2904:
[----:B------:R-:W-:-:S05]  /*1eca0*/  LOP3.LUT R2, RZ, R2, RZ, 0x33, !PT ;  /* 0x00000002ff027212 */ /* 0x000fca00078e33ff */
[----:B------:R-:W-:Y:S01]  /*1ecb0*/  IMAD.IADD R17, R7, 0x1, R2 ;  /* 0x0000000107117824 */ /* 0x000fe200078e0202 */
[----:B------:R-:W-:Y:S06]  /*1ecc0*/  BRA `(.L_x_2905) ;  /* 0x00000000000c7947 */ /* 0x000fec0003800000 */
.L_x_2900:
[----:B------:R-:W-:Y:S01]  /*1ecd0*/  IMAD.MOV.U32 R17, RZ, RZ, RZ ;  /* 0x000000ffff117224 */ /* 0x000fe200078e00ff */
[----:B------:R-:W-:Y:S01]  /*1ece0*/  MOV R16, UR6 ;  /* 0x0000000600107c02 */ /* 0x000fe20008000f00 */
[----:B------:R-:W-:-:S07]  /*1ecf0*/  IMAD.MOV.U32 R18, RZ, RZ, RZ ;  /* 0x000000ffff127224 */ /* 0x000fce00078e00ff */
.L_x_2905:
[----:B------:R-:W-:-:S13]  /*1ed00*/  ISETP.NE.AND P0, PT, R6, RZ, PT ;  /* 0x000000ff0600720c */ /* 0x000fda0003f05270 */
[----:B------:R-:W0:Y:S01]  /*1ed10*/  @!P0 S2R R3, SR_CgaCtaId ;  /* 0x0000000000038919 */ /* 0x000e220000008800 */
[----:B------:R-:W-:-:S04]  /*1ed20*/  @!P0 MOV R2, 0x400 ;  /* 0x0000040000028802 */ /* 0x000fc80000000f00 */
[----:B0-----:R-:W-:-:S05]  /*1ed30*/  @!P0 LEA R2, R3, R2, 0x18 ;  /* 0x0000000203028211 */ /* 0x001fca00078ec0ff */
[----:B------:R1:W-:Y:S01]  /*1ed40*/  @!P0 STS.128 [R2+0x2a8d0], R16 ;  /* 0x02a8d01002008388 */ /* 0x0003e20000000c00 */
[----:B------:R-:W-:Y:S06]  /*1ed50*/  BAR.ARV 0x5, 0x180 ;  /* 0x0146000000007b1d */ /* 0x000fec0000002000 */
.L_x_2898:
        /* <DEDUP_REMOVED lines=8> */
[----:B------:R-:W-:Y:S01]  /*1ede0*/  LOP3.LUT R4, R0, 0x7f, RZ, 0xc0, !PT ;  /* 0x0000007f00047812 */ /* 0x000fe200078ec0ff */
[----:B------:R-:W-:Y:S01]  /*1edf0*/  BSSY B8, `(.L_x_2906) ;  /* 0x000066e000087945 */ /* 0x000fe20003800000 */
[----:B------:R1:W-:Y:S01]  /*1ee00*/  STL [R1+0x24], RZ ;  /* 0x000024ff01007387 */ /* 0x0003e20000100800 */
[----:B------:R-:W-:Y:S01]  /*1ee10*/  IMAD.MOV.U32 R31, RZ, RZ, 0x1 ;  /* 0x00000001ff1f7424 */ /* 0x000fe200078e00ff */
[----:B------:R-:W-:Y:S01]  /*1ee20*/  MOV R28, RZ ;  /* 0x000000ff001c7202 */ /* 0x000fe20000000f00 */
[----:B------:R-:W-:Y:S01]  /*1ee30*/  IMAD.SHL.U32 R34, R4, 0x8, RZ ;  /* 0x0000000804227824 */ /* 0x000fe200078e00ff */
[----:B------:R-:W-:Y:S01]  /*1ee40*/  ULDC.64 UR36, c[0x0][0x198] ;  /* 0x0000660000247ab9 */ /* 0x000fe20000000a00 */
[----:B------:R-:W-:Y:S01]  /*1ee50*/  IMAD.MOV.U32 R26, RZ, RZ, RZ ;  /* 0x000000ffff1a7224 */ /* 0x000fe200078e00ff */
[----:B------:R-:W-:Y:S01]  /*1ee60*/  ULDC UR38, c[0x0][0xc] ;  /* 0x0000030000267ab9 */ /* 0x000fe20000000800 */
        /* <DEDUP_REMOVED lines=13> */
[C---:B------:R-:W-:Y:S01]  /*1ef40*/  LOP3.LUT R3, R2.reuse, 0x40, RZ, 0xfc, !PT ;  /* 0x0000004002037812 */ /* 0x040fe200078efcff */
[----:B------:R-:W-:Y:S01]  /*1ef50*/  IMAD.U32 R22, RZ, RZ, UR4 ;  /* 0x00000004ff167e24 */ /* 0x000fe2000f8e00ff */
[----:B------:R-:W-:-:S04]  /*1ef60*/  LOP3.LUT R0, R2, 0x80, RZ, 0xfc, !PT ;  /* 0x0000008002007812 */ /* 0x000fc800078efcff */
[----:B-1----:R-:W-:-:S07]  /*1ef70*/  LEA R36, R34, R22, 0x1 ;  /* 0x0000001622247211 */ /* 0x002fce00078e08ff */
.L_x_3011:
[----:B0-----:R-:W0:Y:S02]  /*1ef80*/  LDC.64 R32, c[0x0][0xc88] ;  /* 0x00032200ff207b82 */ /* 0x001e240000000a00 */
[----:B0-----:R-:W-:-:S06]  /*1ef90*/  IMAD.WIDE R32, R19, 0x4, R32 ;  /* 0x0000000413207825 */ /* 0x001fcc00078e0220 */
        /* <DEDUP_REMOVED lines=9> */
[----:B------:R-:W-:Y:S02]  /*1f030*/  ISETP.NE.AND.EX P2, PT, RZ, UR9, PT, P2 ;  /* 0x00000009ff007c0c */ /* 0x000fe4000bf45320 */
[----:B------:R-:W-:Y:S02]  /*1f040*/  MOV R35, RZ ;  /* 0x000000ff00237202 */ /* 0x000fe40000000f00 */
[----:B--2---:R-:W-:-:S03]  /*1f050*/  SHF.R.S32.HI R0, RZ, 0x1f, R32 ;  /* 0x0000001fff007819 */ /* 0x004fc60000011420 */
[C---:B------:R-:W-:Y:S01]  /*1f060*/  @P0 LEA R2, P1, R32.reuse, UR4, 0x2 ;  /* 0x0000000420020c11 */ /* 0x040fe2000f8210ff */
[C---:B------:R-:W-:Y:S01]  /*1f070*/  IMAD.SHL.U32 R24, R32.reuse, 0x4, RZ ;  /* 0x0000000420187824 */ /* 0x040fe200078e00ff */
[C-C-:B------:R-:W-:Y:S01]  /*1f080*/  SHF.L.U64.HI R25, R32.reuse, 0x2, R0.reuse ;  /* 0x0000000220197819 */ /* 0x140fe20000010200 */
[----:B------:R0:W-:Y:S01]  /*1f090*/  STL [R1+0x18], R0 ;  /* 0x0000180001007387 */ /* 0x0001e20000100800 */
[----:B------:R-:W-:Y:S01]  /*1f0a0*/  @P0 LEA.HI.X R3, R32, UR5, R0, 0x2, P1 ;  /* 0x0000000520030c11 */ /* 0x000fe200088f1400 */
[----:B------:R-:W-:-:S04]  /*1f0b0*/  ULDC.64 UR4, c[0x0][0xa00] ;  /* 0x0002800000047ab9 */ /* 0x000fc80000000a00 */
[----:B------:R1:W2:Y:S01]  /*1f0c0*/  @P0 LDG.E R12, desc[UR60][R2.64] ;  /* 0x0000003c020c0981 */ /* 0x0002a2000c1e1900 */
[----:B------:R-:W-:Y:S02]  /*1f0d0*/  ISETP.NE.U32.AND P0, PT, RZ, UR4, PT ;  /* 0x00000004ff007c0c */ /* 0x000fe4000bf05070 */
[----:B------:R-:W-:Y:S01]  /*1f0e0*/  ISETP.NE.U32.AND P1, PT, RZ, UR6, PT ;  /* 0x00000006ff007c0c */ /* 0x000fe2000bf25070 */
[----:B0-----:R-:W-:Y:S01]  /*1f0f0*/  IMAD.MOV.U32 R0, RZ, RZ, RZ ;  /* 0x000000ffff007224 */ /* 0x001fe200078e00ff */
[----:B------:R-:W-:Y:S02]  /*1f100*/  ISETP.NE.AND.EX P0, PT, RZ, UR5, PT, P0 ;  /* 0x00000005ff007c0c */ /* 0x000fe4000bf05300 */
[----:B------:R-:W-:Y:S02]  /*1f110*/  ISETP.NE.AND.EX P1, PT, RZ, UR7, PT, P1 ;  /* 0x00000007ff007c0c */ /* 0x000fe4000bf25310 */
[C---:B------:R-:W-:Y:S02]  /*1f120*/  IADD3 R4, P4, R24.reuse, UR6, RZ ;  /* 0x0000000618047c10 */ /* 0x040fe4000ff9e0ff */
[----:B-1----:R-:W-:Y:S01]  /*1f130*/  IADD3 R2, P3, R24, UR4, RZ ;  /* 0x0000000418027c10 */ /* 0x002fe2000ff7e0ff */
[----:B------:R-:W-:Y:S01]  /*1f140*/  ULDC UR4, c[0x0][0x288] ;  /* 0x0000a20000047ab9 */ /* 0x000fe20000000800 */
[----:B------:R-:W-:-:S02]  /*1f150*/  IADD3.X R5, R25, UR7, RZ, P4, !PT ;  /* 0x0000000719057c10 */ /* 0x000fc4000a7fe4ff */
[C---:B------:R-:W-:Y:S02]  /*1f160*/  IADD3.X R3, R25.reuse, UR5, RZ, P3, !PT ;  /* 0x0000000519037c10 */ /* 0x040fe40009ffe4ff */
[----:B------:R-:W-:Y:S01]  /*1f170*/  @P2 IADD3 R6, P3, R24, UR8, RZ ;  /* 0x0000000818062c10 */ /* 0x000fe2000ff7e0ff */
[----:B------:R-:W-:Y:S01]  /*1f180*/  IMAD.U32 R8, RZ, RZ, UR4 ;  /* 0x00000004ff087e24 */ /* 0x000fe2000f8e00ff */
[----:B------:R-:W-:Y:S01]  /*1f190*/  ULDC.64 UR4, c[0x0][0x418] ;  /* 0x0001060000047ab9 */ /* 0x000fe20000000a00 */
[----:B------:R-:W5:Y:S01]  /*1f1a0*/  @P0 LDG.E R35, desc[UR60][R2.64] ;  /* 0x0000003c02230981 */ /* 0x000f62000c1e1900 */
[----:B------:R-:W-:-:S03]  /*1f1b0*/  @P2 IADD3.X R7, R25, UR9, RZ, P3, !PT ;  /* 0x0000000919072c10 */ /* 0x000fc60009ffe4ff */
[----:B------:R-:W5:Y:S04]  /*1f1c0*/  @P1 LDG.E R0, desc[UR60][R4.64] ;  /* 0x0000003c04001981 */ /* 0x000f68000c1e1900 */
        /* <DEDUP_REMOVED lines=8> */
[----:B0-----:R-:W-:Y:S02]  /*1f250*/  IMAD.U32 R6, RZ, RZ, UR5 ;  /* 0x00000005ff067e24 */ /* 0x001fe4000f8e00ff */
[----:B------:R-:W-:Y:S01]  /*1f260*/  IMAD.U32 R10, RZ, RZ, UR4 ;  /* 0x00000004ff0a7e24 */ /* 0x000fe2000f8e00ff */
[----:B---3--:R0:W-:Y:S01]  /*1f270*/  STL [R1+0x10], R8 ;  /* 0x0000100801007387 */ /* 0x0081e20000100800 */
[----:B------:R-:W-:-:S03]  /*1f280*/  MOV R11, R8 ;  /* 0x00000008000b7202 */ /* 0x000fc60000000f00 */
[----:B--2---:R0:W-:Y:S01]  /*1f290*/  STL [R1+0x4], R12 ;  /* 0x0000040c01007387 */ /* 0x0041e20000100800 */
[----:B------:R-:W-:Y:S05]  /*1f2a0*/  @P2 BRA `(.L_x_2907) ;  /* 0x0000000000142947 */ /* 0x000fea0003800000 */
[----:B------:R-:W-:Y:S05]  /*1f2b0*/  @!P0 BRA `(.L_x_2907) ;  /* 0x0000000000108947 */ /* 0x000fea0003800000 */
[----:B0-----:R-:W2:Y:S04]  /*1f2c0*/  LDG.E R8, desc[UR60][R2.64] ;  /* 0x0000003c02087981 */ /* 0x001ea8000c1e1900 */
[----:B------:R-:W2:Y:S02]  /*1f2d0*/  LDG.E R7, desc[UR60][R2.64+0x4] ;  /* 0x0000043c02077981 */ /* 0x000ea4000c1e1900 */
[----:B--2---:R-:W-:-:S05]  /*1f2e0*/  IADD3 R11, -R8, R7, RZ ;  /* 0x00000007080b7210 */ /* 0x004fca0007ffe1ff */
[----:B------:R1:W-:Y:S02]  /*1f2f0*/  STL [R1+0x10], R11 ;  /* 0x0000100b01007387 */ /* 0x0003e40000100800 */
.L_x_2907:
[----:B------:R-:W-:Y:S01]  /*1f300*/  ULDC.64 UR4, c[0x0][0xa20] ;  /* 0x0002880000047ab9 */ /* 0x000fe20000000a00 */
[C---:B------:R-:W-:Y:S01]  /*1f310*/  LOP3.LUT R2, R18.reuse, 0xff000000, RZ, 0xc0, !PT ;  /* 0xff00000012027812 */ /* 0x040fe200078ec0ff */
        /* <DEDUP_REMOVED lines=12> */
.L_x_2908:
[----:B------:R-:W-:Y:S02]  /*1f3e0*/  ULDC.64 UR4, c[0x0][0xa08] ;  /* 0x0002820000047ab9 */ /* 0x000fe40000000a00 */
[----:B------:R-:W-:-:S04]  /*1f3f0*/  ISETP.NE.U32.AND P0, PT, RZ, UR4, PT ;  /* 0x00000004ff007c0c */ /* 0x000fc8000bf05070 */
[----:B------:R-:W-:-:S13]  /*1f400*/  ISETP.NE.AND.EX P0, PT, RZ, UR5, PT, P0 ;  /* 0x00000005ff007c0c */ /* 0x000fda000bf05300 */
[----:B------:R-:W-:Y:S05]  /*1f410*/  @!P0 BRA `(.L_x_2909) ;  /* 0x0000000000148947 */ /* 0x000fea0003800000 */
[----:B------:R-:W2:Y:S02]  /*1f420*/  LDC.64 R2, c[0x0][0xa08] ;  /* 0x00028200ff027b82 */ /* 0x000ea40000000a00 */
[----:B--2---:R-:W-:-:S05]  /*1f430*/  IMAD.WIDE R2, R33, 0x4, R2 ;  /* 0x0000000421027825 */ /* 0x004fca00078e0202 */
[----:B------:R-:W2:Y:S04]  /*1f440*/  LDG.E R10, desc[UR60][R2.64] ;  /* 0x0000003c020a7981 */ /* 0x000ea8000c1e1900 */
[----:B------:R-:W2:Y:S02]  /*1f450*/  LDG.E R7, desc[UR60][R2.64+0x4] ;  /* 0x0000043c02077981 */ /* 0x000ea4000c1e1900 */
[----:B--2---:R-:W-:-:S07]  /*1f460*/  IMAD.IADD R10, R7, 0x1, -R10 ;  /* 0x00000001070a7824 */ /* 0x004fce00078e0a0a */
.L_x_2909:
[----:B--2---:R-:W2:Y:S01]  /*1f470*/  @P1 LDG.E R2, desc[UR60][R4.64] ;  /* 0x0000003c04021981 */ /* 0x004ea2000c1e1900 */
[----:B------:R-:W3:Y:S03]  /*1f480*/  LDC R3, c[0x0][0x448] ;  /* 0x00011200ff037b82 */ /* 0x000ee60000000800 */
[----:B------:R4:W2:Y:S01]  /*1f490*/  @P1 LDG.E R5, desc[UR60][R4.64+0x4] ;  /* 0x0000043c04051981 */ /* 0x0008a2000c1e1900 */
[----:B-----5:R-:W-:Y:S01]  /*1f4a0*/  IADD3 R10, -R12, R10, RZ ;  /* 0x0000000a0c0a7210 */ /* 0x020fe20007ffe1ff */
[----:B------:R-:W-:Y:S01]  /*1f4b0*/  BSSY B0, `(.L_x_2910) ;  /* 0x0000035000007945 */ /* 0x000fe20003800000 */
[----:B------:R-:W-:Y:S01]  /*1f4c0*/  IMAD.MOV.U32 R14, RZ, RZ, RZ ;  /* 0x000000ffff0e7224 */ /* 0x000fe200078e00ff */
[----:B---3--:R-:W-:-:S13]  /*1f4d0*/  ISETP.NE.AND P0, PT, R3, 0x1, PT ;  /* 0x000000010300780c */ /* 0x008fda0003f05270 */
[----:B----4-:R-:W3:Y:S08]  /*1f4e0*/  @P0 LDC R4, c[0x0][0x44c] ;  /* 0x00011300ff040b82 */ /* 0x010ef00000000800 */
[----:B------:R-:W4:Y:S01]  /*1f4f0*/  @P0 LDC R3, c[0x0][0x450] ;  /* 0x00011400ff030b82 */ /* 0x000f220000000800 */
[----:B--2---:R-:W-:Y:S01]  /*1f500*/  @P1 IADD3 R6, -R2, R5, RZ ;  /* 0x0000000502061210 */ /* 0x004fe20007ffe1ff */
[----:B------:R-:W-:Y:S01]  /*1f510*/  IMAD.SHL.U32 R2, R17, 0x80, RZ ;  /* 0x0000008011027824 */ /* 0x000fe200078e00ff */
[----:B------:R-:W-:-:S03]  /*1f520*/  SHF.R.U32.HI R5, RZ, 0x10, R9 ;  /* 0x00000010ff057819 */ /* 0x000fc60000011609 */
[----:B------:R-:W-:Y:S02]  /*1f530*/  VIADD R2, R2, 0x7f ;  /* 0x0000007f02027836 */ /* 0x000fe40000000000 */
[----:B------:R-:W-:Y:S02]  /*1f540*/  IMAD.IADD R37, R10, 0x1, R6 ;  /* 0x000000010a257824 */ /* 0x000fe400078e0206 */
[----:B---3--:R-:W-:-:S03]  /*1f550*/  @P0 IMAD.HI.U32 R4, R2, R4, RZ ;  /* 0x0000000402040227 */ /* 0x008fc600078e00ff */
[C---:B0-----:R-:W-:Y:S01]  /*1f560*/  IADD3 R8, R37.reuse, 0x60, -R11 ;  /* 0x0000006025087810 */ /* 0x041fe20007ffe80b */
[----:B------:R-:W-:Y:S01]  /*1f570*/  VIADD R7, R37, 0x5f ;  /* 0x0000005f25077836 */ /* 0x000fe20000000000 */
[----:B----4-:R-:W-:Y:S02]  /*1f580*/  @P0 SHF.R.U32.HI R2, RZ, R3, R4 ;  /* 0x00000003ff020219 */ /* 0x010fe40000011604 */
[----:B------:R-:W-:Y:S01]  /*1f590*/  LOP3.LUT R4, R9, 0xff, RZ, 0xc0, !PT ;  /* 0x000000ff09047812 */ /* 0x000fe200078ec0ff */
[----:B------:R-:W-:Y:S01]  /*1f5a0*/  IMAD.HI R7, R7, 0x2aaaaaab, RZ ;  /* 0x2aaaaaab07077827 */ /* 0x000fe200078e02ff */
[----:B------:R-:W-:-:S04]  /*1f5b0*/  IADD3 R2, R8, R2, RZ ;  /* 0x0000000208027210 */ /* 0x000fc80007ffe0ff */
[----:B------:R-:W-:Y:S01]  /*1f5c0*/  SHF.R.U32.HI R3, RZ, 0x1f, R7 ;  /* 0x0000001fff037819 */ /* 0x000fe20000011607 */
[----:B------:R-:W-:-:S03]  /*1f5d0*/  IMAD.HI R2, R2, 0x2aaaaaab, RZ ;  /* 0x2aaaaaab02027827 */ /* 0x000fc600078e02ff */
[----:B------:R-:W-:Y:S02]  /*1f5e0*/  LEA.HI.SX32 R7, R7, R3, 0x1c ;  /* 0x0000000307077211 */ /* 0x000fe400078fe2ff */
[----:B------:R-:W-:-:S04]  /*1f5f0*/  SHF.R.U32.HI R3, RZ, 0x1f, R2 ;  /* 0x0000001fff037819 */ /* 0x000fc80000011602 */
[----:B------:R-:W-:-:S04]  /*1f600*/  LEA.HI.SX32 R3, R2, R3, 0x1c ;  /* 0x0000000302037211 */ /* 0x000fc800078fe2ff */
[----:B-1----:R-:W-:-:S04]  /*1f610*/  VIMNMX R11, R7, R3, PT ;  /* 0x00000003070b7248 */ /* 0x002fc80003fe0100 */
[----:B------:R-:W-:-:S13]  /*1f620*/  ISETP.GE.AND P0, PT, R11, 0x1, PT ;  /* 0x000000010b00780c */ /* 0x000fda0003f06270 */
[----:B------:R-:W-:Y:S05]  /*1f630*/  @!P0 BRA `(.L_x_2911) ;  /* 0x0000000000708947 */ /* 0x000fea0003800000 */
        /* <DEDUP_REMOVED lines=26> */
[----:B------:R-:W-:Y:S02]  /*1f7e0*/  @!P3 IADD3 R14, -R14, RZ, RZ ;  /* 0x000000ff0e0eb210 */ /* 0x000fe40007ffe1ff */
[----:B------:R-:W-:-:S07]  /*1f7f0*/  @!P2 LOP3.LUT R14, RZ, R9, RZ, 0x33, !PT ;  /* 0x00000009ff0ea212 */ /* 0x000fce00078e33ff */
.L_x_2911:
[----:B------:R-:W-:Y:S05]  /*1f800*/  BSYNC B0 ;  /* 0x0000000000007941 */ /* 0x000fea0003800000 */
.L_x_2910:
[-C--:B------:R-:W-:Y:S01]  /*1f810*/  IMAD R2, R4, R14.reuse, RZ ;  /* 0x0000000e04027224 */ /* 0x080fe200078e02ff */
[----:B------:R-:W-:Y:S04]  /*1f820*/  BSSY B0, `(.L_x_2912) ;  /* 0x0000133000007945 */ /* 0x000fe80003800000 */
[C---:B------:R-:W-:Y:S01]  /*1f830*/  VIADDMNMX R11, R2.reuse, R14, R11, PT ;  /* 0x0000000e020b7246 */ /* 0x040fe2000380010b */
[----:B------:R-:W-:-:S04]  /*1f840*/  IMAD R2, R2, 0x60, -R10 ;  /* 0x0000006002027824 */ /* 0x000fc800078e0a0a */
[----:B------:R-:W-:Y:S01]  /*1f850*/  IMAD R11, R11, 0x60, -R10 ;  /* 0x000000600b0b7824 */ /* 0x000fe200078e0a0a */
[----:B------:R-:W-:-:S04]  /*1f860*/  VIMNMX R2, RZ, R2, !PT ;  /* 0x00000002ff027248 */ /* 0x000fc80007fe0100 */
[----:B------:R-:W-:-:S04]  /*1f870*/  VIMNMX R11, R11, R6, PT ;  /* 0x000000060b0b7248 */ /* 0x000fc80003fe0100 */
[----:B------:R-:W-:Y:S01]  /*1f880*/  ISETP.GT.AND P0, PT, R11, R2, PT ;  /* 0x000000020b00720c */ /* 0x000fe20003f04270 */
[----:B------:R-:W-:-:S05]  /*1f890*/  IMAD.WIDE.U32 R2, R2, -0x55555555, RZ ;  /* 0xaaaaaaab02027825 */ /* 0x000fca00078e00ff */
[----:B------:R-:W-:-:S05]  /*1f8a0*/  SHF.R.U32.HI R6, RZ, 0x6, R3 ;  /* 0x00000006ff067819 */ /* 0x000fca0000011603 */
[----:B------:R-:W-:Y:S02]  /*1f8b0*/  IMAD.MOV.U32 R3, RZ, RZ, R6 ;  /* 0x000000ffff037224 */ /* 0x000fe400078e0006 */
[----:B------:R-:W-:-:S04]  /*1f8c0*/  @P0 VIADD R9, R11, 0x5f ;  /* 0x0000005f0b090836 */ /* 0x000fc80000000000 */
[----:B------:R-:W-:-:S05]  /*1f8d0*/  @P0 IMAD.HI R9, R9, 0x2aaaaaab, RZ ;  /* 0x2aaaaaab09090827 */ /* 0x000fca00078e02ff */
[----:B------:R-:W-:-:S04]  /*1f8e0*/  @P0 SHF.R.U32.HI R2, RZ, 0x1f, R9 ;  /* 0x0000001fff020819 */ /* 0x000fc80000011609 */
        /* <DEDUP_REMOVED lines=11> */
.L_x_3079:
[----:B-1----:R-:W-:Y:S02]  /*1f9a0*/  ISETP.NE.AND P0, PT, R14, RZ, PT ;  /* 0x000000ff0e00720c */ /* 0x002fe40003f05270 */
[----:B------:R-:W-:-:S11]  /*1f9b0*/  PLOP3.LUT P6, PT, PT, PT, PT, 0x8, 0x0 ;  /* 0x000000000000781c */ /* 0x000fd60003fce170 */
[----:B------:R-:W-:Y:S05]  /*1f9c0*/  @P0 BRA `(.L_x_2915) ;  /* 0x00000000000c0947 */ /* 0x000fea0003800000 */
[----:B------:R-:W-:-:S03]  /*1f9d0*/  UMOV UR4, 0xffffffff ;  /* 0xffffffff00047882 */ /* 0x000fc60000000000 */
[----:B------:R-:W-:Y:S05]  /*1f9e0*/  BRA.DIV UR4, `(.L_x_2916) ;  /* 0x0000007204647947 */ /* 0x000fea000b800000 */
[----:B------:R-:W-:-:S13]  /*1f9f0*/  ELECT P6, URZ, PT ;  /* 0x00000000003f782f */ /* 0x000fda00038c0000 */
.L_x_2915:
[----:B0-----:R-:W2:Y:S01]  /*1fa00*/  LDL R9, [R1+0x24] ;  /* 0x0000240001097983 */ /* 0x001ea20000100800 */
[----:B------:R-:W-:Y:S01]  /*1fa10*/  BSSY B1, `(.L_x_2917) ;  /* 0x0000008000017945 */ /* 0x000fe20003800000 */
[----:B--2---:R-:W-:-:S04]  /*1fa20*/  IADD3 R9, R9, 0x1, RZ ;  /* 0x0000000109097810 */ /* 0x004fc80007ffe0ff */
[----:B------:R-:W-:-:S04]  /*1fa30*/  LEA.HI R10, R9, R9, RZ, 0x1 ;  /* 0x00000009090a7211 */ /* 0x000fc800078f08ff */
[----:B------:R-:W-:-:S05]  /*1fa40*/  LOP3.LUT R10, R10, 0xfffffffe, RZ, 0xc0, !PT ;  /* 0xfffffffe0a0a7812 */ /* 0x000fca00078ec0ff */
[----:B------:R-:W-:-:S05]  /*1fa50*/  IMAD.IADD R9, R9, 0x1, -R10 ;  /* 0x0000000109097824 */ /* 0x000fca00078e0a0a */
[----:B------:R-:W-:-:S04]  /*1fa60*/  SHF.L.U32 R9, R9, 0x1f, RZ ;  /* 0x0000001f09097819 */ /* 0x000fc800000006ff */
[----:B------:R-:W0:Y:S02]  /*1fa70*/  SYNCS.PHASECHK.TRANS64.TRYWAIT P0, [R22+URZ+0x2a820], R9 ;  /* 0x02a82009160075a7 */ /* 0x000e24000800017f */
[----:B0-----:R-:W-:Y:S05]  /*1fa80*/  @!P0 BRA `(.L_x_2918) ;  /* 0x00000070005c8947 */ /* 0x001fea0003800000 */
.L_x_3082:
[----:B------:R-:W-:Y:S05]  /*1fa90*/  BSYNC B1 ;  /* 0x0000000000017941 */ /* 0x000fea0003800000 */
.L_x_2917:
        /* <DEDUP_REMOVED lines=10> */
.L_x_3083:
[----:B------:R-:W-:Y:S05]  /*1fb40*/  BSYNC B2 ;  /* 0x0000000000027941 */ /* 0x000fea0003800000 */
.L_x_2921:
[----:B------:R-:W-:Y:S04]  /*1fb50*/  BSSY B2, `(.L_x_2923) ;  /* 0x0000009000027945 */ /* 0x000fe80003800000 */
[----:B------:R-:W-:Y:S05]  /*1fb60*/  @P1 BRA `(.L_x_2924) ;  /* 0x00000000001c1947 */ /* 0x000fea0003800000 */
[----:B------:R-:W2:Y:S01]  /*1fb70*/  S2R R10, SR_TID.X ;  /* 0x00000000000a7919 */ /* 0x000ea20000002100 */
[----:B0-----:R-:W-:-:S04]  /*1fb80*/  MOV R9, 0x9000 ;  /* 0x0000900000097802 */ /* 0x001fc80000000f00 */
[----:B------:R3:W-:Y:S01]  /*1fb90*/  SYNCS.ARRIVE.TRANS64 RZ, [R13+URZ+0x2a890], R9 ;  /* 0x02a890090dff79a7 */ /* 0x0007e2000800003f */
[----:B--2---:R-:W-:-:S04]  /*1fba0*/  LOP3.LUT R10, R10, 0x1f, RZ, 0xc0, !PT ;  /* 0x0000001f0a0a7812 */ /* 0x004fc800078ec0ff */
[----:B------:R-:W-:-:S13]  /*1fbb0*/  ISETP.NE.AND P0, PT, R10, RZ, PT ;  /* 0x000000ff0a00720c */ /* 0x000fda0003f05270 */
[----:B---3--:R-:W-:Y:S05]  /*1fbc0*/  @!P0 BRA `(.L_x_2924) ;  /* 0x0000000000048947 */ /* 0x008fea0003800000 */
[----:B------:R-:W-:Y:S01]  /*1fbd0*/  BPT.TRAP 0x1 ;  /* 0x000000040000795c */ /* 0x000fe20000300000 */
.L_x_2924:
[----:B------:R-:W-:Y:S05]  /*1fbe0*/  BSYNC B2 ;  /* 0x0000000000027941 */ /* 0x000fea0003800000 */
.L_x_2923:
[----:B------:R-:W-:Y:S01]  /*1fbf0*/  IMAD.MOV.U32 R20, RZ, RZ, RZ ;  /* 0x000000ffff147224 */ /* 0x000fe200078e00ff */
[----:B------:R-:W-:Y:S01]  /*1fc00*/  UIADD3 UR4, UP0, UR36, 0x570, URZ ;  /* 0x0000057024047890 */ /* 0x000fe2000ff1e03f */
[----:B------:R-:W-:Y:S01]  /*1fc10*/  IMAD R10, R3, 0x60, R0 ;  /* 0x00000060030a7824 */ /* 0x000fe200078e0200 */
[----:B------:R-:W-:Y:S01]  /*1fc20*/  PLOP3.LUT P0, PT, PT, PT, PT, 0x80, 0x0 ;  /* 0x000000000000781c */ /* 0x000fe20003f0f070 */
[----:B------:R-:W-:Y:S01]  /*1fc30*/  IMAD R11, R26, 0x9000, R22 ;  /* 0x000090001a0b7824 */ /* 0x000fe200078e0216 */
[----:B------:R-:W-:Y:S01]  /*1fc40*/  R2UR UR10, R20 ;  /* 0x00000000140a72ca */ /* 0x000fe200000e0000 */
[----:B------:R-:W-:Y:S01]  /*1fc50*/  VIADD R10, R10, 0xffffffa0 ;  /* 0xffffffa00a0a7836 */ /* 0x000fe20000000000 */
[----:B0-----:R-:W-:Y:S01]  /*1fc60*/  IADD3 R9, R13, 0x2a890, RZ ;  /* 0x0002a8900d097810 */ /* 0x001fe20007ffe0ff */
[----:B------:R-:W-:Y:S01]  /*1fc70*/  VIADD R14, R11, 0x18400 ;  /* 0x000184000b0e7836 */ /* 0x000fe20000000000 */
[----:B------:R-:W-:Y:S01]  /*1fc80*/  UIADD3.X UR5, URZ, UR37, URZ, UP0, !UPT ;  /* 0x000000253f057290 */ /* 0x000fe200087fe43f */
[----:B------:R-:W-:Y:S01]  /*1fc90*/  UMOV UR6, 0x0 ;  /* 0x0000000000067882 */ /* 0x000fe20000000000 */
[----:B------:R-:W-:-:S10]  /*1fca0*/  UMOV UR7, 0x12f00000 ;  /* 0x12f0000000077882 */ /* 0x000fd40000000000 */
.L_x_2925:
        /* <DEDUP_REMOVED lines=12> */
[----:B------:R-:W-:Y:S01]  /*1fd70*/  UMOV UR6, 0x0 ;  /* 0x0000000000067882 */ /* 0x000fe20000000000 */
[----:B------:R-:W-:Y:S01]  /*1fd80*/  IADD3 R14, R11, 0x1b400, RZ ;  /* 0x0001b4000b0e7810 */ /* 0x000fe20007ffe0ff */
[----:B------:R-:W-:Y:S01]  /*1fd90*/  UMOV UR7, 0x12f00000 ;  /* 0x12f0000000077882 */ /* 0x000fe20000000000 */
[----:B------:R-:W-:-:S15]  /*1fda0*/  R2UR UR10, R21 ;  /* 0x00000000150a72ca */ /* 0x000fde00000e0000 */
.L_x_2926:
        /* <DEDUP_REMOVED lines=15> */
.L_x_2927:
        /* <DEDUP_REMOVED lines=13> */
.L_x_3084:
[----:B------:R-:W-:Y:S05]  /*1ff70*/  BSYNC B2 ;  /* 0x0000000000027941 */ /* 0x000fea0003800000 */
.L_x_2928:
[----:B------:R-:W-:Y:S01]  /*1ff80*/  BSSY B2, `(.L_x_2930) ;  /* 0x000000b000027945 */ /* 0x000fe20003800000 */
[----:B------:R-:W-:Y:S01]  /*1ff90*/  IMAD.MOV.U32 R14, RZ, RZ, 0x0 ;  /* 0x00000000ff0e7424 */ /* 0x000fe200078e00ff */
[----:B------:R-:W-:Y:S02]  /*1ffa0*/  MOV R15, 0x12f00000 ;  /* 0x12f00000000f7802 */ /* 0x000fe40000000f00 */
        /* <DEDUP_REMOVED lines=8> */
.L_x_2931:
[----:B------:R-:W-:Y:S05]  /*20030*/  BSYNC B2 ;  /* 0x0000000000027941 */ /* 0x000fea0003800000 */
.L_x_2930:
[----:B------:R-:W-:Y:S01]  /*20040*/  R2UR UR10, R20 ;  /* 0x00000000140a72ca */ /* 0x000fe200000e0000 */
[----:B------:R-:W-:Y:S01]  /*20050*/  IMAD R9, R26, 0x6000, R22 ;  /* 0x000060001a097824 */ /* 0x000fe200078e0216 */
[----:B------:R-:W-:Y:S01]  /*20060*/  R2UR UR6, R14 ;  /* 0x000000000e0672ca */ /* 0x000fe200000e0000 */
[----:B------:R-:W-:Y:S01]  /*20070*/  UIADD3 UR4, UP0, UR36, 0x670, URZ ;  /* 0x0000067024047890 */ /* 0x000fe2000ff1e03f */
[----:B------:R-:W-:Y:S01]  /*20080*/  R2UR UR7, R15 ;  /* 0x000000000f0772ca */ /* 0x000fe200000e0000 */
[----:B01----:R-:W-:Y:S01]  /*20090*/  VIADD R13, R13, 0x2a8b0 ;  /* 0x0002a8b00d0d7836 */ /* 0x003fe20000000000 */
[----:B------:R-:W-:Y:S01]  /*200a0*/  PLOP3.LUT P0, PT, PT, PT, PT, 0x80, 0x0 ;  /* 0x000000000000781c */ /* 0x000fe20003f0f070 */
[----:B------:R-:W-:Y:S01]  /*200b0*/  UIADD3.X UR5, URZ, UR37, URZ, UP0, !UPT ;  /* 0x000000253f057290 */ /* 0x000fe200087fe43f */
[----:B------:R-:W-:-:S11]  /*200c0*/  IADD3 R11, R9, 0x400, RZ ;  /* 0x00000400090b7810 */ /* 0x000fd60007ffe0ff */
.L_x_2932:
        /* <DEDUP_REMOVED lines=15> */
.L_x_2933:
        /* <DEDUP_REMOVED lines=10> */
.L_x_2920:
[----:B------:R-:W-:Y:S05]  /*20260*/  BSYNC B1 ;  /* 0x0000000000017941 */ /* 0x000fea0003800000 */
.L_x_2919:
        /* <DEDUP_REMOVED lines=9> */
.L_x_2949:
        /* <DEDUP_REMOVED lines=11> */
.L_x_3085:
[----:B------:R-:W-:Y:S05]  /*203b0*/  BSYNC B2 ;  /* 0x0000000000027941 */ /* 0x000fea0003800000 */
.L_x_2936:
[----:B------:R-:W-:Y:S04]  /*203c0*/  BSSY B2, `(.L_x_2938) ;  /* 0x0000009000027945 */ /* 0x000fe80003800000 */
[----:B------:R-:W-:Y:S05]  /*203d0*/  @P2 BRA `(.L_x_2939) ;  /* 0x00000000001c2947 */ /* 0x000fea0003800000 */
[----:B0-----:R-:W0:Y:S01]  /*203e0*/  S2R R9, SR_TID.X ;  /* 0x0000000000097919 */ /* 0x001e220000002100 */
[----:B------:R-:W-:-:S04]  /*203f0*/  IMAD.MOV.U32 R3, RZ, RZ, 0x9000 ;  /* 0x00009000ff037424 */ /* 0x000fc800078e00ff */
[----:B------:R2:W-:Y:S01]  /*20400*/  SYNCS.ARRIVE.TRANS64 RZ, [R12+URZ+0x2a890], R3 ;  /* 0x02a890030cff79a7 */ /* 0x0005e2000800003f */
[----:B0-----:R-:W-:-:S04]  /*20410*/  LOP3.LUT R9, R9, 0x1f, RZ, 0xc0, !PT ;  /* 0x0000001f09097812 */ /* 0x001fc800078ec0ff */
[----:B------:R-:W-:-:S13]  /*20420*/  ISETP.NE.AND P1, PT, R9, RZ, PT ;  /* 0x000000ff0900720c */ /* 0x000fda0003f25270 */
[----:B--2---:R-:W-:Y:S05]  /*20430*/  @!P1 BRA `(.L_x_2939) ;  /* 0x0000000000049947 */ /* 0x004fea0003800000 */
[----:B------:R-:W-:Y:S01]  /*20440*/  BPT.TRAP 0x1 ;  /* 0x000000040000795c */ /* 0x000fe20000300000 */
.L_x_2939:
[----:B------:R-:W-:Y:S05]  /*20450*/  BSYNC B2 ;  /* 0x0000000000027941 */ /* 0x000fea0003800000 */
.L_x_2938:
[----:B------:R-:W-:Y:S01]  /*20460*/  MOV R20, RZ ;  /* 0x000000ff00147202 */ /* 0x000fe20000000f00 */
[----:B------:R-:W-:Y:S01]  /*20470*/  IMAD R10, R26, 0x9000, R22 ;  /* 0x000090001a0a7824 */ /* 0x000fe200078e0216 */
[----:B------:R-:W-:Y:S01]  /*20480*/  UIADD3 UR4, UP0, UR36, 0x570, URZ ;  /* 0x0000057024047890 */ /* 0x000fe2000ff1e03f */
[----:B------:R-:W-:Y:S01]  /*20490*/  PLOP3.LUT P1, PT, PT, PT, PT, 0x80, 0x0 ;  /* 0x000000000000781c */ /* 0x000fe20003f2f070 */
[----:B0-----:R-:W-:Y:S01]  /*204a0*/  IMAD R9, R13, 0x60, R0 ;  /* 0x000000600d097824 */ /* 0x001fe200078e0200 */
[----:B------:R-:W-:Y:S01]  /*204b0*/  R2UR UR10, R20 ;  /* 0x00000000140a72ca */ /* 0x000fe200000e0000 */
[----:B------:R-:W-:Y:S01]  /*204c0*/  VIADD R3, R12, 0x2a890 ;  /* 0x0002a8900c037836 */ /* 0x000fe20000000000 */
[----:B------:R-:W-:Y:S01]  /*204d0*/  UIADD3.X UR5, URZ, UR37, URZ, UP0, !UPT ;  /* 0x000000253f057290 */ /* 0x000fe200087fe43f */
[----:B------:R-:W-:Y:S01]  /*204e0*/  VIADD R14, R10, 0x18400 ;  /* 0x000184000a0e7836 */ /* 0x000fe20000000000 */
[----:B------:R-:W-:Y:S01]  /*204f0*/  UMOV UR6, 0x0 ;  /* 0x0000000000067882 */ /* 0x000fe20000000000 */
[----:B------:R-:W-:-:S10]  /*20500*/  UMOV UR7, 0x12f00000 ;  /* 0x12f0000000077882 */ /* 0x000fd40000000000 */
.L_x_2940:
        /* <DEDUP_REMOVED lines=16> */
.L_x_2941:
        /* <DEDUP_REMOVED lines=15> */
.L_x_2942:
        /* <DEDUP_REMOVED lines=13> */
.L_x_3086:
[----:B------:R-:W-:Y:S05]  /*207d0*/  BSYNC B2 ;  /* 0x0000000000027941 */ /* 0x000fea0003800000 */
.L_x_2943:
        /* <DEDUP_REMOVED lines=11> */
.L_x_2946:
[----:B------:R-:W-:Y:S05]  /*20890*/  BSYNC B2 ;  /* 0x0000000000027941 */ /* 0x000fea0003800000 */
.L_x_2945:
        /* <DEDUP_REMOVED lines=9> */
.L_x_2947:
        /* <DEDUP_REMOVED lines=15> */
.L_x_2948:
        /* <DEDUP_REMOVED lines=10> */
.L_x_2935:
[----:B------:R-:W-:Y:S05]  /*20ac0*/  BSYNC B1 ;  /* 0x0000000000017941 */ /* 0x000fea0003800000 */
.L_x_2934:
        /* <DEDUP_REMOVED lines=8> */
.L_x_2913:
[----:B------:R-:W-:Y:S05]  /*20b50*/  BSYNC B0 ;  /* 0x0000000000007941 */ /* 0x000fea0003800000 */
.L_x_2912:
[----:B------:R-:W1:Y:S01]  /*20b60*/  LDC R0, c[0x0][0x448] ;  /* 0x00011200ff007b82 */ /* 0x000e620000000800 */
[----:B------:R-:W-:Y:S01]  /*20b70*/  LEA R2, R17, 0x7f, 0x7 ;  /* 0x0000007f11027811 */ /* 0x000fe200078e38ff */
[----:B------:R-:W-:Y:S06]  /*20b80*/  @!P0 WARPSYNC.ALL ;  /* 0x0000000000008948 */ /* 0x000fec0003800000 */
[----:B------:R-:W-:Y:S01]  /*20b90*/  @!P0 BAR.SYNC.DEFER_BLOCKING 0xc, 0x180 ;  /* 0x0306000000008b1d */ /* 0x000fe20000010000 */
[----:B------:R-:W-:-:S05]  /*20ba0*/  ISETP.NE.AND P2, PT, R5, RZ, PT ;  /* 0x000000ff0500720c */ /* 0x000fca0003f45270 */
[----:B------:R-:W-:Y:S08]  /*20bb0*/  BSSY B0, `(.L_x_2950) ;  /* 0x0000029000007945 */ /* 0x000ff00003800000 */
[----:B------:R-:W2:Y:S01]  /*20bc0*/  @!P2 LDC R5, c[0x0][0x9f0] ;  /* 0x00027c00ff05ab82 */ /* 0x000ea20000000800 */
[----:B-1----:R-:W-:-:S13]  /*20bd0*/  ISETP.NE.AND P1, PT, R0, 0x1, PT ;  /* 0x000000010000780c */ /* 0x002fda0003f25270 */
[----:B------:R-:W1:Y:S08]  /*20be0*/  @P1 LDC R3, c[0x0][0x44c] ;  /* 0x00011300ff031b82 */ /* 0x000e700000000800 */
[----:B------:R-:W3:Y:S01]  /*20bf0*/  @P1 LDC R0, c[0x0][0x450] ;  /* 0x00011400ff001b82 */ /* 0x000ee20000000800 */
[----:B-1----:R-:W-:-:S05]  /*20c00*/  @P1 IMAD.HI.U32 R3, R2, R3, RZ ;  /* 0x0000000302031227 */ /* 0x002fca00078e00ff */
[----:B---3--:R-:W-:Y:S02]  /*20c10*/  @P1 SHF.R.U32.HI R2, RZ, R0, R3 ;  /* 0x00000000ff021219 */ /* 0x008fe40000011603 */
[----:B------:R-:W-:-:S03]  /*20c20*/  MOV R0, RZ ;  /* 0x000000ff00007202 */ /* 0x000fc60000000f00 */
[----:B------:R-:W-:-:S04]  /*20c30*/  IMAD.IADD R2, R8, 0x1, R2 ;  /* 0x0000000108027824 */ /* 0x000fc800078e0202 */
[----:B------:R-:W-:-:S05]  /*20c40*/  IMAD.HI R2, R2, 0x2aaaaaab, RZ ;  /* 0x2aaaaaab02027827 */ /* 0x000fca00078e02ff */
[----:B------:R-:W-:-:S04]  /*20c50*/  SHF.R.U32.HI R3, RZ, 0x1f, R2 ;  /* 0x0000001fff037819 */ /* 0x000fc80000011602 */
[----:B------:R-:W-:-:S04]  /*20c60*/  LEA.HI.SX32 R2, R2, R3, 0x1c ;  /* 0x0000000302027211 */ /* 0x000fc800078fe2ff */
[----:B------:R-:W-:-:S04]  /*20c70*/  VIMNMX R7, R7, R2, PT ;  /* 0x0000000207077248 */ /* 0x000fc80003fe0100 */
[----:B------:R-:W-:-:S13]  /*20c80*/  ISETP.GE.AND P1, PT, R7, 0x1, PT ;  /* 0x000000010700780c */ /* 0x000fda0003f26270 */
[----:B--2---:R-:W-:Y:S05]  /*20c90*/  @!P1 BRA `(.L_x_2951) ;  /* 0x0000000000689947 */ /* 0x004fea0003800000 */
[-C--:B------:R-:W-:Y:S02]  /*20ca0*/  IABS R0, R5.reuse ;  /* 0x0000000500007213 */ /* 0x080fe40000000000 */
[----:B------:R-:W-:Y:S02]  /*20cb0*/  IABS R8, R5 ;  /* 0x0000000500087213 */ /* 0x000fe40000000000 */
[----:B0-----:R-:W0:Y:S03]  /*20cc0*/  I2F.RP R9, R0 ;  /* 0x0000000000097306 */ /* 0x001e260000209400 */
[----:B------:R-:W-:-:S05]  /*20cd0*/  IMAD.MOV R8, RZ, RZ, -R8 ;  /* 0x000000ffff087224 */ /* 0x000fca00078e0a08 */
[----:B0-----:R-:W0:Y:S02]  /*20ce0*/  MUFU.RCP R9, R9 ;  /* 0x0000000900097308 */ /* 0x001e240000001000 */
[----:B0-----:R-:W-:-:S06]  /*20cf0*/  VIADD R10, R9, 0xffffffe ;  /* 0x0ffffffe090a7836 */ /* 0x001fcc0000000000 */
[----:B------:R-:W0:Y:S02]  /*20d00*/  F2I.FTZ.U32.TRUNC.NTZ R3, R10 ;  /* 0x0000000a00037305 */ /* 0x000e24000021f000 */
[----:B0-----:R-:W-:-:S04]  /*20d10*/  IMAD.MOV R2, RZ, RZ, -R3 ;  /* 0x000000ffff027224 */ /* 0x001fc800078e0a03 */
[----:B------:R-:W-:Y:S01]  /*20d20*/  IMAD R6, R2, R0, RZ ;  /* 0x0000000002067224 */ /* 0x000fe200078e02ff */
[----:B------:R-:W-:-:S05]  /*20d30*/  MOV R2, RZ ;  /* 0x000000ff00027202 */ /* 0x000fca0000000f00 */
[----:B------:R-:W-:Y:S01]  /*20d40*/  IMAD.HI.U32 R6, R3, R6, R2 ;  /* 0x0000000603067227 */ /* 0x000fe200078e0002 */
[----:B------:R-:W-:-:S04]  /*20d50*/  IADD3 R3, R5, -0x1, R7 ;  /* 0xffffffff05037810 */ /* 0x000fc80007ffe007 */
[----:B------:R-:W-:Y:S02]  /*20d60*/  IABS R2, R3 ;  /* 0x0000000300027213 */ /* 0x000fe40000000000 */
[----:B------:R-:W-:-:S03]  /*20d70*/  LOP3.LUT R3, R3, R5, RZ, 0x3c, !PT ;  /* 0x0000000503037212 */ /* 0x000fc600078e3cff */
        /* <DEDUP_REMOVED lines=12> */
.L_x_2951:
[----:B------:R-:W-:Y:S05]  /*20e40*/  BSYNC B0 ;  /* 0x0000000000007941 */ /* 0x000fea0003800000 */
.L_x_2950:
[-C--:B------:R-:W-:Y:S01]  /*20e50*/  IMAD R2, R4, R0.reuse, RZ ;  /* 0x0000000004027224 */ /* 0x080fe200078e02ff */
[----:B------:R-:W-:Y:S04]  /*20e60*/  BSSY B7, `(.L_x_2952) ;  /* 0x0000363000077945 */ /* 0x000fe80003800000 */
[----:B------:R-:W-:Y:S01]  /*20e70*/  VIADDMNMX R30, R2, R0, R7, PT ;  /* 0x00000000021e7246 */ /* 0x000fe20003800107 */
[----:B------:R1:W-:Y:S03]  /*20e80*/  STL [R1], R2 ;  /* 0x0000000201007387 */ /* 0x0003e60000100800 */
        /* <DEDUP_REMOVED lines=16> */
[----:B------:R-:W1:Y:S01]  /*20f90*/  POPC R7, R4 ;  /* 0x0000000400077309 */ /* 0x000e620000000000 */
[----:B--2---:R-:W1:Y:S02]  /*20fa0*/  SHFL.IDX PT, R0, R3, R0, 0x1f ;  /* 0x00001f0003007589 */ /* 0x004e6400000e0000 */
[----:B-1----:R-:W-:Y:S01]  /*20fb0*/  IADD3 R16, R0, UR38, R7 ;  /* 0x0000002600107c10 */ /* 0x002fe2000fffe007 */
[----:B------:R-:W-:Y:S06]  /*20fc0*/  BRA `(.L_x_2954) ;  /* 0x0000003400307947 */ /* 0x000fec0003800000 */
.L_x_2953:
        /* <DEDUP_REMOVED lines=19> */
[----:B01----:R-:W-:Y:S05]  /*21100*/  CALL.ABS.NOINC R2 ;  /* 0x0000000002007343 */ /* 0x003fea0003c00000 */
.L_x_2956:
[----:B------:R-:W-:Y:S05]  /*21110*/  BSYNC B6 ;  /* 0x0000000000067941 */ /* 0x000fea0003800000 */
.L_x_2955:
        /* <DEDUP_REMOVED lines=11> */
[----:B------:R-:W-:Y:S01]  /*211d0*/  MOV R7, UR9 ;  /* 0x0000000900077c02 */ /* 0x000fe20008000f00 */
[----:B------:R-:W-:Y:S01]  /*211e0*/  IMAD.U32 R6, RZ, RZ, UR8 ;  /* 0x00000008ff067e24 */ /* 0x000fe2000f8e00ff */
[----:B------:R-:W-:Y:S01]  /*211f0*/  MOV R8, 0x70 ;  /* 0x0000007000087802 */ /* 0x000fe20000000f00 */
[----:B------:R-:W-:-:S02]  /*21200*/  IMAD.U32 R10, RZ, RZ, UR4 ;  /* 0x00000004ff0a7e24 */ /* 0x000fc4000f8e00ff */
[----:B------:R-:W-:Y:S02]  /*21210*/  IMAD.U32 R11, RZ, RZ, UR5 ;  /* 0x00000005ff0b7e24 */ /* 0x000fe4000f8e00ff */
[----:B------:R-:W-:Y:S02]  /*21220*/  IMAD.MOV.U32 R12, RZ, RZ, 0x1 ;  /* 0x00000001ff0c7424 */ /* 0x000fe400078e00ff */
[----:B-1----:R-:W-:-:S07]  /*21230*/  IMAD.MOV.U32 R13, RZ, RZ, RZ ;  /* 0x000000ffff0d7224 */ /* 0x002fce00078e00ff */
[----:B------:R-:W-:-:S07]  /*21240*/  LEPC R20, `(.L_x_2959) ;  /* 0x000000001014794e */ /* 0x000fce0000000000 */
[----:B0-2---:R-:W-:Y:S05]  /*21250*/  CALL.ABS.NOINC R2 ;  /* 0x0000000002007343 */ /* 0x005fea0003c00000 */
.L_x_2959:
        /* <DEDUP_REMOVED lines=15> */
.L_x_2958:
[----:B------:R-:W-:Y:S05]  /*21350*/  BSYNC B6 ;  /* 0x0000000000067941 */ /* 0x000fea0003800000 */
.L_x_2957:
[----:B------:R-:W2:Y:S01]  /*21360*/  LDL R20, [R1+0x4] ;  /* 0x0000040001147983 */ /* 0x000ea20000100800 */
[----:B------:R-:W-:Y:S01]  /*21370*/  ULDC.64 UR4, c[0x0][0x9f8] ;  /* 0x00027e0000047ab9 */ /* 0x000fe20000000a00 */
[----:B------:R-:W1:Y:S01]  /*21380*/  LDC R0, c[0x0][0x430] ;  /* 0x00010c00ff007b82 */ /* 0x000e620000000800 */
[----:B------:R-:W-:Y:S01]  /*21390*/  ISETP.NE.U32.AND P0, PT, RZ, UR4, PT ;  /* 0x00000004ff007c0c */ /* 0x000fe2000bf05070 */
[----:B------:R-:W3:Y:S03]  /*213a0*/  S2R R2, SR_TID.X ;  /* 0x0000000000027919 */ /* 0x000ee60000002100 */
[----:B------:R-:W-:-:S13]  /*213b0*/  ISETP.NE.AND.EX P0, PT, RZ, UR5, PT, P0 ;  /* 0x00000005ff007c0c */ /* 0x000fda000bf05300 */
[----:B------:R-:W-:Y:S01]  /*213c0*/  @P0 IADD3 R24, P1, R24, UR4, RZ ;  /* 0x0000000418180c10 */ /* 0x000fe2000ff3e0ff */
[----:B------:R-:W4:Y:S01]  /*213d0*/  S2R R7, SR_TID.X ;  /* 0x0000000000077919 */ /* 0x000f220000002100 */
[----:B------:R-:W-:Y:S01]  /*213e0*/  VIADD R27, R30, 0xffffffff ;  /* 0xffffffff1e1b7836 */ /* 0x000fe20000000000 */
[----:B------:R-:W-:Y:S01]  /*213f0*/  ULDC UR4, c[0x0][0x320] ;  /* 0x0000c80000047ab9 */ /* 0x000fe20000000800 */
[----:B------:R-:W-:-:S05]  /*21400*/  @P0 IADD3.X R25, R25, UR5, RZ, P1, !PT ;  /* 0x0000000519190c10 */ /* 0x000fca0008ffe4ff */
[----:B------:R-:W2:Y:S01]  /*21410*/  @P0 LDG.E R33, desc[UR60][R24.64] ;  /* 0x0000003c18210981 */ /* 0x000ea2000c1e1900 */
[----:B-1----:R-:W-:Y:S02]  /*21420*/  ISETP.NE.AND P1, PT, R0, 0x1, PT ;  /* 0x000000010000780c */ /* 0x002fe40003f25270 */
[----:B---3--:R-:W-:-:S04]  /*21430*/  LOP3.LUT R2, R2, 0x7f, RZ, 0xc0, !PT ;  /* 0x0000007f02027812 */ /* 0x008fc800078ec0ff */
[----:B------:R-:W-:-:S07]  /*21440*/  SHF.R.U32.HI R2, RZ, 0x3, R2 ;  /* 0x00000003ff027819 */ /* 0x000fce0000011602 */
[----:B------:R-:W1:Y:S01]  /*21450*/  @P1 LDC R6, c[0x0][0x434] ;  /* 0x00010d00ff061b82 */ /* 0x000e620000000800 */
[----:B------:R-:W3:Y:S01]  /*21460*/  S2R R21, SR_TID.X ;  /* 0x0000000000157919 */ /* 0x000ee20000002100 */
[----:B----4-:R-:W-:-:S04]  /*21470*/  SHF.L.U32 R7, R7, 0x4, RZ ;  /* 0x0000000407077819 */ /* 0x010fc800000006ff */
[----:B------:R-:W-:Y:S02]  /*21480*/  LOP3.LUT R7, R2, 0x70, R7, 0xf8, !PT ;  /* 0x0000007002077812 */ /* 0x000fe400078ef807 */
[----:B------:R-:W4:Y:S03]  /*21490*/  @P1 LDC R2, c[0x0][0x438] ;  /* 0x00010e00ff021b82 */ /* 0x000f260000000800 */
[----:B------:R-:W-:-:S05]  /*214a0*/  IMAD R4, R27, 0x60, R7 ;  /* 0x000000601b047824 */ /* 0x000fca00078e0207 */
[----:B------:R-:W-:-:S04]  /*214b0*/  ISETP.GE.AND P0, PT, R4, R37, PT ;  /* 0x000000250400720c */ /* 0x000fc80003f06270 */
[----:B------:R-:W-:Y:S01]  /*214c0*/  ISETP.GT.U32.OR P0, PT, R7, 0x5f, P0 ;  /* 0x0000005f0700780c */ /* 0x000fe20000704470 */
[----:B---3--:R-:W-:-:S05]  /*214d0*/  IMAD.SHL.U32 R21, R21, 0x8, RZ ;  /* 0x0000000815157824 */ /* 0x008fca00078e00ff */
[----:B------:R-:W-:Y:S02]  /*214e0*/  LOP3.LUT R21, R21, 0x38, RZ, 0xc0, !PT ;  /* 0x0000003815157812 */ /* 0x000fe400078ec0ff */
        /* <DEDUP_REMOVED lines=8> */
[----:B------:R-:W1:Y:S01]  /*21570*/  @!P0 LDC.64 R2, c[0x0][0x428] ;  /* 0x00010a00ff028b82 */ /* 0x000e620000000a00 */
[----:B------:R-:W-:-:S04]  /*21580*/  LOP3.LUT R20, R21, 0x40, RZ, 0xfc, !PT ;  /* 0x0000004015147812 */ /* 0x000fc800078efcff */
[----:B------:R-:W-:Y:S02]  /*21590*/  ISETP.GE.AND P2, PT, R20, UR4, PT ;  /* 0x0000000414007c0c */ /* 0x000fe4000bf46270 */
[----:B------:R-:W-:Y:S01]  /*215a0*/  ISETP.GE.AND P1, PT, R21, UR4, PT ;  /* 0x0000000415007c0c */ /* 0x000fe2000bf26270 */
[----:B------:R-:W-:Y:S01]  /*215b0*/  ULDC UR4, c[0x0][0x2f4] ;  /* 0x0000bd0000047ab9 */ /* 0x000fe20000000800 */
[----:B------:R-:W-:Y:S02]  /*215c0*/  SEL R30, RZ, 0xffffffff, P2 ;  /* 0xffffffffff1e7807 */ /* 0x000fe40001000000 */
[----:B------:R-:W-:Y:S02]  /*215d0*/  SEL R5, RZ, 0x1, P1 ;  /* 0x00000001ff057807 */ /* 0x000fe40000800000 */
[----:B------:R-:W-:Y:S02]  /*215e0*/  SHF.L.U32 R30, R30, 0x1, RZ ;  /* 0x000000011e1e7819 */ /* 0x000fe400000006ff */
[----:B------:R-:W-:-:S02]  /*215f0*/  SHF.R.S32.HI R8, RZ, 0x1f, R33 ;  /* 0x0000001fff087819 */ /* 0x000fc40000011421 */
[----:B------:R-:W-:Y:S02]  /*21600*/  LOP3.LUT R30, R30, 0x2, R5, 0xe2, !PT ;  /* 0x000000021e1e7812 */ /* 0x000fe400078ee205 */
[--C-:B------:R-:W-:Y:S01]  /*21610*/  @!P0 SHF.R.S32.HI R5, RZ, 0x1f, R4.reuse ;  /* 0x0000001fff058819 */ /* 0x100fe20000011404 */
[-C--:B-1----:R-:W-:Y:S02]  /*21620*/  @!P0 IMAD R6, R8, R2.reuse, RZ ;  /* 0x0000000208068224 */ /* 0x082fe400078e02ff */
[----:B------:R-:W-:-:S04]  /*21630*/  @!P0 IMAD.WIDE.U32 R4, R33, R2, R4 ;  /* 0x0000000221048225 */ /* 0x000fc800078e0004 */
        /* <DEDUP_REMOVED lines=10> */
[----:B------:R-:W-:-:S09]  /*216e0*/  ISETP.GE.AND P2, PT, R21, UR4, PT ;  /* 0x0000000415007c0c */ /* 0x000fd2000bf46270 */
[----:B------:R-:W-:-:S04]  /*216f0*/  @P0 LOP3.LUT R23, R23, 0x8, RZ, 0xfc, !PT ;  /* 0x0000000817170812 */ /* 0x000fc800078efcff */
[----:B------:R-:W-:-:S04]  /*21700*/  LOP3.LUT R23, R23, 0xffffffef, RZ, 0xc0, !PT ;  /* 0xffffffef17177812 */ /* 0x000fc800078ec0ff */
[----:B------:R-:W-:Y:S01]  /*21710*/  @P3 LOP3.LUT R23, R23, 0x10, RZ, 0xfc, !PT ;  /* 0x0000001017173812 */ /* 0x000fe200078efcff */
[----:B------:R1:W-:Y:S03]  /*21720*/  STL [R1+0x8], R8 ;  /* 0x0000080801007387 */ /* 0x0003e60000100800 */
[----:B------:R-:W-:Y:S02]  /*21730*/  LOP3.LUT R23, R23, 0xfffffffb, RZ, 0xc0, !PT ;  /* 0xfffffffb17177812 */ /* 0x000fe400078ec0ff */
[----:B------:R-:W-:Y:S02]  /*21740*/  LOP3.LUT R7, R21, 0x80, RZ, 0xfc, !PT ;  /* 0x0000008015077812 */ /* 0x000fe400078efcff */
[----:B------:R-:W-:Y:S02]  /*21750*/  ISETP.GE.AND P1, PT, R20, UR4, PT ;  /* 0x0000000414007c0c */ /* 0x000fe4000bf26270 */
[----:B------:R-:W-:-:S02]  /*21760*/  @P2 LOP3.LUT R23, R23, 0x4, RZ, 0xfc, !PT ;  /* 0x0000000417172812 */ /* 0x000fc400078efcff */
[----:B------:R-:W-:Y:S02]  /*21770*/  ISETP.GE.AND P0, PT, R7, UR4, PT ;  /* 0x0000000407007c0c */ /* 0x000fe4000bf06270 */
[----:B------:R-:W-:-:S04]  /*21780*/  LOP3.LUT R23, R23, 0xfffffffe, RZ, 0xc0, !PT ;  /* 0xfffffffe17177812 */ /* 0x000fc800078ec0ff */
[----:B------:R-:W-:-:S04]  /*21790*/  LOP3.LUT R23, R23, 0xfffffffd, RZ, 0xc0, !PT ;  /* 0xfffffffd17177812 */ /* 0x000fc800078ec0ff */
[----:B------:R-:W-:-:S04]  /*217a0*/  @P1 LOP3.LUT R23, R23, 0x2, RZ, 0xfc, !PT ;  /* 0x0000000217171812 */ /* 0x000fc800078efcff */
[----:B------:R-:W-:Y:S01]  /*217b0*/  @P0 LOP3.LUT R23, R23, 0x1, RZ, 0xfc, !PT ;  /* 0x0000000117170812 */ /* 0x000fe200078efcff */
[----:B-1----:R-:W-:Y:S06]  /*217c0*/  BRA.DIV UR5, `(.L_x_2960) ;  /* 0x0000005605707947 */ /* 0x002fec000b800000 */
.L_x_3089:
[----:B------:R-:W-:Y:S05]  /*217d0*/  @!P3 BRA `(.L_x_2961) ;  /* 0x000000000004b947 */ /* 0x000fea0003800000 */
[----:B------:R-:W-:Y:S01]  /*217e0*/  BPT.TRAP 0x1 ;  /* 0x000000040000795c */ /* 0x000fe20000300000 */
.L_x_2961:
        /* <DEDUP_REMOVED lines=21> */
[----:B------:R-:W1:Y:S02]  /*21940*/  SYNCS.PHASECHK.TRANS64.TRYWAIT P0, [R7+URZ+0x2a840], R2 ;  /* 0x02a84002070075a7 */ /* 0x000e64000800017f */
[----:B-1----:R-:W-:Y:S05]  /*21950*/  @!P0 BRA `(.L_x_2963) ;  /* 0x0000005400408947 */ /* 0x002fea0003800000 */
.L_x_3090:
[----:B------:R-:W-:Y:S05]  /*21960*/  BSYNC B0 ;  /* 0x0000000000007941 */ /* 0x000fea0003800000 */
.L_x_2962:
[----:B------:R-:W2:Y:S01]  /*21970*/  S2R R8, SR_TID.X ;  /* 0x0000000000087919 */ /* 0x000ea20000002100 */
[----:B------:R-:W-:Y:S01]  /*21980*/  ULDC.64 UR4, c[0x0][0x300] ;  /* 0x0000c00000047ab9 */ /* 0x000fe20000000a00 */
[----:B------:R-:W-:Y:S01]  /*21990*/  ULDC.64 UR6, c[0x0][0x2e8] ;  /* 0x0000ba0000067ab9 */ /* 0x000fe20000000a00 */
[----:B------:R-:W-:Y:S01]  /*219a0*/  IMAD R5, R5, UR4, RZ ;  /* 0x0000000405057c24 */ /* 0x000fe2000f8e02ff */
[----:B0-----:R-:W0:Y:S01]  /*219b0*/  S2R R9, SR_TID.X ;  /* 0x0000000000097919 */ /* 0x001e220000002100 */
[C---:B-1----:R-:W-:Y:S01]  /*219c0*/  IMAD.WIDE.U32 R2, R0.reuse, UR4, RZ ;  /* 0x0000000400027c25 */ /* 0x042fe2000f8e00ff */
        /* <DEDUP_REMOVED lines=17> */
[----:B--2---:R-:W-:Y:S02]  /*21ae0*/  LOP3.LUT R8, R8, 0x7f, RZ, 0xc0, !PT ;  /* 0x0000007f08087812 */ /* 0x004fe400078ec0ff */
[----:B------:R-:W-:Y:S01]  /*21af0*/  LEA.HI.X R0, R2, UR7, R0, 0x1, P0 ;  /* 0x0000000702007c11 */ /* 0x000fe200080f0c00 */
[----:B0-----:R-:W-:Y:S01]  /*21b00*/  IMAD.SHL.U32 R9, R9, 0x8, RZ ;  /* 0x0000000809097824 */ /* 0x001fe200078e00ff */
[----:B------:R-:W-:-:S04]  /*21b10*/  SHF.R.U32.HI R8, RZ, 0x3, R8 ;  /* 0x00000003ff087819 */ /* 0x000fc80000011608 */
[----:B------:R-:W-:Y:S02]  /*21b20*/  IADD3 R6, -R8, R6, RZ ;  /* 0x0000000608067210 */ /* 0x000fe40007ffe1ff */
[----:B------:R-:W-:Y:S02]  /*21b30*/  LOP3.LUT R9, R9, 0x38, RZ, 0xc0, !PT ;  /* 0x0000003809097812 */ /* 0x000fe400078ec0ff */
        /* <DEDUP_REMOVED lines=64> */
.L_x_3104:
        /* <DEDUP_REMOVED lines=12> */
.L_x_2965:
        /* <DEDUP_REMOVED lines=10> */
.L_x_2966:
        /* <DEDUP_REMOVED lines=37> */
.L_x_2968:
[----:B------:R-:W-:Y:S05]  /*222f0*/  BSYNC B6 ;  /* 0x0000000000067941 */ /* 0x000fea0003800000 */
.L_x_2967:
[----:B------:R-:W2:Y:S01]  /*22300*/  LDL.LU R20, [R1+0x28] ;  /* 0x0000280001147983 */ /* 0x000ea20000300800 */
[----:B------:R-:W-:Y:S01]  /*22310*/  ULDC.64 UR4, c[0x0][0x2d8] ;  /* 0x0000b60000047ab9 */ /* 0x000fe20000000a00 */
[----:B-1----:R-:W1:Y:S02]  /*22320*/  LDC R7, c[0x0][0x448] ;  /* 0x00011200ff077b82 */ /* 0x002e640000000800 */
[----:B0-----:R-:W3:Y:S04]  /*22330*/  LDL.LU.64 R2, [R1+0x18] ;  /* 0x0000180001027983 */ /* 0x001ee80000300a00 */
[----:B------:R0:W5:Y:S01]  /*22340*/  LDL R10, [R1+0x10] ;  /* 0x00001000010a7983 */ /* 0x0001620000100800 */
[----:B-1----:R-:W-:-:S13]  /*22350*/  ISETP.NE.AND P0, PT, R7, 0x1, PT ;  /* 0x000000010700780c */ /* 0x002fda0003f05270 */
[----:B------:R-:W1:Y:S01]  /*22360*/  @P0 LDC R6, c[0x0][0x44c] ;  /* 0x00011300ff060b82 */ /* 0x000e620000000800 */
[----:B------:R-:W4:Y:S02]  /*22370*/  S2R R8, SR_TID.X ;  /* 0x0000000000087919 */ /* 0x000f240000002100 */
[----:B----4-:R-:W-:-:S04]  /*22380*/  SHF.L.U32 R8, R8, 0x3, RZ ;  /* 0x0000000308087819 */ /* 0x010fc800000006ff */
[----:B------:R-:W-:Y:S01]  /*22390*/  LOP3.LUT R8, R8, 0x38, RZ, 0xc0, !PT ;  /* 0x0000003808087812 */ /* 0x000fe200078ec0ff */
[----:B---3--:R-:W-:Y:S02]  /*223a0*/  IMAD.MOV.U32 R3, RZ, RZ, R35 ;  /* 0x000000ffff037224 */ /* 0x008fe400078e0023 */
        /* <DEDUP_REMOVED lines=14> */
[----:B------:R-:W-:-:S05]  /*22490*/  LOP3.LUT R20, R21, 0x70, R20, 0xf8, !PT ;  /* 0x0000007015147812 */ /* 0x000fca00078ef814 */
[----:B------:R-:W-:Y:S01]  /*224a0*/  IMAD R5, R17, 0x80, R20 ;  /* 0x0000008011057824 */ /* 0x000fe200078e0214 */
[----:B------:R-:W2:Y:S03]  /*224b0*/  S2R R21, SR_TID.X ;  /* 0x0000000000157919 */ /* 0x000ea60000002100 */
        /* <DEDUP_REMOVED lines=111> */
.L_x_3121:
[----:B------:R-:W-:Y:S01]  /*22bb0*/  VIADD R0, R17, 0x70 ;  /* 0x0000007011007836 */ /* 0x000fe20000000000 */
[----:B------:R-:W-:Y:S04]  /*22bc0*/  BSSY B0, `(.L_x_2970) ;  /* 0x000000b000007945 */ /* 0x000fe80003800000 */
[----:B------:R-:W-:-:S13]  /*22bd0*/  ISETP.GE.AND P1, PT, R0, R5, PT ;  /* 0x000000050000720c */ /* 0x000fda0003f26270 */
[----:B------:R-:W-:Y:S05]  /*22be0*/  @P1 BRA `(.L_x_2971) ;  /* 0x0000000000201947 */ /* 0x000fea0003800000 */
[----:B0-----:R-:W-:-:S04]  /*22bf0*/  LEA R2, P1, R8, R14, 0x1 ;  /* 0x0000000e08027211 */ /* 0x001fc800078208ff */
[----:B------:R-:W-:-:S05]  /*22c00*/  IADD3.X R3, RZ, R4, RZ, P1, !PT ;  /* 0x00000004ff037210 */ /* 0x000fca0000ffe4ff */
[----:B------:R-:W-:Y:S01]  /*22c10*/  @!PT LDS RZ, [RZ] ;  /* 0x00000000fffff984 */ /* 0x000fe20000000800 */
[----:B------:R-:W-:Y:S01]  /*22c20*/  @!PT LDS RZ, [RZ] ;  /* 0x00000000fffff984 */ /* 0x000fe20000000800 */
[----:B------:R-:W-:Y:S01]  /*22c30*/  @!PT LDS RZ, [RZ] ;  /* 0x00000000fffff984 */ /* 0x000fe20000000800 */
[----:B------:R1:W-:Y:S04]  /*22c40*/  LDGSTS.E.BYPASS.LTC128B.128 [R36+0xfc00], desc[UR60][R2.64], !P3 ;  /* 0x0fc0000002247fae */ /* 0x0003e8000d901d7c */
[----:B------:R1:W-:Y:S04]  /*22c50*/  LDGSTS.E.BYPASS.LTC128B.128 [R36+0x13c00], desc[UR60][R2.64+0x80], !P2 ;  /* 0x13c0008002247fae */ /* 0x0003e8000d101d7c */
[----:B------:R1:W-:Y:S02]  /*22c60*/  LDGSTS.E.BYPASS.LTC128B.128 [R36+0x17c00], desc[UR60][R2.64+0x100], !P0 ;  /* 0x17c0010002247fae */ /* 0x0003e4000c101d7c */
.L_x_2971:
[----:B------:R-:W-:Y:S05]  /*22c70*/  BSYNC B0 ;  /* 0x0000000000007941 */ /* 0x000fea0003800000 */
.L_x_2970:
[----:B------:R-:W-:Y:S01]  /*22c80*/  NOP ;  /* 0x0000000000007918 */ /* 0x000fe20000000000 */
[----:B------:R-:W-:-:S13]  /*22c90*/  PLOP3.LUT P0, PT, PT, PT, PT, 0x80, 0x0 ;  /* 0x000000000000781c */ /* 0x000fda0003f0f070 */
.L_x_2972:
[----:B------:R-:W-:Y:S02]  /*22ca0*/  PLOP3.LUT P1, PT, P1, P0, PT, 0xa2, 0x0 ;  /* 0x000000000000781c */ /* 0x000fe40000f21472 */
[----:B------:R-:W-:-:S08]  /*22cb0*/  @P0 R2UR P1, UR4, R22 ;  /* 0x00000000160402ca */ /* 0x000fd00000020000 */
[----:B------:R-:W-:-:S05]  /*22cc0*/  @P0 PLOP3.LUT P0, PT, P1, PT, PT, 0x80, 0x0 ;  /* 0x000000000000081c */ /* 0x000fca0000f0f070 */
[----:B------:R-:W-:Y:S01]  /*22cd0*/  @!P1 SYNCS.ARRIVE.TRANS64.RED.A0T1 RZ, [UR4+0x2a800], RZ ;  /* 0x02a800ffffff99a7 */ /* 0x000fe20008200404 */
[----:B------:R-:W-:Y:S07]  /*22ce0*/  @!P1 ARRIVES.LDGSTSBAR.64.TRANSCNT [UR4+0x2a800] ;  /* 0x02a80000ff0099b0 */ /* 0x000fee0008000a84 */
[----:B------:R-:W-:Y:S05]  /*22cf0*/  @P0 BRA.U.ANY `(.L_x_2972) ;  /* 0xfffffffd00e80947 */ /* 0x000fea000393ffff */
[----:B01----:R-:W2:Y:S02]  /*22d00*/  LDL.LU R2, [R1+0x24] ;  /* 0x0000240001027983 */ /* 0x003ea40000300800 */
        /* <DEDUP_REMOVED lines=13> */
.L_x_3122:
[----:B------:R-:W-:Y:S05]  /*22de0*/  BSYNC B0 ;  /* 0x0000000000007941 */ /* 0x000fea0003800000 */
.L_x_2973:
[----:B------:R-:W2:Y:S01]  /*22df0*/  LDL R2, [R1] ;  /* 0x0000000001027983 */ /* 0x000ea20000100800 */
[----:B------:R-:W-:Y:S01]  /*22e00*/  BSSY B0, `(.L_x_2975) ;  /* 0x00000f8000007945 */ /* 0x000fe20003800000 */
[----:B--2---:R-:W-:-:S13]  /*22e10*/  ISETP.GE.AND P0, PT, R0, R2, PT ;  /* 0x000000020000720c */ /* 0x004fda0003f06270 */
[----:B------:R-:W-:Y:S05]  /*22e20*/  @!P0 BRA `(.L_x_2976) ;  /* 0x0000000c00d48947 */ /* 0x000fea0003800000 */
[----:B------:R-:W-:Y:S01]  /*22e30*/  IMAD.MOV.U32 R10, RZ, RZ, R28 ;  /* 0x000000ffff0a7224 */ /* 0x000fe200078e001c */
[----:B------:R-:W-:Y:S01]  /*22e40*/  MOV R32, R27 ;  /* 0x0000001b00207202 */ /* 0x000fe20000000f00 */
[----:B------:R-:W-:-:S07]  /*22e50*/  IMAD.MOV.U32 R17, RZ, RZ, R29 ;  /* 0x000000ffff117224 */ /* 0x000fce00078e001d */
.L_x_2989:
[----:B------:R-:W2:Y:S01]  /*22e60*/  LDL R2, [R1+0x4] ;  /* 0x0000040001027983 */ /* 0x000ea20000100800 */
[----:B------:R-:W1:Y:S03]  /*22e70*/  LDC R7, c[0x0][0x430] ;  /* 0x00010c00ff077b82 */ /* 0x000e660000000800 */
[----:B------:R-:W3:Y:S01]  /*22e80*/  LDL R8, [R1+0x8] ;  /* 0x0000080001087983 */ /* 0x000ee20000100800 */
[----:B0-----:R-:W0:Y:S01]  /*22e90*/  S2R R3, SR_TID.X ;  /* 0x0000000000037919 */ /* 0x001e220000002100 */
[----:B------:R-:W4:Y:S01]  /*22ea0*/  S2R R9, SR_TID.X ;  /* 0x0000000000097919 */ /* 0x000f220000002100 */
[----:B-1----:R-:W-:-:S13]  /*22eb0*/  ISETP.NE.AND P0, PT, R7, 0x1, PT ;  /* 0x000000010700780c */ /* 0x002fda0003f05270 */
[----:B------:R-:W1:Y:S01]  /*22ec0*/  @P0 LDC R5, c[0x0][0x434] ;  /* 0x00010d00ff050b82 */ /* 0x000e620000000800 */
[----:B0-----:R-:W-:-:S04]  /*22ed0*/  LOP3.LUT R3, R3, 0x7f, RZ, 0xc0, !PT ;  /* 0x0000007f03037812 */ /* 0x001fc800078ec0ff */
[----:B------:R-:W-:Y:S01]  /*22ee0*/  SHF.R.U32.HI R3, RZ, 0x3, R3 ;  /* 0x00000003ff037819 */ /* 0x000fe20000011603 */
[----:B----4-:R-:W-:-:S05]  /*22ef0*/  IMAD.SHL.U32 R9, R9, 0x10, RZ ;  /* 0x0000001009097824 */ /* 0x010fca00078e00ff */
[----:B------:R-:W-:Y:S02]  /*22f00*/  LOP3.LUT R9, R3, 0x70, R9, 0xf8, !PT ;  /* 0x0000007003097812 */ /* 0x000fe400078ef809 */
[----:B------:R-:W0:Y:S02]  /*22f10*/  @P0 LDC R3, c[0x0][0x438] ;  /* 0x00010e00ff030b82 */ /* 0x000e240000000800 */
[----:B------:R-:W-:Y:S01]  /*22f20*/  ISETP.GT.U32.AND P2, PT, R9, 0x5f, PT ;  /* 0x0000005f0900780c */ /* 0x000fe20003f44070 */
        /* <DEDUP_REMOVED lines=28> */
.L_x_2977:
[----:B------:R-:W-:Y:S01]  /*230f0*/  LEA R5, R28, R22, 0x3 ;  /* 0x000000161c057211 */ /* 0x000fe200078e18ff */
[----:B------:R-:W-:Y:S01]  /*23100*/  BSSY B1, `(.L_x_2978) ;  /* 0x0000004000017945 */ /* 0x000fe20003800000 */
[----:B------:R-:W-:-:S04]  /*23110*/  SHF.L.U32 R0, R29, 0x1f, RZ ;  /* 0x0000001f1d007819 */ /* 0x000fc800000006ff */
[----:B------:R-:W0:Y:S02]  /*23120*/  SYNCS.PHASECHK.TRANS64.TRYWAIT P0, [R5+URZ+0x2a840], R0 ;  /* 0x02a84000050075a7 */ /* 0x000e24000800017f */
[----:B0-----:R-:W-:Y:S05]  /*23130*/  @!P0 BRA `(.L_x_2979) ;  /* 0x00000050005c8947 */ /* 0x001fea0003800000 */
.L_x_3123:
[----:B------:R-:W-:Y:S05]  /*23140*/  BSYNC B1 ;  /* 0x0000000000017941 */ /* 0x000fea0003800000 */
.L_x_2978:
[----:B------:R-:W-:Y:S01]  /*23150*/  SHF.R.S32.HI R20, RZ, 0x1f, R7 ;  /* 0x0000001fff147819 */ /* 0x000fe20000011407 */
[----:B------:R-:W-:Y:S01]  /*23160*/  ULDC.64 UR4, c[0x0][0x300] ;  /* 0x0000c00000047ab9 */ /* 0x000fe20000000a00 */
[----:B-----5:R-:W-:Y:S01]  /*23170*/  SHF.R.S32.HI R21, RZ, 0x1f, R6 ;  /* 0x0000001fff157819 */ /* 0x020fe20000011406 */
[----:B------:R-:W-:Y:S01]  /*23180*/  IMAD.WIDE.U32 R2, R7, UR4, RZ ;  /* 0x0000000407027c25 */ /* 0x000fe2000f8e00ff */
[----:B------:R-:W-:Y:S01]  /*23190*/  ULDC.64 UR6, c[0x0][0x2e8] ;  /* 0x0000ba0000067ab9 */ /* 0x000fe20000000a00 */
[C---:B------:R-:W-:Y:S02]  /*231a0*/  LOP3.LUT P3, RZ, R23.reuse, 0x4, RZ, 0xc0, !PT ;  /* 0x0000000417ff7812 */ /* 0x040fe4000786c0ff */
[----:B0-----:R-:W-:Y:S01]  /*231b0*/  IMAD R0, R20, UR4, RZ ;  /* 0x0000000414007c24 */ /* 0x001fe2000f8e02ff */
        /* <DEDUP_REMOVED lines=22> */
[----:B0-----:R-:W-:-:S04]  /*23320*/  SHF.L.U32 R11, R11, 0x3, RZ ;  /* 0x000000030b0b7819 */ /* 0x001fc800000006ff */
        /* <DEDUP_REMOVED lines=36> */
.L_x_3137:
        /* <DEDUP_REMOVED lines=10> */
.L_x_2981:
        /* <DEDUP_REMOVED lines=10> */
.L_x_2982:
[----:B------:R2:W-:Y:S01]  /*236b0*/  SYNCS.ARRIVE.TRANS64.A1T0 RZ, [R5+URZ+0x2a830], RZ ;  /* 0x02a830ff05ff79a7 */ /* 0x0005e2000810003f */
[----:B------:R-:W-:Y:S05]  /*236c0*/  @!P2 BRA `(.L_x_2983) ;  /* 0x000000000004a947 */ /* 0x000fea0003800000 */
[----:B------:R-:W-:Y:S01]  /*236d0*/  BPT.TRAP 0x1 ;  /* 0x000000040000795c */ /* 0x000fe20000300000 */
.L_x_2983:
[----:B-1----:R-:W-:Y:S01]  /*236e0*/  SHF.L.U32 R2, R17, 0x1f, RZ ;  /* 0x0000001f11027819 */ /* 0x002fe200000006ff */
[----:B------:R-:W-:Y:S01]  /*236f0*/  BSSY B1, `(.L_x_2984) ;  /* 0x0000004000017945 */ /* 0x000fe20003800000 */
[----:B--2---:R-:W-:-:S04]  /*23700*/  LEA R5, R10, R22, 0x3 ;  /* 0x000000160a057211 */ /* 0x004fc800078e18ff */
[----:B------:R-:W1:Y:S02]  /*23710*/  SYNCS.PHASECHK.TRANS64.TRYWAIT P0, [R5+URZ+0x2a860], R2 ;  /* 0x02a86002050075a7 */ /* 0x000e64000800017f */
[----:B-1----:R-:W-:Y:S05]  /*23720*/  @!P0 BRA `(.L_x_2985) ;  /* 0x0000005000d08947 */ /* 0x002fea0003800000 */
.L_x_3138:
[----:B------:R-:W-:Y:S05]  /*23730*/  BSYNC B1 ;  /* 0x0000000000017941 */ /* 0x000fea0003800000 */
.L_x_2984:
        /* <DEDUP_REMOVED lines=10> */
[----:B------:R-:W-:-:S03]  /*237e0*/  LEA R4, R4, R22, 0x1 ;  /* 0x0000001604047211 */ /* 0x000fc600078e08ff */
        /* <DEDUP_REMOVED lines=43> */
.L_x_3152:
[C---:B------:R-:W-:Y:S01]  /*23aa0*/  ISETP.LT.OR P1, PT, R8.reuse, 0x51, !P1 ;  /* 0x000000510800780c */ /* 0x040fe20004f21670 */
[----:B------:R-:W-:Y:S01]  /*23ab0*/  ULDC.64 UR4, c[0x0][0x328] ;  /* 0x0000ca0000047ab9 */ /* 0x000fe20000000a00 */
[----:B------:R-:W-:Y:S01]  /*23ac0*/  ISETP.LT.OR P0, PT, R8, 0x51, !P0 ;  /* 0x000000510800780c */ /* 0x000fe20004701670 */
[----:B------:R-:W-:Y:S01]  /*23ad0*/  IMAD R20, R20, UR4, RZ ;  /* 0x0000000414147c24 */ /* 0x000fe2000f8e02ff */
[----:B-1----:R-:W-:-:S03]  /*23ae0*/  IADD3 R2, P2, R2, R0, RZ ;  /* 0x0000000002027210 */ /* 0x002fc60007f5e0ff */
        /* <DEDUP_REMOVED lines=16> */
.L_x_2987:
        /* <DEDUP_REMOVED lines=10> */
.L_x_2988:
        /* <DEDUP_REMOVED lines=12> */
[C---:B--2---:R-:W-:Y:S02]  /*23d50*/  ISETP.GT.AND P0, PT, R27.reuse, R0, PT ;  /* 0x000000001b00720c */ /* 0x044fe40003f04270 */
[----:B------:R-:W-:-:S11]  /*23d60*/  IADD3 R0, R27, -0x1, RZ ;  /* 0xffffffff1b007810 */ /* 0x000fd60007ffe0ff */
[----:B-1----:R-:W-:Y:S05]  /*23d70*/  @P0 BRA `(.L_x_2989) ;  /* 0xfffffff000380947 */ /* 0x002fea000383ffff */
.L_x_2976:
[----:B------:R-:W-:Y:S05]  /*23d80*/  BSYNC B0 ;  /* 0x0000000000007941 */ /* 0x000fea0003800000 */
.L_x_2975:
        /* <DEDUP_REMOVED lines=17> */
.L_x_2991:
[----:B------:R-:W-:Y:S05]  /*23ea0*/  BSYNC B0 ;  /* 0x0000000000007941 */ /* 0x000fea0003800000 */
.L_x_2990:
[----:B------:R-:W-:-:S13]  /*23eb0*/  LOP3.LUT P0, RZ, R23, 0x10, RZ, 0xc0, !PT ;  /* 0x0000001017ff7812 */ /* 0x000fda000780c0ff */
[----:B------:R-:W-:Y:S05]  /*23ec0*/  @!P0 BRA `(.L_x_2992) ;  /* 0x0000000000048947 */ /* 0x000fea0003800000 */
[----:B------:R-:W-:Y:S01]  /*23ed0*/  BPT.TRAP 0x1 ;  /* 0x000000040000795c */ /* 0x000fe20000300000 */
.L_x_2992:
[----:B------:R-:W-:Y:S01]  /*23ee0*/  IMAD R0, R28, 0x8, R22 ;  /* 0x000000081c007824 */ /* 0x000fe200078e0216 */
[----:B0-----:R-:W-:Y:S01]  /*23ef0*/  SHF.L.U32 R3, R29, 0x1f, RZ ;  /* 0x0000001f1d037819 */ /* 0x001fe200000006ff */
[----:B------:R-:W-:Y:S01]  /*23f00*/  BSSY B0, `(.L_x_2993) ;  /* 0x0000004000007945 */ /* 0x000fe20003800000 */
[----:B------:R-:W-:Y:S02]  /*23f10*/  IMAD R6, R27, -0x60, R37 ;  /* 0xffffffa01b067824 */ /* 0x000fe400078e0225 */
[----:B------:R-:W0:Y:S02]  /*23f20*/  SYNCS.PHASECHK.TRANS64.TRYWAIT P0, [R0+URZ+0x2a860], R3 ;  /* 0x02a86003000075a7 */ /* 0x000e24000800017f */
[----:B0-----:R-:W-:Y:S05]  /*23f30*/  @!P0 BRA `(.L_x_2994) ;  /* 0x0000005000d08947 */ /* 0x001fea0003800000 */
.L_x_3153:
[----:B------:R-:W-:Y:S05]  /*23f40*/  BSYNC B0 ;  /* 0x0000000000007941 */ /* 0x000fea0003800000 */
.L_x_2993:
        /* <DEDUP_REMOVED lines=8> */
[C---:B------:R-:W-:Y:S02]  /*23fd0*/  LOP3.LUT R2, R30.reuse, 0x1, RZ, 0xc0, !PT ;  /* 0x000000011e027812 */ /* 0x040fe400078ec0ff */
[----:B------:R-:W-:Y:S01]  /*23fe0*/  LOP3.LUT P0, RZ, R30, 0x2, RZ, 0xc0, !PT ;  /* 0x000000021eff7812 */ /* 0x000fe2000780c0ff */
[----:B------:R-:W2:Y:S01]  /*23ff0*/  SHFL.IDX PT, R14, R24, RZ, 0x181f ;  /* 0x00181fff180e7589 */ /* 0x000ea200000e0000 */
[----:B------:R-:W-:Y:S02]  /*24000*/  ISETP.NE.U32.AND P1, PT, R2, 0x1, PT ;  /* 0x000000010200780c */ /* 0x000fe40003f25070 */
[C---:B------:R-:W-:Y:S01]  /*24010*/  ISETP.LT.OR P3, PT, R6.reuse, 0x1, !P0 ;  /* 0x000000010600780c */ /* 0x040fe20004761670 */
[----:B0-----:R-:W0:Y:S01]  /*24020*/  SHFL.IDX PT, R3, R25, RZ, 0x181f ;  /* 0x00181fff19037589 */ /* 0x001e2200000e0000 */
[----:B------:R-:W-:Y:S02]  /*24030*/  ISETP.LT.OR P2, PT, R6, 0x1, P1 ;  /* 0x000000010600780c */ /* 0x000fe40000f41670 */
[----:B------:R-:W-:Y:S01]  /*24040*/  LEA R4, R4, R22, 0x1 ;  /* 0x0000001604047211 */ /* 0x000fe200078e08ff */
[----:B------:R-:W-:Y:S04]  /*24050*/  SHFL.IDX PT, R8, R25, 0x1, 0x181f ;  /* 0x00381f0019087f89 */ /* 0x000fe800000e0000 */
[----:B------:R-:W-:Y:S01]  /*24060*/  SHFL.IDX PT, R10, R24, 0x2, 0x181f ;  /* 0x00581f00180a7f89 */ /* 0x000fe200000e0000 */
[----:B-1----:R-:W-:-:S04]  /*24070*/  SHF.L.U32 R7, R7, 0x3, RZ ;  /* 0x0000000307077819 */ /* 0x002fc800000006ff */
        /* <DEDUP_REMOVED lines=38> */
.L_x_3167:
        /* <DEDUP_REMOVED lines=11> */
.L_x_2996:
        /* <DEDUP_REMOVED lines=10> */
.L_x_2997:
[----:B------:R-:W-:Y:S01]  /*24430*/  IADD3 R28, R28, 0x1, RZ ;  /* 0x000000011c1c7810 */ /* 0x000fe20007ffe0ff */
[----:B------:R1:W-:Y:S03]  /*24440*/  SYNCS.ARRIVE.TRANS64.A1T0 RZ, [R0+URZ+0x2a850], RZ ;  /* 0x02a850ff00ff79a7 */ /* 0x0003e6000810003f */
[----:B------:R-:W-:-:S04]  /*24450*/  ISETP.NE.AND P0, PT, R28, 0x2, PT ;  /* 0x000000021c00780c */ /* 0x000fc80003f05270 */
[----:B------:R-:W-:Y:S02]  /*24460*/  SEL R28, R28, RZ, P0 ;  /* 0x000000ff1c1c7207 */ /* 0x000fe40000000000 */
[----:B-1----:R-:W-:-:S04]  /*24470*/  SEL R0, RZ, 0x1, P0 ;  /* 0x00000001ff007807 */ /* 0x002fc80000000000 */
[----:B------:R-:W-:-:S07]  /*24480*/  LOP3.LUT R29, R29, R0, RZ, 0x3c, !PT ;  /* 0x000000001d1d7212 */ /* 0x000fce00078e3cff */
.L_x_2954:
[----:B------:R-:W-:Y:S05]  /*24490*/  BSYNC B7 ;  /* 0x0000000000077941 */ /* 0x000fea0003800000 */
.L_x_2952:
[----:B------:R-:W-:-:S13]  /*244a0*/  LOP3.LUT P0, RZ, R23, 0x20, RZ, 0xc0, !PT ;  /* 0x0000002017ff7812 */ /* 0x000fda000780c0ff */
[----:B------:R-:W-:Y:S05]  /*244b0*/  @!P0 BRA `(.L_x_2998) ;  /* 0x0000000000248947 */ /* 0x000fea0003800000 */
[----:B------:R-:W-:Y:S05]  /*244c0*/  WARPSYNC.ALL ;  /* 0x0000000000007948 */ /* 0x000fea0003800000 */
[----:B------:R-:W1:Y:S08]  /*244d0*/  S2UR UR5, SR_CgaCtaId ;  /* 0x00000000000579c3 */ /* 0x000e700000008800 */
[----:B------:R-:W-:Y:S06]  /*244e0*/  BAR.SYNC.DEFER_BLOCKING 0x5, 0x180 ;  /* 0x0146000000007b1d */ /* 0x000fec0000010000 */
[----:B------:R-:W-:-:S02]  /*244f0*/  UMOV UR4, 0x400 ;  /* 0x0000040000047882 */ /* 0x000fc40000000000 */
[----:B-1----:R-:W-:-:S06]  /*24500*/  ULEA UR4, UR5, UR4, 0x18 ;  /* 0x0000000405047291 */ /* 0x002fcc000f8ec03f */
[----:B0-----:R-:W-:-:S05]  /*24510*/  IMAD.U32 R22, RZ, RZ, UR4 ;  /* 0x00000004ff167e24 */ /* 0x001fca000f8e00ff */
[----:B------:R0:W1:Y:S01]  /*24520*/  LDS.128 R16, [R22+0x2a8d0] ;  /* 0x02a8d00016107984 */ /* 0x0000620000000c00 */
[----:B------:R-:W-:Y:S06]  /*24530*/  BAR.ARV 0x4, 0x180 ;  /* 0x0106000000007b1d */ /* 0x000fec0000002000 */
[----:B------:R-:W-:Y:S05]  /*24540*/  BRA `(.L_x_2999) ;  /* 0x0000000c00d47947 */ /* 0x000fea0003800000 */
.L_x_2998:
[----:B------:R-:W1:Y:S01]  /*24550*/  S2R R8, SR_TID.X ;  /* 0x0000000000087919 */ /* 0x000e620000002100 */
[----:B------:R-:W-:Y:S01]  /*24560*/  UMOV UR4, 0xffffffff ;  /* 0xffffffff00047882 */ /* 0x000fe20000000000 */
[----:B-1----:R-:W-:-:S04]  /*24570*/  LOP3.LUT R8, R8, 0x1f, RZ, 0xc0, !PT ;  /* 0x0000001f08087812 */ /* 0x002fc800078ec0ff */
[----:B------:R-:W-:Y:S01]  /*24580*/  ISETP.NE.AND P0, PT, R8, 0x1f, PT ;  /* 0x0000001f0800780c */ /* 0x000fe20003f05270 */
[----:B------:R-:W-:-:S12]  /*24590*/  BRA.DIV UR4, `(.L_x_3000) ;  /* 0x0000005604387947 */ /* 0x000fd8000b800000 */
[----:B------:R-:W-:Y:S01]  /*245a0*/  IMAD.IADD R7, R19, 0x1, R8 ;  /* 0x0000000113077824 */ /* 0x000fe200078e0208 */
[----:B------:R-:W-:-:S04]  /*245b0*/  ULDC UR4, c[0x0][0xc3c] ;  /* 0x00030f0000047ab9 */ /* 0x000fc80000000800 */
[----:B------:R-:W-:-:S13]  /*245c0*/  ISETP.GE.OR P1, PT, R7, UR4, !P0 ;  /* 0x0000000407007c0c */ /* 0x000fda000c726670 */
[----:B0-----:R-:W0:Y:S08]  /*245d0*/  @!P1 LDC.64 R2, c[0x0][0xc80] ;  /* 0x00032000ff029b82 */ /* 0x001e300000000a00 */
[----:B------:R-:W1:Y:S01]  /*245e0*/  @!P1 LDC.64 R4, c[0x0][0xc78] ;  /* 0x00031e00ff049b82 */ /* 0x000e620000000a00 */
[----:B0-----:R-:W-:-:S05]  /*245f0*/  @!P1 IMAD.WIDE R2, R7, 0x4, R2 ;  /* 0x0000000407029825 */ /* 0x001fca00078e0202 */
[----:B------:R1:W2:Y:S02]  /*24600*/  @!P1 LDG.E R6, desc[UR60][R2.64] ;  /* 0x0000003c02069981 */ /* 0x0002a4000c1e1900 */
[----:B-1----:R-:W-:-:S05]  /*24610*/  @!P1 IMAD.WIDE R2, R7, 0x4, R4 ;  /* 0x0000000407029825 */ /* 0x002fca00078e0204 */
[----:B------:R-:W3:Y:S01]  /*24620*/  @!P1 LDG.E R5, desc[UR60][R2.64] ;  /* 0x0000003c02059981 */ /* 0x000ee2000c1e1900 */
[----:B------:R-:W-:Y:S01]  /*24630*/  IMAD.MOV.U32 R4, RZ, RZ, RZ ;  /* 0x000000ffff047224 */ /* 0x000fe200078e00ff */
[----:B------:R-:W-:Y:S02]  /*24640*/  MOV R17, RZ ;  /* 0x000000ff00117202 */ /* 0x000fe40000000f00 */
[C---:B------:R-:W-:Y:S01]  /*24650*/  ISETP.GE.U32.AND P2, PT, R8.reuse, 0x2, PT ;  /* 0x000000020800780c */ /* 0x040fe20003f46070 */
[----:B------:R-:W-:Y:S01]  /*24660*/  SHFL.IDX PT, R0, R16, RZ, 0x1f ;  /* 0x00001fff10007589 */ /* 0x000fe200000e0000 */
[C---:B------:R-:W-:Y:S02]  /*24670*/  ISETP.GE.U32.AND P3, PT, R8.reuse, 0x4, PT ;  /* 0x000000040800780c */ /* 0x040fe40003f66070 */
[C---:B------:R-:W-:Y:S01]  /*24680*/  ISETP.GE.U32.AND P4, PT, R8.reuse, 0x8, PT ;  /* 0x000000080800780c */ /* 0x040fe20003f86070 */
[----:B------:R-:W-:Y:S01]  /*24690*/  SHFL.IDX PT, R7, R16, 0x1, 0x1f ;  /* 0x00201f0010077f89 */ /* 0x000fe200000e0000 */
[----:B------:R-:W-:Y:S01]  /*246a0*/  ISETP.GE.U32.AND P5, PT, R8, 0x10, PT ;  /* 0x000000100800780c */ /* 0x000fe20003fa6070 */
[----:B--2---:R-:W-:Y:S01]  /*246b0*/  @!P1 IMAD.MOV.U32 R17, RZ, RZ, R6 ;  /* 0x000000ffff119224 */ /* 0x004fe200078e0006 */
[----:B------:R-:W-:-:S02]  /*246c0*/  MOV R6, RZ ;  /* 0x000000ff00067202 */ /* 0x000fc40000000f00 */
[----:B---3--:R-:W-:Y:S02]  /*246d0*/  @!P1 MOV R4, R5 ;  /* 0x0000000500049202 */ /* 0x008fe40000000f00 */
[----:B------:R-:W-:-:S03]  /*246e0*/  ISETP.NE.AND P1, PT, R8, RZ, PT ;  /* 0x000000ff0800720c */ /* 0x000fc60003f25270 */
[----:B------:R-:W-:-:S05]  /*246f0*/  IMAD R13, R4, R17, RZ ;  /* 0x00000011040d7224 */ /* 0x000fca00078e02ff */
        /* <DEDUP_REMOVED lines=16> */
.L_x_3177:
[----:B------:R-:W-:Y:S02]  /*24800*/  ULDC UR4, c[0x0][0xc38] ;  /* 0x00030e0000047ab9 */ /* 0x000fe40000000800 */
[----:B------:R-:W-:-:S04]  /*24810*/  IMAD.U32 R5, RZ, RZ, UR4 ;  /* 0x00000004ff057e24 */ /* 0x000fc8000f8e00ff */
[----:B-1----:R-:W-:-:S04]  /*24820*/  IMAD R14, R14, R5, RZ ;  /* 0x000000050e0e7224 */ /* 0x002fc800078e02ff */
[----:B------:R-:W-:-:S05]  /*24830*/  IMAD.IADD R7, R7, 0x1, R14 ;  /* 0x0000000107077824 */ /* 0x000fca00078e020e */
[----:B------:R-:W-:-:S13]  /*24840*/  ISETP.GT.AND P6, PT, R7, R0, PT ;  /* 0x000000000700720c */ /* 0x000fda0003fc4270 */
[----:B------:R-:W-:Y:S05]  /*24850*/  @P6 BRA `(.L_x_3001) ;  /* 0x0000000000a46947 */ /* 0x000fea0003800000 */
.L_x_3004:
[----:B0-----:R-:W0:Y:S01]  /*24860*/  LDC R2, c[0x0][0xc3c] ;  /* 0x00030f00ff027b82 */ /* 0x001e220000000800 */
[----:B------:R-:W-:-:S04]  /*24870*/  IADD3 R19, R19, 0x1f, RZ ;  /* 0x0000001f13137810 */ /* 0x000fc80007ffe0ff */
        /* <DEDUP_REMOVED lines=9> */
[----:B0-----:R-:W-:-:S05]  /*24910*/  @!P6 IMAD.WIDE R2, R9, 0x4, R2 ;  /* 0x000000040902e825 */ /* 0x001fca00078e0202 */
[----:B------:R1:W2:Y:S02]  /*24920*/  @!P6 LDG.E R17, desc[UR60][R2.64] ;  /* 0x0000003c0211e981 */ /* 0x0002a4000c1e1900 */
[----:B-1----:R-:W-:Y:S01]  /*24930*/  @!P6 IMAD.WIDE R2, R9, 0x4, R4 ;  /* 0x000000040902e825 */ /* 0x002fe200078e0204 */
[----:B------:R-:W-:-:S06]  /*24940*/  MOV R4, RZ ;  /* 0x000000ff00047202 */ /* 0x000fcc0000000f00 */
        /* <DEDUP_REMOVED lines=20> */
.L_x_3185:
[----:B------:R-:W-:Y:S02]  /*24a90*/  ULDC UR4, c[0x0][0xc38] ;  /* 0x00030e0000047ab9 */ /* 0x000fe40000000800 */
[----:B------:R-:W-:-:S05]  /*24aa0*/  MOV R5, UR4 ;  /* 0x0000000400057c02 */ /* 0x000fca0008000f00 */
[----:B-1----:R-:W-:-:S04]  /*24ab0*/  IMAD R14, R14, R5, RZ ;  /* 0x000000050e0e7224 */ /* 0x002fc800078e02ff */
[----:B------:R-:W-:-:S05]  /*24ac0*/  IMAD.IADD R7, R14, 0x1, R7 ;  /* 0x000000010e077824 */ /* 0x000fca00078e0207 */
[----:B------:R-:W-:-:S13]  /*24ad0*/  ISETP.GT.AND P6, PT, R7, R0, PT ;  /* 0x000000000700720c */ /* 0x000fda0003fc4270 */
[----:B------:R-:W-:Y:S05]  /*24ae0*/  @!P6 BRA `(.L_x_3004) ;  /* 0xfffffffc005ce947 */ /* 0x000fea000383ffff */
.L_x_3001:
        /* <DEDUP_REMOVED lines=8> */
[----:B------:R-:W-:-:S03]  /*24b70*/  IADD3 R19, R12, R19, RZ ;  /* 0x000000130c137210 */ /* 0x000fc60007ffe0ff */
[----:B------:R1:W3:Y:S04]  /*24b80*/  SHFL.IDX PT, R4, R4, R12, 0x1f ;  /* 0x00001f0c04047589 */ /* 0x0002e800000e0000 */
.L_x_3190:
[----:B------:R-:W-:-:S13]  /*24b90*/  ISETP.NE.AND P0, PT, R3, RZ, PT ;  /* 0x000000ff0300720c */ /* 0x000fda0003f05270 */
[----:B------:R-:W-:Y:S05]  /*24ba0*/  @!P0 BRA `(.L_x_3006) ;  /* 0x0000000000108947 */ /* 0x000fea0003800000 */
[----:B------:R-:W-:Y:S01]  /*24bb0*/  UMOV UR4, 0xffffffff ;  /* 0xffffffff00047882 */ /* 0x000fe20000000000 */
[----:B-1----:R-:W-:Y:S02]  /*24bc0*/  VIADD R12, R12, 0xffffffff ;  /* 0xffffffff0c0c7836 */ /* 0x002fe40000000000 */
[----:B------:R-:W-:Y:S05]  /*24bd0*/  BRA.DIV UR4, `(.L_x_3007) ;  /* 0x0000005604f87947 */ /* 0x000fea000b800000 */
[----:B------:R4:W1:Y:S02]  /*24be0*/  SHFL.IDX PT, R6, R2, R12, 0x1f ;  /* 0x00001f0c02067589 */ /* 0x00086400000e0000 */
.L_x_3006:
        /* <DEDUP_REMOVED lines=17> */
[----:B------:R-:W-:Y:S02]  /*24d00*/  IABS R2, R0 ;  /* 0x0000000000027213 */ /* 0x000fe40000000000 */
[----:B------:R-:W-:-:S03]  /*24d10*/  IADD3 R9, RZ, -R7, RZ ;  /* 0x80000007ff097210 */ /* 0x000fc60007ffe0ff */
        /* <DEDUP_REMOVED lines=9> */
[----:B------:R-:W-:Y:S01]  /*24db0*/  IMAD.MOV.U32 R2, RZ, RZ, RZ ;  /* 0x000000ffff027224 */ /* 0x000fe200078e00ff */
[----:B0-----:R-:W-:-:S05]  /*24dc0*/  IADD3 R5, RZ, -R3, RZ ;  /* 0x80000003ff057210 */ /* 0x001fca0007ffe0ff */
[----:B------:R-:W-:-:S04]  /*24dd0*/  IMAD R5, R5, R6, RZ ;  /* 0x0000000605057224 */ /* 0x000fc800078e02ff */
[----:B------:R-:W-:Y:S01]  /*24de0*/  IMAD.HI.U32 R5, R3, R5, R2 ;  /* 0x0000000503057227 */ /* 0x000fe200078e0002 */
[----:B------:R-:W-:Y:S02]  /*24df0*/  LOP3.LUT R2, R0, R17, RZ, 0x3c, !PT ;  /* 0x0000001100027212 */ /* 0x000fe400078e3cff */
[----:B------:R-:W-:Y:S02]  /*24e00*/  @P0 IADD3 R7, R7, 0x1, RZ ;  /* 0x0000000107070810 */ /* 0x000fe40007ffe0ff */
[----:B------:R-:W-:Y:S02]  /*24e10*/  ISETP.GE.AND P2, PT, R2, RZ, PT ;  /* 0x000000ff0200720c */ /* 0x000fe40003f46270 */
[----:B------:R-:W-:-:S05]  /*24e20*/  IABS R3, R4 ;  /* 0x0000000400037213 */ /* 0x000fca0000000000 */
[----:B------:R-:W-:-:S06]  /*24e30*/  IMAD.MOV R3, RZ, RZ, -R3 ;  /* 0x000000ffff037224 */ /* 0x000fcc00078e0a03 */
        /* <DEDUP_REMOVED lines=15> */
[--C-:B------:R-:W-:Y:S02]  /*24f30*/  IMAD.MOV R2, RZ, RZ, -R5.reuse ;  /* 0x000000ffff027224 */ /* 0x100fe400078e0a05 */
[C---:B------:R-:W-:Y:S02]  /*24f40*/  IMAD R5, R4.reuse, 0x1000000, R5 ;  /* 0x0100000004057824 */ /* 0x040fe400078e0205 */
[----:B------:R-:W-:Y:S01]  /*24f50*/  IMAD R4, R4, R2, R7 ;  /* 0x0000000204047224 */ /* 0x000fe200078e0207 */
[----:B------:R-:W-:-:S03]  /*24f60*/  IADD3 R2, -R7, RZ, RZ ;  /* 0x000000ff07027210 */ /* 0x000fc60007ffe1ff */
[----:B------:R-:W-:Y:S02]  /*24f70*/  IMAD R18, R4, 0x10000, R5 ;  /* 0x0001000004127824 */ /* 0x000fe400078e0205 */
[----:B------:R-:W-:Y:S01]  /*24f80*/  IMAD R2, R17, R2, R0 ;  /* 0x0000000211027224 */ /* 0x000fe200078e0200 */
[----:B------:R-:W-:Y:S06]  /*24f90*/  BRA `(.L_x_3009) ;  /* 0x0000000000f07947 */ /* 0x000fec0003800000 */
.L_x_3008:
        /* <DEDUP_REMOVED lines=10> */
[----:B0-----:R-:W-:-:S05]  /*25040*/  IADD3 R11, RZ, -R3, RZ ;  /* 0x80000003ff0b7210 */ /* 0x001fca0007ffe0ff */
        /* <DEDUP_REMOVED lines=32> */
[----:B------:R-:W-:Y:S02]  /*25250*/  IABS R7, R0 ;  /* 0x0000000000077213 */ /* 0x000fe40000000000 */
[----:B------:R-:W-:-:S03]  /*25260*/  IADD3 R3, RZ, -R8, RZ ;  /* 0x80000008ff037210 */ /* 0x000fc60007ffe0ff */
        /* <DEDUP_REMOVED lines=10> */
[----:B------:R-:W-:-:S06]  /*25310*/  @P0 IADD3 R2, R2, 0x1, RZ ;  /* 0x0000000102020810 */ /* 0x000fcc0007ffe0ff */
[----:B------:R-:W-:Y:S01]  /*25320*/  @!P2 IMAD.MOV R2, RZ, RZ, -R2 ;  /* 0x000000ffff02a224 */ /* 0x000fe200078e0a02 */
[----:B------:R-:W-:Y:S01]  /*25330*/  @!P1 LOP3.LUT R2, RZ, R5, RZ, 0x33, !PT ;  /* 0x00000005ff029212 */ /* 0x000fe200078e33ff */
[----:B------:R-:W-:-:S04]  /*25340*/  IMAD.MOV R5, RZ, RZ, -R5 ;  /* 0x000000ffff057224 */ /* 0x000fc800078e0a05 */
[----:B------:R-:W-:-:S07]  /*25350*/  IMAD R18, R2, R5, R3 ;  /* 0x0000000502127224 */ /* 0x000fce00078e0203 */
.L_x_3009:
[----:B------:R-:W-:-:S04]  /*25360*/  LOP3.LUT R2, RZ, R2, RZ, 0x33, !PT ;  /* 0x00000002ff027212 */ /* 0x000fc800078e33ff */
[----:B------:R-:W-:Y:S01]  /*25370*/  IADD3 R17, R17, R2, RZ ;  /* 0x0000000211117210 */ /* 0x000fe20007ffe0ff */
[----:B------:R-:W-:Y:S06]  /*25380*/  BRA `(.L_x_3010) ;  /* 0x00000000001c7947 */ /* 0x000fec0003800000 */
.L_x_3002:
[----:B------:R-:W-:Y:S01]  /*25390*/  UMOV UR4, URZ ;  /* 0x0000003f00047c82 */ /* 0x000fe20008000000 */
[----:B------:R-:W-:Y:S01]  /*253a0*/  UMOV UR5, URZ ;  /* 0x0000003f00057c82 */ /* 0x000fe20008000000 */
[----:B------:R-:W-:Y:S01]  /*253b0*/  ULDC UR6, c[0x0][0xc3c] ;  /* 0x00030f0000067ab9 */ /* 0x000fe20000000800 */
[----:B------:R-:W-:Y:S01]  /*253c0*/  IMAD.MOV.U32 R16, RZ, RZ, R0 ;  /* 0x000000ffff107224 */ /* 0x000fe200078e0000 */
[----:B------:R-:W-:Y:S01]  /*253d0*/  MOV R18, UR5 ;  /* 0x0000000500127c02 */ /* 0x000fe20008000f00 */
[----:B------:R-:W-:Y:S02]  /*253e0*/  IMAD.U32 R17, RZ, RZ, UR4 ;  /* 0x00000004ff117e24 */ /* 0x000fe4000f8e00ff */
[----:B------:R-:W-:-:S07]  /*253f0*/  IMAD.U32 R19, RZ, RZ, UR6 ;  /* 0x00000006ff137e24 */ /* 0x000fce000f8e00ff */
.L_x_3010:
        /* <DEDUP_REMOVED lines=10> */
.L_x_2999:
[----:B------:R-:W-:Y:S02]  /*254a0*/  ULDC UR4, c[0x0][0xc3c] ;  /* 0x00030f0000047ab9 */ /* 0x000fe40000000800 */
[----:B-1----:R-:W-:-:S13]  /*254b0*/  ISETP.GE.AND P0, PT, R19, UR4, PT ;  /* 0x0000000413007c0c */ /* 0x002fda000bf06270 */
[----:B------:R-:W-:Y:S05]  /*254c0*/  @!P0 BRA `(.L_x_3011) ;  /* 0xffffff9800ac8947 */ /* 0x000fea000383ffff */
[----:B------:R-:W-:Y:S05]  /*254d0*/  BSYNC B8 ;  /* 0x0000000000087941 */ /* 0x000fea0003800000 */
.L_x_2906:
[----:B------:R-:W3:Y:S01]  /*254e0*/  LDL.LU R0, [R1+0x24] ;  /* 0x0000240001007983 */ /* 0x000ee20000300800 */
[----:B------:R-:W-:Y:S01]  /*254f0*/  BSSY B0, `(.L_x_3012) ;  /* 0x000000b000007945 */ /* 0x000fe20003800000 */
[----:B------:R-:W4:Y:S01]  /*25500*/  S2R R5, SR_CgaCtaId ;  /* 0x0000000000057919 */ /* 0x000f220000008800 */
[----:B---3--:R-:W-:-:S05]  /*25510*/  VIADD R0, R0, 0x1 ;  /* 0x0000000100007836 */ /* 0x008fca0000000000 */
[----:B-1----:R-:W-:-:S04]  /*25520*/  LEA.HI R2, R0, R0, RZ, 0x1 ;  /* 0x0000000000027211 */ /* 0x002fc800078f08ff */
[----:B------:R-:W-:Y:S02]  /*25530*/  LOP3.LUT R3, R2, 0xfffffffe, RZ, 0xc0, !PT ;  /* 0xfffffffe02037812 */ /* 0x000fe400078ec0ff */
[----:B------:R-:W-:Y:S02]  /*25540*/  MOV R2, 0x400 ;  /* 0x0000040000027802 */ /* 0x000fe40000000f00 */
[----:B------:R-:W-:Y:S02]  /*25550*/  IADD3 R0, R0, -R3, RZ ;  /* 0x8000000300007210 */ /* 0x000fe40007ffe0ff */
[----:B----4-:R-:W-:Y:S02]  /*25560*/  LEA R5, R5, R2, 0x18 ;  /* 0x0000000205057211 */ /* 0x010fe400078ec0ff */
[----:B------:R-:W-:-:S04]  /*25570*/  SHF.L.U32 R0, R0, 0x1f, RZ ;  /* 0x0000001f00007819 */ /* 0x000fc800000006ff */
[----:B------:R-:W1:Y:S02]  /*25580*/  SYNCS.PHASECHK.TRANS64.TRYWAIT P0, [R5+URZ+0x2a820], R0 ;  /* 0x02a82000050075a7 */ /* 0x000e64000800017f */
[----:B-1----:R-:W-:Y:S05]  /*25590*/  @!P0 BRA `(.L_x_3013) ;  /* 0x0000004c00b08947 */ /* 0x002fea0003800000 */
.L_x_3193:
[----:B------:R-:W-:Y:S05]  /*255a0*/  BSYNC B0 ;  /* 0x0000000000007941 */ /* 0x000fea0003800000 */
.L_x_3012:
[----:B------:R-:W-:-:S03]  /*255b0*/  UMOV UR4, 0xffffffff ;  /* 0xffffffff00047882 */ /* 0x000fc60000000000 */
[----:B------:R-:W-:Y:S05]  /*255c0*/  BRA.DIV UR4, `(.L_x_3014) ;  /* 0x0000004e04b87947 */ /* 0x000fea000b800000 */
[----:B-1----:R-:W1:Y:S02]  /*255d0*/  S2R R0, SR_TID.X ;  /* 0x0000000000007919 */ /* 0x002e640000002100 */
[----:B-1----:R-:W-:-:S04]  /*255e0*/  SHF.R.U32.HI R0, RZ, 0x5, R0 ;  /* 0x00000005ff007819 */ /* 0x002fc80000011600 */
[----:B------:R-:W-:-:S05]  /*255f0*/  LOP3.LUT R0, R0, 0x3, RZ, 0xc0, !PT ;  /* 0x0000000300007812 */ /* 0x000fca00078ec0ff */
[----:B------:R1:W3:Y:S02]  /*25600*/  SHFL.IDX PT, R14, R0, RZ, 0x1f ;  /* 0x00001fff000e7589 */ /* 0x0002e400000e0000 */
.L_x_3196:
[----:B---3--:R-:W-:-:S13]  /*25610*/  ISETP.NE.AND P0, PT, R14, RZ, PT ;  /* 0x000000ff0e00720c */ /* 0x008fda0003f05270 */
[----:B------:R-:W-:Y:S05]  /*25620*/  @P0 BRA `(.L_x_2653) ;  /* 0x0000000000900947 */ /* 0x000fea0003800000 */
[----:B------:R-:W-:-:S03]  /*25630*/  UMOV UR4, 0xffffffff ;  /* 0xffffffff00047882 */ /* 0x000fc60000000000 */
[----:B------:R-:W-:Y:S05]  /*25640*/  BRA.DIV UR4, `(.L_x_3015) ;  /* 0x0000004e04cc7947 */ /* 0x000fea000b800000 */
[----:B------:R-:W-:-:S13]  /*25650*/  ELECT P6, URZ, PT ;  /* 0x00000000003f782f */ /* 0x000fda00038c0000 */
.L_x_3199:
        /* <DEDUP_REMOVED lines=8> */
.L_x_3016:
[C---:B------:R-:W-:Y:S01]  /*256e0*/  IMAD R3, R28.reuse, 0x8, R5 ;  /* 0x000000081c037824 */ /* 0x040fe200078e0205 */
[----:B------:R-:W-:Y:S02]  /*256f0*/  SHF.L.U32 R2, R29, 0x1f, RZ ;  /* 0x0000001f1d027819 */ /* 0x000fe400000006ff */
[----:B------:R-:W-:Y:S02]  /*25700*/  IADD3 R28, R28, 0x1, RZ ;  /* 0x000000011c1c7810 */ /* 0x000fe40007ffe0ff */
[----:B------:R-:W1:Y:S02]  /*25710*/  SYNCS.PHASECHK.TRANS64.TRYWAIT P1, [R3+URZ+0x2a840], R2 ;  /* 0x02a84002030075a7 */ /* 0x000e64000802017f */
[----:B------:R-:W-:-:S04]  /*25720*/  ISETP.NE.AND P2, PT, R28, 0x2, PT ;  /* 0x000000021c00780c */ /* 0x000fc80003f45270 */
[----:B------:R-:W-:Y:S01]  /*25730*/  SEL R0, RZ, 0x1, P2 ;  /* 0x00000001ff007807 */ /* 0x000fe20001000000 */
[----:B-1----:R-:W-:Y:S08]  /*25740*/  @!P1 BRA `(.L_x_3017) ;  /* 0x0000004c00ac9947 */ /* 0x002ff00003800000 */
.L_x_3200:
[----:B------:R-:W-:Y:S02]  /*25750*/  SEL R28, R28, RZ, P2 ;  /* 0x000000ff1c1c7207 */ /* 0x000fe40001000000 */
[----:B------:R-:W-:Y:S01]  /*25760*/  LOP3.LUT R0, R29, R0, RZ, 0x3c, !PT ;  /* 0x000000001d007212 */ /* 0x000fe200078e3cff */
[----:B------:R-:W-:Y:S06]  /*25770*/  @!P0 BRA `(.L_x_3018) ;  /* 0x0000000000048947 */ /* 0x000fec0003800000 */
[----:B------:R-:W-:Y:S01]  /*25780*/  BPT.TRAP 0x1 ;  /* 0x000000040000795c */ /* 0x000fe20000300000 */
.L_x_3018:
[----:B------:R-:W-:Y:S01]  /*25790*/  IMAD R5, R28, 0x8, R5 ;  /* 0x000000081c057824 */ /* 0x000fe200078e0205 */
[----:B------:R-:W-:-:S04]  /*257a0*/  SHF.L.U32 R0, R0, 0x1f, RZ ;  /* 0x0000001f00007819 */ /* 0x000fc800000006ff */
[----:B------:R-:W3:Y:S02]  /*257b0*/  SYNCS.PHASECHK.TRANS64.TRYWAIT P1, [R5+URZ+0x2a840], R0 ;  /* 0x02a84000050075a7 */ /* 0x000ee4000802017f */
[----:B---3--:R-:W-:Y:S05]  /*257c0*/  @!P1 BRA `(.L_x_3019) ;  /* 0x0000004c00a09947 */ /* 0x008fea0003800000 */
.L_x_3201:
[----:B------:R-:W-:Y:S05]  /*257d0*/  @!P0 BRA `(.L_x_3020) ;  /* 0x0000000000048947 */ /* 0x000fea0003800000 */
[----:B------:R-:W-:Y:S01]  /*257e0*/  BPT.TRAP 0x1 ;  /* 0x000000040000795c */ /* 0x000fe20000300000 */
.L_x_3020:
[----:B------:R-:W4:Y:S02]  /*257f0*/  SYNCS.PHASECHK.TRANS64.TRYWAIT P1, [R3+URZ+0x2a860], R2 ;  /* 0x02a86002030075a7 */ /* 0x000f24000802017f */
[----:B----4-:R-:W-:Y:S05]  /*25800*/  @!P1 BRA `(.L_x_3021) ;  /* 0x0000004c00a49947 */ /* 0x010fea0003800000 */
.L_x_3202:
[----:B------:R-:W-:Y:S05]  /*25810*/  @!P0 BRA `(.L_x_3022) ;  /* 0x0000000000048947 */ /* 0x000fea0003800000 */
[----:B------:R-:W-:Y:S01]  /*25820*/  BPT.TRAP 0x1 ;  /* 0x000000040000795c */ /* 0x000fe20000300000 */
.L_x_3022:
[----:B------:R0:W0:Y:S02]  /*25830*/  SYNCS.PHASECHK.TRANS64.TRYWAIT P0, [R5+URZ+0x2a860], R0 ;  /* 0x02a86000050075a7 */ /* 0x000024000800017f */
[----:B0-----:R-:W-:Y:S05]  /*25840*/  @!P0 NANOSLEEP.SYNCS 0x989680 ;  /* 0x009896800000895d */ /* 0x001fea0003900000 */
[----:B------:R-:W0:Y:S02]  /*25850*/  @!P0 SYNCS.PHASECHK.TRANS64 P0, [R5+URZ+0x2a860], R0 ;  /* 0x02a86000050085a7 */ /* 0x000e24000800007f */
[----:B0-----:R-:W-:Y:S05]  /*25860*/  @!P0 BRA `(.L_x_3022) ;  /* 0xfffffffc00f08947 */ /* 0x001fea000383ffff */
.L_x_2653:
[----:B------:R-:W-:Y:S05]  /*25870*/  BSYNC B9 ;  /* 0x0000000000097941 */ /* 0x000fea0003800000 */
.L_x_2650:
[----:B------:R-:W-:Y:S05]  /*25880*/  EXIT ;  /* 0x000000000000794d */ /* 0x000fea0003800000 */
.L_x_2673:
[----:B0-----:R0:W1:Y:S02]  /*25890*/  SYNCS.PHASECHK.TRANS64.TRYWAIT P6, [R84+URZ+0x2a890], R85 ;  /* 0x02a89055540075a7 */ /* 0x00106400080c017f */
[----:B-1----:R-:W-:Y:S05]  /*258a0*/  @!P6 NANOSLEEP.SYNCS 0x989680 ;  /* 0x009896800000e95d */ /* 0x002fea0003900000 */
[----:B------:R-:W1:Y:S02]  /*258b0*/  @!P6 SYNCS.PHASECHK.TRANS64 P6, [R84+URZ+0x2a890], R85 ;  /* 0x02a890555400e5a7 */ /* 0x000e6400080c007f */
[----:B-1----:R-:W-:Y:S05]  /*258c0*/  @!P6 BRA `(.L_x_2673) ;  /* 0xfffffffc00f0e947 */ /* 0x002fea000383ffff */
[----:B------:R-:W-:Y:S05]  /*258d0*/  BRA `(.L_x_3023) ;  /* 0xfffffde000c07947 */ /* 0x000fea000383ffff */
.L_x_2674:
        /* <DEDUP_REMOVED lines=8> */
.L_x_3025:
[----:B------:R-:W-:Y:S05]  /*25960*/  BSYNC B1 ;  /* 0x0000000000017941 */ /* 0x000fea0003800000 */
.L_x_3024:
[----:B------:R-:W-:Y:S01]  /*25970*/  IMAD.MOV.U32 R13, RZ, RZ, R119 ;  /* 0x000000ffff0d7224 */ /* 0x000fe200078e0077 */
[----:B------:R-:W-:Y:S01]  /*25980*/  MOV R11, 0x1c1f ;  /* 0x00001c1f000b7802 */ /* 0x000fe20000000f00 */
[----:B------:R-:W-:Y:S01]  /*25990*/  IMAD.MOV.U32 R12, RZ, RZ, RZ ;  /* 0x000000ffff0c7224 */ /* 0x000fe200078e00ff */
[----:B------:R-:W-:Y:S01]  /*259a0*/  MOV R78, R14 ;  /* 0x0000000e004e7202 */ /* 0x000fe20000000f00 */
[----:B------:R-:W-:-:S07]  /*259b0*/  IMAD.MOV.U32 R15, RZ, RZ, -0x1 ;  /* 0xffffffffff0f7424 */ /* 0x000fce00078e00ff */
[----:B------:R-:W-:Y:S05]  /*259c0*/  WARPSYNC.COLLECTIVE R15, `(.L_x_3026) ;  /* 0x000000000f087348 */ /* 0x000fea0003c00000 */
[----:B------:R0:W1:Y:S02]  /*259d0*/  SHFL.IDX P6, R14, R13, R12, R11 ;  /* 0x0000000c0d0e7389 */ /* 0x00006400000c000b */
[----:B01----:R-:W-:Y:S01]  /*259e0*/  ENDCOLLECTIVE ;  /* 0x000000000000791b */ /* 0x003fe20003800000 */
.L_x_3026:
[----:B------:R-:W-:Y:S01]  /*259f0*/  IMAD.MOV.U32 R11, RZ, RZ, R14 ;  /* 0x000000ffff0b7224 */ /* 0x000fe200078e000e */
[----:B------:R-:W-:Y:S06]  /*25a00*/  BRA `(.L_x_3027) ;  /* 0xfffffde000887947 */ /* 0x000fec000383ffff */
.L_x_2699:
[----:B------:R-:W-:Y:S01]  /*25a10*/  BSSY B1, `(.L_x_3028) ;  /* 0x0000008000017945 */ /* 0x000fe20003800000 */
[----:B0---4-:R-:W-:Y:S01]  /*25a20*/  MOV R13, R118 ;  /* 0x00000076000d7202 */ /* 0x011fe20000000f00 */
[----:B------:R-:W-:Y:S01]  /*25a30*/  IMAD.MOV.U32 R12, RZ, RZ, 0x1 ;  /* 0x00000001ff0c7424 */ /* 0x000fe200078e00ff */
[----:B------:R-:W-:Y:S01]  /*25a40*/  MOV R15, 0xffffffff ;  /* 0xffffffff000f7802 */ /* 0x000fe20000000f00 */
[----:B---3--:R-:W-:-:S07]  /*25a50*/  IMAD.MOV.U32 R11, RZ, RZ, 0x1c1f ;  /* 0x00001c1fff0b7424 */ /* 0x008fce00078e00ff */
[----:B-12---:R-:W-:Y:S05]  /*25a60*/  WARPSYNC.COLLECTIVE R15, `(.L_x_3029) ;  /* 0x000000000f087348 */ /* 0x006fea0003c00000 */
[----:B------:R0:W3:Y:S02]  /*25a70*/  SHFL.IDX P6, R14, R13, R12, R11 ;  /* 0x0000000c0d0e7389 */ /* 0x0000e400000c000b */
[----:B0123--:R-:W-:Y:S01]  /*25a80*/  ENDCOLLECTIVE ;  /* 0x000000000000791b */ /* 0x00ffe20003800000 */
.L_x_3029:
[----:B------:R-:W-:Y:S05]  /*25a90*/  BSYNC B1 ;  /* 0x0000000000017941 */ /* 0x000fea0003800000 */
.L_x_3028:
        /* <DEDUP_REMOVED lines=8> */
.L_x_3030:
[----:B------:R-:W-:Y:S01]  /*25b20*/  MOV R119, R14 ;  /* 0x0000000e00777202 */ /* 0x000fe20000000f00 */
[----:B------:R-:W-:Y:S06]  /*25b30*/  BRA `(.L_x_3031) ;  /* 0xfffffdf400987947 */ /* 0x000fec000383ffff */
.L_x_2729:
[----:B0-----:R0:W1:Y:S02]  /*25b40*/  SYNCS.PHASECHK.TRANS64.TRYWAIT P6, [R84+URZ+0x2a890], R85 ;  /* 0x02a89055540075a7 */ /* 0x00106400080c017f */
[----:B-1----:R-:W-:Y:S05]  /*25b50*/  @!P6 NANOSLEEP.SYNCS 0x989680 ;  /* 0x009896800000e95d */ /* 0x002fea0003900000 */
[----:B------:R-:W1:Y:S02]  /*25b60*/  @!P6 SYNCS.PHASECHK.TRANS64 P6, [R84+URZ+0x2a890], R85 ;  /* 0x02a890555400e5a7 */ /* 0x000e6400080c007f */
[----:B-1----:R-:W-:Y:S05]  /*25b70*/  @!P6 BRA `(.L_x_2729) ;  /* 0xfffffffc00f0e947 */ /* 0x002fea000383ffff */
[----:B------:R-:W-:Y:S05]  /*25b80*/  BRA `(.L_x_3032) ;  /* 0xfffffe1400947947 */ /* 0x000fea000383ffff */
.L_x_2730:
        /* <DEDUP_REMOVED lines=8> */
.L_x_3034:
[----:B------:R-:W-:Y:S05]  /*25c10*/  BSYNC B1 ;  /* 0x0000000000017941 */ /* 0x000fea0003800000 */
.L_x_3033:
[----:B------:R-:W-:Y:S01]  /*25c20*/  MOV R13, R119 ;  /* 0x00000077000d7202 */ /* 0x000fe20000000f00 */
[----:B------:R-:W-:Y:S01]  /*25c30*/  IMAD.MOV.U32 R12, RZ, RZ, RZ ;  /* 0x000000ffff0c7224 */ /* 0x000fe200078e00ff */
[----:B------:R-:W-:Y:S01]  /*25c40*/  MOV R15, 0xffffffff ;  /* 0xffffffff000f7802 */ /* 0x000fe20000000f00 */
[----:B------:R-:W-:Y:S02]  /*25c50*/  IMAD.MOV.U32 R11, RZ, RZ, 0x1c1f ;  /* 0x00001c1fff0b7424 */ /* 0x000fe400078e00ff */
[----:B------:R-:W-:-:S07]  /*25c60*/  IMAD.MOV.U32 R117, RZ, RZ, R14 ;  /* 0x000000ffff757224 */ /* 0x000fce00078e000e */
[----:B------:R-:W-:Y:S05]  /*25c70*/  WARPSYNC.COLLECTIVE R15, `(.L_x_3035) ;  /* 0x000000000f087348 */ /* 0x000fea0003c00000 */
[----:B------:R0:W1:Y:S02]  /*25c80*/  SHFL.IDX P6, R14, R13, R12, R11 ;  /* 0x0000000c0d0e7389 */ /* 0x00006400000c000b */
[----:B01----:R-:W-:Y:S01]  /*25c90*/  ENDCOLLECTIVE ;  /* 0x000000000000791b */ /* 0x003fe20003800000 */
.L_x_3035:
[----:B------:R-:W-:Y:S01]  /*25ca0*/  IMAD.MOV.U32 R11, RZ, RZ, R14 ;  /* 0x000000ffff0b7224 */ /* 0x000fe200078e000e */
[----:B------:R-:W-:Y:S06]  /*25cb0*/  BRA `(.L_x_3036) ;  /* 0xfffffe1400647947 */ /* 0x000fec000383ffff */
.L_x_2743:
        /* <DEDUP_REMOVED lines=8> */
.L_x_3038:
[----:B------:R-:W-:Y:S05]  /*25d40*/  BSYNC B1 ;  /* 0x0000000000017941 */ /* 0x000fea0003800000 */
.L_x_3037:
[----:B------:R-:W-:Y:S01]  /*25d50*/  IMAD.MOV.U32 R13, RZ, RZ, R119 ;  /* 0x000000ffff0d7224 */ /* 0x000fe200078e0077 */
[----:B------:R-:W-:Y:S01]  /*25d60*/  MOV R11, 0x1c1f ;  /* 0x00001c1f000b7802 */ /* 0x000fe20000000f00 */
[----:B------:R-:W-:Y:S01]  /*25d70*/  IMAD.MOV.U32 R12, RZ, RZ, 0x1 ;  /* 0x00000001ff0c7424 */ /* 0x000fe200078e00ff */
[----:B------:R-:W-:Y:S01]  /*25d80*/  MOV R118, R14 ;  /* 0x0000000e00767202 */ /* 0x000fe20000000f00 */
[----:B------:R-:W-:-:S07]  /*25d90*/  IMAD.MOV.U32 R15, RZ, RZ, -0x1 ;  /* 0xffffffffff0f7424 */ /* 0x000fce00078e00ff */
[----:B------:R-:W-:Y:S05]  /*25da0*/  WARPSYNC.COLLECTIVE R15, `(.L_x_3039) ;  /* 0x000000000f087348 */ /* 0x000fea0003c00000 */
[----:B------:R0:W1:Y:S02]  /*25db0*/  SHFL.IDX P6, R14, R13, R12, R11 ;  /* 0x0000000c0d0e7389 */ /* 0x00006400000c000b */
[----:B01----:R-:W-:Y:S01]  /*25dc0*/  ENDCOLLECTIVE ;  /* 0x000000000000791b */ /* 0x003fe20003800000 */
.L_x_3039:
[----:B------:R-:W-:Y:S01]  /*25dd0*/  IMAD.MOV.U32 R119, RZ, RZ, R14 ;  /* 0x000000ffff777224 */ /* 0x000fe200078e000e */
[----:B------:R-:W-:Y:S06]  /*25de0*/  BRA `(.L_x_3040) ;  /* 0xfffffe2800fc7947 */ /* 0x000fec000383ffff */
.L_x_2756:
[----:B0-----:R0:W1:Y:S02]  /*25df0*/  SYNCS.PHASECHK.TRANS64.TRYWAIT P4, [R84+URZ+0x2a890], R85 ;  /* 0x02a89055540075a7 */ /* 0x001064000808017f */
[----:B-1----:R-:W-:Y:S05]  /*25e00*/  @!P4 NANOSLEEP.SYNCS 0x989680 ;  /* 0x009896800000c95d */ /* 0x002fea0003900000 */
[----:B------:R-:W1:Y:S02]  /*25e10*/  @!P4 SYNCS.PHASECHK.TRANS64 P4, [R84+URZ+0x2a890], R85 ;  /* 0x02a890555400c5a7 */ /* 0x000e64000808007f */
[----:B-1----:R-:W-:Y:S05]  /*25e20*/  @!P4 BRA `(.L_x_2756) ;  /* 0xfffffffc00f0c947 */ /* 0x002fea000383ffff */
[----:B------:R-:W-:Y:S05]  /*25e30*/  BRA `(.L_x_3041) ;  /* 0xfffffe4000a87947 */ /* 0x000fea000383ffff */
.L_x_2757:
[----:B------:R-:W-:Y:S01]  /*25e40*/  BSSY B1, `(.L_x_3042) ;  /* 0x0000008000017945 */ /* 0x000fe20003800000 */
[----:B------:R-:W-:Y:S01]  /*25e50*/  MOV R13, R33 ;  /* 0x00000021000d7202 */ /* 0x000fe20000000f00 */
[----:B------:R-:W-:Y:S01]  /*25e60*/  IMAD.MOV.U32 R12, RZ, RZ, RZ ;  /* 0x000000ffff0c7224 */ /* 0x000fe200078e00ff */
[----:B------:R-:W-:Y:S01]  /*25e70*/  MOV R15, 0xffffffff ;  /* 0xffffffff000f7802 */ /* 0x000fe20000000f00 */
[----:B------:R-:W-:-:S07]  /*25e80*/  IMAD.MOV.U32 R11, RZ, RZ, 0x1c1f ;  /* 0x00001c1fff0b7424 */ /* 0x000fce00078e00ff */
[----:B0-----:R-:W-:Y:S05]  /*25e90*/  WARPSYNC.COLLECTIVE R15, `(.L_x_3043) ;  /* 0x000000000f087348 */ /* 0x001fea0003c00000 */
[----:B------:R1:W2:Y:S02]  /*25ea0*/  SHFL.IDX P6, R14, R13, R12, R11 ;  /* 0x0000000c0d0e7389 */ /* 0x0002a400000c000b */
[----:B012---:R-:W-:Y:S01]  /*25eb0*/  ENDCOLLECTIVE ;  /* 0x000000000000791b */ /* 0x007fe20003800000 */
.L_x_3043:
[----:B------:R-:W-:Y:S05]  /*25ec0*/  BSYNC B1 ;  /* 0x0000000000017941 */ /* 0x000fea0003800000 */
.L_x_3042:
[----:B------:R-:W-:Y:S01]  /*25ed0*/  IMAD.MOV.U32 R13, RZ, RZ, R32 ;  /* 0x000000ffff0d7224 */ /* 0x000fe200078e0020 */
[----:B------:R-:W-:Y:S01]  /*25ee0*/  MOV R12, RZ ;  /* 0x000000ff000c7202 */ /* 0x000fe20000000f00 */
[----:B------:R-:W-:Y:S02]  /*25ef0*/  IMAD.MOV.U32 R11, RZ, RZ, 0x1c1f ;  /* 0x00001c1fff0b7424 */ /* 0x000fe400078e00ff */
[----:B------:R-:W-:Y:S02]  /*25f00*/  IMAD.MOV.U32 R15, RZ, RZ, -0x1 ;  /* 0xffffffffff0f7424 */ /* 0x000fe400078e00ff */
[----:B------:R-:W-:-:S07]  /*25f10*/  IMAD.MOV.U32 R34, RZ, RZ, R14 ;  /* 0x000000ffff227224 */ /* 0x000fce00078e000e */
[----:B------:R-:W-:Y:S05]  /*25f20*/  WARPSYNC.COLLECTIVE R15, `(.L_x_3044) ;  /* 0x000000000f087348 */ /* 0x000fea0003c00000 */
[----:B------:R0:W1:Y:S02]  /*25f30*/  SHFL.IDX P6, R14, R13, R12, R11 ;  /* 0x0000000c0d0e7389 */ /* 0x00006400000c000b */
[----:B01----:R-:W-:Y:S01]  /*25f40*/  ENDCOLLECTIVE ;  /* 0x000000000000791b */ /* 0x003fe20003800000 */
.L_x_3044:
[----:B------:R-:W-:Y:S01]  /*25f50*/  MOV R37, R14 ;  /* 0x0000000e00257202 */ /* 0x000fe20000000f00 */
[----:B------:R-:W-:Y:S06]  /*25f60*/  BRA `(.L_x_3045) ;  /* 0xfffffe4000c47947 */ /* 0x000fec000383ffff */
.L_x_2760:
        /* <DEDUP_REMOVED lines=8> */
.L_x_3047:
[----:B------:R-:W-:Y:S05]  /*25ff0*/  BSYNC B1 ;  /* 0x0000000000017941 */ /* 0x000fea0003800000 */
.L_x_3046:
[----:B------:R-:W-:Y:S01]  /*26000*/  MOV R13, R32 ;  /* 0x00000020000d7202 */ /* 0x000fe20000000f00 */
[----:B------:R-:W-:Y:S01]  /*26010*/  IMAD.MOV.U32 R12, RZ, RZ, 0x1 ;  /* 0x00000001ff0c7424 */ /* 0x000fe200078e00ff */
[----:B------:R-:W-:Y:S01]  /*26020*/  MOV R15, 0xffffffff ;  /* 0xffffffff000f7802 */ /* 0x000fe20000000f00 */
[----:B------:R-:W-:Y:S02]  /*26030*/  IMAD.MOV.U32 R11, RZ, RZ, 0x1c1f ;  /* 0x00001c1fff0b7424 */ /* 0x000fe400078e00ff */
[----:B------:R-:W-:-:S07]  /*26040*/  IMAD.MOV.U32 R33, RZ, RZ, R14 ;  /* 0x000000ffff217224 */ /* 0x000fce00078e000e */
[----:B------:R-:W-:Y:S05]  /*26050*/  WARPSYNC.COLLECTIVE R15, `(.L_x_3048) ;  /* 0x000000000f087348 */ /* 0x000fea0003c00000 */
[----:B------:R0:W1:Y:S02]  /*26060*/  SHFL.IDX P6, R14, R13, R12, R11 ;  /* 0x0000000c0d0e7389 */ /* 0x00006400000c000b */
[----:B01----:R-:W-:Y:S01]  /*26070*/  ENDCOLLECTIVE ;  /* 0x000000000000791b */ /* 0x003fe20003800000 */
.L_x_3048:
[----:B------:R-:W-:Y:S01]  /*26080*/  IMAD.MOV.U32 R32, RZ, RZ, R14 ;  /* 0x000000ffff207224 */ /* 0x000fe200078e000e */
[----:B------:R-:W-:Y:S06]  /*26090*/  BRA `(.L_x_3049) ;  /* 0xfffffe4400207947 */ /* 0x000fec000383ffff */
.L_x_2764:
[----:B---3--:R3:W0:Y:S02]  /*260a0*/  SYNCS.PHASECHK.TRANS64.TRYWAIT P0, [R84+URZ+0x2a8b0], R85 ;  /* 0x02a8b055540075a7 */ /* 0x008624000800017f */
[----:B0-----:R-:W-:Y:S05]  /*260b0*/  @!P0 NANOSLEEP.SYNCS 0x989680 ;  /* 0x009896800000895d */ /* 0x001fea0003900000 */
[----:B------:R-:W0:Y:S02]  /*260c0*/  @!P0 SYNCS.PHASECHK.TRANS64 P0, [R84+URZ+0x2a8b0], R85 ;  /* 0x02a8b055540085a7 */ /* 0x000e24000800007f */
[----:B0-----:R-:W-:Y:S05]  /*260d0*/  @!P0 BRA `(.L_x_2764) ;  /* 0xfffffffc00f08947 */ /* 0x001fea000383ffff */
[----:B------:R-:W-:Y:S05]  /*260e0*/  BRA `(.L_x_3050) ;  /* 0xfffffe4400f87947 */ /* 0x000fea000383ffff */
.L_x_2784:
[----:B------:R-:W-:Y:S01]  /*260f0*/  BSSY B1, `(.L_x_3051) ;  /* 0x0000008000017945 */ /* 0x000fe20003800000 */
[----:B------:R-:W-:Y:S01]  /*26100*/  IMAD.MOV.U32 R13, RZ, RZ, R0 ;  /* 0x000000ffff0d7224 */ /* 0x000fe200078e0000 */
[----:B------:R-:W-:Y:S01]  /*26110*/  MOV R12, RZ ;  /* 0x000000ff000c7202 */ /* 0x000fe20000000f00 */
[----:B------:R-:W-:Y:S02]  /*26120*/  IMAD.MOV.U32 R11, RZ, RZ, 0x1c1f ;  /* 0x00001c1fff0b7424 */ /* 0x000fe400078e00ff */
[----:B------:R-:W-:-:S07]  /*26130*/  IMAD.MOV.U32 R15, RZ, RZ, -0x1 ;  /* 0xffffffffff0f7424 */ /* 0x000fce00078e00ff */
[----:B-1----:R-:W-:Y:S05]  /*26140*/  WARPSYNC.COLLECTIVE R15, `(.L_x_3052) ;  /* 0x000000000f087348 */ /* 0x002fea0003c00000 */
[----:B------:R0:W2:Y:S02]  /*26150*/  SHFL.IDX P6, R14, R13, R12, R11 ;  /* 0x0000000c0d0e7389 */ /* 0x0000a400000c000b */
[----:B012---:R-:W-:Y:S01]  /*26160*/  ENDCOLLECTIVE ;  /* 0x000000000000791b */ /* 0x007fe20003800000 */
.L_x_3052:
[----:B------:R-:W-:Y:S05]  /*26170*/  BSYNC B1 ;  /* 0x0000000000017941 */ /* 0x000fea0003800000 */
.L_x_3051:
        /* <DEDUP_REMOVED lines=8> */
.L_x_3053:
[----:B------:R-:W-:Y:S01]  /*26200*/  MOV R13, R63 ;  /* 0x0000003f000d7202 */ /* 0x000fe20000000f00 */
[----:B------:R-:W-:-:S07]  /*26210*/  IMAD.MOV.U32 R8, RZ, RZ, R14 ;  /* 0x000000ffff087224 */ /* 0x000fce00078e000e */
[----:B------:R-:W-:Y:S05]  /*26220*/  WARPSYNC.COLLECTIVE R15, `(.L_x_3054) ;  /* 0x000000000f087348 */ /* 0x000fea0003c00000 */
[----:B------:R0:W1:Y:S02]  /*26230*/  SHFL.IDX P6, R14, R13, R12, R11 ;  /* 0x0000000c0d0e7389 */ /* 0x00006400000c000b */
[----:B01----:R-:W-:Y:S01]  /*26240*/  ENDCOLLECTIVE ;  /* 0x000000000000791b */ /* 0x003fe20003800000 */
.L_x_3054:
[----:B------:R-:W-:Y:S02]  /*26250*/  IMAD.MOV.U32 R13, RZ, RZ, R3 ;  /* 0x000000ffff0d7224 */ /* 0x000fe400078e0003 */
[----:B------:R-:W-:-:S07]  /*26260*/  IMAD.MOV.U32 R30, RZ, RZ, R14 ;  /* 0x000000ffff1e7224 */ /* 0x000fce00078e000e */
[----:B------:R-:W-:Y:S05]  /*26270*/  WARPSYNC.COLLECTIVE R15, `(.L_x_3055) ;  /* 0x000000000f087348 */ /* 0x000fea0003c00000 */
[----:B------:R0:W1:Y:S02]  /*26280*/  SHFL.IDX P6, R14, R13, R12, R11 ;  /* 0x0000000c0d0e7389 */ /* 0x00006400000c000b */
[----:B01----:R-:W-:Y:S01]  /*26290*/  ENDCOLLECTIVE ;  /* 0x000000000000791b */ /* 0x003fe20003800000 */
.L_x_3055:
[----:B------:R-:W-:Y:S01]  /*262a0*/  MOV R31, R14 ;  /* 0x0000000e001f7202 */ /* 0x000fe20000000f00 */
[----:B------:R-:W-:Y:S06]  /*262b0*/  BRA `(.L_x_3056) ;  /* 0xfffffe5800447947 */ /* 0x000fec000383ffff */
.L_x_2787:
[----:B------:R-:W-:Y:S01]  /*262c0*/  BSSY B1, `(.L_x_3057) ;  /* 0x0000008000017945 */ /* 0x000fe20003800000 */
[----:B------:R-:W-:Y:S01]  /*262d0*/  IMAD.MOV.U32 R13, RZ, RZ, R0 ;  /* 0x000000ffff0d7224 */ /* 0x000fe200078e0000 */
[----:B------:R-:W-:Y:S01]  /*262e0*/  MOV R11, 0x1c1f ;  /* 0x00001c1f000b7802 */ /* 0x000fe20000000f00 */
[----:B------:R-:W-:Y:S02]  /*262f0*/  IMAD.MOV.U32 R12, RZ, RZ, 0x1 ;  /* 0x00000001ff0c7424 */ /* 0x000fe400078e00ff */
[----:B------:R-:W-:-:S07]  /*26300*/  IMAD.MOV.U32 R15, RZ, RZ, -0x1 ;  /* 0xffffffffff0f7424 */ /* 0x000fce00078e00ff */
[----:B-123--:R-:W-:Y:S05]  /*26310*/  WARPSYNC.COLLECTIVE R15, `(.L_x_3058) ;  /* 0x000000000f087348 */ /* 0x00efea0003c00000 */
[----:B------:R0:W4:Y:S02]  /*26320*/  SHFL.IDX P6, R14, R13, R12, R11 ;  /* 0x0000000c0d0e7389 */ /* 0x00012400000c000b */
[----:B01234-:R-:W-:Y:S01]  /*26330*/  ENDCOLLECTIVE ;  /* 0x000000000000791b */ /* 0x01ffe20003800000 */
.L_x_3058:
[----:B------:R-:W-:Y:S05]  /*26340*/  BSYNC B1 ;  /* 0x0000000000017941 */ /* 0x000fea0003800000 */
.L_x_3057:
        /* <DEDUP_REMOVED lines=8> */
.L_x_3059:
[----:B------:R-:W-:Y:S02]  /*263d0*/  IMAD.MOV.U32 R13, RZ, RZ, R63 ;  /* 0x000000ffff0d7224 */ /* 0x000fe400078e003f */
[----:B------:R-:W-:-:S07]  /*263e0*/  IMAD.MOV.U32 R65, RZ, RZ, R14 ;  /* 0x000000ffff417224 */ /* 0x000fce00078e000e */
[----:B------:R-:W-:Y:S05]  /*263f0*/  WARPSYNC.COLLECTIVE R15, `(.L_x_3060) ;  /* 0x000000000f087348 */ /* 0x000fea0003c00000 */
[----:B------:R0:W1:Y:S02]  /*26400*/  SHFL.IDX P6, R14, R13, R12, R11 ;  /* 0x0000000c0d0e7389 */ /* 0x00006400000c000b */
[----:B01----:R-:W-:Y:S01]  /*26410*/  ENDCOLLECTIVE ;  /* 0x000000000000791b */ /* 0x003fe20003800000 */
.L_x_3060:
[----:B------:R-:W-:Y:S01]  /*26420*/  IMAD.MOV.U32 R13, RZ, RZ, R3 ;  /* 0x000000ffff0d7224 */ /* 0x000fe200078e0003 */
[----:B------:R-:W-:-:S07]  /*26430*/  MOV R63, R14 ;  /* 0x0000000e003f7202 */ /* 0x000fce0000000f00 */
[----:B------:R-:W-:Y:S05]  /*26440*/  WARPSYNC.COLLECTIVE R15, `(.L_x_3061) ;  /* 0x000000000f087348 */ /* 0x000fea0003c00000 */
[----:B------:R0:W1:Y:S02]  /*26450*/  SHFL.IDX P6, R14, R13, R12, R11 ;  /* 0x0000000c0d0e7389 */ /* 0x00006400000c000b */
[----:B01----:R-:W-:Y:S01]  /*26460*/  ENDCOLLECTIVE ;  /* 0x000000000000791b */ /* 0x003fe20003800000 */
.L_x_3061:
[----:B------:R-:W-:Y:S01]  /*26470*/  IMAD.MOV.U32 R62, RZ, RZ, R14 ;  /* 0x000000ffff3e7224 */ /* 0x000fe200078e000e */
[----:B------:R-:W-:Y:S06]  /*26480*/  BRA `(.L_x_3062) ;  /* 0xfffffe5c00d47947 */ /* 0x000fec000383ffff */
.L_x_2791:
[----:B0-----:R0:W1:Y:S02]  /*26490*/  SYNCS.PHASECHK.TRANS64.TRYWAIT P0, [R2+URZ+0x2a800], R5 ;  /* 0x02a80005020075a7 */ /* 0x001064000800017f */
[----:B-1----:R-:W-:Y:S05]  /*264a0*/  @!P0 NANOSLEEP.SYNCS 0x989680 ;  /* 0x009896800000895d */ /* 0x002fea0003900000 */
[----:B------:R-:W1:Y:S02]  /*264b0*/  @!P0 SYNCS.PHASECHK.TRANS64 P0, [R2+URZ+0x2a800], R5 ;  /* 0x02a80005020085a7 */ /* 0x000e64000800007f */
[----:B-1----:R-:W-:Y:S05]  /*264c0*/  @!P0 BRA `(.L_x_2791) ;  /* 0xfffffffc00f08947 */ /* 0x002fea000383ffff */
[----:B------:R-:W-:Y:S05]  /*264d0*/  BRA `(.L_x_3063) ;  /* 0xfffffe6400ec7947 */ /* 0x000fea000383ffff */
.L_x_2815:
[----:B------:R-:W-:Y:S01]  /*264e0*/  BSSY B1, `(.L_x_3064) ;  /* 0x0000008000017945 */ /* 0x000fe20003800000 */
[----:B------:R-:W-:Y:S01]  /*264f0*/  MOV R13, R21 ;  /* 0x00000015000d7202 */ /* 0x000fe20000000f00 */
[----:B------:R-:W-:Y:S01]  /*26500*/  IMAD.MOV.U32 R12, RZ, RZ, RZ ;  /* 0x000000ffff0c7224 */ /* 0x000fe200078e00ff */
[----:B------:R-:W-:Y:S01]  /*26510*/  MOV R15, 0xffffffff ;  /* 0xffffffff000f7802 */ /* 0x000fe20000000f00 */
[----:B------:R-:W-:-:S07]  /*26520*/  IMAD.MOV.U32 R11, RZ, RZ, 0x1c1f ;  /* 0x00001c1fff0b7424 */ /* 0x000fce00078e00ff */
[----:B-1----:R-:W-:Y:S05]  /*26530*/  WARPSYNC.COLLECTIVE R15, `(.L_x_3065) ;  /* 0x000000000f087348 */ /* 0x002fea0003c00000 */
[----:B------:R0:W2:Y:S02]  /*26540*/  SHFL.IDX P6, R14, R13, R12, R11 ;  /* 0x0000000c0d0e7389 */ /* 0x0000a400000c000b */
[----:B012---:R-:W-:Y:S01]  /*26550*/  ENDCOLLECTIVE ;  /* 0x000000000000791b */ /* 0x007fe20003800000 */
.L_x_3065:
[----:B------:R-:W-:Y:S05]  /*26560*/  BSYNC B1 ;  /* 0x0000000000017941 */ /* 0x000fea0003800000 */
.L_x_3064:
        /* <DEDUP_REMOVED lines=8> */
.L_x_3066:
[----:B------:R-:W-:Y:S01]  /*265f0*/  IMAD.MOV.U32 R13, RZ, RZ, R61 ;  /* 0x000000ffff0d7224 */ /* 0x000fe200078e003d */
[----:B------:R-:W-:-:S07]  /*26600*/  MOV R4, R14 ;  /* 0x0000000e00047202 */ /* 0x000fce0000000f00 */
[----:B------:R-:W-:Y:S05]  /*26610*/  WARPSYNC.COLLECTIVE R15, `(.L_x_3067) ;  /* 0x000000000f087348 */ /* 0x000fea0003c00000 */
[----:B------:R0:W1:Y:S02]  /*26620*/  SHFL.IDX P6, R14, R13, R12, R11 ;  /* 0x0000000c0d0e7389 */ /* 0x00006400000c000b */
[----:B01----:R-:W-:Y:S01]  /*26630*/  ENDCOLLECTIVE ;  /* 0x000000000000791b */ /* 0x003fe20003800000 */
.L_x_3067:
[----:B------:R-:W-:Y:S01]  /*26640*/  MOV R13, R0 ;  /* 0x00000000000d7202 */ /* 0x000fe20000000f00 */
[----:B------:R-:W-:-:S07]  /*26650*/  IMAD.MOV.U32 R7, RZ, RZ, R14 ;  /* 0x000000ffff077224 */ /* 0x000fce00078e000e */
[----:B------:R-:W-:Y:S05]  /*26660*/  WARPSYNC.COLLECTIVE R15, `(.L_x_3068) ;  /* 0x000000000f087348 */ /* 0x000fea0003c00000 */
[----:B------:R0:W1:Y:S02]  /*26670*/  SHFL.IDX P6, R14, R13, R12, R11 ;  /* 0x0000000c0d0e7389 */ /* 0x00006400000c000b */
[----:B01----:R-:W-:Y:S01]  /*26680*/  ENDCOLLECTIVE ;  /* 0x000000000000791b */ /* 0x003fe20003800000 */
.L_x_3068:
[----:B------:R-:W-:Y:S01]  /*26690*/  IMAD.MOV.U32 R8, RZ, RZ, R14 ;  /* 0x000000ffff087224 */ /* 0x000fe200078e000e */
[----:B------:R-:W-:Y:S06]  /*266a0*/  BRA `(.L_x_3069) ;  /* 0xfffffe8800bc7947 */ /* 0x000fec000383ffff */
.L_x_2818:
[----:B------:R-:W-:Y:S01]  /*266b0*/  BSSY B1, `(.L_x_3070) ;  /* 0x0000008000017945 */ /* 0x000fe20003800000 */
[----:B------:R-:W-:Y:S01]  /*266c0*/  IMAD.MOV.U32 R13, RZ, RZ, R21 ;  /* 0x000000ffff0d7224 */ /* 0x000fe200078e0015 */
[----:B------:R-:W-:Y:S01]  /*266d0*/  MOV R12, 0x1 ;  /* 0x00000001000c7802 */ /* 0x000fe20000000f00 */
[----:B------:R-:W-:Y:S02]  /*266e0*/  IMAD.MOV.U32 R11, RZ, RZ, 0x1c1f ;  /* 0x00001c1fff0b7424 */ /* 0x000fe400078e00ff */
[----:B------:R-:W-:-:S07]  /*266f0*/  IMAD.MOV.U32 R15, RZ, RZ, -0x1 ;  /* 0xffffffffff0f7424 */ /* 0x000fce00078e00ff */
[----:B0-----:R-:W-:Y:S05]  /*26700*/  WARPSYNC.COLLECTIVE R15, `(.L_x_3071) ;  /* 0x000000000f087348 */ /* 0x001fea0003c00000 */
[----:B------:R1:W2:Y:S02]  /*26710*/  SHFL.IDX P6, R14, R13, R12, R11 ;  /* 0x0000000c0d0e7389 */ /* 0x0002a400000c000b */
[----:B012---:R-:W-:Y:S01]  /*26720*/  ENDCOLLECTIVE ;  /* 0x000000000000791b */ /* 0x007fe20003800000 */
.L_x_3071:
[----:B------:R-:W-:Y:S05]  /*26730*/  BSYNC B1 ;  /* 0x0000000000017941 */ /* 0x000fea0003800000 */
.L_x_3070:
        /* <DEDUP_REMOVED lines=8> */
.L_x_3072:
[----:B------:R-:W-:Y:S01]  /*267c0*/  MOV R13, R61 ;  /* 0x0000003d000d7202 */ /* 0x000fe20000000f00 */
[----:B------:R-:W-:-:S07]  /*267d0*/  IMAD.MOV.U32 R20, RZ, RZ, R14 ;  /* 0x000000ffff147224 */ /* 0x000fce00078e000e */
[----:B------:R-:W-:Y:S05]  /*267e0*/  WARPSYNC.COLLECTIVE R15, `(.L_x_3073) ;  /* 0x000000000f087348 */ /* 0x000fea0003c00000 */
[----:B------:R0:W1:Y:S02]  /*267f0*/  SHFL.IDX P6, R14, R13, R12, R11 ;  /* 0x0000000c0d0e7389 */ /* 0x00006400000c000b */
[----:B01----:R-:W-:Y:S01]  /*26800*/  ENDCOLLECTIVE ;  /* 0x000000000000791b */ /* 0x003fe20003800000 */
.L_x_3073:
[----:B------:R-:W-:Y:S02]  /*26810*/  IMAD.MOV.U32 R13, RZ, RZ, R0 ;  /* 0x000000ffff0d7224 */ /* 0x000fe400078e0000 */
[----:B------:R-:W-:-:S07]  /*26820*/  IMAD.MOV.U32 R61, RZ, RZ, R14 ;  /* 0x000000ffff3d7224 */ /* 0x000fce00078e000e */
[----:B------:R-:W-:Y:S05]  /*26830*/  WARPSYNC.COLLECTIVE R15, `(.L_x_3074) ;  /* 0x000000000f087348 */ /* 0x000fea0003c00000 */
[----:B------:R0:W1:Y:S02]  /*26840*/  SHFL.IDX P6, R14, R13, R12, R11 ;  /* 0x0000000c0d0e7389 */ /* 0x00006400000c000b */
[----:B01----:R-:W-:Y:S01]  /*26850*/  ENDCOLLECTIVE ;  /* 0x000000000000791b */ /* 0x003fe20003800000 */
.L_x_3074:
[----:B------:R-:W-:Y:S01]  /*26860*/  MOV R0, R14 ;  /* 0x0000000e00007202 */ /* 0x000fe20000000f00 */
[----:B------:R-:W-:Y:S06]  /*26870*/  BRA `(.L_x_3075) ;  /* 0xfffffe8c00dc7947 */ /* 0x000fec000383ffff */
.L_x_2822:
[----:B0-----:R0:W1:Y:S02]  /*26880*/  SYNCS.PHASECHK.TRANS64.TRYWAIT P0, [R2+URZ+0x2a800], R61 ;  /* 0x02a8003d020075a7 */ /* 0x001064000800017f */
[----:B-1----:R-:W-:Y:S05]  /*26890*/  @!P0 NANOSLEEP.SYNCS 0x989680 ;  /* 0x009896800000895d */ /* 0x002fea0003900000 */
[----:B------:R-:W1:Y:S02]  /*268a0*/  @!P0 SYNCS.PHASECHK.TRANS64 P0, [R2+URZ+0x2a800], R61 ;  /* 0x02a8003d020085a7 */ /* 0x000e64000800007f */
[----:B-1----:R-:W-:Y:S05]  /*268b0*/  @!P0 BRA `(.L_x_2822) ;  /* 0xfffffffc00f08947 */ /* 0x002fea000383ffff */
[----:B------:R-:W-:Y:S05]  /*268c0*/  BRA `(.L_x_3076) ;  /* 0xfffffe94005c7947 */ /* 0x000fea000383ffff */
.L_x_2836:
[----:B-1----:R1:W2:Y:S02]  /*268d0*/  SYNCS.PHASECHK.TRANS64.TRYWAIT P1, [R0+URZ+0x2a830], R3 ;  /* 0x02a83003000075a7 */ /* 0x0022a4000802017f */
[----:B--2---:R-:W-:Y:S05]  /*268e0*/  @!P1 NANOSLEEP.SYNCS 0x989680 ;  /* 0x009896800000995d */ /* 0x004fea0003900000 */
[----:B------:R-:W2:Y:S02]  /*268f0*/  @!P1 SYNCS.PHASECHK.TRANS64 P1, [R0+URZ+0x2a830], R3 ;  /* 0x02a83003000095a7 */ /* 0x000ea4000802007f */
[----:B--2---:R-:W-:Y:S05]  /*26900*/  @!P1 BRA `(.L_x_2836) ;  /* 0xfffffffc00f09947 */ /* 0x004fea000383ffff */
[----:B------:R-:W-:Y:S05]  /*26910*/  BRA `(.L_x_2835) ;  /* 0xfffffebc00147947 */ /* 0x000fea000383ffff */
.L_x_2844:
[----:B-1----:R1:W2:Y:S02]  /*26920*/  SYNCS.PHASECHK.TRANS64.TRYWAIT P2, [R14+URZ+0x2a830], R9 ;  /* 0x02a830090e0075a7 */ /* 0x0022a4000804017f */
[----:B--2---:R-:W-:Y:S05]  /*26930*/  @!P2 NANOSLEEP.SYNCS 0x989680 ;  /* 0x009896800000a95d */ /* 0x004fea0003900000 */
[----:B------:R-:W2:Y:S02]  /*26940*/  @!P2 SYNCS.PHASECHK.TRANS64 P2, [R14+URZ+0x2a830], R9 ;  /* 0x02a830090e00a5a7 */ /* 0x000ea4000804007f */
[----:B--2---:R-:W-:Y:S05]  /*26950*/  @!P2 BRA `(.L_x_2844) ;  /* 0xfffffffc00f0a947 */ /* 0x004fea000383ffff */
[----:B------:R-:W-:Y:S05]  /*26960*/  BRA `(.L_x_2843) ;  /* 0xfffffee4004c7947 */ /* 0x000fea000383ffff */
.L_x_2849:
[----:B-1----:R1:W2:Y:S02]  /*26970*/  SYNCS.PHASECHK.TRANS64.TRYWAIT P2, [R20+URZ+0x2a850], R5 ;  /* 0x02a85005140075a7 */ /* 0x0022a4000804017f */
[----:B--2---:R-:W-:Y:S05]  /*26980*/  @!P2 NANOSLEEP.SYNCS 0x989680 ;  /* 0x009896800000a95d */ /* 0x004fea0003900000 */
[----:B------:R-:W2:Y:S02]  /*26990*/  @!P2 SYNCS.PHASECHK.TRANS64 P2, [R20+URZ+0x2a850], R5 ;  /* 0x02a850051400a5a7 */ /* 0x000ea4000804007f */
[----:B--2---:R-:W-:Y:S05]  /*269a0*/  @!P2 BRA `(.L_x_2849) ;  /* 0xfffffffc00f0a947 */ /* 0x004fea000383ffff */
[----:B------:R-:W-:Y:S05]  /*269b0*/  BRA `(.L_x_2848) ;  /* 0xfffffef000687947 */ /* 0x000fea000383ffff */
.L_x_2859:
[----:B-1----:R1:W2:Y:S02]  /*269c0*/  SYNCS.PHASECHK.TRANS64.TRYWAIT P1, [R8+URZ+0x2a830], R9 ;  /* 0x02a83009080075a7 */ /* 0x0022a4000802017f */
[----:B--2---:R-:W-:Y:S05]  /*269d0*/  @!P1 NANOSLEEP.SYNCS 0x989680 ;  /* 0x009896800000995d */ /* 0x004fea0003900000 */
[----:B------:R-:W2:Y:S02]  /*269e0*/  @!P1 SYNCS.PHASECHK.TRANS64 P1, [R8+URZ+0x2a830], R9 ;  /* 0x02a83009080095a7 */ /* 0x000ea4000802007f */
[----:B--2---:R-:W-:Y:S05]  /*269f0*/  @!P1 BRA `(.L_x_2859) ;  /* 0xfffffffc00f09947 */ /* 0x004fea000383ffff */
[----:B------:R-:W-:Y:S05]  /*26a00*/  BRA `(.L_x_2858) ;  /* 0xffffff1000b47947 */ /* 0x000fea000383ffff */
.L_x_2864:
[----:B-1----:R1:W2:Y:S02]  /*26a10*/  SYNCS.PHASECHK.TRANS64.TRYWAIT P1, [R14+URZ+0x2a850], R5 ;  /* 0x02a850050e0075a7 */ /* 0x0022a4000802017f */
[----:B--2---:R-:W-:Y:S05]  /*26a20*/  @!P1 NANOSLEEP.SYNCS 0x989680 ;  /* 0x009896800000995d */ /* 0x004fea0003900000 */
[----:B------:R-:W2:Y:S02]  /*26a30*/  @!P1 SYNCS.PHASECHK.TRANS64 P1, [R14+URZ+0x2a850], R5 ;  /* 0x02a850050e0095a7 */ /* 0x000ea4000802007f */
[----:B--2---:R-:W-:Y:S05]  /*26a40*/  @!P1 BRA `(.L_x_2864) ;  /* 0xfffffffc00f09947 */ /* 0x004fea000383ffff */
[----:B------:R-:W-:Y:S05]  /*26a50*/  BRA `(.L_x_2863) ;  /* 0xffffff1c00d07947 */ /* 0x000fea000383ffff */
.L_x_2872:
[----:B-1----:R1:W2:Y:S02]  /*26a60*/  SYNCS.PHASECHK.TRANS64.TRYWAIT P1, [R6+URZ+0x2a850], R5 ;  /* 0x02a85005060075a7 */ /* 0x0022a4000802017f */
[----:B--2---:R-:W-:Y:S05]  /*26a70*/  @!P1 NANOSLEEP.SYNCS 0x989680 ;  /* 0x009896800000995d */ /* 0x004fea0003900000 */
[----:B------:R-:W2:Y:S02]  /*26a80*/  @!P1 SYNCS.PHASECHK.TRANS64 P1, [R6+URZ+0x2a850], R5 ;  /* 0x02a85005060095a7 */ /* 0x000ea4000802007f */
[----:B--2---:R-:W-:Y:S05]  /*26a90*/  @!P1 BRA `(.L_x_2872) ;  /* 0xfffffffc00f09947 */ /* 0x004fea000383ffff */
[----:B------:R-:W-:Y:S05]  /*26aa0*/  BRA `(.L_x_2871) ;  /* 0xffffff3c002c7947 */ /* 0x000fea000383ffff */
.L_x_2914:
        /* <DEDUP_REMOVED lines=11> */
.L_x_3078:
[----:B------:R-:W-:Y:S05]  /*26b60*/  BSYNC B1 ;  /* 0x0000000000017941 */ /* 0x000fea0003800000 */
.L_x_3077:
[----:B------:R-:W-:Y:S05]  /*26b70*/  BRA `(.L_x_3079) ;  /* 0xffffff8c00887947 */ /* 0x000fea000383ffff */
.L_x_2916:
[----:B------:R-:W-:Y:S01]  /*26b80*/  BSSY B1, `(.L_x_3080) ;  /* 0x0000006000017945 */ /* 0x000fe20003800000 */
[----:B------:R-:W-:-:S07]  /*26b90*/  IMAD.MOV.U32 R15, RZ, RZ, -0x1 ;  /* 0xffffffffff0f7424 */ /* 0x000fce00078e00ff */
[----:B0-----:R-:W-:Y:S05]  /*26ba0*/  WARPSYNC.COLLECTIVE R15, `(.L_x_3081) ;  /* 0x000000000f0c7348 */ /* 0x001fea0003c00000 */
[----:B------:R-:W-:Y:S02]  /*26bb0*/  ELECT P6, UR62, PT ;  /* 0x00000000003e782f */ /* 0x000fe400038c0000 */
[----:B------:R-:W-:Y:S01]  /*26bc0*/  MOV R14, UR62 ;  /* 0x0000003e000e7c02 */ /* 0x000fe20008000f00 */
[----:B0-----:R-:W-:Y:S10]  /*26bd0*/  ENDCOLLECTIVE ;  /* 0x000000000000791b */ /* 0x001ff40003800000 */
.L_x_3081:
[----:B------:R-:W-:Y:S05]  /*26be0*/  BSYNC B1 ;  /* 0x0000000000017941 */ /* 0x000fea0003800000 */
.L_x_3080:
[----:B------:R-:W-:Y:S05]  /*26bf0*/  BRA `(.L_x_2915) ;  /* 0xffffff8c00807947 */ /* 0x000fea000383ffff */
.L_x_2918:
[----:B0-----:R0:W1:Y:S02]  /*26c00*/  SYNCS.PHASECHK.TRANS64.TRYWAIT P0, [R22+URZ+0x2a820], R9 ;  /* 0x02a82009160075a7 */ /* 0x001064000800017f */
[----:B-1----:R-:W-:Y:S05]  /*26c10*/  @!P0 NANOSLEEP.SYNCS 0x989680 ;  /* 0x009896800000895d */ /* 0x002fea0003900000 */
[----:B------:R-:W1:Y:S02]  /*26c20*/  @!P0 SYNCS.PHASECHK.TRANS64 P0, [R22+URZ+0x2a820], R9 ;  /* 0x02a82009160085a7 */ /* 0x000e64000800007f */
[----:B-1----:R-:W-:Y:S05]  /*26c30*/  @!P0 BRA `(.L_x_2918) ;  /* 0xfffffffc00f08947 */ /* 0x002fea000383ffff */
[----:B------:R-:W-:Y:S05]  /*26c40*/  BRA `(.L_x_3082) ;  /* 0xffffff8c00907947 */ /* 0x000fea000383ffff */
.L_x_2922:
[----:B-1----:R1:W2:Y:S02]  /*26c50*/  SYNCS.PHASECHK.TRANS64.TRYWAIT P0, [R13+URZ+0x2a8a0], R12 ;  /* 0x02a8a00c0d0075a7 */ /* 0x0022a4000800017f */
[----:B--2---:R-:W-:Y:S05]  /*26c60*/  @!P0 NANOSLEEP.SYNCS 0x989680 ;  /* 0x009896800000895d */ /* 0x004fea0003900000 */
[----:B------:R-:W2:Y:S02]  /*26c70*/  @!P0 SYNCS.PHASECHK.TRANS64 P0, [R13+URZ+0x2a8a0], R12 ;  /* 0x02a8a00c0d0085a7 */ /* 0x000ea4000800007f */
[----:B--2---:R-:W-:Y:S05]  /*26c80*/  @!P0 BRA `(.L_x_2922) ;  /* 0xfffffffc00f08947 */ /* 0x004fea000383ffff */
[----:B------:R-:W-:Y:S05]  /*26c90*/  BRA `(.L_x_3083) ;  /* 0xffffff8c00a87947 */ /* 0x000fea000383ffff */
.L_x_2929:
[----:B0-----:R0:W2:Y:S02]  /*26ca0*/  SYNCS.PHASECHK.TRANS64.TRYWAIT P0, [R13+URZ+0x2a8c0], R12 ;  /* 0x02a8c00c0d0075a7 */ /* 0x0010a4000800017f */
[----:B--2---:R-:W-:Y:S05]  /*26cb0*/  @!P0 NANOSLEEP.SYNCS 0x989680 ;  /* 0x009896800000895d */ /* 0x004fea0003900000 */
[----:B------:R-:W2:Y:S02]  /*26cc0*/  @!P0 SYNCS.PHASECHK.TRANS64 P0, [R13+URZ+0x2a8c0], R12 ;  /* 0x02a8c00c0d0085a7 */ /* 0x000ea4000800007f */
[----:B--2---:R-:W-:Y:S05]  /*26cd0*/  @!P0 BRA `(.L_x_2929) ;  /* 0xfffffffc00f08947 */ /* 0x004fea000383ffff */
[----:B------:R-:W-:Y:S05]  /*26ce0*/  BRA `(.L_x_3084) ;  /* 0xffffff9000a07947 */ /* 0x000fea000383ffff */
.L_x_2937:
[----:B-1----:R1:W2:Y:S02]  /*26cf0*/  SYNCS.PHASECHK.TRANS64.TRYWAIT P1, [R12+URZ+0x2a8a0], R11 ;  /* 0x02a8a00b0c0075a7 */ /* 0x0022a4000802017f */
[----:B--2---:R-:W-:Y:S05]  /*26d00*/  @!P1 NANOSLEEP.SYNCS 0x989680 ;  /* 0x009896800000995d */ /* 0x004fea0003900000 */
[----:B------:R-:W2:Y:S02]  /*26d10*/  @!P1 SYNCS.PHASECHK.TRANS64 P1, [R12+URZ+0x2a8a0], R11 ;  /* 0x02a8a00b0c0095a7 */ /* 0x000ea4000802007f */
[----:B--2---:R-:W-:Y:S05]  /*26d20*/  @!P1 BRA `(.L_x_2937) ;  /* 0xfffffffc00f09947 */ /* 0x004fea000383ffff */
[----:B------:R-:W-:Y:S05]  /*26d30*/  BRA `(.L_x_3085) ;  /* 0xffffff94009c7947 */ /* 0x000fea000383ffff */
.L_x_2944:
[----:B0-----:R0:W2:Y:S02]  /*26d40*/  SYNCS.PHASECHK.TRANS64.TRYWAIT P1, [R12+URZ+0x2a8c0], R11 ;  /* 0x02a8c00b0c0075a7 */ /* 0x0010a4000802017f */
[----:B--2---:R-:W-:Y:S05]  /*26d50*/  @!P1 NANOSLEEP.SYNCS 0x989680 ;  /* 0x009896800000995d */ /* 0x004fea0003900000 */
[----:B------:R-:W2:Y:S02]  /*26d60*/  @!P1 SYNCS.PHASECHK.TRANS64 P1, [R12+URZ+0x2a8c0], R11 ;  /* 0x02a8c00b0c0095a7 */ /* 0x000ea4000802007f */
[----:B--2---:R-:W-:Y:S05]  /*26d70*/  @!P1 BRA `(.L_x_2944) ;  /* 0xfffffffc00f09947 */ /* 0x004fea000383ffff */
[----:B------:R-:W-:Y:S05]  /*26d80*/  BRA `(.L_x_3086) ;  /* 0xffffff9800907947 */ /* 0x000fea000383ffff */
.L_x_2960:
[----:B------:R-:W1:Y:S01]  /*26d90*/  S2R R7, SR_TID.X ;  /* 0x0000000000077919 */ /* 0x000e620000002100 */
[----:B------:R-:W-:Y:S01]  /*26da0*/  BSSY B0, `(.L_x_3087) ;  /* 0x000000a000007945 */ /* 0x000fe20003800000 */
[----:B------:R-:W-:Y:S01]  /*26db0*/  IMAD.MOV.U32 R12, RZ, RZ, RZ ;  /* 0x000000ffff0c7224 */ /* 0x000fe200078e00ff */
[----:B------:R-:W-:Y:S01]  /*26dc0*/  MOV R15, 0xffffffff ;  /* 0xffffffff000f7802 */ /* 0x000fe20000000f00 */
[----:B------:R-:W-:Y:S01]  /*26dd0*/  IMAD.MOV.U32 R11, RZ, RZ, 0x1f ;  /* 0x0000001fff0b7424 */ /* 0x000fe200078e00ff */
[----:B-1----:R-:W-:-:S04]  /*26de0*/  SHF.R.U32.HI R7, RZ, 0x5, R7 ;  /* 0x00000005ff077819 */ /* 0x002fc80000011607 */
[----:B------:R-:W-:-:S04]  /*26df0*/  LOP3.LUT R7, R7, 0x3, RZ, 0xc0, !PT ;  /* 0x0000000307077812 */ /* 0x000fc800078ec0ff */
[----:B------:R-:W-:-:S07]  /*26e00*/  MOV R13, R7 ;  /* 0x00000007000d7202 */ /* 0x000fce0000000f00 */
[----:B0----5:R-:W-:Y:S05]  /*26e10*/  WARPSYNC.COLLECTIVE R15, `(.L_x_3088) ;  /* 0x000000000f087348 */ /* 0x021fea0003c00000 */
[----:B------:R1:W2:Y:S02]  /*26e20*/  SHFL.IDX P6, R14, R13, R12, R11 ;  /* 0x0000000c0d0e7389 */ /* 0x0002a400000c000b */
[----:B012--5:R-:W-:Y:S01]  /*26e30*/  ENDCOLLECTIVE ;  /* 0x000000000000791b */ /* 0x027fe20003800000 */
.L_x_3088:
[----:B------:R-:W-:Y:S05]  /*26e40*/  BSYNC B0 ;  /* 0x0000000000007941 */ /* 0x000fea0003800000 */
.L_x_3087:
[----:B------:R-:W-:Y:S05]  /*26e50*/  BRA `(.L_x_3089) ;  /* 0xffffffa8005c7947 */ /* 0x000fea000383ffff */
.L_x_2963:
[----:B-1----:R1:W2:Y:S02]  /*26e60*/  SYNCS.PHASECHK.TRANS64.TRYWAIT P0, [R7+URZ+0x2a840], R2 ;  /* 0x02a84002070075a7 */ /* 0x0022a4000800017f */
[----:B--2---:R-:W-:Y:S05]  /*26e70*/  @!P0 NANOSLEEP.SYNCS 0x989680 ;  /* 0x009896800000895d */ /* 0x004fea0003900000 */
[----:B------:R-:W2:Y:S02]  /*26e80*/  @!P0 SYNCS.PHASECHK.TRANS64 P0, [R7+URZ+0x2a840], R2 ;  /* 0x02a84002070085a7 */ /* 0x000ea4000800007f */
[----:B--2---:R-:W-:Y:S05]  /*26e90*/  @!P0 BRA `(.L_x_2963) ;  /* 0xfffffffc00f08947 */ /* 0x004fea000383ffff */
[----:B------:R-:W-:Y:S05]  /*26ea0*/  BRA `(.L_x_3090) ;  /* 0xffffffa800ac7947 */ /* 0x000fea000383ffff */
.L_x_2964:
        /* <DEDUP_REMOVED lines=8> */
.L_x_3092:
[----:B------:R-:W-:Y:S05]  /*26f30*/  BSYNC B0 ;  /* 0x0000000000007941 */ /* 0x000fea0003800000 */
.L_x_3091:
[----:B------:R-:W-:Y:S01]  /*26f40*/  MOV R13, R4 ;  /* 0x00000004000d7202 */ /* 0x000fe20000000f00 */
[----:B------:R-:W-:Y:S01]  /*26f50*/  IMAD.MOV.U32 R12, RZ, RZ, RZ ;  /* 0x000000ffff0c7224 */ /* 0x000fe200078e00ff */
[----:B------:R-:W-:Y:S01]  /*26f60*/  MOV R15, 0xffffffff ;  /* 0xffffffff000f7802 */ /* 0x000fe20000000f00 */
[----:B------:R-:W-:Y:S01]  /*26f70*/  IMAD.MOV.U32 R11, RZ, RZ, 0x181f ;  /* 0x0000181fff0b7424 */ /* 0x000fe200078e00ff */
[----:B------:R-:W-:Y:S01]  /*26f80*/  @P0 LEA R8, R5, R22, 0x1 ;  /* 0x0000001605080211 */ /* 0x000fe200078e08ff */
[----:B------:R-:W-:-:S07]  /*26f90*/  IMAD.MOV.U32 R2, RZ, RZ, R14 ;  /* 0x000000ffff027224 */ /* 0x000fce00078e000e */
[----:B------:R-:W-:Y:S05]  /*26fa0*/  WARPSYNC.COLLECTIVE R15, `(.L_x_3093) ;  /* 0x000000000f087348 */ /* 0x000fea0003c00000 */
[----:B------:R0:W1:Y:S02]  /*26fb0*/  SHFL.IDX P6, R14, R13, R12, R11 ;  /* 0x0000000c0d0e7389 */ /* 0x00006400000c000b */
[----:B01----:R-:W-:Y:S01]  /*26fc0*/  ENDCOLLECTIVE ;  /* 0x000000000000791b */ /* 0x003fe20003800000 */
.L_x_3093:
[----:B------:R-:W-:Y:S02]  /*26fd0*/  IMAD.MOV.U32 R13, RZ, RZ, R0 ;  /* 0x000000ffff0d7224 */ /* 0x000fe400078e0000 */
[----:B------:R-:W-:Y:S02]  /*26fe0*/  IMAD.MOV.U32 R12, RZ, RZ, 0x1 ;  /* 0x00000001ff0c7424 */ /* 0x000fe400078e00ff */
[----:B------:R-:W-:-:S07]  /*26ff0*/  IMAD.MOV.U32 R3, RZ, RZ, R14 ;  /* 0x000000ffff037224 */ /* 0x000fce00078e000e */
[----:B------:R-:W-:Y:S05]  /*27000*/  WARPSYNC.COLLECTIVE R15, `(.L_x_3094) ;  /* 0x000000000f087348 */ /* 0x000fea0003c00000 */
[----:B------:R0:W1:Y:S02]  /*27010*/  SHFL.IDX P6, R14, R13, R12, R11 ;  /* 0x0000000c0d0e7389 */ /* 0x00006400000c000b */
[----:B01----:R-:W-:Y:S01]  /*27020*/  ENDCOLLECTIVE ;  /* 0x000000000000791b */ /* 0x003fe20003800000 */
.L_x_3094:
        /* <DEDUP_REMOVED lines=13> */
[----:B0-----:R-:W-:Y:S01]  /*27100*/  MOV R2, R14 ;  /* 0x0000000e00027202 */ /* 0x001fe20000000f00 */
[----:B------:R-:W-:-:S07]  /*27110*/  @P1 IMAD R8, R5, 0x2, R22 ;  /* 0x0000000205081824 */ /* 0x000fce00078e0216 */
[----:B------:R-:W-:Y:S05]  /*27120*/  WARPSYNC.COLLECTIVE R15, `(.L_x_3095) ;  /* 0x000000000f087348 */ /* 0x000fea0003c00000 */
[----:B------:R0:W1:Y:S02]  /*27130*/  SHFL.IDX P6, R14, R13, R12, R11 ;  /* 0x0000000c0d0e7389 */ /* 0x00006400000c000b */
[----:B01----:R-:W-:Y:S01]  /*27140*/  ENDCOLLECTIVE ;  /* 0x000000000000791b */ /* 0x003fe20003800000 */
.L_x_3095:
[----:B------:R-:W-:Y:S01]  /*27150*/  IMAD.MOV.U32 R13, RZ, RZ, R0 ;  /* 0x000000ffff0d7224 */ /* 0x000fe200078e0000 */
[----:B------:R-:W-:Y:S01]  /*27160*/  MOV R12, 0x2 ;  /* 0x00000002000c7802 */ /* 0x000fe20000000f00 */
[----:B------:R-:W-:-:S07]  /*27170*/  IMAD.MOV.U32 R3, RZ, RZ, R14 ;  /* 0x000000ffff037224 */ /* 0x000fce00078e000e */
[----:B------:R-:W-:Y:S05]  /*27180*/  WARPSYNC.COLLECTIVE R15, `(.L_x_3096) ;  /* 0x000000000f087348 */ /* 0x000fea0003c00000 */
[----:B------:R0:W1:Y:S02]  /*27190*/  SHFL.IDX P6, R14, R13, R12, R11 ;  /* 0x0000000c0d0e7389 */ /* 0x00006400000c000b */
[----:B01----:R-:W-:Y:S01]  /*271a0*/  ENDCOLLECTIVE ;  /* 0x000000000000791b */ /* 0x003fe20003800000 */
.L_x_3096:
        /* <DEDUP_REMOVED lines=17> */
.L_x_3097:
[----:B------:R-:W-:Y:S01]  /*272c0*/  @P1 IMAD R8, R5, 0x2, R22 ;  /* 0x0000000205081824 */ /* 0x000fe200078e0216 */
[----:B------:R-:W-:Y:S01]  /*272d0*/  MOV R13, R0 ;  /* 0x00000000000d7202 */ /* 0x000fe20000000f00 */
[----:B------:R-:W-:Y:S01]  /*272e0*/  IMAD.MOV.U32 R12, RZ, RZ, 0x3 ;  /* 0x00000003ff0c7424 */ /* 0x000fe200078e00ff */
[----:B------:R-:W-:-:S07]  /*272f0*/  MOV R3, R14 ;  /* 0x0000000e00037202 */ /* 0x000fce0000000f00 */
[----:B------:R-:W-:Y:S05]  /*27300*/  WARPSYNC.COLLECTIVE R15, `(.L_x_3098) ;  /* 0x000000000f087348 */ /* 0x000fea0003c00000 */
[----:B------:R0:W1:Y:S02]  /*27310*/  SHFL.IDX P6, R14, R13, R12, R11 ;  /* 0x0000000c0d0e7389 */ /* 0x00006400000c000b */
[----:B01----:R-:W-:Y:S01]  /*27320*/  ENDCOLLECTIVE ;  /* 0x000000000000791b */ /* 0x003fe20003800000 */
.L_x_3098:
        /* <DEDUP_REMOVED lines=17> */
.L_x_3099:
[----:B------:R-:W-:Y:S01]  /*27440*/  @P1 LEA R8, R5, R22, 0x1 ;  /* 0x0000001605081211 */ /* 0x000fe200078e08ff */
[----:B------:R-:W-:Y:S02]  /*27450*/  IMAD.MOV.U32 R13, RZ, RZ, R0 ;  /* 0x000000ffff0d7224 */ /* 0x000fe400078e0000 */
[----:B------:R-:W-:Y:S02]  /*27460*/  IMAD.MOV.U32 R12, RZ, RZ, 0x4 ;  /* 0x00000004ff0c7424 */ /* 0x000fe400078e00ff */
[----:B------:R-:W-:-:S07]  /*27470*/  IMAD.MOV.U32 R3, RZ, RZ, R14 ;  /* 0x000000ffff037224 */ /* 0x000fce00078e000e */
[----:B------:R-:W-:Y:S05]  /*27480*/  WARPSYNC.COLLECTIVE R15, `(.L_x_3100) ;  /* 0x000000000f087348 */ /* 0x000fea0003c00000 */
[----:B------:R0:W1:Y:S02]  /*27490*/  SHFL.IDX P6, R14, R13, R12, R11 ;  /* 0x0000000c0d0e7389 */ /* 0x00006400000c000b */
[----:B01----:R-:W-:Y:S01]  /*274a0*/  ENDCOLLECTIVE ;  /* 0x000000000000791b */ /* 0x003fe20003800000 */
.L_x_3100:
        /* <DEDUP_REMOVED lines=17> */
.L_x_3101:
[----:B------:R-:W-:Y:S02]  /*275c0*/  @P1 IMAD R8, R5, 0x2, R22 ;  /* 0x0000000205081824 */ /* 0x000fe400078e0216 */
[----:B------:R-:W-:Y:S01]  /*275d0*/  IMAD.MOV.U32 R13, RZ, RZ, R0 ;  /* 0x000000ffff0d7224 */ /* 0x000fe200078e0000 */
[----:B------:R-:W-:Y:S01]  /*275e0*/  MOV R12, 0x5 ;  /* 0x00000005000c7802 */ /* 0x000fe20000000f00 */
[----:B------:R-:W-:-:S07]  /*275f0*/  IMAD.MOV.U32 R3, RZ, RZ, R14 ;  /* 0x000000ffff037224 */ /* 0x000fce00078e000e */
[----:B------:R-:W-:Y:S05]  /*27600*/  WARPSYNC.COLLECTIVE R15, `(.L_x_3102) ;  /* 0x000000000f087348 */ /* 0x000fea0003c00000 */
[----:B------:R0:W1:Y:S02]  /*27610*/  SHFL.IDX P6, R14, R13, R12, R11 ;  /* 0x0000000c0d0e7389 */ /* 0x00006400000c000b */
[----:B01----:R-:W-:Y:S01]  /*27620*/  ENDCOLLECTIVE ;  /* 0x000000000000791b */ /* 0x003fe20003800000 */
.L_x_3102:
[----:B------:R-:W-:-:S04]  /*27630*/  @P1 LEA R3, P0, R9, R3, 0x1 ;  /* 0x0000000309031211 */ /* 0x000fc800078008ff */
[----:B------:R-:W-:-:S04]  /*27640*/  @P1 IADD3.X R2, RZ, R2, RZ, P0, !PT ;  /* 0x00000002ff021210 */ /* 0x000fc800007fe4ff */
[----:B------:R-:W-:Y:S01]  /*27650*/  @P1 LOP3.LUT R3, R3, R2, RZ, 0x3c, !PT ;  /* 0x0000000203031212 */ /* 0x000fe200078e3cff */
[----:B------:R-:W-:-:S03]  /*27660*/  IMAD.MOV.U32 R13, RZ, RZ, R4 ;  /* 0x000000ffff0d7224 */ /* 0x000fc600078e0004 */
        /* <DEDUP_REMOVED lines=10> */
.L_x_3103:
[----:B------:R-:W-:Y:S01]  /*27710*/  @!PT LDS RZ, [RZ] ;  /* 0x00000000fffff984 */ /* 0x000fe20000000800 */
[----:B------:R-:W-:Y:S01]  /*27720*/  @!PT LDS RZ, [RZ] ;  /* 0x00000000fffff984 */ /* 0x000fe20000000800 */
[----:B------:R-:W-:Y:S01]  /*27730*/  @!PT LDS RZ, [RZ] ;  /* 0x00000000fffff984 */ /* 0x000fe20000000800 */
[----:B------:R-:W-:Y:S04]  /*27740*/  @P1 LDGSTS.E.BYPASS.LTC128B.128 [R8+0x1d400], desc[UR60][R2.64+0x80], !P3 ;  /* 0x1d40008002081fae */ /* 0x000fe8000d901d7c */
[----:B------:R0:W-:Y:S02]  /*27750*/  @P1 LDGSTS.E.BYPASS.LTC128B.128 [R8+0x20400], desc[UR60][R2.64+0x100], !P2 ;  /* 0x2040010002081fae */ /* 0x0001e4000d101d7c */
[----:B0-----:R-:W-:Y:S01]  /*27760*/  MOV R2, R14 ;  /* 0x0000000e00027202 */ /* 0x001fe20000000f00 */
[----:B------:R-:W-:Y:S06]  /*27770*/  BRA `(.L_x_3104) ;  /* 0xffffffa400f07947 */ /* 0x000fec000383ffff */
.L_x_2969:
[----:B------:R-:W-:Y:S01]  /*27780*/  IMAD.MOV.U32 R13, RZ, RZ, R4 ;  /* 0x000000ffff0d7224 */ /* 0x000fe200078e0004 */
[----:B------:R-:W-:Y:S01]  /*27790*/  MOV R11, 0x181f ;  /* 0x0000181f000b7802 */ /* 0x000fe20000000f00 */
[----:B------:R-:W-:Y:S02]  /*277a0*/  IMAD.MOV.U32 R12, RZ, RZ, RZ ;  /* 0x000000ffff0c7224 */ /* 0x000fe400078e00ff */
[----:B------:R-:W-:Y:S02]  /*277b0*/  IMAD.MOV.U32 R15, RZ, RZ, -0x1 ;  /* 0xffffffffff0f7424 */ /* 0x000fe400078e00ff */
[----:B-----5:R-:W-:Y:S02]  /*277c0*/  IMAD R5, R10, R7, RZ ;  /* 0x000000070a057224 */ /* 0x020fe400078e02ff */
[----:B------:R-:W-:-:S07]  /*277d0*/  IMAD R17, R17, 0x80, R9 ;  /* 0x0000008011117824 */ /* 0x000fce00078e0209 */
[----:B------:R-:W-:Y:S05]  /*277e0*/  WARPSYNC.COLLECTIVE R15, `(.L_x_3105) ;  /* 0x000000000f087348 */ /* 0x000fea0003c00000 */
[----:B------:R0:W1:Y:S02]  /*277f0*/  SHFL.IDX P6, R14, R13, R12, R11 ;  /* 0x0000000c0d0e7389 */ /* 0x00006400000c000b */
[----:B01----:R-:W-:Y:S01]  /*27800*/  ENDCOLLECTIVE ;  /* 0x000000000000791b */ /* 0x003fe20003800000 */
.L_x_3105:
[----:B------:R-:W-:Y:S02]  /*27810*/  ISETP.GE.AND P1, PT, R17, R5, PT ;  /* 0x000000051100720c */ /* 0x000fe40003f26270 */
[----:B------:R-:W-:Y:S01]  /*27820*/  MOV R13, R0 ;  /* 0x00000000000d7202 */ /* 0x000fe20000000f00 */
[----:B------:R-:W-:-:S10]  /*27830*/  IMAD.MOV.U32 R2, RZ, RZ, R14 ;  /* 0x000000ffff027224 */ /* 0x000fd400078e000e */
[----:B------:R-:W-:Y:S05]  /*27840*/  WARPSYNC.COLLECTIVE R15, `(.L_x_3106) ;  /* 0x000000000f087348 */ /* 0x000fea0003c00000 */
[----:B------:R0:W1:Y:S02]  /*27850*/  SHFL.IDX P6, R14, R13, R12, R11 ;  /* 0x0000000c0d0e7389 */ /* 0x00006400000c000b */
[----:B01----:R-:W-:Y:S01]  /*27860*/  ENDCOLLECTIVE ;  /* 0x000000000000791b */ /* 0x003fe20003800000 */
.L_x_3106:
[----:B------:R-:W-:Y:S01]  /*27870*/  MOV R13, R4 ;  /* 0x00000004000d7202 */ /* 0x000fe20000000f00 */
[----:B------:R-:W-:Y:S02]  /*27880*/  IMAD.MOV.U32 R12, RZ, RZ, 0x1 ;  /* 0x00000001ff0c7424 */ /* 0x000fe400078e00ff */
[----:B------:R-:W-:-:S07]  /*27890*/  IMAD.MOV.U32 R3, RZ, RZ, R14 ;  /* 0x000000ffff037224 */ /* 0x000fce00078e000e */
[----:B------:R-:W-:Y:S05]  /*278a0*/  WARPSYNC.COLLECTIVE R15, `(.L_x_3107) ;  /* 0x000000000f087348 */ /* 0x000fea0003c00000 */
[----:B------:R0:W1:Y:S02]  /*278b0*/  SHFL.IDX P6, R14, R13, R12, R11 ;  /* 0x0000000c0d0e7389 */ /* 0x00006400000c000b */
[----:B01----:R-:W-:Y:S01]  /*278c0*/  ENDCOLLECTIVE ;  /* 0x000000000000791b */ /* 0x003fe20003800000 */
.L_x_3107:
        /* <DEDUP_REMOVED lines=8> */
[----:B------:R-:W-:-:S03]  /*27950*/  MOV R13, R0 ;  /* 0x00000000000d7202 */ /* 0x000fc60000000f00 */
[----:B------:R-:W-:Y:S04]  /*27960*/  @!P1 LDGSTS.E.BYPASS.LTC128B.128 [R36+0x10400], desc[UR60][R2.64+0x80], !P2 ;  /* 0x1040008002249fae */ /* 0x000fe8000d101d7c */
[----:B------:R0:W-:Y:S01]  /*27970*/  @!P1 LDGSTS.E.BYPASS.LTC128B.128 [R36+0x14400], desc[UR60][R2.64+0x100], !P0 ;  /* 0x1440010002249fae */ /* 0x0001e2000c101d7c */
[----:B------:R-:W-:Y:S01]  /*27980*/  ISETP.GE.AND P1, PT, R6, R5, PT ;  /* 0x000000050600720c */ /* 0x000fe20003f26270 */
[----:B0-----:R-:W-:-:S12]  /*27990*/  IMAD.MOV.U32 R2, RZ, RZ, R14 ;  /* 0x000000ffff027224 */ /* 0x001fd800078e000e */
[----:B------:R-:W-:Y:S05]  /*279a0*/  WARPSYNC.COLLECTIVE R15, `(.L_x_3108) ;  /* 0x000000000f087348 */ /* 0x000fea0003c00000 */
[----:B------:R0:W1:Y:S02]  /*279b0*/  SHFL.IDX P6, R14, R13, R12, R11 ;  /* 0x0000000c0d0e7389 */ /* 0x00006400000c000b */
[----:B01----:R-:W-:Y:S01]  /*279c0*/  ENDCOLLECTIVE ;  /* 0x000000000000791b */ /* 0x003fe20003800000 */
.L_x_3108:
[----:B------:R-:W-:Y:S01]  /*279d0*/  MOV R13, R4 ;  /* 0x00000004000d7202 */ /* 0x000fe20000000f00 */
[----:B------:R-:W-:Y:S02]  /*279e0*/  IMAD.MOV.U32 R12, RZ, RZ, 0x2 ;  /* 0x00000002ff0c7424 */ /* 0x000fe400078e00ff */
[----:B------:R-:W-:-:S07]  /*279f0*/  IMAD.MOV.U32 R3, RZ, RZ, R14 ;  /* 0x000000ffff037224 */ /* 0x000fce00078e000e */
[----:B------:R-:W-:Y:S05]  /*27a00*/  WARPSYNC.COLLECTIVE R15, `(.L_x_3109) ;  /* 0x000000000f087348 */ /* 0x000fea0003c00000 */
[----:B------:R0:W1:Y:S02]  /*27a10*/  SHFL.IDX P6, R14, R13, R12, R11 ;  /* 0x0000000c0d0e7389 */ /* 0x00006400000c000b */
[----:B01----:R-:W-:Y:S01]  /*27a20*/  ENDCOLLECTIVE ;  /* 0x000000000000791b */ /* 0x003fe20003800000 */
.L_x_3109:
[----:B------:R-:W-:-:S05]  /*27a30*/  @!P1 LEA R6, P4, R8, R3, 0x1 ;  /* 0x0000000308069211 */ /* 0x000fca00078808ff */
[----:B------:R-:W-:Y:S01]  /*27a40*/  @!P1 IMAD.X R7, RZ, RZ, R2, P4 ;  /* 0x000000ffff079224 */ /* 0x000fe200020e0602 */
[----:B------:R-:W-:Y:S01]  /*27a50*/  @!P1 MOV R2, R6 ;  /* 0x0000000600029202 */ /* 0x000fe20000000f00 */
[----:B------:R-:W-:Y:S02]  /*27a60*/  VIADD R6, R17, 0x20 ;  /* 0x0000002011067836 */ /* 0x000fe40000000000 */
        /* <DEDUP_REMOVED lines=13> */
.L_x_3110:
[----:B------:R-:W-:Y:S01]  /*27b40*/  MOV R13, R4 ;  /* 0x00000004000d7202 */ /* 0x000fe20000000f00 */
[----:B------:R-:W-:Y:S02]  /*27b50*/  IMAD.MOV.U32 R12, RZ, RZ, 0x3 ;  /* 0x00000003ff0c7424 */ /* 0x000fe400078e00ff */
[----:B------:R-:W-:-:S07]  /*27b60*/  IMAD.MOV.U32 R3, RZ, RZ, R14 ;  /* 0x000000ffff037224 */ /* 0x000fce00078e000e */
[----:B------:R-:W-:Y:S05]  /*27b70*/  WARPSYNC.COLLECTIVE R15, `(.L_x_3111) ;  /* 0x000000000f087348 */ /* 0x000fea0003c00000 */
[----:B------:R0:W1:Y:S02]  /*27b80*/  SHFL.IDX P6, R14, R13, R12, R11 ;  /* 0x0000000c0d0e7389 */ /* 0x00006400000c000b */
[----:B01----:R-:W-:Y:S01]  /*27b90*/  ENDCOLLECTIVE ;  /* 0x000000000000791b */ /* 0x003fe20003800000 */
.L_x_3111:
        /* <DEDUP_REMOVED lines=17> */
.L_x_3112:
[----:B------:R-:W-:Y:S01]  /*27cb0*/  MOV R13, R4 ;  /* 0x00000004000d7202 */ /* 0x000fe20000000f00 */
[----:B------:R-:W-:Y:S02]  /*27cc0*/  IMAD.MOV.U32 R12, RZ, RZ, 0x4 ;  /* 0x00000004ff0c7424 */ /* 0x000fe400078e00ff */
[----:B------:R-:W-:-:S07]  /*27cd0*/  IMAD.MOV.U32 R3, RZ, RZ, R14 ;  /* 0x000000ffff037224 */ /* 0x000fce00078e000e */
[----:B------:R-:W-:Y:S05]  /*27ce0*/  WARPSYNC.COLLECTIVE R15, `(.L_x_3113) ;  /* 0x000000000f087348 */ /* 0x000fea0003c00000 */
[----:B------:R0:W1:Y:S02]  /*27cf0*/  SHFL.IDX P6, R14, R13, R12, R11 ;  /* 0x0000000c0d0e7389 */ /* 0x00006400000c000b */
[----:B01----:R-:W-:Y:S01]  /*27d00*/  ENDCOLLECTIVE ;  /* 0x000000000000791b */ /* 0x003fe20003800000 */
.L_x_3113:
        /* <DEDUP_REMOVED lines=17> */
.L_x_3114:
[----:B------:R-:W-:Y:S01]  /*27e20*/  MOV R13, R4 ;  /* 0x00000004000d7202 */ /* 0x000fe20000000f00 */
[----:B------:R-:W-:Y:S02]  /*27e30*/  IMAD.MOV.U32 R12, RZ, RZ, 0x5 ;  /* 0x00000005ff0c7424 */ /* 0x000fe400078e00ff */
[----:B------:R-:W-:-:S07]  /*27e40*/  IMAD.MOV.U32 R3, RZ, RZ, R14 ;  /* 0x000000ffff037224 */ /* 0x000fce00078e000e */
[----:B------:R-:W-:Y:S05]  /*27e50*/  WARPSYNC.COLLECTIVE R15, `(.L_x_3115) ;  /* 0x000000000f087348 */ /* 0x000fea0003c00000 */
[----:B------:R0:W1:Y:S02]  /*27e60*/  SHFL.IDX P6, R14, R13, R12, R11 ;  /* 0x0000000c0d0e7389 */ /* 0x00006400000c000b */
[----:B01----:R-:W-:Y:S01]  /*27e70*/  ENDCOLLECTIVE ;  /* 0x000000000000791b */ /* 0x003fe20003800000 */
.L_x_3115:
        /* <DEDUP_REMOVED lines=17> */
.L_x_3116:
[----:B------:R-:W-:Y:S01]  /*27f90*/  MOV R13, R4 ;  /* 0x00000004000d7202 */ /* 0x000fe20000000f00 */
[----:B------:R-:W-:Y:S02]  /*27fa0*/  IMAD.MOV.U32 R12, RZ, RZ, 0x6 ;  /* 0x00000006ff0c7424 */ /* 0x000fe400078e00ff */
[----:B------:R-:W-:-:S07]  /*27fb0*/  IMAD.MOV.U32 R3, RZ, RZ, R14 ;  /* 0x000000ffff037224 */ /* 0x000fce00078e000e */
[----:B------:R-:W-:Y:S05]  /*27fc0*/  WARPSYNC.COLLECTIVE R15, `(.L_x_3117) ;  /* 0x000000000f087348 */ /* 0x000fea0003c00000 */
[----:B------:R0:W1:Y:S02]  /*27fd0*/  SHFL.IDX P6, R14, R13, R12, R11 ;  /* 0x0000000c0d0e7389 */ /* 0x00006400000c000b */
[----:B01----:R-:W-:Y:S01]  /*27fe0*/  ENDCOLLECTIVE ;  /* 0x000000000000791b */ /* 0x003fe20003800000 */
.L_x_3117:
        /* <DEDUP_REMOVED lines=17> */
.L_x_3118:
[----:B------:R-:W-:Y:S01]  /*28100*/  IMAD.MOV.U32 R13, RZ, RZ, R4 ;  /* 0x000000ffff0d7224 */ /* 0x000fe200078e0004 */
[----:B------:R-:W-:Y:S01]  /*28110*/  MOV R12, 0x7 ;  /* 0x00000007000c7802 */ /* 0x000fe20000000f00 */
[----:B------:R-:W-:-:S07]  /*28120*/  IMAD.MOV.U32 R3, RZ, RZ, R14 ;  /* 0x000000ffff037224 */ /* 0x000fce00078e000e */
[----:B------:R-:W-:Y:S05]  /*28130*/  WARPSYNC.COLLECTIVE R15, `(.L_x_3119) ;  /* 0x000000000f087348 */ /* 0x000fea0003c00000 */
[----:B------:R0:W1:Y:S02]  /*28140*/  SHFL.IDX P6, R14, R13, R12, R11 ;  /* 0x0000000c0d0e7389 */ /* 0x00006400000c000b */
[----:B01----:R-:W-:Y:S01]  /*28150*/  ENDCOLLECTIVE ;  /* 0x000000000000791b */ /* 0x003fe20003800000 */
.L_x_3119:
[----:B------:R-:W-:-:S05]  /*28160*/  @!P1 LEA R6, P4, R8, R3, 0x1 ;  /* 0x0000000308069211 */ /* 0x000fca00078808ff */
[----:B------:R-:W-:Y:S01]  /*28170*/  @!P1 IMAD.X R7, RZ, RZ, R2, P4 ;  /* 0x000000ffff079224 */ /* 0x000fe200020e0602 */
[----:B------:R-:W-:-:S03]  /*28180*/  @!P1 MOV R2, R6 ;  /* 0x0000000600029202 */ /* 0x000fc60000000f00 */
[----:B------:R-:W-:Y:S02]  /*28190*/  @!P1 IMAD.MOV.U32 R3, RZ, RZ, R7 ;  /* 0x000000ffff039224 */ /* 0x000fe400078e0007 */
[----:B------:R-:W-:-:S03]  /*281a0*/  IMAD.MOV.U32 R13, RZ, RZ, R0 ;  /* 0x000000ffff0d7224 */ /* 0x000fc600078e0000 */
        /* <DEDUP_REMOVED lines=10> */
.L_x_3120:
[----:B------:R-:W-:Y:S05]  /*28250*/  BRA `(.L_x_3121) ;  /* 0xffffffa800547947 */ /* 0x000fea000383ffff */
.L_x_2974:
[----:B0-----:R0:W1:Y:S02]  /*28260*/  SYNCS.PHASECHK.TRANS64.TRYWAIT P0, [R22+URZ+0x2a820], R3 ;  /* 0x02a82003160075a7 */ /* 0x001064000800017f */
[----:B-1----:R-:W-:Y:S05]  /*28270*/  @!P0 NANOSLEEP.SYNCS 0x989680 ;  /* 0x009896800000895d */ /* 0x002fea0003900000 */
[----:B------:R-:W1:Y:S02]  /*28280*/  @!P0 SYNCS.PHASECHK.TRANS64 P0, [R22+URZ+0x2a820], R3 ;  /* 0x02a82003160085a7 */ /* 0x000e64000800007f */
[----:B-1----:R-:W-:Y:S05]  /*28290*/  @!P0 BRA `(.L_x_2974) ;  /* 0xfffffffc00f08947 */ /* 0x002fea000383ffff */
[----:B------:R-:W-:Y:S05]  /*282a0*/  BRA `(.L_x_3122) ;  /* 0xffffffa800cc7947 */ /* 0x000fea000383ffff */
.L_x_2979:
[----:B0-----:R0:W1:Y:S02]  /*282b0*/  SYNCS.PHASECHK.TRANS64.TRYWAIT P0, [R5+URZ+0x2a840], R0 ;  /* 0x02a84000050075a7 */ /* 0x001064000800017f */
[----:B-1----:R-:W-:Y:S05]  /*282c0*/  @!P0 NANOSLEEP.SYNCS 0x989680 ;  /* 0x009896800000895d */ /* 0x002fea0003900000 */
[----:B------:R-:W1:Y:S02]  /*282d0*/  @!P0 SYNCS.PHASECHK.TRANS64 P0, [R5+URZ+0x2a840], R0 ;  /* 0x02a84000050085a7 */ /* 0x000e64000800007f */
[----:B-1----:R-:W-:Y:S05]  /*282e0*/  @!P0 BRA `(.L_x_2979) ;  /* 0xfffffffc00f08947 */ /* 0x002fea000383ffff */
[----:B------:R-:W-:Y:S05]  /*282f0*/  BRA `(.L_x_3123) ;  /* 0xffffffac00907947 */ /* 0x000fea000383ffff */
.L_x_2980:
[----:B------:R-:W-:Y:S01]  /*28300*/  BSSY B1, `(.L_x_3124) ;  /* 0x0000008000017945 */ /* 0x000fe20003800000 */
[----:B------:R-:W-:Y:S01]  /*28310*/  MOV R13, R8 ;  /* 0x00000008000d7202 */ /* 0x000fe20000000f00 */
[----:B------:R-:W-:Y:S01]  /*28320*/  IMAD.MOV.U32 R12, RZ, RZ, RZ ;  /* 0x000000ffff0c7224 */ /* 0x000fe200078e00ff */
[----:B------:R-:W-:Y:S01]  /*28330*/  MOV R15, 0xffffffff ;  /* 0xffffffff000f7802 */ /* 0x000fe20000000f00 */
[----:B------:R-:W-:-:S07]  /*28340*/  IMAD.MOV.U32 R11, RZ, RZ, 0x181f ;  /* 0x0000181fff0b7424 */ /* 0x000fce00078e00ff */
[----:B------:R-:W-:Y:S05]  /*28350*/  WARPSYNC.COLLECTIVE R15, `(.L_x_3125) ;  /* 0x000000000f087348 */ /* 0x000fea0003c00000 */
[----:B------:R0:W1:Y:S02]  /*28360*/  SHFL.IDX P6, R14, R13, R12, R11 ;  /* 0x0000000c0d0e7389 */ /* 0x00006400000c000b */
[----:B01----:R-:W-:Y:S01]  /*28370*/  ENDCOLLECTIVE ;  /* 0x000000000000791b */ /* 0x003fe20003800000 */
.L_x_3125:
[----:B------:R-:W-:Y:S05]  /*28380*/  BSYNC B1 ;  /* 0x0000000000017941 */ /* 0x000fea0003800000 */
.L_x_3124:
[----:B------:R-:W0:Y:S01]  /*28390*/  S2R R35, SR_TID.X ;  /* 0x0000000000237919 */ /* 0x000e220000002100 */
[----:B------:R-:W-:Y:S01]  /*283a0*/  IMAD.MOV.U32 R13, RZ, RZ, R9 ;  /* 0x000000ffff0d7224 */ /* 0x000fe200078e0009 */
[----:B------:R-:W-:Y:S01]  /*283b0*/  MOV R12, RZ ;  /* 0x000000ff000c7202 */ /* 0x000fe20000000f00 */
[----:B------:R-:W-:Y:S01]  /*283c0*/  IMAD.MOV.U32 R11, RZ, RZ, 0x181f ;  /* 0x0000181fff0b7424 */ /* 0x000fe200078e00ff */
[----:B------:R-:W-:Y:S01]  /*283d0*/  MOV R15, 0xffffffff ;  /* 0xffffffff000f7802 */ /* 0x000fe20000000f00 */
[----:B------:R-:W-:Y:S02]  /*283e0*/  IMAD.MOV.U32 R3, RZ, RZ, R14 ;  /* 0x000000ffff037224 */ /* 0x000fe400078e000e */
[----:B------:R-:W-:-:S07]  /*283f0*/  IMAD R4, R4, 0x2, R22 ;  /* 0x0000000204047824 */ /* 0x000fce00078e0216 */
[----:B0-----:R-:W-:Y:S05]  /*28400*/  WARPSYNC.COLLECTIVE R15, `(.L_x_3126) ;  /* 0x000000000f087348 */ /* 0x001fea0003c00000 */
[----:B------:R1:W2:Y:S02]  /*28410*/  SHFL.IDX P6, R14, R13, R12, R11 ;  /* 0x0000000c0d0e7389 */ /* 0x0002a400000c000b */
[----:B012---:R-:W-:Y:S01]  /*28420*/  ENDCOLLECTIVE ;  /* 0x000000000000791b */ /* 0x007fe20003800000 */
.L_x_3126:
[----:B------:R-:W-:Y:S01]  /*28430*/  IMAD.MOV.U32 R13, RZ, RZ, R8 ;  /* 0x000000ffff0d7224 */ /* 0x000fe200078e0008 */
[----:B------:R-:W-:Y:S01]  /*28440*/  MOV R12, 0x1 ;  /* 0x00000001000c7802 */ /* 0x000fe20000000f00 */
[----:B------:R-:W-:Y:S02]  /*28450*/  IMAD.SHL.U32 R35, R35, 0x8, RZ ;  /* 0x0000000823237824 */ /* 0x000fe400078e00ff */
[----:B------:R-:W-:-:S07]  /*28460*/  IMAD.MOV.U32 R2, RZ, RZ, R14 ;  /* 0x000000ffff027224 */ /* 0x000fce00078e000e */
[----:B------:R-:W-:Y:S05]  /*28470*/  WARPSYNC.COLLECTIVE R15, `(.L_x_3127) ;  /* 0x000000000f087348 */ /* 0x000fea0003c00000 */
[----:B------:R0:W1:Y:S02]  /*28480*/  SHFL.IDX P6, R14, R13, R12, R11 ;  /* 0x0000000c0d0e7389 */ /* 0x00006400000c000b */
[----:B01----:R-:W-:Y:S01]  /*28490*/  ENDCOLLECTIVE ;  /* 0x000000000000791b */ /* 0x003fe20003800000 */
.L_x_3127:
        /* <DEDUP_REMOVED lines=15> */
.L_x_3128:
[----:B------:R-:W-:Y:S01]  /*28590*/  IMAD.MOV.U32 R13, RZ, RZ, R8 ;  /* 0x000000ffff0d7224 */ /* 0x000fe200078e0008 */
[----:B------:R-:W-:Y:S02]  /*285a0*/  MOV R12, 0x2 ;  /* 0x00000002000c7802 */ /* 0x000fe40000000f00 */
[----:B------:R-:W-:-:S07]  /*285b0*/  MOV R2, R14 ;  /* 0x0000000e00027202 */ /* 0x000fce0000000f00 */
[----:B------:R-:W-:Y:S05]  /*285c0*/  WARPSYNC.COLLECTIVE R15, `(.L_x_3129) ;  /* 0x000000000f087348 */ /* 0x000fea0003c00000 */
[----:B------:R0:W1:Y:S02]  /*285d0*/  SHFL.IDX P6, R14, R13, R12, R11 ;  /* 0x0000000c0d0e7389 */ /* 0x00006400000c000b */
[----:B01----:R-:W-:Y:S01]  /*285e0*/  ENDCOLLECTIVE ;  /* 0x000000000000791b */ /* 0x003fe20003800000 */
.L_x_3129:
        /* <DEDUP_REMOVED lines=13> */
.L_x_3130:
[----:B------:R-:W-:Y:S01]  /*286c0*/  IMAD.MOV.U32 R13, RZ, RZ, R8 ;  /* 0x000000ffff0d7224 */ /* 0x000fe200078e0008 */
[----:B------:R-:W-:Y:S02]  /*286d0*/  MOV R12, 0x3 ;  /* 0x00000003000c7802 */ /* 0x000fe40000000f00 */
[----:B------:R-:W-:-:S07]  /*286e0*/  MOV R2, R14 ;  /* 0x0000000e00027202 */ /* 0x000fce0000000f00 */
[----:B------:R-:W-:Y:S05]  /*286f0*/  WARPSYNC.COLLECTIVE R15, `(.L_x_3131) ;  /* 0x000000000f087348 */ /* 0x000fea0003c00000 */
[----:B------:R0:W1:Y:S02]  /*28700*/  SHFL.IDX P6, R14, R13, R12, R11 ;  /* 0x0000000c0d0e7389 */ /* 0x00006400000c000b */
[----:B01----:R-:W-:Y:S01]  /*28710*/  ENDCOLLECTIVE ;  /* 0x000000000000791b */ /* 0x003fe20003800000 */
.L_x_3131:
        /* <DEDUP_REMOVED lines=13> */
.L_x_3132:
[----:B------:R-:W-:Y:S01]  /*287f0*/  IMAD.MOV.U32 R13, RZ, RZ, R8 ;  /* 0x000000ffff0d7224 */ /* 0x000fe200078e0008 */
[----:B------:R-:W-:Y:S02]  /*28800*/  MOV R12, 0x4 ;  /* 0x00000004000c7802 */ /* 0x000fe40000000f00 */
[----:B------:R-:W-:-:S07]  /*28810*/  MOV R2, R14 ;  /* 0x0000000e00027202 */ /* 0x000fce0000000f00 */
[----:B------:R-:W-:Y:S05]  /*28820*/  WARPSYNC.COLLECTIVE R15, `(.L_x_3133) ;  /* 0x000000000f087348 */ /* 0x000fea0003c00000 */
[----:B------:R0:W1:Y:S02]  /*28830*/  SHFL.IDX P6, R14, R13, R12, R11 ;  /* 0x0000000c0d0e7389 */ /* 0x00006400000c000b */
[----:B01----:R-:W-:Y:S01]  /*28840*/  ENDCOLLECTIVE ;  /* 0x000000000000791b */ /* 0x003fe20003800000 */
.L_x_3133:
        /* <DEDUP_REMOVED lines=13> */
.L_x_3134:
[----:B------:R-:W-:Y:S01]  /*28920*/  IMAD.MOV.U32 R13, RZ, RZ, R8 ;  /* 0x000000ffff0d7224 */ /* 0x000fe200078e0008 */
[----:B------:R-:W-:Y:S02]  /*28930*/  MOV R12, 0x5 ;  /* 0x00000005000c7802 */ /* 0x000fe40000000f00 */
[----:B------:R-:W-:-:S07]  /*28940*/  MOV R2, R14 ;  /* 0x0000000e00027202 */ /* 0x000fce0000000f00 */
[----:B------:R-:W-:Y:S05]  /*28950*/  WARPSYNC.COLLECTIVE R15, `(.L_x_3135) ;  /* 0x000000000f087348 */ /* 0x000fea0003c00000 */
[----:B------:R0:W1:Y:S02]  /*28960*/  SHFL.IDX P6, R14, R13, R12, R11 ;  /* 0x0000000c0d0e7389 */ /* 0x00006400000c000b */
[----:B01----:R-:W-:Y:S01]  /*28970*/  ENDCOLLECTIVE ;  /* 0x000000000000791b */ /* 0x003fe20003800000 */
.L_x_3135:
        /* <DEDUP_REMOVED lines=13> */
.L_x_3136:
[----:B------:R-:W-:Y:S01]  /*28a50*/  MOV R2, R14 ;  /* 0x0000000e00027202 */ /* 0x000fe20000000f00 */
[----:B------:R-:W-:Y:S06]  /*28a60*/  BRA `(.L_x_3137) ;  /* 0xffffffa800c07947 */ /* 0x000fec000383ffff */
.L_x_2985:
[----:B-1----:R1:W2:Y:S02]  /*28a70*/  SYNCS.PHASECHK.TRANS64.TRYWAIT P0, [R5+URZ+0x2a860], R2 ;  /* 0x02a86002050075a7 */ /* 0x0022a4000800017f */
[----:B--2---:R-:W-:Y:S05]  /*28a80*/  @!P0 NANOSLEEP.SYNCS 0x989680 ;  /* 0x009896800000895d */ /* 0x004fea0003900000 */
[----:B------:R-:W2:Y:S02]  /*28a90*/  @!P0 SYNCS.PHASECHK.TRANS64 P0, [R5+URZ+0x2a860], R2 ;  /* 0x02a86002050085a7 */ /* 0x000ea4000800007f */
[----:B--2---:R-:W-:Y:S05]  /*28aa0*/  @!P0 BRA `(.L_x_2985) ;  /* 0xfffffffc00f08947 */ /* 0x004fea000383ffff */
[----:B------:R-:W-:Y:S05]  /*28ab0*/  BRA `(.L_x_3138) ;  /* 0xffffffac001c7947 */ /* 0x000fea000383ffff */
.L_x_2986:
        /* <DEDUP_REMOVED lines=8> */
.L_x_3140:
[----:B------:R-:W-:Y:S05]  /*28b40*/  BSYNC B1 ;  /* 0x0000000000017941 */ /* 0x000fea0003800000 */
.L_x_3139:
[----:B------:R-:W-:Y:S01]  /*28b50*/  MOV R13, R24 ;  /* 0x00000018000d7202 */ /* 0x000fe20000000f00 */
[----:B------:R-:W-:Y:S01]  /*28b60*/  IMAD.MOV.U32 R12, RZ, RZ, RZ ;  /* 0x000000ffff0c7224 */ /* 0x000fe200078e00ff */
[----:B------:R-:W-:Y:S01]  /*28b70*/  MOV R15, 0xffffffff ;  /* 0xffffffff000f7802 */ /* 0x000fe20000000f00 */
[----:B------:R-:W-:Y:S01]  /*28b80*/  IMAD.MOV.U32 R11, RZ, RZ, 0x181f ;  /* 0x0000181fff0b7424 */ /* 0x000fe200078e00ff */
[----:B------:R-:W-:Y:S01]  /*28b90*/  LEA R4, R4, R22, 0x1 ;  /* 0x0000001604047211 */ /* 0x000fe200078e08ff */
[----:B------:R-:W-:-:S07]  /*28ba0*/  IMAD.MOV.U32 R3, RZ, RZ, R14 ;  /* 0x000000ffff037224 */ /* 0x000fce00078e000e */
[----:B------:R-:W-:Y:S05]  /*28bb0*/  WARPSYNC.COLLECTIVE R15, `(.L_x_3141) ;  /* 0x000000000f087348 */ /* 0x000fea0003c00000 */
[----:B------:R0:W1:Y:S02]  /*28bc0*/  SHFL.IDX P6, R14, R13, R12, R11 ;  /* 0x0000000c0d0e7389 */ /* 0x00006400000c000b */
[----:B01----:R-:W-:Y:S01]  /*28bd0*/  ENDCOLLECTIVE ;  /* 0x000000000000791b */ /* 0x003fe20003800000 */
.L_x_3141:
[----:B------:R-:W-:Y:S02]  /*28be0*/  IMAD.MOV.U32 R13, RZ, RZ, R25 ;  /* 0x000000ffff0d7224 */ /* 0x000fe400078e0019 */
[----:B------:R-:W-:Y:S02]  /*28bf0*/  IMAD.MOV.U32 R12, RZ, RZ, 0x1 ;  /* 0x00000001ff0c7424 */ /* 0x000fe400078e00ff */
[----:B------:R-:W-:-:S07]  /*28c00*/  IMAD.MOV.U32 R2, RZ, RZ, R14 ;  /* 0x000000ffff027224 */ /* 0x000fce00078e000e */
[----:B------:R-:W-:Y:S05]  /*28c10*/  WARPSYNC.COLLECTIVE R15, `(.L_x_3142) ;  /* 0x000000000f087348 */ /* 0x000fea0003c00000 */
[----:B------:R0:W1:Y:S02]  /*28c20*/  SHFL.IDX P6, R14, R13, R12, R11 ;  /* 0x0000000c0d0e7389 */ /* 0x00006400000c000b */
[----:B01----:R-:W-:Y:S01]  /*28c30*/  ENDCOLLECTIVE ;  /* 0x000000000000791b */ /* 0x003fe20003800000 */
.L_x_3142:
        /* <DEDUP_REMOVED lines=15> */
.L_x_3143:
[----:B------:R-:W-:Y:S02]  /*28d30*/  IMAD.MOV.U32 R13, RZ, RZ, R25 ;  /* 0x000000ffff0d7224 */ /* 0x000fe400078e0019 */
[----:B------:R-:W-:Y:S02]  /*28d40*/  IMAD.MOV.U32 R12, RZ, RZ, 0x2 ;  /* 0x00000002ff0c7424 */ /* 0x000fe400078e00ff */
[----:B------:R-:W-:-:S07]  /*28d50*/  IMAD.MOV.U32 R2, RZ, RZ, R14 ;  /* 0x000000ffff027224 */ /* 0x000fce00078e000e */
[----:B------:R-:W-:Y:S05]  /*28d60*/  WARPSYNC.COLLECTIVE R15, `(.L_x_3144) ;  /* 0x000000000f087348 */ /* 0x000fea0003c00000 */
[----:B------:R0:W1:Y:S02]  /*28d70*/  SHFL.IDX P6, R14, R13, R12, R11 ;  /* 0x0000000c0d0e7389 */ /* 0x00006400000c000b */
[----:B01----:R-:W-:Y:S01]  /*28d80*/  ENDCOLLECTIVE ;  /* 0x000000000000791b */ /* 0x003fe20003800000 */
.L_x_3144:
        /* <DEDUP_REMOVED lines=14> */
.L_x_3145:
[----:B------:R-:W-:Y:S02]  /*28e70*/  IMAD.MOV.U32 R13, RZ, RZ, R25 ;  /* 0x000000ffff0d7224 */ /* 0x000fe400078e0019 */
[----:B------:R-:W-:Y:S02]  /*28e80*/  IMAD.MOV.U32 R12, RZ, RZ, 0x3 ;  /* 0x00000003ff0c7424 */ /* 0x000fe400078e00ff */
[----:B------:R-:W-:-:S07]  /*28e90*/  IMAD.MOV.U32 R2, RZ, RZ, R14 ;  /* 0x000000ffff027224 */ /* 0x000fce00078e000e */
[----:B------:R-:W-:Y:S05]  /*28ea0*/  WARPSYNC.COLLECTIVE R15, `(.L_x_3146) ;  /* 0x000000000f087348 */ /* 0x000fea0003c00000 */
[----:B------:R0:W1:Y:S02]  /*28eb0*/  SHFL.IDX P6, R14, R13, R12, R11 ;  /* 0x0000000c0d0e7389 */ /* 0x00006400000c000b */
[----:B01----:R-:W-:Y:S01]  /*28ec0*/  ENDCOLLECTIVE ;  /* 0x000000000000791b */ /* 0x003fe20003800000 */
.L_x_3146:
        /* <DEDUP_REMOVED lines=14> */
.L_x_3147:
[----:B------:R-:W-:Y:S02]  /*28fb0*/  IMAD.MOV.U32 R13, RZ, RZ, R25 ;  /* 0x000000ffff0d7224 */ /* 0x000fe400078e0019 */
[----:B------:R-:W-:Y:S02]  /*28fc0*/  IMAD.MOV.U32 R12, RZ, RZ, 0x4 ;  /* 0x00000004ff0c7424 */ /* 0x000fe400078e00ff */
[----:B------:R-:W-:-:S07]  /*28fd0*/  IMAD.MOV.U32 R2, RZ, RZ, R14 ;  /* 0x000000ffff027224 */ /* 0x000fce00078e000e */
[----:B------:R-:W-:Y:S05]  /*28fe0*/  WARPSYNC.COLLECTIVE R15, `(.L_x_3148) ;  /* 0x000000000f087348 */ /* 0x000fea0003c00000 */
[----:B------:R0:W1:Y:S02]  /*28ff0*/  SHFL.IDX P6, R14, R13, R12, R11 ;  /* 0x0000000c0d0e7389 */ /* 0x00006400000c000b */
[----:B01----:R-:W-:Y:S01]  /*29000*/  ENDCOLLECTIVE ;  /* 0x000000000000791b */ /* 0x003fe20003800000 */
.L_x_3148:
        /* <DEDUP_REMOVED lines=14> */
.L_x_3149:
[----:B------:R-:W-:Y:S02]  /*290f0*/  IMAD.MOV.U32 R13, RZ, RZ, R25 ;  /* 0x000000ffff0d7224 */ /* 0x000fe400078e0019 */
[----:B------:R-:W-:Y:S02]  /*29100*/  IMAD.MOV.U32 R12, RZ, RZ, 0x5 ;  /* 0x00000005ff0c7424 */ /* 0x000fe400078e00ff */
[----:B------:R-:W-:-:S07]  /*29110*/  IMAD.MOV.U32 R2, RZ, RZ, R14 ;  /* 0x000000ffff027224 */ /* 0x000fce00078e000e */
[----:B------:R-:W-:Y:S05]  /*29120*/  WARPSYNC.COLLECTIVE R15, `(.L_x_3150) ;  /* 0x000000000f087348 */ /* 0x000fea0003c00000 */
[----:B------:R0:W1:Y:S02]  /*29130*/  SHFL.IDX P6, R14, R13, R12, R11 ;  /* 0x0000000c0d0e7389 */ /* 0x00006400000c000b */
[----:B01----:R-:W-:Y:S01]  /*29140*/  ENDCOLLECTIVE ;  /* 0x000000000000791b */ /* 0x003fe20003800000 */
.L_x_3150:
        /* <DEDUP_REMOVED lines=13> */
.L_x_3151:
[----:B------:R-:W-:Y:S01]  /*29220*/  @!PT LDS RZ, [RZ] ;  /* 0x00000000fffff984 */ /* 0x000fe20000000800 */
[----:B------:R-:W-:Y:S01]  /*29230*/  @!PT LDS RZ, [RZ] ;  /* 0x00000000fffff984 */ /* 0x000fe20000000800 */
[----:B------:R-:W-:Y:S01]  /*29240*/  @!PT LDS RZ, [RZ] ;  /* 0x00000000fffff984 */ /* 0x000fe20000000800 */
[----:B------:R0:W-:Y:S02]  /*29250*/  LDGSTS.E.BYPASS.LTC128B.128 [R4+0x5400], desc[UR60][R2.64+0x80], !P2 ;  /* 0x0540008002047fae */ /* 0x0001e4000d101d7c */
[----:B0-----:R-:W-:Y:S01]  /*29260*/  IMAD.MOV.U32 R2, RZ, RZ, R14 ;  /* 0x000000ffff027224 */ /* 0x001fe200078e000e */
[----:B------:R-:W-:Y:S06]  /*29270*/  BRA `(.L_x_3152) ;  /* 0xffffffa800087947 */ /* 0x000fec000383ffff */
.L_x_2994:
[----:B0-----:R0:W1:Y:S02]  /*29280*/  SYNCS.PHASECHK.TRANS64.TRYWAIT P0, [R0+URZ+0x2a860], R3 ;  /* 0x02a86003000075a7 */ /* 0x001064000800017f */
[----:B-1----:R-:W-:Y:S05]  /*29290*/  @!P0 NANOSLEEP.SYNCS 0x989680 ;  /* 0x009896800000895d */ /* 0x002fea0003900000 */
[----:B------:R-:W1:Y:S02]  /*292a0*/  @!P0 SYNCS.PHASECHK.TRANS64 P0, [R0+URZ+0x2a860], R3 ;  /* 0x02a86003000085a7 */ /* 0x000e64000800007f */
[----:B-1----:R-:W-:Y:S05]  /*292b0*/  @!P0 BRA `(.L_x_2994) ;  /* 0xfffffffc00f08947 */ /* 0x002fea000383ffff */
[----:B------:R-:W-:Y:S05]  /*292c0*/  BRA `(.L_x_3153) ;  /* 0xffffffac001c7947 */ /* 0x000fea000383ffff */
.L_x_2995:
        /* <DEDUP_REMOVED lines=8> */
.L_x_3155:
[----:B------:R-:W-:Y:S05]  /*29350*/  BSYNC B0 ;  /* 0x0000000000007941 */ /* 0x000fea0003800000 */
.L_x_3154:
        /* <DEDUP_REMOVED lines=12> */
.L_x_3156:
[C---:B------:R-:W-:Y:S02]  /*29420*/  ISETP.LT.OR P4, PT, R6.reuse, 0x1, !P0 ;  /* 0x000000010600780c */ /* 0x040fe40004781670 */
[----:B------:R-:W-:Y:S02]  /*29430*/  ISETP.LT.OR P3, PT, R6, 0x1, P1 ;  /* 0x000000010600780c */ /* 0x000fe40000f61670 */
[----:B------:R-:W-:Y:S01]  /*29440*/  LEA R4, R4, R22, 0x1 ;  /* 0x0000001604047211 */ /* 0x000fe200078e08ff */
[----:B------:R-:W-:Y:S02]  /*29450*/  IMAD.MOV.U32 R13, RZ, RZ, R25 ;  /* 0x000000ffff0d7224 */ /* 0x000fe400078e0019 */
        /* <DEDUP_REMOVED lines=8> */
.L_x_3157:
        /* <DEDUP_REMOVED lines=13> */
.L_x_3158:
[----:B------:R-:W-:Y:S01]  /*295b0*/  MOV R13, R25 ;  /* 0x00000019000d7202 */ /* 0x000fe20000000f00 */
[----:B------:R-:W-:Y:S01]  /*295c0*/  IMAD.MOV.U32 R12, RZ, RZ, 0x2 ;  /* 0x00000002ff0c7424 */ /* 0x000fe200078e00ff */
[----:B------:R-:W-:-:S13]  /*295d0*/  IADD3 R2, P2, R14, R5, RZ ;  /* 0x000000050e027210 */ /* 0x000fda0007f5e0ff */
[----:B------:R-:W-:Y:S05]  /*295e0*/  WARPSYNC.COLLECTIVE R15, `(.L_x_3159) ;  /* 0x000000000f087348 */ /* 0x000fea0003c00000 */
[----:B------:R0:W1:Y:S02]  /*295f0*/  SHFL.IDX P6, R14, R13, R12, R11 ;  /* 0x0000000c0d0e7389 */ /* 0x00006400000c000b */
[----:B01----:R-:W-:Y:S01]  /*29600*/  ENDCOLLECTIVE ;  /* 0x000000000000791b */ /* 0x003fe20003800000 */
.L_x_3159:
        /* <DEDUP_REMOVED lines=13> */
.L_x_3160:
[----:B------:R-:W-:Y:S01]  /*296e0*/  MOV R13, R25 ;  /* 0x00000019000d7202 */ /* 0x000fe20000000f00 */
[----:B------:R-:W-:Y:S02]  /*296f0*/  IMAD.MOV.U32 R12, RZ, RZ, 0x3 ;  /* 0x00000003ff0c7424 */ /* 0x000fe400078e00ff */
[----:B------:R-:W-:-:S07]  /*29700*/  IMAD.MOV.U32 R10, RZ, RZ, R14 ;  /* 0x000000ffff0a7224 */ /* 0x000fce00078e000e */
[----:B------:R-:W-:Y:S05]  /*29710*/  WARPSYNC.COLLECTIVE R15, `(.L_x_3161) ;  /* 0x000000000f087348 */ /* 0x000fea0003c00000 */
[----:B------:R0:W1:Y:S02]  /*29720*/  SHFL.IDX P6, R14, R13, R12, R11 ;  /* 0x0000000c0d0e7389 */ /* 0x00006400000c000b */
[----:B01----:R-:W-:Y:S01]  /*29730*/  ENDCOLLECTIVE ;  /* 0x000000000000791b */ /* 0x003fe20003800000 */
.L_x_3161:
[----:B------:R-:W-:-:S05]  /*29740*/  IADD3 R2, P2, R10, R5, RZ ;  /* 0x000000050a027210 */ /* 0x000fca0007f5e0ff */
[----:B------:R-:W-:-:S05]  /*29750*/  IMAD.X R3, RZ, RZ, R7, P2 ;  /* 0x000000ffff037224 */ /* 0x000fca00010e0607 */
[----:B------:R-:W-:Y:S01]  /*29760*/  @!PT LDS RZ, [RZ] ;  /* 0x00000000fffff984 */ /* 0x000fe20000000800 */
[----:B------:R-:W-:Y:S01]  /*29770*/  @!PT LDS RZ, [RZ] ;  /* 0x00000000fffff984 */ /* 0x000fe20000000800 */
[----:B------:R-:W-:Y:S01]  /*29780*/  @!PT LDS RZ, [RZ] ;  /* 0x00000000fffff984 */ /* 0x000fe20000000800 */
[----:B------:R0:W-:Y:S01]  /*29790*/  LDGSTS.E.BYPASS.LTC128B.128 [R4+0x1400], desc[UR60][R2.64], !P3 ;  /* 0x0140000002047fae */ /* 0x0001e2000d901d7c */
[----:B------:R-:W-:Y:S02]  /*297a0*/  MOV R13, R24 ;  /* 0x00000018000d7202 */ /* 0x000fe40000000f00 */
[C---:B------:R-:W-:Y:S01]  /*297b0*/  ISETP.LT.OR P3, PT, R6.reuse, 0x31, P1 ;  /* 0x000000310600780c */ /* 0x040fe20000f61670 */
[----:B------:R0:W-:Y:S01]  /*297c0*/  LDGSTS.E.BYPASS.LTC128B.128 [R4+0x4400], desc[UR60][R2.64+0x80], !P4 ;  /* 0x0440008002047fae */ /* 0x0001e2000e101d7c */
[----:B------:R-:W-:Y:S01]  /*297d0*/  ISETP.LT.OR P4, PT, R6, 0x31, !P0 ;  /* 0x000000310600780c */ /* 0x000fe20004781670 */
[----:B------:R-:W-:-:S12]  /*297e0*/  IMAD.MOV.U32 R8, RZ, RZ, R14 ;  /* 0x000000ffff087224 */ /* 0x000fd800078e000e */
[----:B0-----:R-:W-:Y:S05]  /*297f0*/  WARPSYNC.COLLECTIVE R15, `(.L_x_3162) ;  /* 0x000000000f087348 */ /* 0x001fea0003c00000 */
[----:B------:R1:W2:Y:S02]  /*29800*/  SHFL.IDX P6, R14, R13, R12, R11 ;  /* 0x0000000c0d0e7389 */ /* 0x0002a400000c000b */
[----:B012---:R-:W-:Y:S01]  /*29810*/  ENDCOLLECTIVE ;  /* 0x000000000000791b */ /* 0x007fe20003800000 */
.L_x_3162:
[----:B------:R-:W-:Y:S01]  /*29820*/  IMAD.MOV.U32 R13, RZ, RZ, R25 ;  /* 0x000000ffff0d7224 */ /* 0x000fe200078e0019 */
[----:B------:R-:W-:Y:S02]  /*29830*/  MOV R12, 0x4 ;  /* 0x00000004000c7802 */ /* 0x000fe40000000f00 */
[----:B------:R-:W-:-:S13]  /*29840*/  IADD3 R2, P2, R14, R5, RZ ;  /* 0x000000050e027210 */ /* 0x000fda0007f5e0ff */
[----:B------:R-:W-:Y:S05]  /*29850*/  WARPSYNC.COLLECTIVE R15, `(.L_x_3163) ;  /* 0x000000000f087348 */ /* 0x000fea0003c00000 */
[----:B------:R0:W1:Y:S02]  /*29860*/  SHFL.IDX P6, R14, R13, R12, R11 ;  /* 0x0000000c0d0e7389 */ /* 0x00006400000c000b */
[----:B01----:R-:W-:Y:S01]  /*29870*/  ENDCOLLECTIVE ;  /* 0x000000000000791b */ /* 0x003fe20003800000 */
.L_x_3163:
        /* <DEDUP_REMOVED lines=13> */
.L_x_3164:
[----:B------:R-:W-:Y:S01]  /*29950*/  IMAD.MOV.U32 R13, RZ, RZ, R25 ;  /* 0x000000ffff0d7224 */ /* 0x000fe200078e0019 */
[----:B------:R-:W-:Y:S02]  /*29960*/  MOV R12, 0x5 ;  /* 0x00000005000c7802 */ /* 0x000fe40000000f00 */
[----:B------:R-:W-:-:S07]  /*29970*/  MOV R10, R14 ;  /* 0x0000000e000a7202 */ /* 0x000fce0000000f00 */
[----:B------:R-:W-:Y:S05]  /*29980*/  WARPSYNC.COLLECTIVE R15, `(.L_x_3165) ;  /* 0x000000000f087348 */ /* 0x000fea0003c00000 */
[----:B------:R0:W1:Y:S02]  /*29990*/  SHFL.IDX P6, R14, R13, R12, R11 ;  /* 0x0000000c0d0e7389 */ /* 0x00006400000c000b */
[----:B01----:R-:W-:Y:S01]  /*299a0*/  ENDCOLLECTIVE ;  /* 0x000000000000791b */ /* 0x003fe20003800000 */
.L_x_3165:
        /* <DEDUP_REMOVED lines=12> */
.L_x_3166:
[----:B------:R-:W-:Y:S05]  /*29a70*/  BRA `(.L_x_3167) ;  /* 0xffffffa800187947 */ /* 0x000fea000383ffff */
.L_x_3000:
        /* <DEDUP_REMOVED lines=8> */
.L_x_3169:
[----:B------:R-:W-:Y:S05]  /*29b00*/  BSYNC B0 ;  /* 0x0000000000007941 */ /* 0x000fea0003800000 */
.L_x_3168:
        /* <DEDUP_REMOVED lines=9> */
.L_x_3170:
[----:B------:R-:W-:Y:S02]  /*29ba0*/  ULDC UR4, c[0x0][0xc3c] ;  /* 0x00030f0000047ab9 */ /* 0x000fe40000000800 */
[----:B------:R-:W-:-:S13]  /*29bb0*/  ISETP.GE.OR P1, PT, R9, UR4, !P0 ;  /* 0x0000000409007c0c */ /* 0x000fda000c726670 */
[----:B------:R-:W0:Y:S08]  /*29bc0*/  @!P1 LDC.64 R2, c[0x0][0xc80] ;  /* 0x00032000ff029b82 */ /* 0x000e300000000a00 */
[----:B------:R-:W1:Y:S01]  /*29bd0*/  @!P1 LDC.64 R4, c[0x0][0xc78] ;  /* 0x00031e00ff049b82 */ /* 0x000e620000000a00 */
[----:B------:R-:W-:Y:S01]  /*29be0*/  IMAD.MOV.U32 R17, RZ, RZ, RZ ;  /* 0x000000ffff117224 */ /* 0x000fe200078e00ff */
[----:B------:R-:W-:-:S02]  /*29bf0*/  MOV R11, RZ ;  /* 0x000000ff000b7202 */ /* 0x000fc40000000f00 */
[----:B------:R-:W-:Y:S01]  /*29c00*/  MOV R7, R14 ;  /* 0x0000000e00077202 */ /* 0x000fe20000000f00 */
        /* <DEDUP_REMOVED lines=9> */
[----:B--2---:R-:W-:Y:S01]  /*29ca0*/  @!P1 MOV R17, R6 ;  /* 0x0000000600119202 */ /* 0x004fe20000000f00 */
[----:B------:R-:W-:-:S02]  /*29cb0*/  IMAD.MOV.U32 R6, RZ, RZ, RZ ;  /* 0x000000ffff067224 */ /* 0x000fc400078e00ff */
[----:B---3--:R-:W-:Y:S01]  /*29cc0*/  @!P1 IMAD.MOV.U32 R4, RZ, RZ, R5 ;  /* 0x000000ffff049224 */ /* 0x008fe200078e0005 */
[----:B------:R-:W-:-:S03]  /*29cd0*/  ISETP.NE.AND P1, PT, R8, RZ, PT ;  /* 0x000000ff0800720c */ /* 0x000fc60003f25270 */
[----:B------:R-:W-:-:S10]  /*29ce0*/  IMAD R13, R4, R17, RZ ;  /* 0x00000011040d7224 */ /* 0x000fd400078e02ff */
[----:B------:R-:W-:Y:S05]  /*29cf0*/  WARPSYNC.COLLECTIVE R15, `(.L_x_3171) ;  /* 0x000000000f087348 */ /* 0x000fea0003c00000 */
[----:B------:R0:W1:Y:S02]  /*29d00*/  SHFL.UP P6, R14, R13, R12, R11 ;  /* 0x0400000c0d0e7389 */ /* 0x00006400000c000b */
[----:B01----:R-:W-:Y:S01]  /*29d10*/  ENDCOLLECTIVE ;  /* 0x000000000000791b */ /* 0x003fe20003800000 */
.L_x_3171:
[----:B------:R-:W-:Y:S02]  /*29d20*/  MOV R12, 0x2 ;  /* 0x00000002000c7802 */ /* 0x000fe40000000f00 */
[----:B------:R-:W-:-:S05]  /*29d30*/  SEL R14, R14, RZ, P1 ;  /* 0x000000ff0e0e7207 */ /* 0x000fca0000800000 */
[----:B------:R-:W-:-:S04]  /*29d40*/  IMAD.IADD R5, R13, 0x1, R14 ;  /* 0x000000010d057824 */ /* 0x000fc800078e020e */
[----:B------:R-:W-:-:S07]  /*29d50*/  IMAD.MOV.U32 R13, RZ, RZ, R5 ;  /* 0x000000ffff0d7224 */ /* 0x000fce00078e0005 */
[----:B------:R-:W-:Y:S05]  /*29d60*/  WARPSYNC.COLLECTIVE R15, `(.L_x_3172) ;  /* 0x000000000f087348 */ /* 0x000fea0003c00000 */
[----:B------:R0:W1:Y:S02]  /*29d70*/  SHFL.UP P6, R14, R13, R12, R11 ;  /* 0x0400000c0d0e7389 */ /* 0x00006400000c000b */
[----:B01----:R-:W-:Y:S01]  /*29d80*/  ENDCOLLECTIVE ;  /* 0x000000000000791b */ /* 0x003fe20003800000 */
.L_x_3172:
[----:B------:R-:W-:Y:S02]  /*29d90*/  MOV R12, 0x4 ;  /* 0x00000004000c7802 */ /* 0x000fe40000000f00 */
[----:B------:R-:W-:-:S05]  /*29da0*/  SEL R2, R14, RZ, P2 ;  /* 0x000000ff0e027207 */ /* 0x000fca0001000000 */
[----:B------:R-:W-:-:S04]  /*29db0*/  IMAD.IADD R2, R5, 0x1, R2 ;  /* 0x0000000105027824 */ /* 0x000fc800078e0202 */
[----:B------:R-:W-:-:S07]  /*29dc0*/  IMAD.MOV.U32 R13, RZ, RZ, R2 ;  /* 0x000000ffff0d7224 */ /* 0x000fce00078e0002 */
[----:B------:R-:W-:Y:S05]  /*29dd0*/  WARPSYNC.COLLECTIVE R15, `(.L_x_3173) ;  /* 0x000000000f087348 */ /* 0x000fea0003c00000 */
[----:B------:R0:W1:Y:S02]  /*29de0*/  SHFL.UP P6, R14, R13, R12, R11 ;  /* 0x0400000c0d0e7389 */ /* 0x00006400000c000b */
[----:B01----:R-:W-:Y:S01]  /*29df0*/  ENDCOLLECTIVE ;  /* 0x000000000000791b */ /* 0x003fe20003800000 */
.L_x_3173:
[----:B------:R-:W-:Y:S02]  /*29e00*/  MOV R12, 0x8 ;  /* 0x00000008000c7802 */ /* 0x000fe40000000f00 */
[----:B------:R-:W-:-:S05]  /*29e10*/  SEL R3, R14, RZ, P3 ;  /* 0x000000ff0e037207 */ /* 0x000fca0001800000 */
[----:B------:R-:W-:-:S04]  /*29e20*/  IMAD.IADD R3, R2, 0x1, R3 ;  /* 0x0000000102037824 */ /* 0x000fc800078e0203 */
[----:B------:R-:W-:-:S07]  /*29e30*/  IMAD.MOV.U32 R13, RZ, RZ, R3 ;  /* 0x000000ffff0d7224 */ /* 0x000fce00078e0003 */
[----:B------:R-:W-:Y:S05]  /*29e40*/  WARPSYNC.COLLECTIVE R15, `(.L_x_3174) ;  /* 0x000000000f087348 */ /* 0x000fea0003c00000 */
[----:B------:R0:W1:Y:S02]  /*29e50*/  SHFL.UP P6, R14, R13, R12, R11 ;  /* 0x0400000c0d0e7389 */ /* 0x00006400000c000b */
[----:B01----:R-:W-:Y:S01]  /*29e60*/  ENDCOLLECTIVE ;  /* 0x000000000000791b */ /* 0x003fe20003800000 */
.L_x_3174:
[----:B------:R-:W-:Y:S02]  /*29e70*/  MOV R12, 0x10 ;  /* 0x00000010000c7802 */ /* 0x000fe40000000f00 */
[----:B------:R-:W-:-:S05]  /*29e80*/  SEL R14, R14, RZ, P4 ;  /* 0x000000ff0e0e7207 */ /* 0x000fca0002000000 */
[----:B------:R-:W-:-:S04]  /*29e90*/  IMAD.IADD R5, R3, 0x1, R14 ;  /* 0x0000000103057824 */ /* 0x000fc800078e020e */
[----:B------:R-:W-:-:S07]  /*29ea0*/  IMAD.MOV.U32 R13, RZ, RZ, R5 ;  /* 0x000000ffff0d7224 */ /* 0x000fce00078e0005 */
[----:B------:R-:W-:Y:S05]  /*29eb0*/  WARPSYNC.COLLECTIVE R15, `(.L_x_3175) ;  /* 0x000000000f087348 */ /* 0x000fea0003c00000 */
[----:B------:R0:W1:Y:S02]  /*29ec0*/  SHFL.UP P6, R14, R13, R12, R11 ;  /* 0x0400000c0d0e7389 */ /* 0x00006400000c000b */
[----:B01----:R-:W-:Y:S01]  /*29ed0*/  ENDCOLLECTIVE ;  /* 0x000000000000791b */ /* 0x003fe20003800000 */
.L_x_3175:
        /* <DEDUP_REMOVED lines=8> */
.L_x_3176:
[----:B------:R-:W-:Y:S05]  /*29f60*/  BRA `(.L_x_3177) ;  /* 0xffffffa800247947 */ /* 0x000fea000383ffff */
.L_x_3003:
[----:B------:R-:W-:Y:S01]  /*29f70*/  BSSY B0, `(.L_x_3178) ;  /* 0x0000007000007945 */ /* 0x000fe20003800000 */
[----:B------:R-:W-:Y:S01]  /*29f80*/  MOV R12, 0x1 ;  /* 0x00000001000c7802 */ /* 0x000fe20000000f00 */
[----:B------:R-:W-:Y:S02]  /*29f90*/  IMAD.MOV.U32 R11, RZ, RZ, RZ ;  /* 0x000000ffff0b7224 */ /* 0x000fe400078e00ff */
[----:B------:R-:W-:-:S07]  /*29fa0*/  IMAD.MOV.U32 R15, RZ, RZ, -0x1 ;  /* 0xffffffffff0f7424 */ /* 0x000fce00078e00ff */
[----:B------:R-:W-:Y:S05]  /*29fb0*/  WARPSYNC.COLLECTIVE R15, `(.L_x_3179) ;  /* 0x000000000f087348 */ /* 0x000fea0003c00000 */
[----:B------:R0:W1:Y:S02]  /*29fc0*/  SHFL.UP P6, R14, R13, R12, R11 ;  /* 0x0400000c0d0e7389 */ /* 0x00006400000c000b */
[----:B01----:R-:W-:Y:S01]  /*29fd0*/  ENDCOLLECTIVE ;  /* 0x000000000000791b */ /* 0x003fe20003800000 */
.L_x_3179:
[----:B------:R-:W-:Y:S05]  /*29fe0*/  BSYNC B0 ;  /* 0x0000000000007941 */ /* 0x000fea0003800000 */
.L_x_3178:
[----:B------:R-:W-:Y:S01]  /*29ff0*/  SEL R14, R14, RZ, P1 ;  /* 0x000000ff0e0e7207 */ /* 0x000fe20000800000 */
[----:B------:R-:W-:Y:S01]  /*2a000*/  IMAD.MOV.U32 R12, RZ, RZ, 0x2 ;  /* 0x00000002ff0c7424 */ /* 0x000fe200078e00ff */
[----:B------:R-:W-:Y:S01]  /*2a010*/  MOV R15, 0xffffffff ;  /* 0xffffffff000f7802 */ /* 0x000fe20000000f00 */
[----:B------:R-:W-:Y:S01]  /*2a020*/  IMAD.MOV.U32 R11, RZ, RZ, RZ ;  /* 0x000000ffff0b7224 */ /* 0x000fe200078e00ff */
[----:B------:R-:W-:-:S07]  /*2a030*/  IADD3 R13, R13, R14, RZ ;  /* 0x0000000e0d0d7210 */ /* 0x000fce0007ffe0ff */
[----:B------:R-:W-:Y:S05]  /*2a040*/  WARPSYNC.COLLECTIVE R15, `(.L_x_3180) ;  /* 0x000000000f087348 */ /* 0x000fea0003c00000 */
[----:B------:R0:W1:Y:S02]  /*2a050*/  SHFL.UP P6, R14, R13, R12, R11 ;  /* 0x0400000c0d0e7389 */ /* 0x00006400000c000b */
[----:B01----:R-:W-:Y:S01]  /*2a060*/  ENDCOLLECTIVE ;  /* 0x000000000000791b */ /* 0x003fe20003800000 */
.L_x_3180:
[----:B------:R-:W-:Y:S02]  /*2a070*/  MOV R12, 0x4 ;  /* 0x00000004000c7802 */ /* 0x000fe40000000f00 */
[----:B------:R-:W-:-:S05]  /*2a080*/  SEL R2, R14, RZ, P2 ;  /* 0x000000ff0e027207 */ /* 0x000fca0001000000 */
[----:B------:R-:W-:-:S04]  /*2a090*/  IMAD.IADD R2, R13, 0x1, R2 ;  /* 0x000000010d027824 */ /* 0x000fc800078e0202 */
[----:B------:R-:W-:-:S07]  /*2a0a0*/  IMAD.MOV.U32 R13, RZ, RZ, R2 ;  /* 0x000000ffff0d7224 */ /* 0x000fce00078e0002 */
[----:B------:R-:W-:Y:S05]  /*2a0b0*/  WARPSYNC.COLLECTIVE R15, `(.L_x_3181) ;  /* 0x000000000f087348 */ /* 0x000fea0003c00000 */
[----:B------:R0:W1:Y:S02]  /*2a0c0*/  SHFL.UP P6, R14, R13, R12, R11 ;  /* 0x0400000c0d0e7389 */ /* 0x00006400000c000b */
[----:B01----:R-:W-:Y:S01]  /*2a0d0*/  ENDCOLLECTIVE ;  /* 0x000000000000791b */ /* 0x003fe20003800000 */
.L_x_3181:
[----:B------:R-:W-:Y:S02]  /*2a0e0*/  MOV R12, 0x8 ;  /* 0x00000008000c7802 */ /* 0x000fe40000000f00 */
[----:B------:R-:W-:-:S05]  /*2a0f0*/  SEL R3, R14, RZ, P3 ;  /* 0x000000ff0e037207 */ /* 0x000fca0001800000 */
[----:B------:R-:W-:-:S04]  /*2a100*/  IMAD.IADD R3, R2, 0x1, R3 ;  /* 0x0000000102037824 */ /* 0x000fc800078e0203 */
[----:B------:R-:W-:-:S07]  /*2a110*/  IMAD.MOV.U32 R13, RZ, RZ, R3 ;  /* 0x000000ffff0d7224 */ /* 0x000fce00078e0003 */
[----:B------:R-:W-:Y:S05]  /*2a120*/  WARPSYNC.COLLECTIVE R15, `(.L_x_3182) ;  /* 0x000000000f087348 */ /* 0x000fea0003c00000 */
[----:B------:R0:W1:Y:S02]  /*2a130*/  SHFL.UP P6, R14, R13, R12, R11 ;  /* 0x0400000c0d0e7389 */ /* 0x00006400000c000b */
[----:B01----:R-:W-:Y:S01]  /*2a140*/  ENDCOLLECTIVE ;  /* 0x000000000000791b */ /* 0x003fe20003800000 */
.L_x_3182:
[----:B------:R-:W-:Y:S02]  /*2a150*/  MOV R12, 0x10 ;  /* 0x00000010000c7802 */ /* 0x000fe40000000f00 */
[----:B------:R-:W-:-:S05]  /*2a160*/  SEL R14, R14, RZ, P4 ;  /* 0x000000ff0e0e7207 */ /* 0x000fca0002000000 */
[----:B------:R-:W-:-:S04]  /*2a170*/  IMAD.IADD R5, R3, 0x1, R14 ;  /* 0x0000000103057824 */ /* 0x000fc800078e020e */
[----:B------:R-:W-:-:S07]  /*2a180*/  IMAD.MOV.U32 R13, RZ, RZ, R5 ;  /* 0x000000ffff0d7224 */ /* 0x000fce00078e0005 */
[----:B------:R-:W-:Y:S05]  /*2a190*/  WARPSYNC.COLLECTIVE R15, `(.L_x_3183) ;  /* 0x000000000f087348 */ /* 0x000fea0003c00000 */
[----:B------:R0:W1:Y:S02]  /*2a1a0*/  SHFL.UP P6, R14, R13, R12, R11 ;  /* 0x0400000c0d0e7389 */ /* 0x00006400000c000b */
[----:B01----:R-:W-:Y:S01]  /*2a1b0*/  ENDCOLLECTIVE ;  /* 0x000000000000791b */ /* 0x003fe20003800000 */
.L_x_3183:
        /* <DEDUP_REMOVED lines=8> */
.L_x_3184:
[----:B------:R-:W-:Y:S05]  /*2a240*/  BRA `(.L_x_3185) ;  /* 0xffffffa800107947 */ /* 0x000fea000383ffff */
.L_x_3005:
[----:B------:R-:W-:Y:S01]  /*2a250*/  BSSY B0, `(.L_x_3186) ;  /* 0x0000006000007945 */ /* 0x000fe20003800000 */
[----:B------:R-:W-:Y:S01]  /*2a260*/  PLOP3.LUT P6, PT, P6, PT, PT, 0x8, 0x0 ;  /* 0x000000000000781c */ /* 0x000fe200037ce170 */
[----:B------:R-:W-:-:S12]  /*2a270*/  IMAD.MOV.U32 R15, RZ, RZ, -0x1 ;  /* 0xffffffffff0f7424 */ /* 0x000fd800078e00ff */
[----:B0-----:R-:W-:Y:S05]  /*2a280*/  WARPSYNC.COLLECTIVE R15, `(.L_x_3187) ;  /* 0x000000000f087348 */ /* 0x001fea0003c00000 */
[----:B------:R-:W-:Y:S01]  /*2a290*/  VOTE.ANY R14, PT, P6 ;  /* 0x00000000000e7806 */ /* 0x000fe200030e0100 */
[----:B0-----:R-:W-:Y:S06]  /*2a2a0*/  ENDCOLLECTIVE ;  /* 0x000000000000791b */ /* 0x001fec0003800000 */
.L_x_3187:
[----:B------:R-:W-:Y:S05]  /*2a2b0*/  BSYNC B0 ;  /* 0x0000000000007941 */ /* 0x000fea0003800000 */
.L_x_3186:
[----:B------:R-:W-:Y:S01]  /*2a2c0*/  MOV R3, R14 ;  /* 0x0000000e00037202 */ /* 0x000fe20000000f00 */
[----:B------:R-:W-:Y:S01]  /*2a2d0*/  IMAD.MOV.U32 R13, RZ, RZ, R17 ;  /* 0x000000ffff0d7224 */ /* 0x000fe200078e0011 */
[----:B------:R-:W-:Y:S01]  /*2a2e0*/  MOV R15, 0xffffffff ;  /* 0xffffffff000f7802 */ /* 0x000fe20000000f00 */
[----:B------:R-:W-:Y:S01]  /*2a2f0*/  IMAD.MOV.U32 R11, RZ, RZ, 0x1f ;  /* 0x0000001fff0b7424 */ /* 0x000fe200078e00ff */
[----:B------:R0:W1:Y:S06]  /*2a300*/  POPC R12, R3 ;  /* 0x00000003000c7309 */ /* 0x00006c0000000000 */
[----:B01----:R-:W-:Y:S05]  /*2a310*/  WARPSYNC.COLLECTIVE R15, `(.L_x_3188) ;  /* 0x000000000f087348 */ /* 0x003fea0003c00000 */
[----:B-1----:R1:W2:Y:S02]  /*2a320*/  SHFL.IDX P6, R14, R13, R12, R11 ;  /* 0x0000000c0d0e7389 */ /* 0x0022a400000c000b */
[----:B012---:R-:W-:Y:S01]  /*2a330*/  ENDCOLLECTIVE ;  /* 0x000000000000791b */ /* 0x007fe20003800000 */
.L_x_3188:
[----:B------:R-:W-:Y:S02]  /*2a340*/  IMAD.IADD R19, R12, 0x1, R19 ;  /* 0x000000010c137824 */ /* 0x000fe400078e0213 */
[----:B------:R-:W-:Y:S02]  /*2a350*/  IMAD.MOV.U32 R13, RZ, RZ, R4 ;  /* 0x000000ffff0d7224 */ /* 0x000fe400078e0004 */
[----:B------:R-:W-:-:S07]  /*2a360*/  IMAD.MOV.U32 R17, RZ, RZ, R14 ;  /* 0x000000ffff117224 */ /* 0x000fce00078e000e */
[----:B------:R-:W-:Y:S05]  /*2a370*/  WARPSYNC.COLLECTIVE R15, `(.L_x_3189) ;  /* 0x000000000f087348 */ /* 0x000fea0003c00000 */
[----:B------:R0:W1:Y:S02]  /*2a380*/  SHFL.IDX P6, R14, R13, R12, R11 ;  /* 0x0000000c0d0e7389 */ /* 0x00006400000c000b */
[----:B01----:R-:W-:Y:S01]  /*2a390*/  ENDCOLLECTIVE ;  /* 0x000000000000791b */ /* 0x003fe20003800000 */
.L_x_3189:
[----:B------:R-:W-:Y:S01]  /*2a3a0*/  MOV R4, R14 ;  /* 0x0000000e00047202 */ /* 0x000fe20000000f00 */
[----:B------:R-:W-:Y:S06]  /*2a3b0*/  BRA `(.L_x_3190) ;  /* 0xffffffa400f47947 */ /* 0x000fec000383ffff */
.L_x_3007:
[----:B------:R-:W-:Y:S01]  /*2a3c0*/  BSSY B0, `(.L_x_3191) ;  /* 0x0000007000007945 */ /* 0x000fe20003800000 */
[----:B------:R-:W-:Y:S01]  /*2a3d0*/  IMAD.MOV.U32 R13, RZ, RZ, R2 ;  /* 0x000000ffff0d7224 */ /* 0x000fe200078e0002 */
[----:B------:R-:W-:Y:S01]  /*2a3e0*/  MOV R11, 0x1f ;  /* 0x0000001f000b7802 */ /* 0x000fe20000000f00 */
[----:B------:R-:W-:-:S07]  /*2a3f0*/  IMAD.MOV.U32 R15, RZ, RZ, -0x1 ;  /* 0xffffffffff0f7424 */ /* 0x000fce00078e00ff */
[----:B0-23--:R-:W-:Y:S05]  /*2a400*/  WARPSYNC.COLLECTIVE R15, `(.L_x_3192) ;  /* 0x000000000f087348 */ /* 0x00dfea0003c00000 */
[----:B------:R1:W4:Y:S02]  /*2a410*/  SHFL.IDX P6, R14, R13, R12, R11 ;  /* 0x0000000c0d0e7389 */ /* 0x00032400000c000b */
[----:B01234-:R-:W-:Y:S01]  /*2a420*/  ENDCOLLECTIVE ;  /* 0x000000000000791b */ /* 0x01ffe20003800000 */
.L_x_3192:
[----:B------:R-:W-:Y:S05]  /*2a430*/  BSYNC B0 ;  /* 0x0000000000007941 */ /* 0x000fea0003800000 */
.L_x_3191:
[----:B------:R-:W-:Y:S01]  /*2a440*/  IMAD.MOV.U32 R6, RZ, RZ, R14 ;  /* 0x000000ffff067224 */ /* 0x000fe200078e000e */
[----:B------:R-:W-:Y:S06]  /*2a450*/  BRA `(.L_x_3006) ;  /* 0xffffffa400e47947 */ /* 0x000fec000383ffff */
.L_x_3013:
[----:B-1----:R1:W3:Y:S02]  /*2a460*/  SYNCS.PHASECHK.TRANS64.TRYWAIT P0, [R5+URZ+0x2a820], R0 ;  /* 0x02a82000050075a7 */ /* 0x0022e4000800017f */
[----:B---3--:R-:W-:Y:S05]  /*2a470*/  @!P0 NANOSLEEP.SYNCS 0x989680 ;  /* 0x009896800000895d */ /* 0x008fea0003900000 */
[----:B------:R-:W3:Y:S02]  /*2a480*/  @!P0 SYNCS.PHASECHK.TRANS64 P0, [R5+URZ+0x2a820], R0 ;  /* 0x02a82000050085a7 */ /* 0x000ee4000800007f */
[----:B---3--:R-:W-:Y:S05]  /*2a490*/  @!P0 BRA `(.L_x_3013) ;  /* 0xfffffffc00f08947 */ /* 0x008fea000383ffff */
[----:B------:R-:W-:Y:S05]  /*2a4a0*/  BRA `(.L_x_3193) ;  /* 0xffffffb0003c7947 */ /* 0x000fea000383ffff */
.L_x_3014:
[----:B------:R-:W3:Y:S01]  /*2a4b0*/  S2R R2, SR_TID.X ;  /* 0x0000000000027919 */ /* 0x000ee20000002100 */
[----:B------:R-:W-:Y:S01]  /*2a4c0*/  BSSY B0, `(.L_x_3194) ;  /* 0x000000a000007945 */ /* 0x000fe20003800000 */
[----:B------:R-:W-:Y:S01]  /*2a4d0*/  IMAD.MOV.U32 R12, RZ, RZ, RZ ;  /* 0x000000ffff0c7224 */ /* 0x000fe200078e00ff */
[----:B------:R-:W-:Y:S01]  /*2a4e0*/  MOV R15, 0xffffffff ;  /* 0xffffffff000f7802 */ /* 0x000fe20000000f00 */
[----:B------:R-:W-:Y:S01]  /*2a4f0*/  IMAD.MOV.U32 R11, RZ, RZ, 0x1f ;  /* 0x0000001fff0b7424 */ /* 0x000fe200078e00ff */
[----:B---3--:R-:W-:-:S04]  /*2a500*/  SHF.R.U32.HI R2, RZ, 0x5, R2 ;  /* 0x00000005ff027819 */ /* 0x008fc80000011602 */
[----:B------:R-:W-:-:S04]  /*2a510*/  LOP3.LUT R2, R2, 0x3, RZ, 0xc0, !PT ;  /* 0x0000000302027812 */ /* 0x000fc800078ec0ff */
[----:B------:R-:W-:-:S07]  /*2a520*/  MOV R13, R2 ;  /* 0x00000002000d7202 */ /* 0x000fce0000000f00 */
[----:B012---:R-:W-:Y:S05]  /*2a530*/  WARPSYNC.COLLECTIVE R15, `(.L_x_3195) ;  /* 0x000000000f087348 */ /* 0x007fea0003c00000 */
[----:B------:R3:W4:Y:S02]  /*2a540*/  SHFL.IDX P6, R14, R13, R12, R11 ;  /* 0x0000000c0d0e7389 */ /* 0x00072400000c000b */
[----:B01234-:R-:W-:Y:S01]  /*2a550*/  ENDCOLLECTIVE ;  /* 0x000000000000791b */ /* 0x01ffe20003800000 */
.L_x_3195:
[----:B------:R-:W-:Y:S05]  /*2a560*/  BSYNC B0 ;  /* 0x0000000000007941 */ /* 0x000fea0003800000 */
.L_x_3194:
[----:B------:R-:W-:Y:S05]  /*2a570*/  BRA `(.L_x_3196) ;  /* 0xffffffb000247947 */ /* 0x000fea000383ffff */
.L_x_3015:
[----:B------:R-:W-:Y:S01]  /*2a580*/  BSSY B0, `(.L_x_3197) ;  /* 0x0000006000007945 */ /* 0x000fe20003800000 */
[----:B------:R-:W-:-:S07]  /*2a590*/  IMAD.MOV.U32 R15, RZ, RZ, -0x1 ;  /* 0xffffffffff0f7424 */ /* 0x000fce00078e00ff */
[----:B012---:R-:W-:Y:S05]  /*2a5a0*/  WARPSYNC.COLLECTIVE R15, `(.L_x_3198) ;  /* 0x000000000f0c7348 */ /* 0x007fea0003c00000 */
[----:B------:R-:W-:Y:S02]  /*2a5b0*/  ELECT P6, UR62, PT ;  /* 0x00000000003e782f */ /* 0x000fe400038c0000 */
[----:B------:R-:W-:Y:S01]  /*2a5c0*/  MOV R14, UR62 ;  /* 0x0000003e000e7c02 */ /* 0x000fe20008000f00 */
[----:B012---:R-:W-:Y:S10]  /*2a5d0*/  ENDCOLLECTIVE ;  /* 0x000000000000791b */ /* 0x007ff40003800000 */
.L_x_3198:
[----:B------:R-:W-:Y:S05]  /*2a5e0*/  BSYNC B0 ;  /* 0x0000000000007941 */ /* 0x000fea0003800000 */
.L_x_3197:
[----:B------:R-:W-:Y:S05]  /*2a5f0*/  BRA `(.L_x_3199) ;  /* 0xffffffb000187947 */ /* 0x000fea000383ffff */
.L_x_3017:
[----:B-1----:R1:W3:Y:S02]  /*2a600*/  SYNCS.PHASECHK.TRANS64.TRYWAIT P1, [R3+URZ+0x2a840], R2 ;  /* 0x02a84002030075a7 */ /* 0x0022e4000802017f */
[----:B---3--:R-:W-:Y:S05]  /*2a610*/  @!P1 NANOSLEEP.SYNCS 0x989680 ;  /* 0x009896800000995d */ /* 0x008fea0003900000 */
[----:B------:R-:W3:Y:S02]  /*2a620*/  @!P1 SYNCS.PHASECHK.TRANS64 P1, [R3+URZ+0x2a840], R2 ;  /* 0x02a84002030095a7 */ /* 0x000ee4000802007f */
[----:B---3--:R-:W-:Y:S05]  /*2a630*/  @!P1 BRA `(.L_x_3017) ;  /* 0xfffffffc00f09947 */ /* 0x008fea000383ffff */
[----:B------:R-:W-:Y:S05]  /*2a640*/  BRA `(.L_x_3200) ;  /* 0xffffffb000407947 */ /* 0x000fea000383ffff */
.L_x_3019:
[----:B---3--:R3:W4:Y:S02]  /*2a650*/  SYNCS.PHASECHK.TRANS64.TRYWAIT P1, [R5+URZ+0x2a840], R0 ;  /* 0x02a84000050075a7 */ /* 0x008724000802017f */
[----:B----4-:R-:W-:Y:S05]  /*2a660*/  @!P1 NANOSLEEP.SYNCS 0x989680 ;  /* 0x009896800000995d */ /* 0x010fea0003900000 */
[----:B------:R-:W4:Y:S02]  /*2a670*/  @!P1 SYNCS.PHASECHK.TRANS64 P1, [R5+URZ+0x2a840], R0 ;  /* 0x02a84000050095a7 */ /* 0x000f24000802007f */
[----:B----4-:R-:W-:Y:S05]  /*2a680*/  @!P1 BRA `(.L_x_3019) ;  /* 0xfffffffc00f09947 */ /* 0x010fea000383ffff */
[----:B------:R-:W-:Y:S05]  /*2a690*/  BRA `(.L_x_3201) ;  /* 0xffffffb0004c7947 */ /* 0x000fea000383ffff */
.L_x_3021:
[----:B----4-:R4:W0:Y:S02]  /*2a6a0*/  SYNCS.PHASECHK.TRANS64.TRYWAIT P1, [R3+URZ+0x2a860], R2 ;  /* 0x02a86002030075a7 */ /* 0x010824000802017f */
[----:B0-----:R-:W-:Y:S05]  /*2a6b0*/  @!P1 NANOSLEEP.SYNCS 0x989680 ;  /* 0x009896800000995d */ /* 0x001fea0003900000 */
[----:B------:R-:W0:Y:S02]  /*2a6c0*/  @!P1 SYNCS.PHASECHK.TRANS64 P1, [R3+URZ+0x2a860], R2 ;  /* 0x02a86002030095a7 */ /* 0x000e24000802007f */
[----:B0-----:R-:W-:Y:S05]  /*2a6d0*/  @!P1 BRA `(.L_x_3021) ;  /* 0xfffffffc00f09947 */ /* 0x001fea000383ffff */
[----:B------:R-:W-:Y:S05]  /*2a6e0*/  BRA `(.L_x_3202) ;  /* 0xffffffb000487947 */ /* 0x000fea000383ffff */
.L_x_3203:
        /* <DEDUP_REMOVED lines=9> */
.L_x_3212:


//--------------------- .nv.global.init           --------------------------
	.section	.nv.global.init,"aw",@progbits
.nv.global.init:
	.type		$str$23,@object
	.size		$str$23,($str$24 - $str$23)
$str$23:
        /*0000*/ 	.byte	0x28, 0x61, 0x64, 0x64, 0x72, 0x65, 0x73, 0x73, 0x20, 0x26, 0x20, 0x6d, 0x61, 0x73, 0x6b, 0x29
        /*0010*/ 	.byte	0x20, 0x3d, 0x3d, 0x20, 0x30, 0x00
	.type		$str$24,@object
	.size		$str$24,(__unnamed_4 - $str$24)
$str$24:
        /*0016*/ 	.byte	0x2f, 0x74, 0x6d, 0x70, 0x2f, 0x6f, 0x73, 0x73, 0x5f, 0x6b, 0x65, 0x72, 0x6e, 0x65, 0x6c, 0x73
        /*0026*/ 	.byte	0x5f, 0x73, 0x72, 0x63, 0x2f, 0x66, 0x6c, 0x61, 0x73, 0x68, 0x5f, 0x61, 0x74, 0x74, 0x65, 0x6e
        /*0036*/ 	.byte	0x74, 0x69, 0x6f, 0x6e, 0x2f, 0x63, 0x73, 0x72, 0x63, 0x2f, 0x63, 0x75, 0x74, 0x6c, 0x61, 0x73
        /*0046*/ 	.byte	0x73, 0x2f, 0x69, 0x6e, 0x63, 0x6c, 0x75, 0x64, 0x65, 0x2f, 0x63, 0x75, 0x74, 0x65, 0x2f, 0x70
        /*0056*/ 	.byte	0x6f, 0x69, 0x6e, 0x74, 0x65, 0x72, 0x5f, 0x66, 0x6c, 0x61, 0x67, 0x67, 0x65, 0x64, 0x2e, 0x68
        /*0066*/ 	.byte	0x70, 0x70, 0x00
	.type		__unnamed_4,@object
	.size		__unnamed_4,(__unnamed_6 - __unnamed_4)
__unnamed_4:
        /* <DEDUP_REMOVED lines=24> */
	.type		__unnamed_6,@object
	.size		__unnamed_6,(__unnamed_3 - __unnamed_6)
__unnamed_6:
        /* <DEDUP_REMOVED lines=24> */
	.type		__unnamed_3,@object
	.size		__unnamed_3,(__unnamed_5 - __unnamed_3)
__unnamed_3:
        /* <DEDUP_REMOVED lines=29> */
	.type		__unnamed_5,@object
	.size		__unnamed_5,(__unnamed_2 - __unnamed_5)
__unnamed_5:
        /* <DEDUP_REMOVED lines=29> */
	.type		__unnamed_2,@object
	.size		__unnamed_2,(__unnamed_1 - __unnamed_2)
__unnamed_2:
        /* <DEDUP_REMOVED lines=29> */
	.type		__unnamed_1,@object
	.size		__unnamed_1,(.L_0 - __unnamed_1)
__unnamed_1:
        /* <DEDUP_REMOVED lines=28> */
        /*0a8d*/ 	.byte	0x31, 0x38, 0x34, 0x33, 0x32, 0x3e, 0x3e, 0x3e, 0x3e, 0x3e, 0x20, 0x26, 0x5d, 0x00
.L_0:


//--------------------- .nv.shared._ZN7cutlass13device_kernelIN5flash11enable_sm90INS1_16FlashAttnFwdSm90INS1_25CollectiveMainloopFwdSm90ILi2EN4cute5tupleIJNS5_1CILi1EEES8_S8_EEENS6_IJNS7_ILi128EEENS7_ILi96EEENS7_ILi192EEEEEELi128ENS_6half_tEfNS_4arch4Sm90ELb0ELb0ELb1ELb0ELb1ELb0ELb0ELb1ELb1ELb1ELb1ELb0EEENS1_21CollectiveEpilogueFwdINS6_IJSA_SA_SB_EEES9_SE_SG_Li256ELb0ELb1ELb1ELb0EEENS1_19SingleTileSchedulerILb0ELb1ELb1ELi128EEEEEEEEEvNT_6ParamsE --------------------------
	.section	.nv.shared._ZN7cutlass13device_kernelIN5flash11enable_sm90INS1_16FlashAttnFwdSm90INS1_25CollectiveMainloopFwdSm90ILi2EN4cute5tupleIJNS5_1CILi1EEES8_S8_EEENS6_IJNS7_ILi128EEENS7_ILi96EEENS7_ILi192EEEEEELi128ENS_6half_tEfNS_4arch4Sm90ELb0ELb0ELb1ELb0ELb1ELb0ELb0ELb1ELb1ELb1ELb1ELb0EEENS1_21CollectiveEpilogueFwdINS6_IJSA_SA_SB_EEES9_SE_SG_Li256ELb0ELb1ELb1ELb0EEENS1_19SingleTileSchedulerILb0ELb1ELb1ELi128EEEEEEEEEvNT_6ParamsE,"aw",@nobits
	.sectionflags	@""
	.align	16
	.zero		1024


//--------------------- .nv.shared.reserved.0     --------------------------
	.section	.nv.shared.reserved.0,"aw",@nobits
	.weak		__nv_reservedSMEM_offset_0_alias
	.size		__nv_reservedSMEM_offset_0_alias, 0, 0
	.other		__nv_reservedSMEM_offset_0_alias,@"STO_CUDA_RESERVED_SHARED STV_DEFAULT"
__nv_reservedSMEM_offset_0_alias:
	.zero		0


//--------------------- .nv.global                --------------------------
	.section	.nv.global,"aw",@nobits
.nv.global:
	.type		_ZN90_INTERNAL_6d03c939_54_flash_fwd_hdim192_128_fp16_paged_split_softcap_sm90_cu_9b94ef52_31144cute1_E,@object
	.size		_ZN90_INTERNAL_6d03c939_54_flash_fwd_hdim192_128_fp16_paged_split_softcap_sm90_cu_9b94ef52_31144cute1_E,(_ZN90_INTERNAL_6d03c939_54_flash_fwd_hdim192_128_fp16_paged_split_softcap_sm90_cu_9b94ef52_31144cuda3std3__45__cpo6cbeginE - _ZN90_INTERNAL_6d03c939_54_flash_fwd_hdim192_128_fp16_paged_split_softcap_sm90_cu_9b94ef52_31144cute1_E)
_ZN90_INTERNAL_6d03c939_54_flash_fwd_hdim192_128_fp16_paged_split_softcap_sm90_cu_9b94ef52_31144cute1_E:
	.zero		1
	.type		_ZN90_INTERNAL_6d03c939_54_flash_fwd_hdim192_128_fp16_paged_split_softcap_sm90_cu_9b94ef52_31144cuda3std3__45__cpo6cbeginE,@object
	.size		_ZN90_INTERNAL_6d03c939_54_flash_fwd_hdim192_128_fp16_paged_split_softcap_sm90_cu_9b94ef52_31144cuda3std3__45__cpo6cbeginE,(_ZN90_INTERNAL_6d03c939_54_flash_fwd_hdim192_128_fp16_paged_split_softcap_sm90_cu_9b94ef52_31144cuda3std3__48in_placeE - _ZN90_INTERNAL_6d03c939_54_flash_fwd_hdim192_128_fp16_paged_split_softcap_sm90_cu_9b94ef52_31144cuda3std3__45__cpo6cbeginE)
_ZN90_INTERNAL_6d03c939_54_flash_fwd_hdim192_128_fp16_paged_split_softcap_sm90_cu_9b94ef52_31144cuda3std3__45__cpo6cbeginE:
	.zero		1
	.type		_ZN90_INTERNAL_6d03c939_54_flash_fwd_hdim192_128_fp16_paged_split_softcap_sm90_cu_9b94ef52_31144cuda3std3__48in_placeE,@object
	.size		_ZN90_INTERNAL_6d03c939_54_flash_fwd_hdim192_128_fp16_paged_split_softcap_sm90_cu_9b94ef52_31144cuda3std3__48in_placeE,(_ZN90_INTERNAL_6d03c939_54_flash_fwd_hdim192_128_fp16_paged_split_softcap_sm90_cu_9b94ef52_31144cuda3std6ranges3__45__cpo9iter_moveE - _ZN90_INTERNAL_6d03c939_54_flash_fwd_hdim192_128_fp16_paged_split_softcap_sm90_cu_9b94ef52_31144cuda3std3__48in_placeE)
_ZN90_INTERNAL_6d03c939_54_flash_fwd_hdim192_128_fp16_paged_split_softcap_sm90_cu_9b94ef52_31144cuda3std3__48in_placeE:
	.zero		1
	.type		_ZN90_INTERNAL_6d03c939_54_flash_fwd_hdim192_128_fp16_paged_split_softcap_sm90_cu_9b94ef52_31144cuda3std6ranges3__45__cpo9iter_moveE,@object
	.size		_ZN90_INTERNAL_6d03c939_54_flash_fwd_hdim192_128_fp16_paged_split_softcap_sm90_cu_9b94ef52_31144cuda3std6ranges3__45__cpo9iter_moveE,(_ZN90_INTERNAL_6d03c939_54_flash_fwd_hdim192_128_fp16_paged_split_softcap_sm90_cu_9b94ef52_31144cuda3std3__45__cpo5beginE - _ZN90_INTERNAL_6d03c939_54_flash_fwd_hdim192_128_fp16_paged_split_softcap_sm90_cu_9b94ef52_31144cuda3std6ranges3__45__cpo9iter_moveE)
_ZN90_INTERNAL_6d03c939_54_flash_fwd_hdim192_128_fp16_paged_split_softcap_sm90_cu_9b94ef52_31144cuda3std6ranges3__45__cpo9iter_moveE:
	.zero		1
	.type		_ZN90_INTERNAL_6d03c939_54_flash_fwd_hdim192_128_fp16_paged_split_softcap_sm90_cu_9b94ef52_31144cuda3std3__45__cpo5beginE,@object
	.size		_ZN90_INTERNAL_6d03c939_54_flash_fwd_hdim192_128_fp16_paged_split_softcap_sm90_cu_9b94ef52_31144cuda3std3__45__cpo5beginE,(_ZN90_INTERNAL_6d03c939_54_flash_fwd_hdim192_128_fp16_paged_split_softcap_sm90_cu_9b94ef52_31144cuda3std3__492_GLOBAL__N__6d03c939_54_flash_fwd_hdim192_128_fp16_paged_split_softcap_sm90_cu_9b94ef52_31146ignoreE - _ZN90_INTERNAL_6d03c939_54_flash_fwd_hdim192_128_fp16_paged_split_softcap_sm90_cu_9b94ef52_31144cuda3std3__45__cpo5beginE)
_ZN90_INTERNAL_6d03c939_54_flash_fwd_hdim192_128_fp16_paged_split_softcap_sm90_cu_9b94ef52_31144cuda3std3__45__cpo5beginE:
	.zero		1
	.type		_ZN90_INTERNAL_6d03c939_54_flash_fwd_hdim192_128_fp16_paged_split_softcap_sm90_cu_9b94ef52_31144cuda3std3__492_GLOBAL__N__6d03c939_54_flash_fwd_hdim192_128_fp16_paged_split_softcap_sm90_cu_9b94ef52_31146ignoreE,@object
	.size		_ZN90_INTERNAL_6d03c939_54_flash_fwd_hdim192_128_fp16_paged_split_softcap_sm90_cu_9b94ef52_31144cuda3std3__492_GLOBAL__N__6d03c939_54_flash_fwd_hdim192_128_fp16_paged_split_softcap_sm90_cu_9b94ef52_31146ignoreE,(_ZN90_INTERNAL_6d03c939_54_flash_fwd_hdim192_128_fp16_paged_split_softcap_sm90_cu_9b94ef52_31144cute7productE - _ZN90_INTERNAL_6d03c939_54_flash_fwd_hdim192_128_fp16_paged_split_softcap_sm90_cu_9b94ef52_31144cuda3std3__492_GLOBAL__N__6d03c939_54_flash_fwd_hdim192_128_fp16_paged_split_softcap_sm90_cu_9b94ef52_31146ignoreE)
_ZN90_INTERNAL_6d03c939_54_flash_fwd_hdim192_128_fp16_paged_split_softcap_sm90_cu_9b94ef52_31144cuda3std3__492_GLOBAL__N__6d03c939_54_flash_fwd_hdim192_128_fp16_paged_split_softcap_sm90_cu_9b94ef52_31146ignoreE:
	.zero		1
	.type		_ZN90_INTERNAL_6d03c939_54_flash_fwd_hdim192_128_fp16_paged_split_softcap_sm90_cu_9b94ef52_31144cute7productE,@object
	.size		_ZN90_INTERNAL_6d03c939_54_flash_fwd_hdim192_128_fp16_paged_split_softcap_sm90_cu_9b94ef52_31144cute7productE,(_ZN90_INTERNAL_6d03c939_54_flash_fwd_hdim192_128_fp16_paged_split_softcap_sm90_cu_9b94ef52_31144cuda3std3__45__cpo3endE - _ZN90_INTERNAL_6d03c939_54_flash_fwd_hdim192_128_fp16_paged_split_softcap_sm90_cu_9b94ef52_31144cute7productE)
_ZN90_INTERNAL_6d03c939_54_flash_fwd_hdim192_128_fp16_paged_split_softcap_sm90_cu_9b94ef52_31144cute7productE:
	.zero		1
	.type		_ZN90_INTERNAL_6d03c939_54_flash_fwd_hdim192_128_fp16_paged_split_softcap_sm90_cu_9b94ef52_31144cuda3std3__45__cpo3endE,@object
	.size		_ZN90_INTERNAL_6d03c939_54_flash_fwd_hdim192_128_fp16_paged_split_softcap_sm90_cu_9b94ef52_31144cuda3std3__45__cpo3endE,(_ZN90_INTERNAL_6d03c939_54_flash_fwd_hdim192_128_fp16_paged_split_softcap_sm90_cu_9b94ef52_31144cuda3std3__419piecewise_constructE - _ZN90_INTERNAL_6d03c939_54_flash_fwd_hdim192_128_fp16_paged_split_softcap_sm90_cu_9b94ef52_31144cuda3std3__45__cpo3endE)
_ZN90_INTERNAL_6d03c939_54_flash_fwd_hdim192_128_fp16_paged_split_softcap_sm90_cu_9b94ef52_31144cuda3std3__45__cpo3endE:
	.zero		1
	.type		_ZN90_INTERNAL_6d03c939_54_flash_fwd_hdim192_128_fp16_paged_split_softcap_sm90_cu_9b94ef52_31144cuda3std3__419piecewise_constructE,@object
	.size		_ZN90_INTERNAL_6d03c939_54_flash_fwd_hdim192_128_fp16_paged_split_softcap_sm90_cu_9b94ef52_31144cuda3std3__419piecewise_constructE,(_ZN90_INTERNAL_6d03c939_54_flash_fwd_hdim192_128_fp16_paged_split_softcap_sm90_cu_9b94ef52_31144cuda3std3__45__cpo4cendE - _ZN90_INTERNAL_6d03c939_54_flash_fwd_hdim192_128_fp16_paged_split_softcap_sm90_cu_9b94ef52_31144cuda3std3__419piecewise_constructE)
_ZN90_INTERNAL_6d03c939_54_flash_fwd_hdim192_128_fp16_paged_split_softcap_sm90_cu_9b94ef52_31144cuda3std3__419piecewise_constructE:
	.zero		1
	.type		_ZN90_INTERNAL_6d03c939_54_flash_fwd_hdim192_128_fp16_paged_split_softcap_sm90_cu_9b94ef52_31144cuda3std3__45__cpo4cendE,@object
	.size		_ZN90_INTERNAL_6d03c939_54_flash_fwd_hdim192_128_fp16_paged_split_softcap_sm90_cu_9b94ef52_31144cuda3std3__45__cpo4cendE,(_ZN90_INTERNAL_6d03c939_54_flash_fwd_hdim192_128_fp16_paged_split_softcap_sm90_cu_9b94ef52_31144cuda3std6ranges3__45__cpo4swapE - _ZN90_INTERNAL_6d03c939_54_flash_fwd_hdim192_128_fp16_paged_split_softcap_sm90_cu_9b94ef52_31144cuda3std3__45__cpo4cendE)
_ZN90_INTERNAL_6d03c939_54_flash_fwd_hdim192_128_fp16_paged_split_softcap_sm90_cu_9b94ef52_31144cuda3std3__45__cpo4cendE:
	.zero		1
	.type		_ZN90_INTERNAL_6d03c939_54_flash_fwd_hdim192_128_fp16_paged_split_softcap_sm90_cu_9b94ef52_31144cuda3std6ranges3__45__cpo4swapE,@object
	.size		_ZN90_INTERNAL_6d03c939_54_flash_fwd_hdim192_128_fp16_paged_split_softcap_sm90_cu_9b94ef52_31144cuda3std6ranges3__45__cpo4swapE,(.L_13 - _ZN90_INTERNAL_6d03c939_54_flash_fwd_hdim192_128_fp16_paged_split_softcap_sm90_cu_9b94ef52_31144cuda3std6ranges3__45__cpo4swapE)
_ZN90_INTERNAL_6d03c939_54_flash_fwd_hdim192_128_fp16_paged_split_softcap_sm90_cu_9b94ef52_31144cuda3std6ranges3__45__cpo4swapE:
	.zero		1
.L_13:


//--------------------- .nv.shared._ZN7cutlass13device_kernelIN5flash11enable_sm90INS1_16FlashAttnFwdSm90INS1_25CollectiveMainloopFwdSm90ILi2EN4cute5tupleIJNS5_1CILi1EEES8_S8_EEENS6_IJNS7_ILi128EEENS7_ILi96EEENS7_ILi192EEEEEELi128ENS_6half_tEfNS_4arch4Sm90ELb0ELb0ELb1ELb1ELb1ELb0ELb0ELb1ELb1ELb1ELb1ELb0EEENS1_21CollectiveEpilogueFwdINS6_IJSA_SA_SB_EEES9_SE_SG_Li256ELb1ELb1ELb1ELb0EEENS1_36VarlenDynamicPersistentTileSchedulerILi128ELi96ELi256ELi128ELb1ELb1ELb1ELb0ELb1ELb1EEEEEEEEEvNT_6ParamsE --------------------------
	.section	.nv.shared._ZN7cutlass13device_kernelIN5flash11enable_sm90INS1_16FlashAttnFwdSm90INS1_25CollectiveMainloopFwdSm90ILi2EN4cute5tupleIJNS5_1CILi1EEES8_S8_EEENS6_IJNS7_ILi128EEENS7_ILi96EEENS7_ILi192EEEEEELi128ENS_6half_tEfNS_4arch4Sm90ELb0ELb0ELb1ELb1ELb1ELb0ELb0ELb1ELb1ELb1ELb1ELb0EEENS1_21CollectiveEpilogueFwdINS6_IJSA_SA_SB_EEES9_SE_SG_Li256ELb1ELb1ELb1ELb0EEENS1_36VarlenDynamicPersistentTileSchedulerILi128ELi96ELi256ELi128ELb1ELb1ELb1ELb0ELb1ELb1EEEEEEEEEvNT_6ParamsE,"aw",@nobits
	.sectionflags	@""
	.align	16
	.zero		1024


//--------------------- .nv.shared._ZN7cutlass13device_kernelIN5flash11enable_sm90INS1_16FlashAttnFwdSm90INS1_25CollectiveMainloopFwdSm90ILi2EN4cute5tupleIJNS5_1CILi1EEES8_S8_EEENS6_IJNS7_ILi128EEENS7_ILi96EEENS7_ILi192EEEEEELi128ENS_6half_tEfNS_4arch4Sm90ELb0ELb0ELb1ELb1ELb1ELb1ELb0ELb1ELb1ELb1ELb1ELb0EEENS1_21CollectiveEpilogueFwdINS6_IJSA_SA_SB_EEES9_SE_SG_Li256ELb1ELb1ELb1ELb0EEENS1_36VarlenDynamicPersistentTileSchedulerILi128ELi96ELi256ELi128ELb1ELb1ELb1ELb0ELb1ELb1EEEEEEEEEvNT_6ParamsE --------------------------
	.section	.nv.shared._ZN7cutlass13device_kernelIN5flash11enable_sm90INS1_16FlashAttnFwdSm90INS1_25CollectiveMainloopFwdSm90ILi2EN4cute5tupleIJNS5_1CILi1EEES8_S8_EEENS6_IJNS7_ILi128EEENS7_ILi96EEENS7_ILi192EEEEEELi128ENS_6half_tEfNS_4arch4Sm90ELb0ELb0ELb1ELb1ELb1ELb1ELb0ELb1ELb1ELb1ELb1ELb0EEENS1_21CollectiveEpilogueFwdINS6_IJSA_SA_SB_EEES9_SE_SG_Li256ELb1ELb1ELb1ELb0EEENS1_36VarlenDynamicPersistentTileSchedulerILi128ELi96ELi256ELi128ELb1ELb1ELb1ELb0ELb1ELb1EEEEEEEEEvNT_6ParamsE,"aw",@nobits
	.sectionflags	@""
	.align	16
	.zero		1024


//--------------------- .nv.shared._ZN7cutlass13device_kernelIN5flash11enable_sm90INS1_16FlashAttnFwdSm90INS1_25CollectiveMainloopFwdSm90ILi2EN4cute5tupleIJNS5_1CILi1EEES8_S8_EEENS6_IJNS7_ILi128EEENS7_ILi96EEENS7_ILi192EEEEEELi128ENS_6half_tEfNS_4arch4Sm90ELb0ELb1ELb1ELb0ELb1ELb0ELb0ELb1ELb1ELb1ELb1ELb0EEENS1_21CollectiveEpilogueFwdINS6_IJSA_SA_SB_EEES9_SE_SG_Li256ELb0ELb1ELb1ELb0EEENS1_19SingleTileSchedulerILb0ELb1ELb1ELi128EEEEEEEEEvNT_6ParamsE --------------------------
	.section	.nv.shared._ZN7cutlass13device_kernelIN5flash11enable_sm90INS1_16FlashAttnFwdSm90INS1_25CollectiveMainloopFwdSm90ILi2EN4cute5tupleIJNS5_1CILi1EEES8_S8_EEENS6_IJNS7_ILi128EEENS7_ILi96EEENS7_ILi192EEEEEELi128ENS_6half_tEfNS_4arch4Sm90ELb0ELb1ELb1ELb0ELb1ELb0ELb0ELb1ELb1ELb1ELb1ELb0EEENS1_21CollectiveEpilogueFwdINS6_IJSA_SA_SB_EEES9_SE_SG_Li256ELb0ELb1ELb1ELb0EEENS1_19SingleTileSchedulerILb0ELb1ELb1ELi128EEEEEEEEEvNT_6ParamsE,"aw",@nobits
	.sectionflags	@""
	.align	16
	.zero		1024


//--------------------- .nv.shared._ZN7cutlass13device_kernelIN5flash11enable_sm90INS1_16FlashAttnFwdSm90INS1_25CollectiveMainloopFwdSm90ILi2EN4cute5tupleIJNS5_1CILi1EEES8_S8_EEENS6_IJNS7_ILi128EEENS7_ILi96EEENS7_ILi192EEEEEELi128ENS_6half_tEfNS_4arch4Sm90ELb0ELb1ELb1ELb1ELb1ELb0ELb0ELb1ELb1ELb1ELb1ELb0EEENS1_21CollectiveEpilogueFwdINS6_IJSA_SA_SB_EEES9_SE_SG_Li256ELb1ELb1ELb1ELb0EEENS1_36VarlenDynamicPersistentTileSchedulerILi128ELi96ELi256ELi128ELb1ELb1ELb1ELb1ELb0ELb1EEEEEEEEEvNT_6ParamsE --------------------------
	.section	.nv.shared._ZN7cutlass13device_kernelIN5flash11enable_sm90INS1_16FlashAttnFwdSm90INS1_25CollectiveMainloopFwdSm90ILi2EN4cute5tupleIJNS5_1CILi1EEES8_S8_EEENS6_IJNS7_ILi128EEENS7_ILi96EEENS7_ILi192EEEEEELi128ENS_6half_tEfNS_4arch4Sm90ELb0ELb1ELb1ELb1ELb1ELb0ELb0ELb1ELb1ELb1ELb1ELb0EEENS1_21CollectiveEpilogueFwdINS6_IJSA_SA_SB_EEES9_SE_SG_Li256ELb1ELb1ELb1ELb0EEENS1_36VarlenDynamicPersistentTileSchedulerILi128ELi96ELi256ELi128ELb1ELb1ELb1ELb1ELb0ELb1EEEEEEEEEvNT_6ParamsE,"aw",@nobits
	.sectionflags	@""
	.align	16
	.zero		1024


//--------------------- .nv.shared._ZN7cutlass13device_kernelIN5flash11enable_sm90INS1_16FlashAttnFwdSm90INS1_25CollectiveMainloopFwdSm90ILi2EN4cute5tupleIJNS5_1CILi1EEES8_S8_EEENS6_IJNS7_ILi128EEENS7_ILi96EEENS7_ILi192EEEEEELi128ENS_6half_tEfNS_4arch4Sm90ELb0ELb1ELb1ELb1ELb1ELb1ELb0ELb1ELb1ELb1ELb1ELb0EEENS1_21CollectiveEpilogueFwdINS6_IJSA_SA_SB_EEES9_SE_SG_Li256ELb1ELb1ELb1ELb0EEENS1_36VarlenDynamicPersistentTileSchedulerILi128ELi96ELi256ELi128ELb1ELb1ELb1ELb1ELb0ELb1EEEEEEEEEvNT_6ParamsE --------------------------
	.section	.nv.shared._ZN7cutlass13device_kernelIN5flash11enable_sm90INS1_16FlashAttnFwdSm90INS1_25CollectiveMainloopFwdSm90ILi2EN4cute5tupleIJNS5_1CILi1EEES8_S8_EEENS6_IJNS7_ILi128EEENS7_ILi96EEENS7_ILi192EEEEEELi128ENS_6half_tEfNS_4arch4Sm90ELb0ELb1ELb1ELb1ELb1ELb1ELb0ELb1ELb1ELb1ELb1ELb0EEENS1_21CollectiveEpilogueFwdINS6_IJSA_SA_SB_EEES9_SE_SG_Li256ELb1ELb1ELb1ELb0EEENS1_36VarlenDynamicPersistentTileSchedulerILi128ELi96ELi256ELi128ELb1ELb1ELb1ELb1ELb0ELb1EEEEEEEEEvNT_6ParamsE,"aw",@nobits
	.sectionflags	@""
	.align	16
	.zero		1024


//--------------------- .nv.shared._ZN7cutlass13device_kernelIN5flash11enable_sm90INS1_16FlashAttnFwdSm90INS1_25CollectiveMainloopFwdSm90ILi2EN4cute5tupleIJNS5_1CILi1EEES8_S8_EEENS6_IJNS7_ILi128EEENS7_ILi96EEENS7_ILi192EEEEEELi128ENS_6half_tEfNS_4arch4Sm90ELb1ELb0ELb1ELb0ELb1ELb0ELb0ELb1ELb1ELb1ELb1ELb0EEENS1_21CollectiveEpilogueFwdINS6_IJSA_SA_SB_EEES9_SE_SG_Li256ELb0ELb1ELb1ELb0EEENS1_19SingleTileSchedulerILb0ELb1ELb1ELi128EEEEEEEEEvNT_6ParamsE --------------------------
	.section	.nv.shared._ZN7cutlass13device_kernelIN5flash11enable_sm90INS1_16FlashAttnFwdSm90INS1_25CollectiveMainloopFwdSm90ILi2EN4cute5tupleIJNS5_1CILi1EEES8_S8_EEENS6_IJNS7_ILi128EEENS7_ILi96EEENS7_ILi192EEEEEELi128ENS_6half_tEfNS_4arch4Sm90ELb1ELb0ELb1ELb0ELb1ELb0ELb0ELb1ELb1ELb1ELb1ELb0EEENS1_21CollectiveEpilogueFwdINS6_IJSA_SA_SB_EEES9_SE_SG_Li256ELb0ELb1ELb1ELb0EEENS1_19SingleTileSchedulerILb0ELb1ELb1ELi128EEEEEEEEEvNT_6ParamsE,"aw",@nobits
	.sectionflags	@""
	.align	16
	.zero		1024


//--------------------- .nv.shared._ZN7cutlass13device_kernelIN5flash11enable_sm90INS1_16FlashAttnFwdSm90INS1_25CollectiveMainloopFwdSm90ILi2EN4cute5tupleIJNS5_1CILi1EEES8_S8_EEENS6_IJNS7_ILi128EEENS7_ILi96EEENS7_ILi192EEEEEELi128ENS_6half_tEfNS_4arch4Sm90ELb1ELb0ELb1ELb1ELb1ELb0ELb0ELb1ELb1ELb1ELb1ELb0EEENS1_21CollectiveEpilogueFwdINS6_IJSA_SA_SB_EEES9_SE_SG_Li256ELb1ELb1ELb1ELb0EEENS1_36VarlenDynamicPersistentTileSchedulerILi128ELi96ELi256ELi128ELb1ELb1ELb1ELb1ELb1ELb1EEEEEEEEEvNT_6ParamsE --------------------------
	.section	.nv.shared._ZN7cutlass13device_kernelIN5flash11enable_sm90INS1_16FlashAttnFwdSm90INS1_25CollectiveMainloopFwdSm90ILi2EN4cute5tupleIJNS5_1CILi1EEES8_S8_EEENS6_IJNS7_ILi128EEENS7_ILi96EEENS7_ILi192EEEEEELi128ENS_6half_tEfNS_4arch4Sm90ELb1ELb0ELb1ELb1ELb1ELb0ELb0ELb1ELb1ELb1ELb1ELb0EEENS1_21CollectiveEpilogueFwdINS6_IJSA_SA_SB_EEES9_SE_SG_Li256ELb1ELb1ELb1ELb0EEENS1_36VarlenDynamicPersistentTileSchedulerILi128ELi96ELi256ELi128ELb1ELb1ELb1ELb1ELb1ELb1EEEEEEEEEvNT_6ParamsE,"aw",@nobits
	.sectionflags	@""
	.align	16
	.zero		1024


//--------------------- .nv.shared._ZN7cutlass13device_kernelIN5flash11enable_sm90INS1_16FlashAttnFwdSm90INS1_25CollectiveMainloopFwdSm90ILi2EN4cute5tupleIJNS5_1CILi1EEES8_S8_EEENS6_IJNS7_ILi128EEENS7_ILi96EEENS7_ILi192EEEEEELi128ENS_6half_tEfNS_4arch4Sm90ELb1ELb0ELb1ELb1ELb1ELb1ELb0ELb1ELb1ELb1ELb1ELb0EEENS1_21CollectiveEpilogueFwdINS6_IJSA_SA_SB_EEES9_SE_SG_Li256ELb1ELb1ELb1ELb0EEENS1_36VarlenDynamicPersistentTileSchedulerILi128ELi96ELi256ELi128ELb1ELb1ELb1ELb1ELb1ELb1EEEEEEEEEvNT_6ParamsE --------------------------
	.section	.nv.shared._ZN7cutlass13device_kernelIN5flash11enable_sm90INS1_16FlashAttnFwdSm90INS1_25CollectiveMainloopFwdSm90ILi2EN4cute5tupleIJNS5_1CILi1EEES8_S8_EEENS6_IJNS7_ILi128EEENS7_ILi96EEENS7_ILi192EEEEEELi128ENS_6half_tEfNS_4arch4Sm90ELb1ELb0ELb1ELb1ELb1ELb1ELb0ELb1ELb1ELb1ELb1ELb0EEENS1_21CollectiveEpilogueFwdINS6_IJSA_SA_SB_EEES9_SE_SG_Li256ELb1ELb1ELb1ELb0EEENS1_36VarlenDynamicPersistentTileSchedulerILi128ELi96ELi256ELi128ELb1ELb1ELb1ELb1ELb1ELb1EEEEEEEEEvNT_6ParamsE,"aw",@nobits
	.sectionflags	@""
	.align	16
	.zero		1024


//--------------------- .nv.constant0._ZN7cutlass13device_kernelIN5flash11enable_sm90INS1_16FlashAttnFwdSm90INS1_25CollectiveMainloopFwdSm90ILi2EN4cute5tupleIJNS5_1CILi1EEES8_S8_EEENS6_IJNS7_ILi128EEENS7_ILi96EEENS7_ILi192EEEEEELi128ENS_6half_tEfNS_4arch4Sm90ELb0ELb0ELb1ELb0ELb1ELb0ELb0ELb1ELb1ELb1ELb1ELb0EEENS1_21CollectiveEpilogueFwdINS6_IJSA_SA_SB_EEES9_SE_SG_Li256ELb0ELb1ELb1ELb0EEENS1_19SingleTileSchedulerILb0ELb1ELb1ELi128EEEEEEEEEvNT_6ParamsE --------------------------
	.section	.nv.constant0._ZN7cutlass13device_kernelIN5flash11enable_sm90INS1_16FlashAttnFwdSm90INS1_25CollectiveMainloopFwdSm90ILi2EN4cute5tupleIJNS5_1CILi1EEES8_S8_EEENS6_IJNS7_ILi128EEENS7_ILi96EEENS7_ILi192EEEEEELi128ENS_6half_tEfNS_4arch4Sm90ELb0ELb0ELb1ELb0ELb1ELb0ELb0ELb1ELb1ELb1ELb1ELb0EEENS1_21CollectiveEpilogueFwdINS6_IJSA_SA_SB_EEES9_SE_SG_Li256ELb0ELb1ELb1ELb0EEENS1_19SingleTileSchedulerILb0ELb1ELb1ELi128EEEEEEEEEvNT_6ParamsE,"a",@progbits
	.sectionflags	@""
	.align	4
.nv.constant0._ZN7cutlass13device_kernelIN5flash11enable_sm90INS1_16FlashAttnFwdSm90INS1_25CollectiveMainloopFwdSm90ILi2EN4cute5tupleIJNS5_1CILi1EEES8_S8_EEENS6_IJNS7_ILi128EEENS7_ILi96EEENS7_ILi192EEEEEELi128ENS_6half_tEfNS_4arch4Sm90ELb0ELb0ELb1ELb0ELb1ELb0ELb0ELb1ELb1ELb1ELb1ELb0EEENS1_21CollectiveEpilogueFwdINS6_IJSA_SA_SB_EEES9_SE_SG_Li256ELb0ELb1ELb1ELb0EEENS1_19SingleTileSchedulerILb0ELb1ELb1ELi128EEEEEEEEEvNT_6ParamsE:
	.zero		3200


//--------------------- .nv.constant0._ZN7cutlass13device_kernelIN5flash11enable_sm90INS1_16FlashAttnFwdSm90INS1_25CollectiveMainloopFwdSm90ILi2EN4cute5tupleIJNS5_1CILi1EEES8_S8_EEENS6_IJNS7_ILi128EEENS7_ILi96EEENS7_ILi192EEEEEELi128ENS_6half_tEfNS_4arch4Sm90ELb0ELb0ELb1ELb1ELb1ELb0ELb0ELb1ELb1ELb1ELb1ELb0EEENS1_21CollectiveEpilogueFwdINS6_IJSA_SA_SB_EEES9_SE_SG_Li256ELb1ELb1ELb1ELb0EEENS1_36VarlenDynamicPersistentTileSchedulerILi128ELi96ELi256ELi128ELb1ELb1ELb1ELb0ELb1ELb1EEEEEEEEEvNT_6ParamsE --------------------------
	.section	.nv.constant0._ZN7cutlass13device_kernelIN5flash11enable_sm90INS1_16FlashAttnFwdSm90INS1_25CollectiveMainloopFwdSm90ILi2EN4cute5tupleIJNS5_1CILi1EEES8_S8_EEENS6_IJNS7_ILi128EEENS7_ILi96EEENS7_ILi192EEEEEELi128ENS_6half_tEfNS_4arch4Sm90ELb0ELb0ELb1ELb1ELb1ELb0ELb0ELb1ELb1ELb1ELb1ELb0EEENS1_21CollectiveEpilogueFwdINS6_IJSA_SA_SB_EEES9_SE_SG_Li256ELb1ELb1ELb1ELb0EEENS1_36VarlenDynamicPersistentTileSchedulerILi128ELi96ELi256ELi128ELb1ELb1ELb1ELb0ELb1ELb1EEEEEEEEEvNT_6ParamsE,"a",@progbits
	.sectionflags	@""
	.align	4
.nv.constant0._ZN7cutlass13device_kernelIN5flash11enable_sm90INS1_16FlashAttnFwdSm90INS1_25CollectiveMainloopFwdSm90ILi2EN4cute5tupleIJNS5_1CILi1EEES8_S8_EEENS6_IJNS7_ILi128EEENS7_ILi96EEENS7_ILi192EEEEEELi128ENS_6half_tEfNS_4arch4Sm90ELb0ELb0ELb1ELb1ELb1ELb0ELb0ELb1ELb1ELb1ELb1ELb0EEENS1_21CollectiveEpilogueFwdINS6_IJSA_SA_SB_EEES9_SE_SG_Li256ELb1ELb1ELb1ELb0EEENS1_36VarlenDynamicPersistentTileSchedulerILi128ELi96ELi256ELi128ELb1ELb1ELb1ELb0ELb1ELb1EEEEEEEEEvNT_6ParamsE:
	.zero		3328


//--------------------- .nv.constant0._ZN7cutlass13device_kernelIN5flash11enable_sm90INS1_16FlashAttnFwdSm90INS1_25CollectiveMainloopFwdSm90ILi2EN4cute5tupleIJNS5_1CILi1EEES8_S8_EEENS6_IJNS7_ILi128EEENS7_ILi96EEENS7_ILi192EEEEEELi128ENS_6half_tEfNS_4arch4Sm90ELb0ELb0ELb1ELb1ELb1ELb1ELb0ELb1ELb1ELb1ELb1ELb0EEENS1_21CollectiveEpilogueFwdINS6_IJSA_SA_SB_EEES9_SE_SG_Li256ELb1ELb1ELb1ELb0EEENS1_36VarlenDynamicPersistentTileSchedulerILi128ELi96ELi256ELi128ELb1ELb1ELb1ELb0ELb1ELb1EEEEEEEEEvNT_6ParamsE --------------------------
	.section	.nv.constant0._ZN7cutlass13device_kernelIN5flash11enable_sm90INS1_16FlashAttnFwdSm90INS1_25CollectiveMainloopFwdSm90ILi2EN4cute5tupleIJNS5_1CILi1EEES8_S8_EEENS6_IJNS7_ILi128EEENS7_ILi96EEENS7_ILi192EEEEEELi128ENS_6half_tEfNS_4arch4Sm90ELb0ELb0ELb1ELb1ELb1ELb1ELb0ELb1ELb1ELb1ELb1ELb0EEENS1_21CollectiveEpilogueFwdINS6_IJSA_SA_SB_EEES9_SE_SG_Li256ELb1ELb1ELb1ELb0EEENS1_36VarlenDynamicPersistentTileSchedulerILi128ELi96ELi256ELi128ELb1ELb1ELb1ELb0ELb1ELb1EEEEEEEEEvNT_6ParamsE,"a",@progbits
	.sectionflags	@""
	.align	4
.nv.constant0._ZN7cutlass13device_kernelIN5flash11enable_sm90INS1_16FlashAttnFwdSm90INS1_25CollectiveMainloopFwdSm90ILi2EN4cute5tupleIJNS5_1CILi1EEES8_S8_EEENS6_IJNS7_ILi128EEENS7_ILi96EEENS7_ILi192EEEEEELi128ENS_6half_tEfNS_4arch4Sm90ELb0ELb0ELb1ELb1ELb1ELb1ELb0ELb1ELb1ELb1ELb1ELb0EEENS1_21CollectiveEpilogueFwdINS6_IJSA_SA_SB_EEES9_SE_SG_Li256ELb1ELb1ELb1ELb0EEENS1_36VarlenDynamicPersistentTileSchedulerILi128ELi96ELi256ELi128ELb1ELb1ELb1ELb0ELb1ELb1EEEEEEEEEvNT_6ParamsE:
	.zero		3328


//--------------------- .nv.constant0._ZN7cutlass13device_kernelIN5flash11enable_sm90INS1_16FlashAttnFwdSm90INS1_25CollectiveMainloopFwdSm90ILi2EN4cute5tupleIJNS5_1CILi1EEES8_S8_EEENS6_IJNS7_ILi128EEENS7_ILi96EEENS7_ILi192EEEEEELi128ENS_6half_tEfNS_4arch4Sm90ELb0ELb1ELb1ELb0ELb1ELb0ELb0ELb1ELb1ELb1ELb1ELb0EEENS1_21CollectiveEpilogueFwdINS6_IJSA_SA_SB_EEES9_SE_SG_Li256ELb0ELb1ELb1ELb0EEENS1_19SingleTileSchedulerILb0ELb1ELb1ELi128EEEEEEEEEvNT_6ParamsE --------------------------
	.section	.nv.constant0._ZN7cutlass13device_kernelIN5flash11enable_sm90INS1_16FlashAttnFwdSm90INS1_25CollectiveMainloopFwdSm90ILi2EN4cute5tupleIJNS5_1CILi1EEES8_S8_EEENS6_IJNS7_ILi128EEENS7_ILi96EEENS7_ILi192EEEEEELi128ENS_6half_tEfNS_4arch4Sm90ELb0ELb1ELb1ELb0ELb1ELb0ELb0ELb1ELb1ELb1ELb1ELb0EEENS1_21CollectiveEpilogueFwdINS6_IJSA_SA_SB_EEES9_SE_SG_Li256ELb0ELb1ELb1ELb0EEENS1_19SingleTileSchedulerILb0ELb1ELb1ELi128EEEEEEEEEvNT_6ParamsE,"a",@progbits
	.sectionflags	@""
	.align	4
.nv.constant0._ZN7cutlass13device_kernelIN5flash11enable_sm90INS1_16FlashAttnFwdSm90INS1_25CollectiveMainloopFwdSm90ILi2EN4cute5tupleIJNS5_1CILi1EEES8_S8_EEENS6_IJNS7_ILi128EEENS7_ILi96EEENS7_ILi192EEEEEELi128ENS_6half_tEfNS_4arch4Sm90ELb0ELb1ELb1ELb0ELb1ELb0ELb0ELb1ELb1ELb1ELb1ELb0EEENS1_21CollectiveEpilogueFwdINS6_IJSA_SA_SB_EEES9_SE_SG_Li256ELb0ELb1ELb1ELb0EEENS1_19SingleTileSchedulerILb0ELb1ELb1ELi128EEEEEEEEEvNT_6ParamsE:
	.zero		3200


//--------------------- .nv.constant0._ZN7cutlass13device_kernelIN5flash11enable_sm90INS1_16FlashAttnFwdSm90INS1_25CollectiveMainloopFwdSm90ILi2EN4cute5tupleIJNS5_1CILi1EEES8_S8_EEENS6_IJNS7_ILi128EEENS7_ILi96EEENS7_ILi192EEEEEELi128ENS_6half_tEfNS_4arch4Sm90ELb0ELb1ELb1ELb1ELb1ELb0ELb0ELb1ELb1ELb1ELb1ELb0EEENS1_21CollectiveEpilogueFwdINS6_IJSA_SA_SB_EEES9_SE_SG_Li256ELb1ELb1ELb1ELb0EEENS1_36VarlenDynamicPersistentTileSchedulerILi128ELi96ELi256ELi128ELb1ELb1ELb1ELb1ELb0ELb1EEEEEEEEEvNT_6ParamsE --------------------------
	.section	.nv.constant0._ZN7cutlass13device_kernelIN5flash11enable_sm90INS1_16FlashAttnFwdSm90INS1_25CollectiveMainloopFwdSm90ILi2EN4cute5tupleIJNS5_1CILi1EEES8_S8_EEENS6_IJNS7_ILi128EEENS7_ILi96EEENS7_ILi192EEEEEELi128ENS_6half_tEfNS_4arch4Sm90ELb0ELb1ELb1ELb1ELb1ELb0ELb0ELb1ELb1ELb1ELb1ELb0EEENS1_21CollectiveEpilogueFwdINS6_IJSA_SA_SB_EEES9_SE_SG_Li256ELb1ELb1ELb1ELb0EEENS1_36VarlenDynamicPersistentTileSchedulerILi128ELi96ELi256ELi128ELb1ELb1ELb1ELb1ELb0ELb1EEEEEEEEEvNT_6ParamsE,"a",@progbits
	.sectionflags	@""
	.align	4
.nv.constant0._ZN7cutlass13device_kernelIN5flash11enable_sm90INS1_16FlashAttnFwdSm90INS1_25CollectiveMainloopFwdSm90ILi2EN4cute5tupleIJNS5_1CILi1EEES8_S8_EEENS6_IJNS7_ILi128EEENS7_ILi96EEENS7_ILi192EEEEEELi128ENS_6half_tEfNS_4arch4Sm90ELb0ELb1ELb1ELb1ELb1ELb0ELb0ELb1ELb1ELb1ELb1ELb0EEENS1_21CollectiveEpilogueFwdINS6_IJSA_SA_SB_EEES9_SE_SG_Li256ELb1ELb1ELb1ELb0EEENS1_36VarlenDynamicPersistentTileSchedulerILi128ELi96ELi256ELi128ELb1ELb1ELb1ELb1ELb0ELb1EEEEEEEEEvNT_6ParamsE:
	.zero		3328


//--------------------- .nv.constant0._ZN7cutlass13device_kernelIN5flash11enable_sm90INS1_16FlashAttnFwdSm90INS1_25CollectiveMainloopFwdSm90ILi2EN4cute5tupleIJNS5_1CILi1EEES8_S8_EEENS6_IJNS7_ILi128EEENS7_ILi96EEENS7_ILi192EEEEEELi128ENS_6half_tEfNS_4arch4Sm90ELb0ELb1ELb1ELb1ELb1ELb1ELb0ELb1ELb1ELb1ELb1ELb0EEENS1_21CollectiveEpilogueFwdINS6_IJSA_SA_SB_EEES9_SE_SG_Li256ELb1ELb1ELb1ELb0EEENS1_36VarlenDynamicPersistentTileSchedulerILi128ELi96ELi256ELi128ELb1ELb1ELb1ELb1ELb0ELb1EEEEEEEEEvNT_6ParamsE --------------------------
	.section	.nv.constant0._ZN7cutlass13device_kernelIN5flash11enable_sm90INS1_16FlashAttnFwdSm90INS1_25CollectiveMainloopFwdSm90ILi2EN4cute5tupleIJNS5_1CILi1EEES8_S8_EEENS6_IJNS7_ILi128EEENS7_ILi96EEENS7_ILi192EEEEEELi128ENS_6half_tEfNS_4arch4Sm90ELb0ELb1ELb1ELb1ELb1ELb1ELb0ELb1ELb1ELb1ELb1ELb0EEENS1_21CollectiveEpilogueFwdINS6_IJSA_SA_SB_EEES9_SE_SG_Li256ELb1ELb1ELb1ELb0EEENS1_36VarlenDynamicPersistentTileSchedulerILi128ELi96ELi256ELi128ELb1ELb1ELb1ELb1ELb0ELb1EEEEEEEEEvNT_6ParamsE,"a",@progbits
	.sectionflags	@""
	.align	4
.nv.constant0._ZN7cutlass13device_kernelIN5flash11enable_sm90INS1_16FlashAttnFwdSm90INS1_25CollectiveMainloopFwdSm90ILi2EN4cute5tupleIJNS5_1CILi1EEES8_S8_EEENS6_IJNS7_ILi128EEENS7_ILi96EEENS7_ILi192EEEEEELi128ENS_6half_tEfNS_4arch4Sm90ELb0ELb1ELb1ELb1ELb1ELb1ELb0ELb1ELb1ELb1ELb1ELb0EEENS1_21CollectiveEpilogueFwdINS6_IJSA_SA_SB_EEES9_SE_SG_Li256ELb1ELb1ELb1ELb0EEENS1_36VarlenDynamicPersistentTileSchedulerILi128ELi96ELi256ELi128ELb1ELb1ELb1ELb1ELb0ELb1EEEEEEEEEvNT_6ParamsE:
	.zero		3328


//--------------------- .nv.constant0._ZN7cutlass13device_kernelIN5flash11enable_sm90INS1_16FlashAttnFwdSm90INS1_25CollectiveMainloopFwdSm90ILi2EN4cute5tupleIJNS5_1CILi1EEES8_S8_EEENS6_IJNS7_ILi128EEENS7_ILi96EEENS7_ILi192EEEEEELi128ENS_6half_tEfNS_4arch4Sm90ELb1ELb0ELb1ELb0ELb1ELb0ELb0ELb1ELb1ELb1ELb1ELb0EEENS1_21CollectiveEpilogueFwdINS6_IJSA_SA_SB_EEES9_SE_SG_Li256ELb0ELb1ELb1ELb0EEENS1_19SingleTileSchedulerILb0ELb1ELb1ELi128EEEEEEEEEvNT_6ParamsE --------------------------
	.section	.nv.constant0._ZN7cutlass13device_kernelIN5flash11enable_sm90INS1_16FlashAttnFwdSm90INS1_25CollectiveMainloopFwdSm90ILi2EN4cute5tupleIJNS5_1CILi1EEES8_S8_EEENS6_IJNS7_ILi128EEENS7_ILi96EEENS7_ILi192EEEEEELi128ENS_6half_tEfNS_4arch4Sm90ELb1ELb0ELb1ELb0ELb1ELb0ELb0ELb1ELb1ELb1ELb1ELb0EEENS1_21CollectiveEpilogueFwdINS6_IJSA_SA_SB_EEES9_SE_SG_Li256ELb0ELb1ELb1ELb0EEENS1_19SingleTileSchedulerILb0ELb1ELb1ELi128EEEEEEEEEvNT_6ParamsE,"a",@progbits
	.sectionflags	@""
	.align	4
.nv.constant0._ZN7cutlass13device_kernelIN5flash11enable_sm90INS1_16FlashAttnFwdSm90INS1_25CollectiveMainloopFwdSm90ILi2EN4cute5tupleIJNS5_1CILi1EEES8_S8_EEENS6_IJNS7_ILi128EEENS7_ILi96EEENS7_ILi192EEEEEELi128ENS_6half_tEfNS_4arch4Sm90ELb1ELb0ELb1ELb0ELb1ELb0ELb0ELb1ELb1ELb1ELb1ELb0EEENS1_21CollectiveEpilogueFwdINS6_IJSA_SA_SB_EEES9_SE_SG_Li256ELb0ELb1ELb1ELb0EEENS1_19SingleTileSchedulerILb0ELb1ELb1ELi128EEEEEEEEEvNT_6ParamsE:
	.zero		3200


//--------------------- .nv.constant0._ZN7cutlass13device_kernelIN5flash11enable_sm90INS1_16FlashAttnFwdSm90INS1_25CollectiveMainloopFwdSm90ILi2EN4cute5tupleIJNS5_1CILi1EEES8_S8_EEENS6_IJNS7_ILi128EEENS7_ILi96EEENS7_ILi192EEEEEELi128ENS_6half_tEfNS_4arch4Sm90ELb1ELb0ELb1ELb1ELb1ELb0ELb0ELb1ELb1ELb1ELb1ELb0EEENS1_21CollectiveEpilogueFwdINS6_IJSA_SA_SB_EEES9_SE_SG_Li256ELb1ELb1ELb1ELb0EEENS1_36VarlenDynamicPersistentTileSchedulerILi128ELi96ELi256ELi128ELb1ELb1ELb1ELb1ELb1ELb1EEEEEEEEEvNT_6ParamsE --------------------------
	.section	.nv.constant0._ZN7cutlass13device_kernelIN5flash11enable_sm90INS1_16FlashAttnFwdSm90INS1_25CollectiveMainloopFwdSm90ILi2EN4cute5tupleIJNS5_1CILi1EEES8_S8_EEENS6_IJNS7_ILi128EEENS7_ILi96EEENS7_ILi192EEEEEELi128ENS_6half_tEfNS_4arch4Sm90ELb1ELb0ELb1ELb1ELb1ELb0ELb0ELb1ELb1ELb1ELb1ELb0EEENS1_21CollectiveEpilogueFwdINS6_IJSA_SA_SB_EEES9_SE_SG_Li256ELb1ELb1ELb1ELb0EEENS1_36VarlenDynamicPersistentTileSchedulerILi128ELi96ELi256ELi128ELb1ELb1ELb1ELb1ELb1ELb1EEEEEEEEEvNT_6ParamsE,"a",@progbits
	.sectionflags	@""
	.align	4
.nv.constant0._ZN7cutlass13device_kernelIN5flash11enable_sm90INS1_16FlashAttnFwdSm90INS1_25CollectiveMainloopFwdSm90ILi2EN4cute5tupleIJNS5_1CILi1EEES8_S8_EEENS6_IJNS7_ILi128EEENS7_ILi96EEENS7_ILi192EEEEEELi128ENS_6half_tEfNS_4arch4Sm90ELb1ELb0ELb1ELb1ELb1ELb0ELb0ELb1ELb1ELb1ELb1ELb0EEENS1_21CollectiveEpilogueFwdINS6_IJSA_SA_SB_EEES9_SE_SG_Li256ELb1ELb1ELb1ELb0EEENS1_36VarlenDynamicPersistentTileSchedulerILi128ELi96ELi256ELi128ELb1ELb1ELb1ELb1ELb1ELb1EEEEEEEEEvNT_6ParamsE:
	.zero		3328


//--------------------- .nv.constant0._ZN7cutlass13device_kernelIN5flash11enable_sm90INS1_16FlashAttnFwdSm90INS1_25CollectiveMainloopFwdSm90ILi2EN4cute5tupleIJNS5_1CILi1EEES8_S8_EEENS6_IJNS7_ILi128EEENS7_ILi96EEENS7_ILi192EEEEEELi128ENS_6half_tEfNS_4arch4Sm90ELb1ELb0ELb1ELb1ELb1ELb1ELb0ELb1ELb1ELb1ELb1ELb0EEENS1_21CollectiveEpilogueFwdINS6_IJSA_SA_SB_EEES9_SE_SG_Li256ELb1ELb1ELb1ELb0EEENS1_36VarlenDynamicPersistentTileSchedulerILi128ELi96ELi256ELi128ELb1ELb1ELb1ELb1ELb1ELb1EEEEEEEEEvNT_6ParamsE --------------------------
	.section	.nv.constant0._ZN7cutlass13device_kernelIN5flash11enable_sm90INS1_16FlashAttnFwdSm90INS1_25CollectiveMainloopFwdSm90ILi2EN4cute5tupleIJNS5_1CILi1EEES8_S8_EEENS6_IJNS7_ILi128EEENS7_ILi96EEENS7_ILi192EEEEEELi128ENS_6half_tEfNS_4arch4Sm90ELb1ELb0ELb1ELb1ELb1ELb1ELb0ELb1ELb1ELb1ELb1ELb0EEENS1_21CollectiveEpilogueFwdINS6_IJSA_SA_SB_EEES9_SE_SG_Li256ELb1ELb1ELb1ELb0EEENS1_36VarlenDynamicPersistentTileSchedulerILi128ELi96ELi256ELi128ELb1ELb1ELb1ELb1ELb1ELb1EEEEEEEEEvNT_6ParamsE,"a",@progbits
	.sectionflags	@""
	.align	4
.nv.constant0._ZN7cutlass13device_kernelIN5flash11enable_sm90INS1_16FlashAttnFwdSm90INS1_25CollectiveMainloopFwdSm90ILi2EN4cute5tupleIJNS5_1CILi1EEES8_S8_EEENS6_IJNS7_ILi128EEENS7_ILi96EEENS7_ILi192EEEEEELi128ENS_6half_tEfNS_4arch4Sm90ELb1ELb0ELb1ELb1ELb1ELb1ELb0ELb1ELb1ELb1ELb1ELb0EEENS1_21CollectiveEpilogueFwdINS6_IJSA_SA_SB_EEES9_SE_SG_Li256ELb1ELb1ELb1ELb0EEENS1_36VarlenDynamicPersistentTileSchedulerILi128ELi96ELi256ELi128ELb1ELb1ELb1ELb1ELb1ELb1EEEEEEEEEvNT_6ParamsE:
	.zero		3328


//--------------------- SYMBOLS --------------------------

	.type		.nv.reservedSmem.offset0,@object
	.size		.nv.reservedSmem.offset0,0x4
	.type		__assertfail,@function
